	.target	sm_80

	.elftype	@"ET_EXEC"


//--------------------- .note.nv.tkinfo           --------------------------
	.section	.note.nv.tkinfo,"",@"SHT_NOTE"
	.sectionflags	@"SHF_NOTE_NV_TKINFO"
	.tkinfo
        /*0018*/ 	.word	0x00000002
        /*0030*/ 	.string	""
        /*0030*/ 	.string	"ptxas"
        /*0030*/ 	.string	"Cuda compilation tools, release 13.0, V13.0.88"
        /*0030*/ 	.string	"Build cuda_13.0.r13.0/compiler.36424714_0"
        /*0030*/ 	.string	"-arch sm_80 -m 64 "



//--------------------- .note.nv.cuinfo           --------------------------
	.section	.note.nv.cuinfo,"",@"SHT_NOTE"
	.sectionflags	@"SHF_NOTE_NV_CUINFO"
        /*0018*/ 	.short	0x0002
        /*001a*/ 	.short	0x0050
        /*001c*/ 	.short	0x0082
	.zero		2


//--------------------- .nv.info                  --------------------------
	.section	.nv.info,"",@"SHT_CUDA_INFO"
	.align	4


	//----- nvinfo : EIATTR_REGCOUNT
	.align		4
        /*0000*/ 	.byte	0x04, 0x2f
        /*0002*/ 	.short	(.L_12 - .L_11)
	.align		4
.L_11:
        /*0004*/ 	.word	index@(_ZN7cutlass13device_kernelIN5flash19enable_sm80_to_sm89INS1_16FlashAttnFwdSm80INS1_25CollectiveMainloopFwdSm80ILi4ELi1ELb0EN4cute5tupleIJNS5_1CILi128EEENS7_ILi112EEENS7_ILi64EEEEEELi64ENS_6half_tEfNS_4arch4Sm80ELb1ELb0ELb0ELb1ELb1ELb1ELb1ELb0EEENS1_21CollectiveEpilogueFwdINS6_IJS8_SA_S9_EEENS6_IJNS7_ILi1EEESI_SI_EEESC_SE_Li128ELb1ELb1ELb0ELb0EEENS1_19SingleTileSchedulerILb1ELb0ELb1ELi128EEEEEEEEEvNT_6ParamsE)
        /*0008*/ 	.word	0x000000ff


	//----- nvinfo : EIATTR_FRAME_SIZE
	.align		4
.L_12:
        /*000c*/ 	.byte	0x04, 0x11
        /*000e*/ 	.short	(.L_14 - .L_13)
	.align		4
.L_13:
        /*0010*/ 	.word	index@(_ZN7cutlass13device_kernelIN5flash19enable_sm80_to_sm89INS1_16FlashAttnFwdSm80INS1_25CollectiveMainloopFwdSm80ILi4ELi1ELb0EN4cute5tupleIJNS5_1CILi128EEENS7_ILi112EEENS7_ILi64EEEEEELi64ENS_6half_tEfNS_4arch4Sm80ELb1ELb0ELb0ELb1ELb1ELb1ELb1ELb0EEENS1_21CollectiveEpilogueFwdINS6_IJS8_SA_S9_EEENS6_IJNS7_ILi1EEESI_SI_EEESC_SE_Li128ELb1ELb1ELb0ELb0EEENS1_19SingleTileSchedulerILb1ELb0ELb1ELi128EEEEEEEEEvNT_6ParamsE)
        /*0014*/ 	.word	0x00000050


	//----- nvinfo : EIATTR_REGCOUNT
	.align		4
.L_14:
        /*0018*/ 	.byte	0x04, 0x2f
        /*001a*/ 	.short	(.L_16 - .L_15)
	.align		4
.L_15:
        /*001c*/ 	.word	index@(_ZN7cutlass13device_kernelIN5flash19enable_sm80_to_sm89INS1_16FlashAttnFwdSm80INS1_25CollectiveMainloopFwdSm80ILi4ELi1ELb0EN4cute5tupleIJNS5_1CILi128EEENS7_ILi112EEENS7_ILi64EEEEEELi64ENS_6half_tEfNS_4arch4Sm80ELb1ELb0ELb0ELb1ELb1ELb0ELb1ELb0EEENS1_21CollectiveEpilogueFwdINS6_IJS8_SA_S9_EEENS6_IJNS7_ILi1EEESI_SI_EEESC_SE_Li128ELb1ELb1ELb0ELb0EEENS1_19SingleTileSchedulerILb1ELb0ELb1ELi128EEEEEEEEEvNT_6ParamsE)
        /*0020*/ 	.word	0x000000ff


	//----- nvinfo : EIATTR_FRAME_SIZE
	.align		4
.L_16:
        /*0024*/ 	.byte	0x04, 0x11
        /*0026*/ 	.short	(.L_18 - .L_17)
	.align		4
.L_17:
        /*0028*/ 	.word	index@(_ZN7cutlass13device_kernelIN5flash19enable_sm80_to_sm89INS1_16FlashAttnFwdSm80INS1_25CollectiveMainloopFwdSm80ILi4ELi1ELb0EN4cute5tupleIJNS5_1CILi128EEENS7_ILi112EEENS7_ILi64EEEEEELi64ENS_6half_tEfNS_4arch4Sm80ELb1ELb0ELb0ELb1ELb1ELb0ELb1ELb0EEENS1_21CollectiveEpilogueFwdINS6_IJS8_SA_S9_EEENS6_IJNS7_ILi1EEESI_SI_EEESC_SE_Li128ELb1ELb1ELb0ELb0EEENS1_19SingleTileSchedulerILb1ELb0ELb1ELi128EEEEEEEEEvNT_6ParamsE)
        /*002c*/ 	.word	0x00000068


	//----- nvinfo : EIATTR_REGCOUNT
	.align		4
.L_18:
        /*0030*/ 	.byte	0x04, 0x2f
        /*0032*/ 	.short	(.L_20 - .L_19)
	.align		4
.L_19:
        /*0034*/ 	.word	index@(_ZN7cutlass13device_kernelIN5flash19enable_sm80_to_sm89INS1_16FlashAttnFwdSm80INS1_25CollectiveMainloopFwdSm80ILi4ELi1ELb0EN4cute5tupleIJNS5_1CILi128EEENS7_ILi112EEENS7_ILi64EEEEEELi64ENS_6half_tEfNS_4arch4Sm80ELb1ELb0ELb0ELb0ELb1ELb0ELb1ELb0EEENS1_21CollectiveEpilogueFwdINS6_IJS8_SA_S9_EEENS6_IJNS7_ILi1EEESI_SI_EEESC_SE_Li128ELb0ELb1ELb0ELb0EEENS1_30DynamicPersistentTileSchedulerILi128ELi128ELb0ELb1ELb0EEEEEEEEEvNT_6ParamsE)
        /*0038*/ 	.word	0x000000ff


	//----- nvinfo : EIATTR_FRAME_SIZE
	.align		4
.L_20:
        /*003c*/ 	.byte	0x04, 0x11
        /*003e*/ 	.short	(.L_22 - .L_21)
	.align		4
.L_21:
        /*0040*/ 	.word	index@($__internal_1_$__cuda_sm70_shflsync_idx_p)
        /*0044*/ 	.word	0x00000000


	//----- nvinfo : EIATTR_FRAME_SIZE
	.align		4
.L_22:
        /*0048*/ 	.byte	0x04, 0x11
        /*004a*/ 	.short	(.L_24 - .L_23)
	.align		4
.L_23:
        /*004c*/ 	.word	index@($__internal_0_$__cuda_sm70_shflsync_bfly_p)
        /*0050*/ 	.word	0x00000000


	//----- nvinfo : EIATTR_FRAME_SIZE
	.align		4
.L_24:
        /*0054*/ 	.byte	0x04, 0x11
        /*0056*/ 	.short	(.L_26 - .L_25)
	.align		4
.L_25:
        /*0058*/ 	.word	index@(_ZN7cutlass13device_kernelIN5flash19enable_sm80_to_sm89INS1_16FlashAttnFwdSm80INS1_25CollectiveMainloopFwdSm80ILi4ELi1ELb0EN4cute5tupleIJNS5_1CILi128EEENS7_ILi112EEENS7_ILi64EEEEEELi64ENS_6half_tEfNS_4arch4Sm80ELb1ELb0ELb0ELb0ELb1ELb0ELb1ELb0EEENS1_21CollectiveEpilogueFwdINS6_IJS8_SA_S9_EEENS6_IJNS7_ILi1EEESI_SI_EEESC_SE_Li128ELb0ELb1ELb0ELb0EEENS1_30DynamicPersistentTileSchedulerILi128ELi128ELb0ELb1ELb0EEEEEEEEEvNT_6ParamsE)
        /*005c*/ 	.word	0x00000098


	//----- nvinfo : EIATTR_REGCOUNT
	.align		4
.L_26:
        /*0060*/ 	.byte	0x04, 0x2f
        /*0062*/ 	.short	(.L_28 - .L_27)
	.align		4
.L_27:
        /*0064*/ 	.word	index@(_ZN7cutlass13device_kernelIN5flash19enable_sm80_to_sm89INS1_16FlashAttnFwdSm80INS1_25CollectiveMainloopFwdSm80ILi4ELi1ELb0EN4cute5tupleIJNS5_1CILi128EEENS7_ILi96EEENS7_ILi64EEEEEELi64ENS_6half_tEfNS_4arch4Sm80ELb0ELb1ELb0ELb1ELb1ELb1ELb1ELb0EEENS1_21CollectiveEpilogueFwdINS6_IJS8_SA_S9_EEENS6_IJNS7_ILi1EEESI_SI_EEESC_SE_Li128ELb1ELb1ELb0ELb0EEENS1_19SingleTileSchedulerILb1ELb0ELb1ELi128EEEEEEEEEvNT_6ParamsE)
        /*0068*/ 	.word	0x000000ff


	//----- nvinfo : EIATTR_FRAME_SIZE
	.align		4
.L_28:
        /*006c*/ 	.byte	0x04, 0x11
        /*006e*/ 	.short	(.L_30 - .L_29)
	.align		4
.L_29:
        /*0070*/ 	.word	index@(_ZN7cutlass13device_kernelIN5flash19enable_sm80_to_sm89INS1_16FlashAttnFwdSm80INS1_25CollectiveMainloopFwdSm80ILi4ELi1ELb0EN4cute5tupleIJNS5_1CILi128EEENS7_ILi96EEENS7_ILi64EEEEEELi64ENS_6half_tEfNS_4arch4Sm80ELb0ELb1ELb0ELb1ELb1ELb1ELb1ELb0EEENS1_21CollectiveEpilogueFwdINS6_IJS8_SA_S9_EEENS6_IJNS7_ILi1EEESI_SI_EEESC_SE_Li128ELb1ELb1ELb0ELb0EEENS1_19SingleTileSchedulerILb1ELb0ELb1ELi128EEEEEEEEEvNT_6ParamsE)
        /*0074*/ 	.word	0x00000040


	//----- nvinfo : EIATTR_REGCOUNT
	.align		4
.L_30:
        /*0078*/ 	.byte	0x04, 0x2f
        /*007a*/ 	.short	(.L_32 - .L_31)
	.align		4
.L_31:
        /*007c*/ 	.word	index@(_ZN7cutlass13device_kernelIN5flash19enable_sm80_to_sm89INS1_16FlashAttnFwdSm80INS1_25CollectiveMainloopFwdSm80ILi4ELi1ELb0EN4cute5tupleIJNS5_1CILi128EEENS7_ILi96EEENS7_ILi64EEEEEELi64ENS_6half_tEfNS_4arch4Sm80ELb0ELb1ELb0ELb1ELb1ELb0ELb1ELb0EEENS1_21CollectiveEpilogueFwdINS6_IJS8_SA_S9_EEENS6_IJNS7_ILi1EEESI_SI_EEESC_SE_Li128ELb1ELb1ELb0ELb0EEENS1_19SingleTileSchedulerILb1ELb0ELb1ELi128EEEEEEEEEvNT_6ParamsE)
        /*0080*/ 	.word	0x000000ff


	//----- nvinfo : EIATTR_FRAME_SIZE
	.align		4
.L_32:
        /*0084*/ 	.byte	0x04, 0x11
        /*0086*/ 	.short	(.L_34 - .L_33)
	.align		4
.L_33:
        /*0088*/ 	.word	index@(_ZN7cutlass13device_kernelIN5flash19enable_sm80_to_sm89INS1_16FlashAttnFwdSm80INS1_25CollectiveMainloopFwdSm80ILi4ELi1ELb0EN4cute5tupleIJNS5_1CILi128EEENS7_ILi96EEENS7_ILi64EEEEEELi64ENS_6half_tEfNS_4arch4Sm80ELb0ELb1ELb0ELb1ELb1ELb0ELb1ELb0EEENS1_21CollectiveEpilogueFwdINS6_IJS8_SA_S9_EEENS6_IJNS7_ILi1EEESI_SI_EEESC_SE_Li128ELb1ELb1ELb0ELb0EEENS1_19SingleTileSchedulerILb1ELb0ELb1ELi128EEEEEEEEEvNT_6ParamsE)
        /*008c*/ 	.word	0x00000000


	//----- nvinfo : EIATTR_REGCOUNT
	.align		4
.L_34:
        /*0090*/ 	.byte	0x04, 0x2f
        /*0092*/ 	.short	(.L_36 - .L_35)
	.align		4
.L_35:
        /*0094*/ 	.word	index@(_ZN7cutlass13device_kernelIN5flash19enable_sm80_to_sm89INS1_16FlashAttnFwdSm80INS1_25CollectiveMainloopFwdSm80ILi4ELi1ELb0EN4cute5tupleIJNS5_1CILi128EEENS7_ILi96EEENS7_ILi64EEEEEELi64ENS_6half_tEfNS_4arch4Sm80ELb0ELb1ELb0ELb0ELb1ELb0ELb1ELb0EEENS1_21CollectiveEpilogueFwdINS6_IJS8_SA_S9_EEENS6_IJNS7_ILi1EEESI_SI_EEESC_SE_Li128ELb0ELb1ELb0ELb0EEENS1_19SingleTileSchedulerILb0ELb0ELb1ELi128EEEEEEEEEvNT_6ParamsE)
        /*0098*/ 	.word	0x000000ff


	//----- nvinfo : EIATTR_FRAME_SIZE
	.align		4
.L_36:
        /*009c*/ 	.byte	0x04, 0x11
        /*009e*/ 	.short	(.L_38 - .L_37)
	.align		4
.L_37:
        /*00a0*/ 	.word	index@(_ZN7cutlass13device_kernelIN5flash19enable_sm80_to_sm89INS1_16FlashAttnFwdSm80INS1_25CollectiveMainloopFwdSm80ILi4ELi1ELb0EN4cute5tupleIJNS5_1CILi128EEENS7_ILi96EEENS7_ILi64EEEEEELi64ENS_6half_tEfNS_4arch4Sm80ELb0ELb1ELb0ELb0ELb1ELb0ELb1ELb0EEENS1_21CollectiveEpilogueFwdINS6_IJS8_SA_S9_EEENS6_IJNS7_ILi1EEESI_SI_EEESC_SE_Li128ELb0ELb1ELb0ELb0EEENS1_19SingleTileSchedulerILb0ELb0ELb1ELi128EEEEEEEEEvNT_6ParamsE)
        /*00a4*/ 	.word	0x00000008


	//----- nvinfo : EIATTR_REGCOUNT
	.align		4
.L_38:
        /*00a8*/ 	.byte	0x04, 0x2f
        /*00aa*/ 	.short	(.L_40 - .L_39)
	.align		4
.L_39:
        /*00ac*/ 	.word	index@(_ZN7cutlass13device_kernelIN5flash19enable_sm80_to_sm89INS1_16FlashAttnFwdSm80INS1_25CollectiveMainloopFwdSm80ILi4ELi1ELb0EN4cute5tupleIJNS5_1CILi128EEENS7_ILi112EEENS7_ILi64EEEEEELi64ENS_6half_tEfNS_4arch4Sm80ELb0ELb0ELb0ELb1ELb1ELb1ELb1ELb0EEENS1_21CollectiveEpilogueFwdINS6_IJS8_SA_S9_EEENS6_IJNS7_ILi1EEESI_SI_EEESC_SE_Li128ELb1ELb1ELb0ELb0EEENS1_19SingleTileSchedulerILb1ELb0ELb1ELi128EEEEEEEEEvNT_6ParamsE)
        /*00b0*/ 	.word	0x000000ff


	//----- nvinfo : EIATTR_FRAME_SIZE
	.align		4
.L_40:
        /*00b4*/ 	.byte	0x04, 0x11
        /*00b6*/ 	.short	(.L_42 - .L_41)
	.align		4
.L_41:
        /*00b8*/ 	.word	index@(_ZN7cutlass13device_kernelIN5flash19enable_sm80_to_sm89INS1_16FlashAttnFwdSm80INS1_25CollectiveMainloopFwdSm80ILi4ELi1ELb0EN4cute5tupleIJNS5_1CILi128EEENS7_ILi112EEENS7_ILi64EEEEEELi64ENS_6half_tEfNS_4arch4Sm80ELb0ELb0ELb0ELb1ELb1ELb1ELb1ELb0EEENS1_21CollectiveEpilogueFwdINS6_IJS8_SA_S9_EEENS6_IJNS7_ILi1EEESI_SI_EEESC_SE_Li128ELb1ELb1ELb0ELb0EEENS1_19SingleTileSchedulerILb1ELb0ELb1ELi128EEEEEEEEEvNT_6ParamsE)
        /*00bc*/ 	.word	0x00000038


	//----- nvinfo : EIATTR_REGCOUNT
	.align		4
.L_42:
        /*00c0*/ 	.byte	0x04, 0x2f
        /*00c2*/ 	.short	(.L_44 - .L_43)
	.align		4
.L_43:
        /*00c4*/ 	.word	index@(_ZN7cutlass13device_kernelIN5flash19enable_sm80_to_sm89INS1_16FlashAttnFwdSm80INS1_25CollectiveMainloopFwdSm80ILi4ELi1ELb0EN4cute5tupleIJNS5_1CILi128EEENS7_ILi112EEENS7_ILi64EEEEEELi64ENS_6half_tEfNS_4arch4Sm80ELb0ELb0ELb0ELb1ELb1ELb0ELb1ELb0EEENS1_21CollectiveEpilogueFwdINS6_IJS8_SA_S9_EEENS6_IJNS7_ILi1EEESI_SI_EEESC_SE_Li128ELb1ELb1ELb0ELb0EEENS1_19SingleTileSchedulerILb1ELb0ELb1ELi128EEEEEEEEEvNT_6ParamsE)
        /*00c8*/ 	.word	0x000000ff


	//----- nvinfo : EIATTR_FRAME_SIZE
	.align		4
.L_44:
        /*00cc*/ 	.byte	0x04, 0x11
        /*00ce*/ 	.short	(.L_46 - .L_45)
	.align		4
.L_45:
        /*00d0*/ 	.word	index@(_ZN7cutlass13device_kernelIN5flash19enable_sm80_to_sm89INS1_16FlashAttnFwdSm80INS1_25CollectiveMainloopFwdSm80ILi4ELi1ELb0EN4cute5tupleIJNS5_1CILi128EEENS7_ILi112EEENS7_ILi64EEEEEELi64ENS_6half_tEfNS_4arch4Sm80ELb0ELb0ELb0ELb1ELb1ELb0ELb1ELb0EEENS1_21CollectiveEpilogueFwdINS6_IJS8_SA_S9_EEENS6_IJNS7_ILi1EEESI_SI_EEESC_SE_Li128ELb1ELb1ELb0ELb0EEENS1_19SingleTileSchedulerILb1ELb0ELb1ELi128EEEEEEEEEvNT_6ParamsE)
        /*00d4*/ 	.word	0x00000020


	//----- nvinfo : EIATTR_REGCOUNT
	.align		4
.L_46:
        /*00d8*/ 	.byte	0x04, 0x2f
        /*00da*/ 	.short	(.L_48 - .L_47)
	.align		4
.L_47:
        /*00dc*/ 	.word	index@(_ZN7cutlass13device_kernelIN5flash19enable_sm80_to_sm89INS1_16FlashAttnFwdSm80INS1_25CollectiveMainloopFwdSm80ILi4ELi1ELb0EN4cute5tupleIJNS5_1CILi128EEENS7_ILi112EEENS7_ILi64EEEEEELi64ENS_6half_tEfNS_4arch4Sm80ELb0ELb0ELb0ELb0ELb1ELb0ELb1ELb0EEENS1_21CollectiveEpilogueFwdINS6_IJS8_SA_S9_EEENS6_IJNS7_ILi1EEESI_SI_EEESC_SE_Li128ELb0ELb1ELb0ELb0EEENS1_19SingleTileSchedulerILb0ELb0ELb1ELi128EEEEEEEEEvNT_6ParamsE)
        /*00e0*/ 	.word	0x000000ff


	//----- nvinfo : EIATTR_FRAME_SIZE
	.align		4
.L_48:
        /*00e4*/ 	.byte	0x04, 0x11
        /*00e6*/ 	.short	(.L_50 - .L_49)
	.align		4
.L_49:
        /*00e8*/ 	.word	index@(_ZN7cutlass13device_kernelIN5flash19enable_sm80_to_sm89INS1_16FlashAttnFwdSm80INS1_25CollectiveMainloopFwdSm80ILi4ELi1ELb0EN4cute5tupleIJNS5_1CILi128EEENS7_ILi112EEENS7_ILi64EEEEEELi64ENS_6half_tEfNS_4arch4Sm80ELb0ELb0ELb0ELb0ELb1ELb0ELb1ELb0EEENS1_21CollectiveEpilogueFwdINS6_IJS8_SA_S9_EEENS6_IJNS7_ILi1EEESI_SI_EEESC_SE_Li128ELb0ELb1ELb0ELb0EEENS1_19SingleTileSchedulerILb0ELb0ELb1ELi128EEEEEEEEEvNT_6ParamsE)
        /*00ec*/ 	.word	0x00000040


	//----- nvinfo : EIATTR_MIN_STACK_SIZE
	.align		4
.L_50:
        /*00f0*/ 	.byte	0x04, 0x12
        /*00f2*/ 	.short	(.L_52 - .L_51)
	.align		4
.L_51:
        /*00f4*/ 	.word	index@(_ZN7cutlass13device_kernelIN5flash19enable_sm80_to_sm89INS1_16FlashAttnFwdSm80INS1_25CollectiveMainloopFwdSm80ILi4ELi1ELb0EN4cute5tupleIJNS5_1CILi128EEENS7_ILi112EEENS7_ILi64EEEEEELi64ENS_6half_tEfNS_4arch4Sm80ELb0ELb0ELb0ELb0ELb1ELb0ELb1ELb0EEENS1_21CollectiveEpilogueFwdINS6_IJS8_SA_S9_EEENS6_IJNS7_ILi1EEESI_SI_EEESC_SE_Li128ELb0ELb1ELb0ELb0EEENS1_19SingleTileSchedulerILb0ELb0ELb1ELi128EEEEEEEEEvNT_6ParamsE)
        /*00f8*/ 	.word	0x00000040


	//----- nvinfo : EIATTR_MIN_STACK_SIZE
	.align		4
.L_52:
        /*00fc*/ 	.byte	0x04, 0x12
        /*00fe*/ 	.short	(.L_54 - .L_53)
	.align		4
.L_53:
        /*0100*/ 	.word	index@(_ZN7cutlass13device_kernelIN5flash19enable_sm80_to_sm89INS1_16FlashAttnFwdSm80INS1_25CollectiveMainloopFwdSm80ILi4ELi1ELb0EN4cute5tupleIJNS5_1CILi128EEENS7_ILi112EEENS7_ILi64EEEEEELi64ENS_6half_tEfNS_4arch4Sm80ELb0ELb0ELb0ELb1ELb1ELb0ELb1ELb0EEENS1_21CollectiveEpilogueFwdINS6_IJS8_SA_S9_EEENS6_IJNS7_ILi1EEESI_SI_EEESC_SE_Li128ELb1ELb1ELb0ELb0EEENS1_19SingleTileSchedulerILb1ELb0ELb1ELi128EEEEEEEEEvNT_6ParamsE)
        /*0104*/ 	.word	0x00000020


	//----- nvinfo : EIATTR_MIN_STACK_SIZE
	.align		4
.L_54:
        /*0108*/ 	.byte	0x04, 0x12
        /*010a*/ 	.short	(.L_56 - .L_55)
	.align		4
.L_55:
        /*010c*/ 	.word	index@(_ZN7cutlass13device_kernelIN5flash19enable_sm80_to_sm89INS1_16FlashAttnFwdSm80INS1_25CollectiveMainloopFwdSm80ILi4ELi1ELb0EN4cute5tupleIJNS5_1CILi128EEENS7_ILi112EEENS7_ILi64EEEEEELi64ENS_6half_tEfNS_4arch4Sm80ELb0ELb0ELb0ELb1ELb1ELb1ELb1ELb0EEENS1_21CollectiveEpilogueFwdINS6_IJS8_SA_S9_EEENS6_IJNS7_ILi1EEESI_SI_EEESC_SE_Li128ELb1ELb1ELb0ELb0EEENS1_19SingleTileSchedulerILb1ELb0ELb1ELi128EEEEEEEEEvNT_6ParamsE)
        /*0110*/ 	.word	0x00000038


	//----- nvinfo : EIATTR_MIN_STACK_SIZE
	.align		4
.L_56:
        /*0114*/ 	.byte	0x04, 0x12
        /*0116*/ 	.short	(.L_58 - .L_57)
	.align		4
.L_57:
        /*0118*/ 	.word	index@(_ZN7cutlass13device_kernelIN5flash19enable_sm80_to_sm89INS1_16FlashAttnFwdSm80INS1_25CollectiveMainloopFwdSm80ILi4ELi1ELb0EN4cute5tupleIJNS5_1CILi128EEENS7_ILi96EEENS7_ILi64EEEEEELi64ENS_6half_tEfNS_4arch4Sm80ELb0ELb1ELb0ELb0ELb1ELb0ELb1ELb0EEENS1_21CollectiveEpilogueFwdINS6_IJS8_SA_S9_EEENS6_IJNS7_ILi1EEESI_SI_EEESC_SE_Li128ELb0ELb1ELb0ELb0EEENS1_19SingleTileSchedulerILb0ELb0ELb1ELi128EEEEEEEEEvNT_6ParamsE)
        /*011c*/ 	.word	0x00000008


	//----- nvinfo : EIATTR_MIN_STACK_SIZE
	.align		4
.L_58:
        /*0120*/ 	.byte	0x04, 0x12
        /*0122*/ 	.short	(.L_60 - .L_59)
	.align		4
.L_59:
        /*0124*/ 	.word	index@(_ZN7cutlass13device_kernelIN5flash19enable_sm80_to_sm89INS1_16FlashAttnFwdSm80INS1_25CollectiveMainloopFwdSm80ILi4ELi1ELb0EN4cute5tupleIJNS5_1CILi128EEENS7_ILi96EEENS7_ILi64EEEEEELi64ENS_6half_tEfNS_4arch4Sm80ELb0ELb1ELb0ELb1ELb1ELb0ELb1ELb0EEENS1_21CollectiveEpilogueFwdINS6_IJS8_SA_S9_EEENS6_IJNS7_ILi1EEESI_SI_EEESC_SE_Li128ELb1ELb1ELb0ELb0EEENS1_19SingleTileSchedulerILb1ELb0ELb1ELi128EEEEEEEEEvNT_6ParamsE)
        /*0128*/ 	.word	0x00000000


	//----- nvinfo : EIATTR_MIN_STACK_SIZE
	.align		4
.L_60:
        /*012c*/ 	.byte	0x04, 0x12
        /*012e*/ 	.short	(.L_62 - .L_61)
	.align		4
.L_61:
        /*0130*/ 	.word	index@(_ZN7cutlass13device_kernelIN5flash19enable_sm80_to_sm89INS1_16FlashAttnFwdSm80INS1_25CollectiveMainloopFwdSm80ILi4ELi1ELb0EN4cute5tupleIJNS5_1CILi128EEENS7_ILi96EEENS7_ILi64EEEEEELi64ENS_6half_tEfNS_4arch4Sm80ELb0ELb1ELb0ELb1ELb1ELb1ELb1ELb0EEENS1_21CollectiveEpilogueFwdINS6_IJS8_SA_S9_EEENS6_IJNS7_ILi1EEESI_SI_EEESC_SE_Li128ELb1ELb1ELb0ELb0EEENS1_19SingleTileSchedulerILb1ELb0ELb1ELi128EEEEEEEEEvNT_6ParamsE)
        /*0134*/ 	.word	0x00000040


	//----- nvinfo : EIATTR_MIN_STACK_SIZE
	.align		4
.L_62:
        /*0138*/ 	.byte	0x04, 0x12
        /*013a*/ 	.short	(.L_64 - .L_63)
	.align		4
.L_63:
        /*013c*/ 	.word	index@(_ZN7cutlass13device_kernelIN5flash19enable_sm80_to_sm89INS1_16FlashAttnFwdSm80INS1_25CollectiveMainloopFwdSm80ILi4ELi1ELb0EN4cute5tupleIJNS5_1CILi128EEENS7_ILi112EEENS7_ILi64EEEEEELi64ENS_6half_tEfNS_4arch4Sm80ELb1ELb0ELb0ELb0ELb1ELb0ELb1ELb0EEENS1_21CollectiveEpilogueFwdINS6_IJS8_SA_S9_EEENS6_IJNS7_ILi1EEESI_SI_EEESC_SE_Li128ELb0ELb1ELb0ELb0EEENS1_30DynamicPersistentTileSchedulerILi128ELi128ELb0ELb1ELb0EEEEEEEEEvNT_6ParamsE)
        /*0140*/ 	.word	0x00000098


	//----- nvinfo : EIATTR_MIN_STACK_SIZE
	.align		4
.L_64:
        /*0144*/ 	.byte	0x04, 0x12
        /*0146*/ 	.short	(.L_66 - .L_65)
	.align		4
.L_65:
        /*0148*/ 	.word	index@(_ZN7cutlass13device_kernelIN5flash19enable_sm80_to_sm89INS1_16FlashAttnFwdSm80INS1_25CollectiveMainloopFwdSm80ILi4ELi1ELb0EN4cute5tupleIJNS5_1CILi128EEENS7_ILi112EEENS7_ILi64EEEEEELi64ENS_6half_tEfNS_4arch4Sm80ELb1ELb0ELb0ELb1ELb1ELb0ELb1ELb0EEENS1_21CollectiveEpilogueFwdINS6_IJS8_SA_S9_EEENS6_IJNS7_ILi1EEESI_SI_EEESC_SE_Li128ELb1ELb1ELb0ELb0EEENS1_19SingleTileSchedulerILb1ELb0ELb1ELi128EEEEEEEEEvNT_6ParamsE)
        /*014c*/ 	.word	0x00000068


	//----- nvinfo : EIATTR_MIN_STACK_SIZE
	.align		4
.L_66:
        /*0150*/ 	.byte	0x04, 0x12
        /*0152*/ 	.short	(.L_68 - .L_67)
	.align		4
.L_67:
        /*0154*/ 	.word	index@(_ZN7cutlass13device_kernelIN5flash19enable_sm80_to_sm89INS1_16FlashAttnFwdSm80INS1_25CollectiveMainloopFwdSm80ILi4ELi1ELb0EN4cute5tupleIJNS5_1CILi128EEENS7_ILi112EEENS7_ILi64EEEEEELi64ENS_6half_tEfNS_4arch4Sm80ELb1ELb0ELb0ELb1ELb1ELb1ELb1ELb0EEENS1_21CollectiveEpilogueFwdINS6_IJS8_SA_S9_EEENS6_IJNS7_ILi1EEESI_SI_EEESC_SE_Li128ELb1ELb1ELb0ELb0EEENS1_19SingleTileSchedulerILb1ELb0ELb1ELi128EEEEEEEEEvNT_6ParamsE)
        /*0158*/ 	.word	0x00000050
.L_68:


//--------------------- .nv.info._ZN7cutlass13device_kernelIN5flash19enable_sm80_to_sm89INS1_16FlashAttnFwdSm80INS1_25CollectiveMainloopFwdSm80ILi4ELi1ELb0EN4cute5tupleIJNS5_1CILi128EEENS7_ILi112EEENS7_ILi64EEEEEELi64ENS_6half_tEfNS_4arch4Sm80ELb0ELb0ELb0ELb0ELb1ELb0ELb1ELb0EEENS1_21CollectiveEpilogueFwdINS6_IJS8_SA_S9_EEENS6_IJNS7_ILi1EEESI_SI_EEESC_SE_Li128ELb0ELb1ELb0ELb0EEENS1_19SingleTileSchedulerILb0ELb0ELb1ELi128EEEEEEEEEvNT_6ParamsE --------------------------
	.section	.nv.info._ZN7cutlass13device_kernelIN5flash19enable_sm80_to_sm89INS1_16FlashAttnFwdSm80INS1_25CollectiveMainloopFwdSm80ILi4ELi1ELb0EN4cute5tupleIJNS5_1CILi128EEENS7_ILi112EEENS7_ILi64EEEEEELi64ENS_6half_tEfNS_4arch4Sm80ELb0ELb0ELb0ELb0ELb1ELb0ELb1ELb0EEENS1_21CollectiveEpilogueFwdINS6_IJS8_SA_S9_EEENS6_IJNS7_ILi1EEESI_SI_EEESC_SE_Li128ELb0ELb1ELb0ELb0EEENS1_19SingleTileSchedulerILb0ELb0ELb1ELi128EEEEEEEEEvNT_6ParamsE,"",@"SHT_CUDA_INFO"
	.sectionflags	@""
	.align	4


	//----- nvinfo : EIATTR_CUDA_API_VERSION
	.align		4
        /*0000*/ 	.byte	0x04, 0x37
        /*0002*/ 	.short	(.L_70 - .L_69)
.L_69:
        /*0004*/ 	.word	0x00000082


	//----- nvinfo : EIATTR_SW2861232_WAR
	.align		4
.L_70:
        /*0008*/ 	.byte	0x01, 0x35
	.zero		2


	//----- nvinfo : EIATTR_PARAM_CBANK
	.align		4
        /*000c*/ 	.byte	0x04, 0x0a
        /*000e*/ 	.short	(.L_72 - .L_71)
	.align		4
.L_71:
        /*0010*/ 	.word	index@(.nv.constant0._ZN7cutlass13device_kernelIN5flash19enable_sm80_to_sm89INS1_16FlashAttnFwdSm80INS1_25CollectiveMainloopFwdSm80ILi4ELi1ELb0EN4cute5tupleIJNS5_1CILi128EEENS7_ILi112EEENS7_ILi64EEEEEELi64ENS_6half_tEfNS_4arch4Sm80ELb0ELb0ELb0ELb0ELb1ELb0ELb1ELb0EEENS1_21CollectiveEpilogueFwdINS6_IJS8_SA_S9_EEENS6_IJNS7_ILi1EEESI_SI_EEESC_SE_Li128ELb0ELb1ELb0ELb0EEENS1_19SingleTileSchedulerILb0ELb0ELb1ELi128EEEEEEEEEvNT_6ParamsE)
        /*0014*/ 	.short	0x0160
        /*0016*/ 	.short	0x0418


	//----- nvinfo : EIATTR_CBANK_PARAM_SIZE
	.align		4
.L_72:
        /*0018*/ 	.byte	0x03, 0x19
        /*001a*/ 	.short	0x0418


	//----- nvinfo : EIATTR_KPARAM_INFO
	.align		4
        /*001c*/ 	.byte	0x04, 0x17
        /*001e*/ 	.short	(.L_74 - .L_73)
.L_73:
        /*0020*/ 	.word	0x00000000
        /*0024*/ 	.short	0x0000
        /*0026*/ 	.short	0x0000
        /*0028*/ 	.byte	0x00, 0xf0, 0x61, 0x10


	//----- nvinfo : EIATTR_MAXREG_COUNT
	.align		4
.L_74:
        /*002c*/ 	.byte	0x03, 0x1b
        /*002e*/ 	.short	0x00ff


	//----- nvinfo : EIATTR_NUM_BARRIERS
	.align		4
        /*0030*/ 	.byte	0x02, 0x4c
        /*0032*/ 	.byte	0x02
	.zero		1


	//----- nvinfo : EIATTR_ANNOTATIONS
	.align		4
        /*0034*/ 	.byte	0x04, 0x55
        /*0036*/ 	.short	(.L_76 - .L_75)


	//   ....[0]....
.L_75:
        /*0038*/ 	.word	0x00000001
        /*003c*/ 	.byte	0x80, 0x03, 0x00, 0x00, 0x01, 0x00, 0x00, 0x00, 0xc0, 0x03, 0x00, 0x00, 0x01, 0x00, 0x00, 0x00
        /* <DEDUP_REMOVED lines=17> */
        /*015c*/ 	.byte	0x40, 0xb4, 0x00, 0x00


	//----- nvinfo : EIATTR_MERCURY_ISA_VERSION
	.align		4
.L_76:
        /*0160*/ 	.byte	0x03, 0x5f
        /*0162*/ 	.short	0x0000


	//----- nvinfo : EIATTR_COOP_GROUP_MASK_REGIDS
	.align		4
        /*0164*/ 	.byte	0x04, 0x29
        /*0166*/ 	.short	(.L_78 - .L_77)


	//   ....[0]....
.L_77:
        /*0168*/ 	.word	0xffffffff


	//   ....[1]....
        /*016c*/ 	.word	0xffffffff


	//   ....[2]....
        /*0170*/ 	.word	0xffffffff


	//   ....[3]....
        /*0174*/ 	.word	0xffffffff


	//   ....[4]....
        /*0178*/ 	.word	0xffffffff


	//   ....[5]....
        /*017c*/ 	.word	0xffffffff


	//   ....[6]....
        /*0180*/ 	.word	0xffffffff


	//   ....[7]....
        /*0184*/ 	.word	0xffffffff


	//   ....[8]....
        /*0188*/ 	.word	0xffffffff


	//   ....[9]....
        /*018c*/ 	.word	0xffffffff


	//   ....[10]....
        /*0190*/ 	.word	0xffffffff


	//   ....[11]....
        /*0194*/ 	.word	0xffffffff


	//   ....[12]....
        /*0198*/ 	.word	0xffffffff


	//   ....[13]....
        /*019c*/ 	.word	0xffffffff


	//   ....[14]....
        /*01a0*/ 	.word	0xffffffff


	//   ....[15]....
        /*01a4*/ 	.word	0xffffffff


	//   ....[16]....
        /*01a8*/ 	.word	0xffffffff


	//   ....[17]....
        /*01ac*/ 	.word	0xffffffff


	//   ....[18]....
        /*01b0*/ 	.word	0xffffffff


	//   ....[19]....
        /*01b4*/ 	.word	0xffffffff


	//   ....[20]....
        /*01b8*/ 	.word	0xffffffff


	//   ....[21]....
        /*01bc*/ 	.word	0xffffffff


	//   ....[22]....
        /*01c0*/ 	.word	0xffffffff


	//   ....[23]....
        /*01c4*/ 	.word	0xffffffff


	//   ....[24]....
        /*01c8*/ 	.word	0xffffffff


	//   ....[25]....
        /*01cc*/ 	.word	0xffffffff


	//   ....[26]....
        /*01d0*/ 	.word	0xffffffff


	//   ....[27]....
        /*01d4*/ 	.word	0xffffffff


	//   ....[28]....
        /*01d8*/ 	.word	0xffffffff


	//   ....[29]....
        /*01dc*/ 	.word	0xffffffff


	//   ....[30]....
        /*01e0*/ 	.word	0xffffffff


	//   ....[31]....
        /*01e4*/ 	.word	0xffffffff


	//   ....[32]....
        /*01e8*/ 	.word	0xffffffff


	//   ....[33]....
        /*01ec*/ 	.word	0xffffffff


	//   ....[34]....
        /*01f0*/ 	.word	0xffffffff


	//   ....[35]....
        /*01f4*/ 	.word	0xffffffff


	//   ....[36]....
        /*01f8*/ 	.word	0xffffffff


	//   ....[37]....
        /*01fc*/ 	.word	0xffffffff


	//   ....[38]....
        /*0200*/ 	.word	0xffffffff


	//   ....[39]....
        /*0204*/ 	.word	0xffffffff


	//   ....[40]....
        /*0208*/ 	.word	0xffffffff


	//   ....[41]....
        /*020c*/ 	.word	0xffffffff


	//   ....[42]....
        /*0210*/ 	.word	0xffffffff


	//   ....[43]....
        /*0214*/ 	.word	0xffffffff


	//   ....[44]....
        /*0218*/ 	.word	0xffffffff


	//   ....[45]....
        /*021c*/ 	.word	0xffffffff


	//   ....[46]....
        /*0220*/ 	.word	0xffffffff


	//   ....[47]....
        /*0224*/ 	.word	0xffffffff


	//   ....[48]....
        /*0228*/ 	.word	0xffffffff


	//   ....[49]....
        /*022c*/ 	.word	0xffffffff


	//   ....[50]....
        /*0230*/ 	.word	0xffffffff


	//   ....[51]....
        /*0234*/ 	.word	0xffffffff


	//   ....[52]....
        /*0238*/ 	.word	0xffffffff


	//   ....[53]....
        /*023c*/ 	.word	0xffffffff


	//   ....[54]....
        /*0240*/ 	.word	0xffffffff


	//   ....[55]....
        /*0244*/ 	.word	0xffffffff


	//   ....[56]....
        /*0248*/ 	.word	0xffffffff


	//   ....[57]....
        /*024c*/ 	.word	0xffffffff


	//   ....[58]....
        /*0250*/ 	.word	0xffffffff


	//   ....[59]....
        /*0254*/ 	.word	0xffffffff


	//   ....[60]....
        /*0258*/ 	.word	0xffffffff


	//   ....[61]....
        /*025c*/ 	.word	0xffffffff


	//   ....[62]....
        /*0260*/ 	.word	0xffffffff


	//   ....[63]....
        /*0264*/ 	.word	0xffffffff


	//   ....[64]....
        /*0268*/ 	.word	0xffffffff


	//   ....[65]....
        /*026c*/ 	.word	0xffffffff


	//   ....[66]....
        /*0270*/ 	.word	0xffffffff


	//   ....[67]....
        /*0274*/ 	.word	0xffffffff


	//   ....[68]....
        /*0278*/ 	.word	0xffffffff


	//   ....[69]....
        /*027c*/ 	.word	0xffffffff


	//   ....[70]....
        /*0280*/ 	.word	0xffffffff


	//   ....[71]....
        /*0284*/ 	.word	0xffffffff


	//   ....[72]....
        /*0288*/ 	.word	0xffffffff


	//   ....[73]....
        /*028c*/ 	.word	0xffffffff


	//   ....[74]....
        /*0290*/ 	.word	0xffffffff


	//   ....[75]....
        /*0294*/ 	.word	0xffffffff


	//   ....[76]....
        /*0298*/ 	.word	0xffffffff


	//   ....[77]....
        /*029c*/ 	.word	0xffffffff


	//   ....[78]....
        /*02a0*/ 	.word	0xffffffff


	//   ....[79]....
        /*02a4*/ 	.word	0xffffffff


	//   ....[80]....
        /*02a8*/ 	.word	0xffffffff


	//   ....[81]....
        /*02ac*/ 	.word	0xffffffff


	//   ....[82]....
        /*02b0*/ 	.word	0xffffffff


	//   ....[83]....
        /*02b4*/ 	.word	0xffffffff


	//   ....[84]....
        /*02b8*/ 	.word	0xffffffff


	//   ....[85]....
        /*02bc*/ 	.word	0xffffffff


	//   ....[86]....
        /*02c0*/ 	.word	0xffffffff


	//   ....[87]....
        /*02c4*/ 	.word	0xffffffff


	//   ....[88]....
        /*02c8*/ 	.word	0xffffffff


	//   ....[89]....
        /*02cc*/ 	.word	0xffffffff


	//   ....[90]....
        /*02d0*/ 	.word	0xffffffff


	//   ....[91]....
        /*02d4*/ 	.word	0xffffffff


	//   ....[92]....
        /*02d8*/ 	.word	0xffffffff


	//   ....[93]....
        /*02dc*/ 	.word	0xffffffff


	//   ....[94]....
        /*02e0*/ 	.word	0xffffffff


	//   ....[95]....
        /*02e4*/ 	.word	0xffffffff


	//   ....[96]....
        /*02e8*/ 	.word	0xffffffff


	//   ....[97]....
        /*02ec*/ 	.word	0xffffffff


	//   ....[98]....
        /*02f0*/ 	.word	0xffffffff


	//   ....[99]....
        /*02f4*/ 	.word	0xffffffff


	//   ....[100]....
        /*02f8*/ 	.word	0xffffffff


	//   ....[101]....
        /*02fc*/ 	.word	0xffffffff


	//   ....[102]....
        /*0300*/ 	.word	0xffffffff


	//   ....[103]....
        /*0304*/ 	.word	0xffffffff


	//   ....[104]....
        /*0308*/ 	.word	0xffffffff


	//   ....[105]....
        /*030c*/ 	.word	0xffffffff


	//   ....[106]....
        /*0310*/ 	.word	0xffffffff


	//   ....[107]....
        /*0314*/ 	.word	0xffffffff


	//   ....[108]....
        /*0318*/ 	.word	0xffffffff


	//   ....[109]....
        /*031c*/ 	.word	0xffffffff


	//   ....[110]....
        /*0320*/ 	.word	0xffffffff


	//   ....[111]....
        /*0324*/ 	.word	0xffffffff


	//   ....[112]....
        /*0328*/ 	.word	0xffffffff


	//   ....[113]....
        /*032c*/ 	.word	0xffffffff


	//   ....[114]....
        /*0330*/ 	.word	0xffffffff


	//   ....[115]....
        /*0334*/ 	.word	0xffffffff


	//   ....[116]....
        /*0338*/ 	.word	0xffffffff


	//   ....[117]....
        /*033c*/ 	.word	0xffffffff


	//   ....[118]....
        /*0340*/ 	.word	0xffffffff


	//   ....[119]....
        /*0344*/ 	.word	0xffffffff


	//   ....[120]....
        /*0348*/ 	.word	0xffffffff


	//   ....[121]....
        /*034c*/ 	.word	0xffffffff


	//   ....[122]....
        /*0350*/ 	.word	0xffffffff


	//   ....[123]....
        /*0354*/ 	.word	0xffffffff


	//   ....[124]....
        /*0358*/ 	.word	0xffffffff


	//   ....[125]....
        /*035c*/ 	.word	0xffffffff


	//   ....[126]....
        /*0360*/ 	.word	0xffffffff


	//   ....[127]....
        /*0364*/ 	.word	0xffffffff


	//   ....[128]....
        /*0368*/ 	.word	0xffffffff


	//   ....[129]....
        /*036c*/ 	.word	0xffffffff


	//   ....[130]....
        /*0370*/ 	.word	0xffffffff


	//   ....[131]....
        /*0374*/ 	.word	0xffffffff


	//   ....[132]....
        /*0378*/ 	.word	0xffffffff


	//   ....[133]....
        /*037c*/ 	.word	0xffffffff


	//----- nvinfo : EIATTR_COOP_GROUP_INSTR_OFFSETS
	.align		4
.L_78:
        /*0380*/ 	.byte	0x04, 0x28
        /*0382*/ 	.short	(.L_80 - .L_79)


	//   ....[0]....
.L_79:
        /*0384*/ 	.word	0x000005f0


	//   ....[1]....
        /*0388*/ 	.word	0x00000630


	//   ....[2]....
        /*038c*/ 	.word	0x00000650


	//   ....[3]....
        /*0390*/ 	.word	0x00000670


	//   ....[4]....
        /*0394*/ 	.word	0x000006a0


	//   ....[5]....
        /*0398*/ 	.word	0x000006d0


	//   ....[6]....
        /*039c*/ 	.word	0x000006f0


	//   ....[7]....
        /*03a0*/ 	.word	0x00000760


	//   ....[8]....
        /*03a4*/ 	.word	0x000007b0


	//   ....[9]....
        /*03a8*/ 	.word	0x00000880


	//   ....[10]....
        /*03ac*/ 	.word	0x00000890


	//   ....[11]....
        /*03b0*/ 	.word	0x000008c0


	//   ....[12]....
        /*03b4*/ 	.word	0x00000900


	//   ....[13]....
        /*03b8*/ 	.word	0x00000950


	//   ....[14]....
        /*03bc*/ 	.word	0x00000980


	//   ....[15]....
        /*03c0*/ 	.word	0x00000990


	//   ....[16]....
        /*03c4*/ 	.word	0x00000dd0


	//   ....[17]....
        /*03c8*/ 	.word	0x00000e00


	//   ....[18]....
        /*03cc*/ 	.word	0x00000e20


	//   ....[19]....
        /*03d0*/ 	.word	0x00000e40


	//   ....[20]....
        /*03d4*/ 	.word	0x00000e60


	//   ....[21]....
        /*03d8*/ 	.word	0x00000e70


	//   ....[22]....
        /*03dc*/ 	.word	0x00000e80


	//   ....[23]....
        /*03e0*/ 	.word	0x00000eb0


	//   ....[24]....
        /*03e4*/ 	.word	0x00000ee0


	//   ....[25]....
        /*03e8*/ 	.word	0x00000f30


	//   ....[26]....
        /*03ec*/ 	.word	0x00000f60


	//   ....[27]....
        /*03f0*/ 	.word	0x00000fb0


	//   ....[28]....
        /*03f4*/ 	.word	0x00000fe0


	//   ....[29]....
        /*03f8*/ 	.word	0x00001050


	//   ....[30]....
        /*03fc*/ 	.word	0x00001690


	//   ....[31]....
        /*0400*/ 	.word	0x000016a0


	//   ....[32]....
        /*0404*/ 	.word	0x000016b0


	//   ....[33]....
        /*0408*/ 	.word	0x000016c0


	//   ....[34]....
        /*040c*/ 	.word	0x000016d0


	//   ....[35]....
        /*0410*/ 	.word	0x000016e0


	//   ....[36]....
        /*0414*/ 	.word	0x000016f0


	//   ....[37]....
        /*0418*/ 	.word	0x00001710


	//   ....[38]....
        /*041c*/ 	.word	0x00001750


	//   ....[39]....
        /*0420*/ 	.word	0x00001760


	//   ....[40]....
        /*0424*/ 	.word	0x00001790


	//   ....[41]....
        /*0428*/ 	.word	0x000017c0


	//   ....[42]....
        /*042c*/ 	.word	0x000017e0


	//   ....[43]....
        /*0430*/ 	.word	0x000017f0


	//   ....[44]....
        /*0434*/ 	.word	0x00002450


	//   ....[45]....
        /*0438*/ 	.word	0x00002460


	//   ....[46]....
        /*043c*/ 	.word	0x00002470


	//   ....[47]....
        /*0440*/ 	.word	0x00002480


	//   ....[48]....
        /*0444*/ 	.word	0x00002490


	//   ....[49]....
        /*0448*/ 	.word	0x000024a0


	//   ....[50]....
        /*044c*/ 	.word	0x000024b0


	//   ....[51]....
        /*0450*/ 	.word	0x000024c0


	//   ....[52]....
        /*0454*/ 	.word	0x000024d0


	//   ....[53]....
        /*0458*/ 	.word	0x000024e0


	//   ....[54]....
        /*045c*/ 	.word	0x000024f0


	//   ....[55]....
        /*0460*/ 	.word	0x00002500


	//   ....[56]....
        /*0464*/ 	.word	0x00002510


	//   ....[57]....
        /*0468*/ 	.word	0x00002520


	//   ....[58]....
        /*046c*/ 	.word	0x000035c0


	//   ....[59]....
        /*0470*/ 	.word	0x00003600


	//   ....[60]....
        /*0474*/ 	.word	0x00003710


	//   ....[61]....
        /*0478*/ 	.word	0x00003740


	//   ....[62]....
        /*047c*/ 	.word	0x00003770


	//   ....[63]....
        /*0480*/ 	.word	0x00003810


	//   ....[64]....
        /*0484*/ 	.word	0x000038e0


	//   ....[65]....
        /*0488*/ 	.word	0x00003a30


	//   ....[66]....
        /*048c*/ 	.word	0x000068e0


	//   ....[67]....
        /*0490*/ 	.word	0x00006900


	//   ....[68]....
        /*0494*/ 	.word	0x00006910


	//   ....[69]....
        /*0498*/ 	.word	0x00006920


	//   ....[70]....
        /*049c*/ 	.word	0x00006930


	//   ....[71]....
        /*04a0*/ 	.word	0x00006940


	//   ....[72]....
        /*04a4*/ 	.word	0x00006950


	//   ....[73]....
        /*04a8*/ 	.word	0x00006970


	//   ....[74]....
        /*04ac*/ 	.word	0x00006980


	//   ....[75]....
        /*04b0*/ 	.word	0x000069a0


	//   ....[76]....
        /*04b4*/ 	.word	0x000069f0


	//   ....[77]....
        /*04b8*/ 	.word	0x00006a30


	//   ....[78]....
        /*04bc*/ 	.word	0x00006a50


	//   ....[79]....
        /*04c0*/ 	.word	0x00006a60


	//   ....[80]....
        /*04c4*/ 	.word	0x00006e40


	//   ....[81]....
        /*04c8*/ 	.word	0x00006e60


	//   ....[82]....
        /*04cc*/ 	.word	0x00006e80


	//   ....[83]....
        /*04d0*/ 	.word	0x00006ea0


	//   ....[84]....
        /*04d4*/ 	.word	0x00006ed0


	//   ....[85]....
        /*04d8*/ 	.word	0x00006ef0


	//   ....[86]....
        /*04dc*/ 	.word	0x00006f40


	//   ....[87]....
        /*04e0*/ 	.word	0x00006f50


	//   ....[88]....
        /*04e4*/ 	.word	0x00006f70


	//   ....[89]....
        /*04e8*/ 	.word	0x00006f90


	//   ....[90]....
        /*04ec*/ 	.word	0x00006fa0


	//   ....[91]....
        /*04f0*/ 	.word	0x00006fe0


	//   ....[92]....
        /*04f4*/ 	.word	0x00006ff0


	//   ....[93]....
        /*04f8*/ 	.word	0x00007010


	//   ....[94]....
        /*04fc*/ 	.word	0x00007d10


	//   ....[95]....
        /*0500*/ 	.word	0x00007d90


	//   ....[96]....
        /*0504*/ 	.word	0x00007ea0


	//   ....[97]....
        /*0508*/ 	.word	0x00007ef0


	//   ....[98]....
        /*050c*/ 	.word	0x00007f40


	//   ....[99]....
        /*0510*/ 	.word	0x00008060


	//   ....[100]....
        /*0514*/ 	.word	0x00008320


	//   ....[101]....
        /*0518*/ 	.word	0x00008640


	//   ....[102]....
        /*051c*/ 	.word	0x0000a9b0


	//   ....[103]....
        /*0520*/ 	.word	0x0000a9c0


	//   ....[104]....
        /*0524*/ 	.word	0x0000a9d0


	//   ....[105]....
        /*0528*/ 	.word	0x0000aa80


	//   ....[106]....
        /*052c*/ 	.word	0x0000aaa0


	//   ....[107]....
        /*0530*/ 	.word	0x0000ac60


	//   ....[108]....
        /*0534*/ 	.word	0x0000acb0


	//   ....[109]....
        /*0538*/ 	.word	0x0000acc0


	//   ....[110]....
        /*053c*/ 	.word	0x0000bbc0


	//   ....[111]....
        /*0540*/ 	.word	0x0000bbf0


	//   ....[112]....
        /*0544*/ 	.word	0x0000bc10


	//   ....[113]....
        /*0548*/ 	.word	0x0000bc30


	//   ....[114]....
        /*054c*/ 	.word	0x0000bdb0


	//   ....[115]....
        /*0550*/ 	.word	0x0000bdd0


	//   ....[116]....
        /*0554*/ 	.word	0x0000bde0


	//   ....[117]....
        /*0558*/ 	.word	0x0000bdf0


	//   ....[118]....
        /*055c*/ 	.word	0x0000be20


	//   ....[119]....
        /*0560*/ 	.word	0x0000be40


	//   ....[120]....
        /*0564*/ 	.word	0x0000be90


	//   ....[121]....
        /*0568*/ 	.word	0x0000bed0


	//   ....[122]....
        /*056c*/ 	.word	0x0000bee0


	//   ....[123]....
        /*0570*/ 	.word	0x0000bef0


	//   ....[124]....
        /*0574*/ 	.word	0x0000bfc0


	//   ....[125]....
        /*0578*/ 	.word	0x0000c000


	//   ....[126]....
        /*057c*/ 	.word	0x0000c030


	//   ....[127]....
        /*0580*/ 	.word	0x0000c050


	//   ....[128]....
        /*0584*/ 	.word	0x0000c070


	//   ....[129]....
        /*0588*/ 	.word	0x0000c090


	//   ....[130]....
        /*058c*/ 	.word	0x0000c0a0


	//   ....[131]....
        /*0590*/ 	.word	0x0000c0c0


	//   ....[132]....
        /*0594*/ 	.word	0x0000c1f0


	//   ....[133]....
        /*0598*/ 	.word	0x0000c200


	//----- nvinfo : EIATTR_EXIT_INSTR_OFFSETS
	.align		4
.L_80:
        /*059c*/ 	.byte	0x04, 0x1c
        /*059e*/ 	.short	(.L_82 - .L_81)


	//   ....[0]....
.L_81:
        /*05a0*/ 	.word	0x00000040


	//   ....[1]....
        /*05a4*/ 	.word	0x0000c230


	//   ....[2]....
        /*05a8*/ 	.word	0x0000c270


	//----- nvinfo : EIATTR_CTAIDZ_USED
	.align		4
.L_82:
        /*05ac*/ 	.byte	0x01, 0x04
	.zero		2


	//----- nvinfo : EIATTR_MAX_THREADS
	.align		4
        /*05b0*/ 	.byte	0x04, 0x05
        /*05b2*/ 	.short	(.L_84 - .L_83)
.L_83:
        /*05b4*/ 	.word	0x00000080
        /*05b8*/ 	.word	0x00000001
        /*05bc*/ 	.word	0x00000001
.L_84:


//--------------------- .nv.info._ZN7cutlass13device_kernelIN5flash19enable_sm80_to_sm89INS1_16FlashAttnFwdSm80INS1_25CollectiveMainloopFwdSm80ILi4ELi1ELb0EN4cute5tupleIJNS5_1CILi128EEENS7_ILi112EEENS7_ILi64EEEEEELi64ENS_6half_tEfNS_4arch4Sm80ELb0ELb0ELb0ELb1ELb1ELb0ELb1ELb0EEENS1_21CollectiveEpilogueFwdINS6_IJS8_SA_S9_EEENS6_IJNS7_ILi1EEESI_SI_EEESC_SE_Li128ELb1ELb1ELb0ELb0EEENS1_19SingleTileSchedulerILb1ELb0ELb1ELi128EEEEEEEEEvNT_6ParamsE --------------------------
	.section	.nv.info._ZN7cutlass13device_kernelIN5flash19enable_sm80_to_sm89INS1_16FlashAttnFwdSm80INS1_25CollectiveMainloopFwdSm80ILi4ELi1ELb0EN4cute5tupleIJNS5_1CILi128EEENS7_ILi112EEENS7_ILi64EEEEEELi64ENS_6half_tEfNS_4arch4Sm80ELb0ELb0ELb0ELb1ELb1ELb0ELb1ELb0EEENS1_21CollectiveEpilogueFwdINS6_IJS8_SA_S9_EEENS6_IJNS7_ILi1EEESI_SI_EEESC_SE_Li128ELb1ELb1ELb0ELb0EEENS1_19SingleTileSchedulerILb1ELb0ELb1ELi128EEEEEEEEEvNT_6ParamsE,"",@"SHT_CUDA_INFO"
	.sectionflags	@""
	.align	4


	//----- nvinfo : EIATTR_CUDA_API_VERSION
	.align		4
        /*0000*/ 	.byte	0x04, 0x37
        /*0002*/ 	.short	(.L_86 - .L_85)
.L_85:
        /*0004*/ 	.word	0x00000082


	//----- nvinfo : EIATTR_SW2861232_WAR
	.align		4
.L_86:
        /*0008*/ 	.byte	0x01, 0x35
	.zero		2


	//----- nvinfo : EIATTR_PARAM_CBANK
	.align		4
        /*000c*/ 	.byte	0x04, 0x0a
        /*000e*/ 	.short	(.L_88 - .L_87)
	.align		4
.L_87:
        /*0010*/ 	.word	index@(.nv.constant0._ZN7cutlass13device_kernelIN5flash19enable_sm80_to_sm89INS1_16FlashAttnFwdSm80INS1_25CollectiveMainloopFwdSm80ILi4ELi1ELb0EN4cute5tupleIJNS5_1CILi128EEENS7_ILi112EEENS7_ILi64EEEEEELi64ENS_6half_tEfNS_4arch4Sm80ELb0ELb0ELb0ELb1ELb1ELb0ELb1ELb0EEENS1_21CollectiveEpilogueFwdINS6_IJS8_SA_S9_EEENS6_IJNS7_ILi1EEESI_SI_EEESC_SE_Li128ELb1ELb1ELb0ELb0EEENS1_19SingleTileSchedulerILb1ELb0ELb1ELi128EEEEEEEEEvNT_6ParamsE)
        /*0014*/ 	.short	0x0160
        /*0016*/ 	.short	0x0418


	//----- nvinfo : EIATTR_CBANK_PARAM_SIZE
	.align		4
.L_88:
        /*0018*/ 	.byte	0x03, 0x19
        /*001a*/ 	.short	0x0418


	//----- nvinfo : EIATTR_KPARAM_INFO
	.align		4
        /*001c*/ 	.byte	0x04, 0x17
        /*001e*/ 	.short	(.L_90 - .L_89)
.L_89:
        /*0020*/ 	.word	0x00000000
        /*0024*/ 	.short	0x0000
        /*0026*/ 	.short	0x0000
        /*0028*/ 	.byte	0x00, 0xf0, 0x61, 0x10


	//----- nvinfo : EIATTR_MAXREG_COUNT
	.align		4
.L_90:
        /*002c*/ 	.byte	0x03, 0x1b
        /*002e*/ 	.short	0x00ff


	//----- nvinfo : EIATTR_NUM_BARRIERS
	.align		4
        /*0030*/ 	.byte	0x02, 0x4c
        /*0032*/ 	.byte	0x02
	.zero		1


	//----- nvinfo : EIATTR_ANNOTATIONS
	.align		4
        /*0034*/ 	.byte	0x04, 0x55
        /*0036*/ 	.short	(.L_92 - .L_91)


	//   ....[0]....
.L_91:
        /* <DEDUP_REMOVED lines=9> */
        /*00bc*/ 	.byte	0x20, 0xb0, 0x00, 0x00, 0x01, 0x00, 0x00, 0x00, 0x30, 0xb0, 0x00, 0x00


	//----- nvinfo : EIATTR_MERCURY_ISA_VERSION
	.align		4
.L_92:
        /*00c8*/ 	.byte	0x03, 0x5f
        /*00ca*/ 	.short	0x0000


	//----- nvinfo : EIATTR_COOP_GROUP_MASK_REGIDS
	.align		4
        /*00cc*/ 	.byte	0x04, 0x29
        /*00ce*/ 	.short	(.L_94 - .L_93)


	//   ....[0]....
.L_93:
        /*00d0*/ 	.word	0xffffffff


	//   ....[1]....
        /*00d4*/ 	.word	0xffffffff


	//   ....[2]....
        /*00d8*/ 	.word	0xffffffff


	//   ....[3]....
        /*00dc*/ 	.word	0xffffffff


	//   ....[4]....
        /*00e0*/ 	.word	0xffffffff


	//   ....[5]....
        /*00e4*/ 	.word	0xffffffff


	//   ....[6]....
        /*00e8*/ 	.word	0xffffffff


	//   ....[7]....
        /*00ec*/ 	.word	0xffffffff


	//   ....[8]....
        /*00f0*/ 	.word	0xffffffff


	//   ....[9]....
        /*00f4*/ 	.word	0xffffffff


	//   ....[10]....
        /*00f8*/ 	.word	0xffffffff


	//   ....[11]....
        /*00fc*/ 	.word	0xffffffff


	//   ....[12]....
        /*0100*/ 	.word	0xffffffff


	//   ....[13]....
        /*0104*/ 	.word	0xffffffff


	//   ....[14]....
        /*0108*/ 	.word	0xffffffff


	//   ....[15]....
        /*010c*/ 	.word	0xffffffff


	//   ....[16]....
        /*0110*/ 	.word	0xffffffff


	//   ....[17]....
        /*0114*/ 	.word	0xffffffff


	//   ....[18]....
        /*0118*/ 	.word	0xffffffff


	//   ....[19]....
        /*011c*/ 	.word	0xffffffff


	//   ....[20]....
        /*0120*/ 	.word	0xffffffff


	//   ....[21]....
        /*0124*/ 	.word	0xffffffff


	//   ....[22]....
        /*0128*/ 	.word	0xffffffff


	//   ....[23]....
        /*012c*/ 	.word	0xffffffff


	//   ....[24]....
        /*0130*/ 	.word	0xffffffff


	//   ....[25]....
        /*0134*/ 	.word	0xffffffff


	//   ....[26]....
        /*0138*/ 	.word	0xffffffff


	//   ....[27]....
        /*013c*/ 	.word	0xffffffff


	//   ....[28]....
        /*0140*/ 	.word	0xffffffff


	//   ....[29]....
        /*0144*/ 	.word	0xffffffff


	//   ....[30]....
        /*0148*/ 	.word	0xffffffff


	//   ....[31]....
        /*014c*/ 	.word	0xffffffff


	//   ....[32]....
        /*0150*/ 	.word	0xffffffff


	//   ....[33]....
        /*0154*/ 	.word	0xffffffff


	//   ....[34]....
        /*0158*/ 	.word	0xffffffff


	//   ....[35]....
        /*015c*/ 	.word	0xffffffff


	//   ....[36]....
        /*0160*/ 	.word	0xffffffff


	//   ....[37]....
        /*0164*/ 	.word	0xffffffff


	//   ....[38]....
        /*0168*/ 	.word	0xffffffff


	//   ....[39]....
        /*016c*/ 	.word	0xffffffff


	//   ....[40]....
        /*0170*/ 	.word	0xffffffff


	//   ....[41]....
        /*0174*/ 	.word	0xffffffff


	//   ....[42]....
        /*0178*/ 	.word	0xffffffff


	//   ....[43]....
        /*017c*/ 	.word	0xffffffff


	//   ....[44]....
        /*0180*/ 	.word	0xffffffff


	//   ....[45]....
        /*0184*/ 	.word	0xffffffff


	//   ....[46]....
        /*0188*/ 	.word	0xffffffff


	//   ....[47]....
        /*018c*/ 	.word	0xffffffff


	//   ....[48]....
        /*0190*/ 	.word	0xffffffff


	//   ....[49]....
        /*0194*/ 	.word	0xffffffff


	//   ....[50]....
        /*0198*/ 	.word	0xffffffff


	//   ....[51]....
        /*019c*/ 	.word	0xffffffff


	//   ....[52]....
        /*01a0*/ 	.word	0xffffffff


	//   ....[53]....
        /*01a4*/ 	.word	0xffffffff


	//   ....[54]....
        /*01a8*/ 	.word	0xffffffff


	//   ....[55]....
        /*01ac*/ 	.word	0xffffffff


	//   ....[56]....
        /*01b0*/ 	.word	0xffffffff


	//   ....[57]....
        /*01b4*/ 	.word	0xffffffff


	//   ....[58]....
        /*01b8*/ 	.word	0xffffffff


	//   ....[59]....
        /*01bc*/ 	.word	0xffffffff


	//   ....[60]....
        /*01c0*/ 	.word	0xffffffff


	//   ....[61]....
        /*01c4*/ 	.word	0xffffffff


	//   ....[62]....
        /*01c8*/ 	.word	0xffffffff


	//   ....[63]....
        /*01cc*/ 	.word	0xffffffff


	//   ....[64]....
        /*01d0*/ 	.word	0xffffffff


	//   ....[65]....
        /*01d4*/ 	.word	0xffffffff


	//   ....[66]....
        /*01d8*/ 	.word	0xffffffff


	//   ....[67]....
        /*01dc*/ 	.word	0xffffffff


	//   ....[68]....
        /*01e0*/ 	.word	0xffffffff


	//   ....[69]....
        /*01e4*/ 	.word	0xffffffff


	//   ....[70]....
        /*01e8*/ 	.word	0xffffffff


	//   ....[71]....
        /*01ec*/ 	.word	0xffffffff


	//   ....[72]....
        /*01f0*/ 	.word	0xffffffff


	//   ....[73]....
        /*01f4*/ 	.word	0xffffffff


	//   ....[74]....
        /*01f8*/ 	.word	0xffffffff


	//   ....[75]....
        /*01fc*/ 	.word	0xffffffff


	//   ....[76]....
        /*0200*/ 	.word	0xffffffff


	//   ....[77]....
        /*0204*/ 	.word	0xffffffff


	//   ....[78]....
        /*0208*/ 	.word	0xffffffff


	//   ....[79]....
        /*020c*/ 	.word	0xffffffff


	//   ....[80]....
        /*0210*/ 	.word	0xffffffff


	//   ....[81]....
        /*0214*/ 	.word	0xffffffff


	//   ....[82]....
        /*0218*/ 	.word	0xffffffff


	//   ....[83]....
        /*021c*/ 	.word	0xffffffff


	//   ....[84]....
        /*0220*/ 	.word	0xffffffff


	//   ....[85]....
        /*0224*/ 	.word	0xffffffff


	//   ....[86]....
        /*0228*/ 	.word	0xffffffff


	//   ....[87]....
        /*022c*/ 	.word	0xffffffff


	//   ....[88]....
        /*0230*/ 	.word	0xffffffff


	//   ....[89]....
        /*0234*/ 	.word	0xffffffff


	//   ....[90]....
        /*0238*/ 	.word	0xffffffff


	//   ....[91]....
        /*023c*/ 	.word	0xffffffff


	//   ....[92]....
        /*0240*/ 	.word	0xffffffff


	//   ....[93]....
        /*0244*/ 	.word	0xffffffff


	//   ....[94]....
        /*0248*/ 	.word	0xffffffff


	//   ....[95]....
        /*024c*/ 	.word	0xffffffff


	//   ....[96]....
        /*0250*/ 	.word	0xffffffff


	//   ....[97]....
        /*0254*/ 	.word	0xffffffff


	//   ....[98]....
        /*0258*/ 	.word	0xffffffff


	//   ....[99]....
        /*025c*/ 	.word	0xffffffff


	//   ....[100]....
        /*0260*/ 	.word	0xffffffff


	//   ....[101]....
        /*0264*/ 	.word	0xffffffff


	//   ....[102]....
        /*0268*/ 	.word	0xffffffff


	//   ....[103]....
        /*026c*/ 	.word	0xffffffff


	//   ....[104]....
        /*0270*/ 	.word	0xffffffff


	//   ....[105]....
        /*0274*/ 	.word	0xffffffff


	//   ....[106]....
        /*0278*/ 	.word	0xffffffff


	//   ....[107]....
        /*027c*/ 	.word	0xffffffff


	//   ....[108]....
        /*0280*/ 	.word	0xffffffff


	//   ....[109]....
        /*0284*/ 	.word	0xffffffff


	//   ....[110]....
        /*0288*/ 	.word	0xffffffff


	//   ....[111]....
        /*028c*/ 	.word	0xffffffff


	//   ....[112]....
        /*0290*/ 	.word	0xffffffff


	//   ....[113]....
        /*0294*/ 	.word	0xffffffff


	//   ....[114]....
        /*0298*/ 	.word	0xffffffff


	//   ....[115]....
        /*029c*/ 	.word	0xffffffff


	//   ....[116]....
        /*02a0*/ 	.word	0xffffffff


	//   ....[117]....
        /*02a4*/ 	.word	0xffffffff


	//   ....[118]....
        /*02a8*/ 	.word	0xffffffff


	//   ....[119]....
        /*02ac*/ 	.word	0xffffffff


	//   ....[120]....
        /*02b0*/ 	.word	0xffffffff


	//   ....[121]....
        /*02b4*/ 	.word	0xffffffff


	//   ....[122]....
        /*02b8*/ 	.word	0xffffffff


	//   ....[123]....
        /*02bc*/ 	.word	0xffffffff


	//   ....[124]....
        /*02c0*/ 	.word	0xffffffff


	//   ....[125]....
        /*02c4*/ 	.word	0xffffffff


	//   ....[126]....
        /*02c8*/ 	.word	0xffffffff


	//   ....[127]....
        /*02cc*/ 	.word	0xffffffff


	//   ....[128]....
        /*02d0*/ 	.word	0xffffffff


	//   ....[129]....
        /*02d4*/ 	.word	0xffffffff


	//   ....[130]....
        /*02d8*/ 	.word	0xffffffff


	//   ....[131]....
        /*02dc*/ 	.word	0xffffffff


	//   ....[132]....
        /*02e0*/ 	.word	0xffffffff


	//   ....[133]....
        /*02e4*/ 	.word	0xffffffff


	//   ....[134]....
        /*02e8*/ 	.word	0xffffffff


	//   ....[135]....
        /*02ec*/ 	.word	0xffffffff


	//   ....[136]....
        /*02f0*/ 	.word	0xffffffff


	//   ....[137]....
        /*02f4*/ 	.word	0xffffffff


	//   ....[138]....
        /*02f8*/ 	.word	0xffffffff


	//   ....[139]....
        /*02fc*/ 	.word	0xffffffff


	//   ....[140]....
        /*0300*/ 	.word	0xffffffff


	//   ....[141]....
        /*0304*/ 	.word	0xffffffff


	//   ....[142]....
        /*0308*/ 	.word	0xffffffff


	//   ....[143]....
        /*030c*/ 	.word	0xffffffff


	//   ....[144]....
        /*0310*/ 	.word	0xffffffff


	//   ....[145]....
        /*0314*/ 	.word	0xffffffff


	//   ....[146]....
        /*0318*/ 	.word	0xffffffff


	//   ....[147]....
        /*031c*/ 	.word	0xffffffff


	//   ....[148]....
        /*0320*/ 	.word	0xffffffff


	//   ....[149]....
        /*0324*/ 	.word	0xffffffff


	//   ....[150]....
        /*0328*/ 	.word	0xffffffff


	//----- nvinfo : EIATTR_COOP_GROUP_INSTR_OFFSETS
	.align		4
.L_94:
        /*032c*/ 	.byte	0x04, 0x28
        /*032e*/ 	.short	(.L_96 - .L_95)


	//   ....[0]....
.L_95:
        /*0330*/ 	.word	0x000000a0


	//   ....[1]....
        /*0334*/ 	.word	0x00001030


	//   ....[2]....
        /*0338*/ 	.word	0x00001160


	//   ....[3]....
        /*033c*/ 	.word	0x000011f0


	//   ....[4]....
        /*0340*/ 	.word	0x00001220


	//   ....[5]....
        /*0344*/ 	.word	0x000012b0


	//   ....[6]....
        /*0348*/ 	.word	0x000012e0


	//   ....[7]....
        /*034c*/ 	.word	0x00001370


	//   ....[8]....
        /*0350*/ 	.word	0x000013a0


	//   ....[9]....
        /*0354*/ 	.word	0x00001430


	//   ....[10]....
        /*0358*/ 	.word	0x00001460


	//   ....[11]....
        /*035c*/ 	.word	0x000014f0


	//   ....[12]....
        /*0360*/ 	.word	0x00001520


	//   ....[13]....
        /*0364*/ 	.word	0x000015b0


	//   ....[14]....
        /*0368*/ 	.word	0x000015e0


	//   ....[15]....
        /*036c*/ 	.word	0x00001660


	//   ....[16]....
        /*0370*/ 	.word	0x000016a0


	//   ....[17]....
        /*0374*/ 	.word	0x00001b10


	//   ....[18]....
        /*0378*/ 	.word	0x00001b20


	//   ....[19]....
        /*037c*/ 	.word	0x00001b30


	//   ....[20]....
        /*0380*/ 	.word	0x00001b40


	//   ....[21]....
        /*0384*/ 	.word	0x00001b50


	//   ....[22]....
        /*0388*/ 	.word	0x00001b60


	//   ....[23]....
        /*038c*/ 	.word	0x00001b70


	//   ....[24]....
        /*0390*/ 	.word	0x00001b90


	//   ....[25]....
        /*0394*/ 	.word	0x00001bb0


	//   ....[26]....
        /*0398*/ 	.word	0x00001be0


	//   ....[27]....
        /*039c*/ 	.word	0x00001bf0


	//   ....[28]....
        /*03a0*/ 	.word	0x00001c00


	//   ....[29]....
        /*03a4*/ 	.word	0x00001c10


	//   ....[30]....
        /*03a8*/ 	.word	0x00001c50


	//   ....[31]....
        /*03ac*/ 	.word	0x00002190


	//   ....[32]....
        /*03b0*/ 	.word	0x000021a0


	//   ....[33]....
        /*03b4*/ 	.word	0x000021c0


	//   ....[34]....
        /*03b8*/ 	.word	0x000021d0


	//   ....[35]....
        /*03bc*/ 	.word	0x000022f0


	//   ....[36]....
        /*03c0*/ 	.word	0x00002300


	//   ....[37]....
        /*03c4*/ 	.word	0x00002320


	//   ....[38]....
        /*03c8*/ 	.word	0x00002330


	//   ....[39]....
        /*03cc*/ 	.word	0x000023c0


	//   ....[40]....
        /*03d0*/ 	.word	0x000023e0


	//   ....[41]....
        /*03d4*/ 	.word	0x00002400


	//   ....[42]....
        /*03d8*/ 	.word	0x00002410


	//   ....[43]....
        /*03dc*/ 	.word	0x00002480


	//   ....[44]....
        /*03e0*/ 	.word	0x000024c0


	//   ....[45]....
        /*03e4*/ 	.word	0x00002f50


	//   ....[46]....
        /*03e8*/ 	.word	0x00002f70


	//   ....[47]....
        /*03ec*/ 	.word	0x00002f80


	//   ....[48]....
        /*03f0*/ 	.word	0x00002f90


	//   ....[49]....
        /*03f4*/ 	.word	0x00002fa0


	//   ....[50]....
        /*03f8*/ 	.word	0x00002fb0


	//   ....[51]....
        /*03fc*/ 	.word	0x00002fc0


	//   ....[52]....
        /*0400*/ 	.word	0x00002fd0


	//   ....[53]....
        /*0404*/ 	.word	0x00002ff0


	//   ....[54]....
        /*0408*/ 	.word	0x00003010


	//   ....[55]....
        /*040c*/ 	.word	0x00003040


	//   ....[56]....
        /*0410*/ 	.word	0x00003060


	//   ....[57]....
        /*0414*/ 	.word	0x00003080


	//   ....[58]....
        /*0418*/ 	.word	0x000030a0


	//   ....[59]....
        /*041c*/ 	.word	0x00004060


	//   ....[60]....
        /*0420*/ 	.word	0x00004090


	//   ....[61]....
        /*0424*/ 	.word	0x000041a0


	//   ....[62]....
        /*0428*/ 	.word	0x000041d0


	//   ....[63]....
        /*042c*/ 	.word	0x00004200


	//   ....[64]....
        /*0430*/ 	.word	0x000042b0


	//   ....[65]....
        /*0434*/ 	.word	0x00004390


	//   ....[66]....
        /*0438*/ 	.word	0x000044f0


	//   ....[67]....
        /*043c*/ 	.word	0x00006fb0


	//   ....[68]....
        /*0440*/ 	.word	0x00006fd0


	//   ....[69]....
        /*0444*/ 	.word	0x00006fe0


	//   ....[70]....
        /*0448*/ 	.word	0x00006ff0


	//   ....[71]....
        /*044c*/ 	.word	0x00007000


	//   ....[72]....
        /*0450*/ 	.word	0x00007010


	//   ....[73]....
        /*0454*/ 	.word	0x00007020


	//   ....[74]....
        /*0458*/ 	.word	0x00007040


	//   ....[75]....
        /*045c*/ 	.word	0x00007050


	//   ....[76]....
        /*0460*/ 	.word	0x00007070


	//   ....[77]....
        /*0464*/ 	.word	0x000070c0


	//   ....[78]....
        /*0468*/ 	.word	0x00007100


	//   ....[79]....
        /*046c*/ 	.word	0x00007120


	//   ....[80]....
        /*0470*/ 	.word	0x00007130


	//   ....[81]....
        /*0474*/ 	.word	0x00007530


	//   ....[82]....
        /*0478*/ 	.word	0x00007560


	//   ....[83]....
        /*047c*/ 	.word	0x00007570


	//   ....[84]....
        /*0480*/ 	.word	0x00007590


	//   ....[85]....
        /*0484*/ 	.word	0x000075b0


	//   ....[86]....
        /*0488*/ 	.word	0x000075e0


	//   ....[87]....
        /*048c*/ 	.word	0x00007600


	//   ....[88]....
        /*0490*/ 	.word	0x00007620


	//   ....[89]....
        /*0494*/ 	.word	0x00007650


	//   ....[90]....
        /*0498*/ 	.word	0x00007670


	//   ....[91]....
        /*049c*/ 	.word	0x00007690


	//   ....[92]....
        /*04a0*/ 	.word	0x000076d0


	//   ....[93]....
        /*04a4*/ 	.word	0x00007780


	//   ....[94]....
        /*04a8*/ 	.word	0x000077a0


	//   ....[95]....
        /*04ac*/ 	.word	0x000083f0


	//   ....[96]....
        /*04b0*/ 	.word	0x00008470


	//   ....[97]....
        /*04b4*/ 	.word	0x00008570


	//   ....[98]....
        /*04b8*/ 	.word	0x000085d0


	//   ....[99]....
        /*04bc*/ 	.word	0x00008600


	//   ....[100]....
        /*04c0*/ 	.word	0x00008700


	//   ....[101]....
        /*04c4*/ 	.word	0x00008980


	//   ....[102]....
        /*04c8*/ 	.word	0x00008cb0


	//   ....[103]....
        /*04cc*/ 	.word	0x0000b060


	//   ....[104]....
        /*04d0*/ 	.word	0x0000b090


	//   ....[105]....
        /*04d4*/ 	.word	0x0000b0d0


	//   ....[106]....
        /*04d8*/ 	.word	0x0000b0e0


	//   ....[107]....
        /*04dc*/ 	.word	0x0000b3b0


	//   ....[108]....
        /*04e0*/ 	.word	0x0000b3c0


	//   ....[109]....
        /*04e4*/ 	.word	0x0000b400


	//   ....[110]....
        /*04e8*/ 	.word	0x0000b420


	//   ....[111]....
        /*04ec*/ 	.word	0x0000c600


	//   ....[112]....
        /*04f0*/ 	.word	0x0000c620


	//   ....[113]....
        /*04f4*/ 	.word	0x0000c650


	//   ....[114]....
        /*04f8*/ 	.word	0x0000c690


	//   ....[115]....
        /*04fc*/ 	.word	0x0000c6d0


	//   ....[116]....
        /*0500*/ 	.word	0x0000c6f0


	//   ....[117]....
        /*0504*/ 	.word	0x0000c720


	//   ....[118]....
        /*0508*/ 	.word	0x0000c750


	//   ....[119]....
        /*050c*/ 	.word	0x0000c7a0


	//   ....[120]....
        /*0510*/ 	.word	0x0000c7b0


	//   ....[121]....
        /*0514*/ 	.word	0x0000c7d0


	//   ....[122]....
        /*0518*/ 	.word	0x0000c820


	//   ....[123]....
        /*051c*/ 	.word	0x0000c840


	//   ....[124]....
        /*0520*/ 	.word	0x0000c870


	//   ....[125]....
        /*0524*/ 	.word	0x0000c8c0


	//   ....[126]....
        /*0528*/ 	.word	0x0000c8f0


	//   ....[127]....
        /*052c*/ 	.word	0x0000c900


	//   ....[128]....
        /*0530*/ 	.word	0x0000ca00


	//   ....[129]....
        /*0534*/ 	.word	0x0000ca20


	//   ....[130]....
        /*0538*/ 	.word	0x0000ca40


	//   ....[131]....
        /*053c*/ 	.word	0x0000ca70


	//   ....[132]....
        /*0540*/ 	.word	0x0000ca90


	//   ....[133]....
        /*0544*/ 	.word	0x0000cb20


	//   ....[134]....
        /*0548*/ 	.word	0x0000cb40


	//   ....[135]....
        /*054c*/ 	.word	0x0000d3c0


	//   ....[136]....
        /*0550*/ 	.word	0x0000d3f0


	//   ....[137]....
        /*0554*/ 	.word	0x0000d420


	//   ....[138]....
        /*0558*/ 	.word	0x0000d450


	//   ....[139]....
        /*055c*/ 	.word	0x0000d480


	//   ....[140]....
        /*0560*/ 	.word	0x0000d4b0


	//   ....[141]....
        /*0564*/ 	.word	0x0000d4e0


	//   ....[142]....
        /*0568*/ 	.word	0x0000d500


	//   ....[143]....
        /*056c*/ 	.word	0x0000d530


	//   ....[144]....
        /*0570*/ 	.word	0x0000d540


	//   ....[145]....
        /*0574*/ 	.word	0x0000d550


	//   ....[146]....
        /*0578*/ 	.word	0x0000d560


	//   ....[147]....
        /*057c*/ 	.word	0x0000d570


	//   ....[148]....
        /*0580*/ 	.word	0x0000d580


	//   ....[149]....
        /*0584*/ 	.word	0x0000d5b0


	//   ....[150]....
        /*0588*/ 	.word	0x0000d5d0


	//----- nvinfo : EIATTR_EXIT_INSTR_OFFSETS
	.align		4
.L_96:
        /*058c*/ 	.byte	0x04, 0x1c
        /*058e*/ 	.short	(.L_98 - .L_97)


	//   ....[0]....
.L_97:
        /*0590*/ 	.word	0x00000450


	//   ....[1]....
        /*0594*/ 	.word	0x0000cbd0


	//   ....[2]....
        /*0598*/ 	.word	0x0000cc10


	//   ....[3]....
        /*059c*/ 	.word	0x0000d730


	//   ....[4]....
        /*05a0*/ 	.word	0x0000d770


	//----- nvinfo : EIATTR_CTAIDZ_USED
	.align		4
.L_98:
        /*05a4*/ 	.byte	0x01, 0x04
	.zero		2


	//----- nvinfo : EIATTR_MAX_THREADS
	.align		4
        /*05a8*/ 	.byte	0x04, 0x05
        /*05aa*/ 	.short	(.L_100 - .L_99)
.L_99:
        /*05ac*/ 	.word	0x00000080
        /*05b0*/ 	.word	0x00000001
        /*05b4*/ 	.word	0x00000001


	//----- nvinfo : EIATTR_CRS_STACK_SIZE
	.align		4
.L_100:
        /*05b8*/ 	.byte	0x04, 0x1e
        /*05ba*/ 	.short	(.L_102 - .L_101)
.L_101:
        /*05bc*/ 	.word	0x00000000
.L_102:


//--------------------- .nv.info._ZN7cutlass13device_kernelIN5flash19enable_sm80_to_sm89INS1_16FlashAttnFwdSm80INS1_25CollectiveMainloopFwdSm80ILi4ELi1ELb0EN4cute5tupleIJNS5_1CILi128EEENS7_ILi112EEENS7_ILi64EEEEEELi64ENS_6half_tEfNS_4arch4Sm80ELb0ELb0ELb0ELb1ELb1ELb1ELb1ELb0EEENS1_21CollectiveEpilogueFwdINS6_IJS8_SA_S9_EEENS6_IJNS7_ILi1EEESI_SI_EEESC_SE_Li128ELb1ELb1ELb0ELb0EEENS1_19SingleTileSchedulerILb1ELb0ELb1ELi128EEEEEEEEEvNT_6ParamsE --------------------------
	.section	.nv.info._ZN7cutlass13device_kernelIN5flash19enable_sm80_to_sm89INS1_16FlashAttnFwdSm80INS1_25CollectiveMainloopFwdSm80ILi4ELi1ELb0EN4cute5tupleIJNS5_1CILi128EEENS7_ILi112EEENS7_ILi64EEEEEELi64ENS_6half_tEfNS_4arch4Sm80ELb0ELb0ELb0ELb1ELb1ELb1ELb1ELb0EEENS1_21CollectiveEpilogueFwdINS6_IJS8_SA_S9_EEENS6_IJNS7_ILi1EEESI_SI_EEESC_SE_Li128ELb1ELb1ELb0ELb0EEENS1_19SingleTileSchedulerILb1ELb0ELb1ELi128EEEEEEEEEvNT_6ParamsE,"",@"SHT_CUDA_INFO"
	.sectionflags	@""
	.align	4


	//----- nvinfo : EIATTR_CUDA_API_VERSION
	.align		4
        /*0000*/ 	.byte	0x04, 0x37
        /*0002*/ 	.short	(.L_104 - .L_103)
.L_103:
        /*0004*/ 	.word	0x00000082


	//----- nvinfo : EIATTR_SW2861232_WAR
	.align		4
.L_104:
        /*0008*/ 	.byte	0x01, 0x35
	.zero		2


	//----- nvinfo : EIATTR_PARAM_CBANK
	.align		4
        /*000c*/ 	.byte	0x04, 0x0a
        /*000e*/ 	.short	(.L_106 - .L_105)
	.align		4
.L_105:
        /*0010*/ 	.word	index@(.nv.constant0._ZN7cutlass13device_kernelIN5flash19enable_sm80_to_sm89INS1_16FlashAttnFwdSm80INS1_25CollectiveMainloopFwdSm80ILi4ELi1ELb0EN4cute5tupleIJNS5_1CILi128EEENS7_ILi112EEENS7_ILi64EEEEEELi64ENS_6half_tEfNS_4arch4Sm80ELb0ELb0ELb0ELb1ELb1ELb1ELb1ELb0EEENS1_21CollectiveEpilogueFwdINS6_IJS8_SA_S9_EEENS6_IJNS7_ILi1EEESI_SI_EEESC_SE_Li128ELb1ELb1ELb0ELb0EEENS1_19SingleTileSchedulerILb1ELb0ELb1ELi128EEEEEEEEEvNT_6ParamsE)
        /*0014*/ 	.short	0x0160
        /*0016*/ 	.short	0x0418


	//----- nvinfo : EIATTR_CBANK_PARAM_SIZE
	.align		4
.L_106:
        /*0018*/ 	.byte	0x03, 0x19
        /*001a*/ 	.short	0x0418


	//----- nvinfo : EIATTR_KPARAM_INFO
	.align		4
        /*001c*/ 	.byte	0x04, 0x17
        /*001e*/ 	.short	(.L_108 - .L_107)
.L_107:
        /*0020*/ 	.word	0x00000000
        /*0024*/ 	.short	0x0000
        /*0026*/ 	.short	0x0000
        /*0028*/ 	.byte	0x00, 0xf0, 0x61, 0x10


	//----- nvinfo : EIATTR_MAXREG_COUNT
	.align		4
.L_108:
        /*002c*/ 	.byte	0x03, 0x1b
        /*002e*/ 	.short	0x00ff


	//----- nvinfo : EIATTR_NUM_BARRIERS
	.align		4
        /*0030*/ 	.byte	0x02, 0x4c
        /*0032*/ 	.byte	0x02
	.zero		1


	//----- nvinfo : EIATTR_ANNOTATIONS
	.align		4
        /*0034*/ 	.byte	0x04, 0x55
        /*0036*/ 	.short	(.L_110 - .L_109)


	//   ....[0]....
.L_109:
        /* <DEDUP_REMOVED lines=17> */


	//----- nvinfo : EIATTR_MERCURY_ISA_VERSION
	.align		4
.L_110:
        /*0138*/ 	.byte	0x03, 0x5f
        /*013a*/ 	.short	0x0000


	//----- nvinfo : EIATTR_COOP_GROUP_MASK_REGIDS
	.align		4
        /*013c*/ 	.byte	0x04, 0x29
        /*013e*/ 	.short	(.L_112 - .L_111)


	//   ....[0]....
.L_111:
        /*0140*/ 	.word	0xffffffff


	//   ....[1]....
        /*0144*/ 	.word	0xffffffff


	//   ....[2]....
        /*0148*/ 	.word	0xffffffff


	//   ....[3]....
        /*014c*/ 	.word	0xffffffff


	//   ....[4]....
        /*0150*/ 	.word	0xffffffff


	//   ....[5]....
        /*0154*/ 	.word	0xffffffff


	//   ....[6]....
        /*0158*/ 	.word	0xffffffff


	//   ....[7]....
        /*015c*/ 	.word	0xffffffff


	//   ....[8]....
        /*0160*/ 	.word	0xffffffff


	//   ....[9]....
        /*0164*/ 	.word	0xffffffff


	//   ....[10]....
        /*0168*/ 	.word	0xffffffff


	//   ....[11]....
        /*016c*/ 	.word	0xffffffff


	//   ....[12]....
        /*0170*/ 	.word	0xffffffff


	//   ....[13]....
        /*0174*/ 	.word	0xffffffff


	//   ....[14]....
        /*0178*/ 	.word	0xffffffff


	//   ....[15]....
        /*017c*/ 	.word	0xffffffff


	//   ....[16]....
        /*0180*/ 	.word	0xffffffff


	//   ....[17]....
        /*0184*/ 	.word	0xffffffff


	//   ....[18]....
        /*0188*/ 	.word	0xffffffff


	//   ....[19]....
        /*018c*/ 	.word	0xffffffff


	//   ....[20]....
        /*0190*/ 	.word	0xffffffff


	//   ....[21]....
        /*0194*/ 	.word	0xffffffff


	//   ....[22]....
        /*0198*/ 	.word	0xffffffff


	//   ....[23]....
        /*019c*/ 	.word	0xffffffff


	//   ....[24]....
        /*01a0*/ 	.word	0xffffffff


	//   ....[25]....
        /*01a4*/ 	.word	0xffffffff


	//   ....[26]....
        /*01a8*/ 	.word	0xffffffff


	//   ....[27]....
        /*01ac*/ 	.word	0xffffffff


	//   ....[28]....
        /*01b0*/ 	.word	0xffffffff


	//   ....[29]....
        /*01b4*/ 	.word	0xffffffff


	//   ....[30]....
        /*01b8*/ 	.word	0xffffffff


	//   ....[31]....
        /*01bc*/ 	.word	0xffffffff


	//   ....[32]....
        /*01c0*/ 	.word	0xffffffff


	//   ....[33]....
        /*01c4*/ 	.word	0xffffffff


	//   ....[34]....
        /*01c8*/ 	.word	0xffffffff


	//   ....[35]....
        /*01cc*/ 	.word	0xffffffff


	//   ....[36]....
        /*01d0*/ 	.word	0xffffffff


	//   ....[37]....
        /*01d4*/ 	.word	0xffffffff


	//   ....[38]....
        /*01d8*/ 	.word	0xffffffff


	//   ....[39]....
        /*01dc*/ 	.word	0xffffffff


	//   ....[40]....
        /*01e0*/ 	.word	0xffffffff


	//   ....[41]....
        /*01e4*/ 	.word	0xffffffff


	//   ....[42]....
        /*01e8*/ 	.word	0xffffffff


	//   ....[43]....
        /*01ec*/ 	.word	0xffffffff


	//   ....[44]....
        /*01f0*/ 	.word	0xffffffff


	//   ....[45]....
        /*01f4*/ 	.word	0xffffffff


	//   ....[46]....
        /*01f8*/ 	.word	0xffffffff


	//   ....[47]....
        /*01fc*/ 	.word	0xffffffff


	//   ....[48]....
        /*0200*/ 	.word	0xffffffff


	//   ....[49]....
        /*0204*/ 	.word	0xffffffff


	//   ....[50]....
        /*0208*/ 	.word	0xffffffff


	//   ....[51]....
        /*020c*/ 	.word	0xffffffff


	//   ....[52]....
        /*0210*/ 	.word	0xffffffff


	//   ....[53]....
        /*0214*/ 	.word	0xffffffff


	//   ....[54]....
        /*0218*/ 	.word	0xffffffff


	//   ....[55]....
        /*021c*/ 	.word	0xffffffff


	//   ....[56]....
        /*0220*/ 	.word	0xffffffff


	//   ....[57]....
        /*0224*/ 	.word	0xffffffff


	//   ....[58]....
        /*0228*/ 	.word	0xffffffff


	//   ....[59]....
        /*022c*/ 	.word	0xffffffff


	//   ....[60]....
        /*0230*/ 	.word	0xffffffff


	//   ....[61]....
        /*0234*/ 	.word	0xffffffff


	//   ....[62]....
        /*0238*/ 	.word	0xffffffff


	//   ....[63]....
        /*023c*/ 	.word	0xffffffff


	//   ....[64]....
        /*0240*/ 	.word	0xffffffff


	//   ....[65]....
        /*0244*/ 	.word	0xffffffff


	//   ....[66]....
        /*0248*/ 	.word	0xffffffff


	//   ....[67]....
        /*024c*/ 	.word	0xffffffff


	//   ....[68]....
        /*0250*/ 	.word	0xffffffff


	//   ....[69]....
        /*0254*/ 	.word	0xffffffff


	//   ....[70]....
        /*0258*/ 	.word	0xffffffff


	//   ....[71]....
        /*025c*/ 	.word	0xffffffff


	//   ....[72]....
        /*0260*/ 	.word	0xffffffff


	//   ....[73]....
        /*0264*/ 	.word	0xffffffff


	//   ....[74]....
        /*0268*/ 	.word	0xffffffff


	//   ....[75]....
        /*026c*/ 	.word	0xffffffff


	//   ....[76]....
        /*0270*/ 	.word	0xffffffff


	//   ....[77]....
        /*0274*/ 	.word	0xffffffff


	//   ....[78]....
        /*0278*/ 	.word	0xffffffff


	//   ....[79]....
        /*027c*/ 	.word	0xffffffff


	//   ....[80]....
        /*0280*/ 	.word	0xffffffff


	//   ....[81]....
        /*0284*/ 	.word	0xffffffff


	//   ....[82]....
        /*0288*/ 	.word	0xffffffff


	//   ....[83]....
        /*028c*/ 	.word	0xffffffff


	//   ....[84]....
        /*0290*/ 	.word	0xffffffff


	//   ....[85]....
        /*0294*/ 	.word	0xffffffff


	//   ....[86]....
        /*0298*/ 	.word	0xffffffff


	//   ....[87]....
        /*029c*/ 	.word	0xffffffff


	//   ....[88]....
        /*02a0*/ 	.word	0xffffffff


	//   ....[89]....
        /*02a4*/ 	.word	0xffffffff


	//   ....[90]....
        /*02a8*/ 	.word	0xffffffff


	//   ....[91]....
        /*02ac*/ 	.word	0xffffffff


	//   ....[92]....
        /*02b0*/ 	.word	0xffffffff


	//   ....[93]....
        /*02b4*/ 	.word	0xffffffff


	//   ....[94]....
        /*02b8*/ 	.word	0xffffffff


	//   ....[95]....
        /*02bc*/ 	.word	0xffffffff


	//   ....[96]....
        /*02c0*/ 	.word	0xffffffff


	//   ....[97]....
        /*02c4*/ 	.word	0xffffffff


	//   ....[98]....
        /*02c8*/ 	.word	0xffffffff


	//   ....[99]....
        /*02cc*/ 	.word	0xffffffff


	//   ....[100]....
        /*02d0*/ 	.word	0xffffffff


	//   ....[101]....
        /*02d4*/ 	.word	0xffffffff


	//   ....[102]....
        /*02d8*/ 	.word	0xffffffff


	//   ....[103]....
        /*02dc*/ 	.word	0xffffffff


	//   ....[104]....
        /*02e0*/ 	.word	0xffffffff


	//   ....[105]....
        /*02e4*/ 	.word	0xffffffff


	//   ....[106]....
        /*02e8*/ 	.word	0xffffffff


	//   ....[107]....
        /*02ec*/ 	.word	0xffffffff


	//   ....[108]....
        /*02f0*/ 	.word	0xffffffff


	//   ....[109]....
        /*02f4*/ 	.word	0xffffffff


	//   ....[110]....
        /*02f8*/ 	.word	0xffffffff


	//   ....[111]....
        /*02fc*/ 	.word	0xffffffff


	//   ....[112]....
        /*0300*/ 	.word	0xffffffff


	//   ....[113]....
        /*0304*/ 	.word	0xffffffff


	//   ....[114]....
        /*0308*/ 	.word	0xffffffff


	//   ....[115]....
        /*030c*/ 	.word	0xffffffff


	//   ....[116]....
        /*0310*/ 	.word	0xffffffff


	//   ....[117]....
        /*0314*/ 	.word	0xffffffff


	//   ....[118]....
        /*0318*/ 	.word	0xffffffff


	//   ....[119]....
        /*031c*/ 	.word	0xffffffff


	//   ....[120]....
        /*0320*/ 	.word	0xffffffff


	//   ....[121]....
        /*0324*/ 	.word	0xffffffff


	//   ....[122]....
        /*0328*/ 	.word	0xffffffff


	//   ....[123]....
        /*032c*/ 	.word	0xffffffff


	//   ....[124]....
        /*0330*/ 	.word	0xffffffff


	//   ....[125]....
        /*0334*/ 	.word	0xffffffff


	//   ....[126]....
        /*0338*/ 	.word	0xffffffff


	//   ....[127]....
        /*033c*/ 	.word	0xffffffff


	//   ....[128]....
        /*0340*/ 	.word	0xffffffff


	//   ....[129]....
        /*0344*/ 	.word	0xffffffff


	//   ....[130]....
        /*0348*/ 	.word	0xffffffff


	//   ....[131]....
        /*034c*/ 	.word	0xffffffff


	//   ....[132]....
        /*0350*/ 	.word	0xffffffff


	//   ....[133]....
        /*0354*/ 	.word	0xffffffff


	//   ....[134]....
        /*0358*/ 	.word	0xffffffff


	//   ....[135]....
        /*035c*/ 	.word	0xffffffff


	//   ....[136]....
        /*0360*/ 	.word	0xffffffff


	//   ....[137]....
        /*0364*/ 	.word	0xffffffff


	//   ....[138]....
        /*0368*/ 	.word	0xffffffff


	//   ....[139]....
        /*036c*/ 	.word	0xffffffff


	//   ....[140]....
        /*0370*/ 	.word	0xffffffff


	//   ....[141]....
        /*0374*/ 	.word	0xffffffff


	//   ....[142]....
        /*0378*/ 	.word	0xffffffff


	//   ....[143]....
        /*037c*/ 	.word	0xffffffff


	//   ....[144]....
        /*0380*/ 	.word	0xffffffff


	//   ....[145]....
        /*0384*/ 	.word	0xffffffff


	//   ....[146]....
        /*0388*/ 	.word	0xffffffff


	//   ....[147]....
        /*038c*/ 	.word	0xffffffff


	//   ....[148]....
        /*0390*/ 	.word	0xffffffff


	//   ....[149]....
        /*0394*/ 	.word	0xffffffff


	//   ....[150]....
        /*0398*/ 	.word	0xffffffff


	//   ....[151]....
        /*039c*/ 	.word	0xffffffff


	//   ....[152]....
        /*03a0*/ 	.word	0xffffffff


	//   ....[153]....
        /*03a4*/ 	.word	0xffffffff


	//   ....[154]....
        /*03a8*/ 	.word	0xffffffff


	//   ....[155]....
        /*03ac*/ 	.word	0xffffffff


	//   ....[156]....
        /*03b0*/ 	.word	0xffffffff


	//   ....[157]....
        /*03b4*/ 	.word	0xffffffff


	//   ....[158]....
        /*03b8*/ 	.word	0xffffffff


	//   ....[159]....
        /*03bc*/ 	.word	0xffffffff


	//   ....[160]....
        /*03c0*/ 	.word	0xffffffff


	//   ....[161]....
        /*03c4*/ 	.word	0xffffffff


	//   ....[162]....
        /*03c8*/ 	.word	0xffffffff


	//   ....[163]....
        /*03cc*/ 	.word	0xffffffff


	//   ....[164]....
        /*03d0*/ 	.word	0xffffffff


	//   ....[165]....
        /*03d4*/ 	.word	0xffffffff


	//   ....[166]....
        /*03d8*/ 	.word	0xffffffff


	//   ....[167]....
        /*03dc*/ 	.word	0xffffffff


	//   ....[168]....
        /*03e0*/ 	.word	0xffffffff


	//   ....[169]....
        /*03e4*/ 	.word	0xffffffff


	//   ....[170]....
        /*03e8*/ 	.word	0xffffffff


	//   ....[171]....
        /*03ec*/ 	.word	0xffffffff


	//   ....[172]....
        /*03f0*/ 	.word	0xffffffff


	//   ....[173]....
        /*03f4*/ 	.word	0xffffffff


	//   ....[174]....
        /*03f8*/ 	.word	0xffffffff


	//   ....[175]....
        /*03fc*/ 	.word	0xffffffff


	//   ....[176]....
        /*0400*/ 	.word	0xffffffff


	//   ....[177]....
        /*0404*/ 	.word	0xffffffff


	//   ....[178]....
        /*0408*/ 	.word	0xffffffff


	//   ....[179]....
        /*040c*/ 	.word	0xffffffff


	//   ....[180]....
        /*0410*/ 	.word	0xffffffff


	//   ....[181]....
        /*0414*/ 	.word	0xffffffff


	//   ....[182]....
        /*0418*/ 	.word	0xffffffff


	//----- nvinfo : EIATTR_COOP_GROUP_INSTR_OFFSETS
	.align		4
.L_112:
        /*041c*/ 	.byte	0x04, 0x28
        /*041e*/ 	.short	(.L_114 - .L_113)


	//   ....[0]....
.L_113:
        /*0420*/ 	.word	0x000000a0


	//   ....[1]....
        /*0424*/ 	.word	0x00002b60


	//   ....[2]....
        /*0428*/ 	.word	0x00002bb0


	//   ....[3]....
        /*042c*/ 	.word	0x000033a0


	//   ....[4]....
        /*0430*/ 	.word	0x000033c0


	//   ....[5]....
        /*0434*/ 	.word	0x00003b30


	//   ....[6]....
        /*0438*/ 	.word	0x00003b50


	//   ....[7]....
        /*043c*/ 	.word	0x000042c0


	//   ....[8]....
        /*0440*/ 	.word	0x000042d0


	//   ....[9]....
        /*0444*/ 	.word	0x00004b80


	//   ....[10]....
        /*0448*/ 	.word	0x00004bd0


	//   ....[11]....
        /*044c*/ 	.word	0x000058d0


	//   ....[12]....
        /*0450*/ 	.word	0x00005900


	//   ....[13]....
        /*0454*/ 	.word	0x00006040


	//   ....[14]....
        /*0458*/ 	.word	0x00006070


	//   ....[15]....
        /*045c*/ 	.word	0x000067b0


	//   ....[16]....
        /*0460*/ 	.word	0x000067d0


	//   ....[17]....
        /*0464*/ 	.word	0x00006f30


	//   ....[18]....
        /*0468*/ 	.word	0x00006f60


	//   ....[19]....
        /*046c*/ 	.word	0x000070a0


	//   ....[20]....
        /*0470*/ 	.word	0x000070d0


	//   ....[21]....
        /*0474*/ 	.word	0x000071c0


	//   ....[22]....
        /*0478*/ 	.word	0x000071f0


	//   ....[23]....
        /*047c*/ 	.word	0x000072e0


	//   ....[24]....
        /*0480*/ 	.word	0x00007300


	//   ....[25]....
        /*0484*/ 	.word	0x00007b60


	//   ....[26]....
        /*0488*/ 	.word	0x00007b80


	//   ....[27]....
        /*048c*/ 	.word	0x00007c70


	//   ....[28]....
        /*0490*/ 	.word	0x00007ca0


	//   ....[29]....
        /*0494*/ 	.word	0x00007d90


	//   ....[30]....
        /*0498*/ 	.word	0x00007dc0


	//   ....[31]....
        /*049c*/ 	.word	0x00007eb0


	//   ....[32]....
        /*04a0*/ 	.word	0x00007ee0


	//   ....[33]....
        /*04a4*/ 	.word	0x00008a00


	//   ....[34]....
        /*04a8*/ 	.word	0x00008a30


	//   ....[35]....
        /*04ac*/ 	.word	0x00008a60


	//   ....[36]....
        /*04b0*/ 	.word	0x00008a80


	//   ....[37]....
        /*04b4*/ 	.word	0x00008aa0


	//   ....[38]....
        /*04b8*/ 	.word	0x00008ae0


	//   ....[39]....
        /*04bc*/ 	.word	0x00008b00


	//   ....[40]....
        /*04c0*/ 	.word	0x00008b40


	//   ....[41]....
        /*04c4*/ 	.word	0x00008b80


	//   ....[42]....
        /*04c8*/ 	.word	0x00008bb0


	//   ....[43]....
        /*04cc*/ 	.word	0x00008bd0


	//   ....[44]....
        /*04d0*/ 	.word	0x00008c50


	//   ....[45]....
        /*04d4*/ 	.word	0x00008c60


	//   ....[46]....
        /*04d8*/ 	.word	0x00008ce0


	//   ....[47]....
        /*04dc*/ 	.word	0x00008d40


	//   ....[48]....
        /*04e0*/ 	.word	0x00008df0


	//   ....[49]....
        /*04e4*/ 	.word	0x000091f0


	//   ....[50]....
        /*04e8*/ 	.word	0x00009220


	//   ....[51]....
        /*04ec*/ 	.word	0x00009250


	//   ....[52]....
        /*04f0*/ 	.word	0x00009270


	//   ....[53]....
        /*04f4*/ 	.word	0x00009280


	//   ....[54]....
        /*04f8*/ 	.word	0x000092a0


	//   ....[55]....
        /*04fc*/ 	.word	0x000092b0


	//   ....[56]....
        /*0500*/ 	.word	0x000092d0


	//   ....[57]....
        /*0504*/ 	.word	0x000092e0


	//   ....[58]....
        /*0508*/ 	.word	0x00009310


	//   ....[59]....
        /*050c*/ 	.word	0x00009340


	//   ....[60]....
        /*0510*/ 	.word	0x00009370


	//   ....[61]....
        /*0514*/ 	.word	0x00009390


	//   ....[62]....
        /*0518*/ 	.word	0x000093c0


	//   ....[63]....
        /*051c*/ 	.word	0x0000d010


	//   ....[64]....
        /*0520*/ 	.word	0x0000d020


	//   ....[65]....
        /*0524*/ 	.word	0x0000d040


	//   ....[66]....
        /*0528*/ 	.word	0x0000d180


	//   ....[67]....
        /*052c*/ 	.word	0x0000d190


	//   ....[68]....
        /*0530*/ 	.word	0x0000d1b0


	//   ....[69]....
        /*0534*/ 	.word	0x0000d210


	//   ....[70]....
        /*0538*/ 	.word	0x0000d230


	//   ....[71]....
        /*053c*/ 	.word	0x0000d2e0


	//   ....[72]....
        /*0540*/ 	.word	0x0000d2f0


	//   ....[73]....
        /*0544*/ 	.word	0x0000d330


	//   ....[74]....
        /*0548*/ 	.word	0x0000d340


	//   ....[75]....
        /*054c*/ 	.word	0x0000d370


	//   ....[76]....
        /*0550*/ 	.word	0x0000d410


	//   ....[77]....
        /*0554*/ 	.word	0x0000dde0


	//   ....[78]....
        /*0558*/ 	.word	0x0000de00


	//   ....[79]....
        /*055c*/ 	.word	0x0000de10


	//   ....[80]....
        /*0560*/ 	.word	0x0000de20


	//   ....[81]....
        /*0564*/ 	.word	0x0000de30


	//   ....[82]....
        /*0568*/ 	.word	0x0000de40


	//   ....[83]....
        /*056c*/ 	.word	0x0000de50


	//   ....[84]....
        /*0570*/ 	.word	0x0000de60


	//   ....[85]....
        /*0574*/ 	.word	0x0000de80


	//   ....[86]....
        /*0578*/ 	.word	0x0000dea0


	//   ....[87]....
        /*057c*/ 	.word	0x0000dec0


	//   ....[88]....
        /*0580*/ 	.word	0x0000def0


	//   ....[89]....
        /*0584*/ 	.word	0x0000df10


	//   ....[90]....
        /*0588*/ 	.word	0x0000df30


	//   ....[91]....
        /*058c*/ 	.word	0x0000ef00


	//   ....[92]....
        /*0590*/ 	.word	0x0000ef40


	//   ....[93]....
        /*0594*/ 	.word	0x0000f050


	//   ....[94]....
        /*0598*/ 	.word	0x0000f080


	//   ....[95]....
        /*059c*/ 	.word	0x0000f0b0


	//   ....[96]....
        /*05a0*/ 	.word	0x0000f1d0


	//   ....[97]....
        /*05a4*/ 	.word	0x0000f290


	//   ....[98]....
        /*05a8*/ 	.word	0x0000f410


	//   ....[99]....
        /*05ac*/ 	.word	0x00012390


	//   ....[100]....
        /*05b0*/ 	.word	0x000123b0


	//   ....[101]....
        /*05b4*/ 	.word	0x000123c0


	//   ....[102]....
        /*05b8*/ 	.word	0x000123d0


	//   ....[103]....
        /*05bc*/ 	.word	0x000123e0


	//   ....[104]....
        /*05c0*/ 	.word	0x000123f0


	//   ....[105]....
        /*05c4*/ 	.word	0x00012400


	//   ....[106]....
        /*05c8*/ 	.word	0x00012420


	//   ....[107]....
        /*05cc*/ 	.word	0x00012430


	//   ....[108]....
        /*05d0*/ 	.word	0x00012450


	//   ....[109]....
        /*05d4*/ 	.word	0x000124a0


	//   ....[110]....
        /*05d8*/ 	.word	0x000124e0


	//   ....[111]....
        /*05dc*/ 	.word	0x00012500


	//   ....[112]....
        /*05e0*/ 	.word	0x00012510


	//   ....[113]....
        /*05e4*/ 	.word	0x00012910


	//   ....[114]....
        /*05e8*/ 	.word	0x00012940


	//   ....[115]....
        /*05ec*/ 	.word	0x00012950


	//   ....[116]....
        /*05f0*/ 	.word	0x00012970


	//   ....[117]....
        /*05f4*/ 	.word	0x00012990


	//   ....[118]....
        /*05f8*/ 	.word	0x000129c0


	//   ....[119]....
        /*05fc*/ 	.word	0x000129e0


	//   ....[120]....
        /*0600*/ 	.word	0x00012a00


	//   ....[121]....
        /*0604*/ 	.word	0x00012a30


	//   ....[122]....
        /*0608*/ 	.word	0x00012a50


	//   ....[123]....
        /*060c*/ 	.word	0x00012a70


	//   ....[124]....
        /*0610*/ 	.word	0x00012ab0


	//   ....[125]....
        /*0614*/ 	.word	0x00012b60


	//   ....[126]....
        /*0618*/ 	.word	0x00012b80


	//   ....[127]....
        /*061c*/ 	.word	0x000137d0


	//   ....[128]....
        /*0620*/ 	.word	0x00013850


	//   ....[129]....
        /*0624*/ 	.word	0x00013950


	//   ....[130]....
        /*0628*/ 	.word	0x000139b0


	//   ....[131]....
        /*062c*/ 	.word	0x000139e0


	//   ....[132]....
        /*0630*/ 	.word	0x00013ae0


	//   ....[133]....
        /*0634*/ 	.word	0x00013d60


	//   ....[134]....
        /*0638*/ 	.word	0x00014090


	//   ....[135]....
        /*063c*/ 	.word	0x00016440


	//   ....[136]....
        /*0640*/ 	.word	0x00016470


	//   ....[137]....
        /*0644*/ 	.word	0x000164b0


	//   ....[138]....
        /*0648*/ 	.word	0x000164c0


	//   ....[139]....
        /*064c*/ 	.word	0x00016790


	//   ....[140]....
        /*0650*/ 	.word	0x000167a0


	//   ....[141]....
        /*0654*/ 	.word	0x000167e0


	//   ....[142]....
        /*0658*/ 	.word	0x00016800


	//   ....[143]....
        /*065c*/ 	.word	0x000179e0


	//   ....[144]....
        /*0660*/ 	.word	0x00017a00


	//   ....[145]....
        /*0664*/ 	.word	0x00017a30


	//   ....[146]....
        /*0668*/ 	.word	0x00017a60


	//   ....[147]....
        /*066c*/ 	.word	0x00017aa0


	//   ....[148]....
        /*0670*/ 	.word	0x00017ad0


	//   ....[149]....
        /*0674*/ 	.word	0x00017b10


	//   ....[150]....
        /*0678*/ 	.word	0x00017b30


	//   ....[151]....
        /*067c*/ 	.word	0x00017b80


	//   ....[152]....
        /*0680*/ 	.word	0x00017b90


	//   ....[153]....
        /*0684*/ 	.word	0x00017ba0


	//   ....[154]....
        /*0688*/ 	.word	0x00017bc0


	//   ....[155]....
        /*068c*/ 	.word	0x00017c10


	//   ....[156]....
        /*0690*/ 	.word	0x00017c30


	//   ....[157]....
        /*0694*/ 	.word	0x00017c60


	//   ....[158]....
        /*0698*/ 	.word	0x00017ca0


	//   ....[159]....
        /*069c*/ 	.word	0x00017cf0


	//   ....[160]....
        /*06a0*/ 	.word	0x00017db0


	//   ....[161]....
        /*06a4*/ 	.word	0x00017dd0


	//   ....[162]....
        /*06a8*/ 	.word	0x00017e20


	//   ....[163]....
        /*06ac*/ 	.word	0x00017e40


	//   ....[164]....
        /*06b0*/ 	.word	0x00017e70


	//   ....[165]....
        /*06b4*/ 	.word	0x00017ea0


	//   ....[166]....
        /*06b8*/ 	.word	0x00017f40


	//   ....[167]....
        /*06bc*/ 	.word	0x000187d0


	//   ....[168]....
        /*06c0*/ 	.word	0x00018800


	//   ....[169]....
        /*06c4*/ 	.word	0x00018830


	//   ....[170]....
        /*06c8*/ 	.word	0x00018860


	//   ....[171]....
        /*06cc*/ 	.word	0x00018890


	//   ....[172]....
        /*06d0*/ 	.word	0x000188c0


	//   ....[173]....
        /*06d4*/ 	.word	0x000188f0


	//   ....[174]....
        /*06d8*/ 	.word	0x00018910


	//   ....[175]....
        /*06dc*/ 	.word	0x00018930


	//   ....[176]....
        /*06e0*/ 	.word	0x00018950


	//   ....[177]....
        /*06e4*/ 	.word	0x00018960


	//   ....[178]....
        /*06e8*/ 	.word	0x00018970


	//   ....[179]....
        /*06ec*/ 	.word	0x00018980


	//   ....[180]....
        /*06f0*/ 	.word	0x00018990


	//   ....[181]....
        /*06f4*/ 	.word	0x000189a0


	//   ....[182]....
        /*06f8*/ 	.word	0x000189d0


	//----- nvinfo : EIATTR_EXIT_INSTR_OFFSETS
	.align		4
.L_114:
        /*06fc*/ 	.byte	0x04, 0x1c
        /*06fe*/ 	.short	(.L_116 - .L_115)


	//   ....[0]....
.L_115:
        /*0700*/ 	.word	0x00000450


	//   ....[1]....
        /*0704*/ 	.word	0x00017fe0


	//   ....[2]....
        /*0708*/ 	.word	0x00018020


	//   ....[3]....
        /*070c*/ 	.word	0x00018b60


	//   ....[4]....
        /*0710*/ 	.word	0x00018ba0


	//----- nvinfo : EIATTR_CTAIDZ_USED
	.align		4
.L_116:
        /*0714*/ 	.byte	0x01, 0x04
	.zero		2


	//----- nvinfo : EIATTR_MAX_THREADS
	.align		4
        /*0718*/ 	.byte	0x04, 0x05
        /*071a*/ 	.short	(.L_118 - .L_117)
.L_117:
        /*071c*/ 	.word	0x00000080
        /*0720*/ 	.word	0x00000001
        /*0724*/ 	.word	0x00000001


	//----- nvinfo : EIATTR_CRS_STACK_SIZE
	.align		4
.L_118:
        /*0728*/ 	.byte	0x04, 0x1e
        /*072a*/ 	.short	(.L_120 - .L_119)
.L_119:
        /*072c*/ 	.word	0x00000000
.L_120:


//--------------------- .nv.info._ZN7cutlass13device_kernelIN5flash19enable_sm80_to_sm89INS1_16FlashAttnFwdSm80INS1_25CollectiveMainloopFwdSm80ILi4ELi1ELb0EN4cute5tupleIJNS5_1CILi128EEENS7_ILi96EEENS7_ILi64EEEEEELi64ENS_6half_tEfNS_4arch4Sm80ELb0ELb1ELb0ELb0ELb1ELb0ELb1ELb0EEENS1_21CollectiveEpilogueFwdINS6_IJS8_SA_S9_EEENS6_IJNS7_ILi1EEESI_SI_EEESC_SE_Li128ELb0ELb1ELb0ELb0EEENS1_19SingleTileSchedulerILb0ELb0ELb1ELi128EEEEEEEEEvNT_6ParamsE --------------------------
	.section	.nv.info._ZN7cutlass13device_kernelIN5flash19enable_sm80_to_sm89INS1_16FlashAttnFwdSm80INS1_25CollectiveMainloopFwdSm80ILi4ELi1ELb0EN4cute5tupleIJNS5_1CILi128EEENS7_ILi96EEENS7_ILi64EEEEEELi64ENS_6half_tEfNS_4arch4Sm80ELb0ELb1ELb0ELb0ELb1ELb0ELb1ELb0EEENS1_21CollectiveEpilogueFwdINS6_IJS8_SA_S9_EEENS6_IJNS7_ILi1EEESI_SI_EEESC_SE_Li128ELb0ELb1ELb0ELb0EEENS1_19SingleTileSchedulerILb0ELb0ELb1ELi128EEEEEEEEEvNT_6ParamsE,"",@"SHT_CUDA_INFO"
	.sectionflags	@""
	.align	4


	//----- nvinfo : EIATTR_CUDA_API_VERSION
	.align		4
        /*0000*/ 	.byte	0x04, 0x37
        /*0002*/ 	.short	(.L_122 - .L_121)
.L_121:
        /*0004*/ 	.word	0x00000082


	//----- nvinfo : EIATTR_SW2861232_WAR
	.align		4
.L_122:
        /*0008*/ 	.byte	0x01, 0x35
	.zero		2


	//----- nvinfo : EIATTR_PARAM_CBANK
	.align		4
        /*000c*/ 	.byte	0x04, 0x0a
        /*000e*/ 	.short	(.L_124 - .L_123)
	.align		4
.L_123:
        /*0010*/ 	.word	index@(.nv.constant0._ZN7cutlass13device_kernelIN5flash19enable_sm80_to_sm89INS1_16FlashAttnFwdSm80INS1_25CollectiveMainloopFwdSm80ILi4ELi1ELb0EN4cute5tupleIJNS5_1CILi128EEENS7_ILi96EEENS7_ILi64EEEEEELi64ENS_6half_tEfNS_4arch4Sm80ELb0ELb1ELb0ELb0ELb1ELb0ELb1ELb0EEENS1_21CollectiveEpilogueFwdINS6_IJS8_SA_S9_EEENS6_IJNS7_ILi1EEESI_SI_EEESC_SE_Li128ELb0ELb1ELb0ELb0EEENS1_19SingleTileSchedulerILb0ELb0ELb1ELi128EEEEEEEEEvNT_6ParamsE)
        /*0014*/ 	.short	0x0160
        /*0016*/ 	.short	0x0418


	//----- nvinfo : EIATTR_CBANK_PARAM_SIZE
	.align		4
.L_124:
        /*0018*/ 	.byte	0x03, 0x19
        /*001a*/ 	.short	0x0418


	//----- nvinfo : EIATTR_KPARAM_INFO
	.align		4
        /*001c*/ 	.byte	0x04, 0x17
        /*001e*/ 	.short	(.L_126 - .L_125)
.L_125:
        /*0020*/ 	.word	0x00000000
        /*0024*/ 	.short	0x0000
        /*0026*/ 	.short	0x0000
        /*0028*/ 	.byte	0x00, 0xf0, 0x61, 0x10


	//----- nvinfo : EIATTR_MAXREG_COUNT
	.align		4
.L_126:
        /*002c*/ 	.byte	0x03, 0x1b
        /*002e*/ 	.short	0x00ff


	//----- nvinfo : EIATTR_NUM_BARRIERS
	.align		4
        /*0030*/ 	.byte	0x02, 0x4c
        /*0032*/ 	.byte	0x02
	.zero		1


	//----- nvinfo : EIATTR_ANNOTATIONS
	.align		4
        /*0034*/ 	.byte	0x04, 0x55
        /*0036*/ 	.short	(.L_128 - .L_127)


	//   ....[0]....
.L_127:
        /*0038*/ 	.word	0x00000001
        /*003c*/ 	.byte	0xf0, 0x97, 0x00, 0x00, 0x01, 0x00, 0x00, 0x00, 0x00, 0xa5, 0x00, 0x00, 0x01, 0x00, 0x00, 0x00
        /*004c*/ 	.byte	0x90, 0x29, 0x01, 0x00, 0x01, 0x00, 0x00, 0x00, 0xb0, 0x3e, 0x01, 0x00


	//----- nvinfo : EIATTR_MERCURY_ISA_VERSION
	.align		4
.L_128:
        /*0058*/ 	.byte	0x03, 0x5f
        /*005a*/ 	.short	0x0000


	//----- nvinfo : EIATTR_COOP_GROUP_MASK_REGIDS
	.align		4
        /*005c*/ 	.byte	0x04, 0x29
        /*005e*/ 	.short	(.L_130 - .L_129)


	//   ....[0]....
.L_129:
        /*0060*/ 	.word	0xffffffff


	//   ....[1]....
        /*0064*/ 	.word	0xffffffff


	//   ....[2]....
        /*0068*/ 	.word	0xffffffff


	//   ....[3]....
        /*006c*/ 	.word	0xffffffff


	//   ....[4]....
        /*0070*/ 	.word	0xffffffff


	//   ....[5]....
        /*0074*/ 	.word	0xffffffff


	//   ....[6]....
        /*0078*/ 	.word	0xffffffff


	//   ....[7]....
        /*007c*/ 	.word	0xffffffff


	//   ....[8]....
        /*0080*/ 	.word	0xffffffff


	//   ....[9]....
        /*0084*/ 	.word	0xffffffff


	//   ....[10]....
        /*0088*/ 	.word	0xffffffff


	//   ....[11]....
        /*008c*/ 	.word	0xffffffff


	//   ....[12]....
        /*0090*/ 	.word	0xffffffff


	//   ....[13]....
        /*0094*/ 	.word	0xffffffff


	//   ....[14]....
        /*0098*/ 	.word	0xffffffff


	//   ....[15]....
        /*009c*/ 	.word	0xffffffff


	//   ....[16]....
        /*00a0*/ 	.word	0xffffffff


	//   ....[17]....
        /*00a4*/ 	.word	0xffffffff


	//   ....[18]....
        /*00a8*/ 	.word	0xffffffff


	//   ....[19]....
        /*00ac*/ 	.word	0xffffffff


	//   ....[20]....
        /*00b0*/ 	.word	0xffffffff


	//   ....[21]....
        /*00b4*/ 	.word	0xffffffff


	//   ....[22]....
        /*00b8*/ 	.word	0xffffffff


	//   ....[23]....
        /*00bc*/ 	.word	0xffffffff


	//   ....[24]....
        /*00c0*/ 	.word	0xffffffff


	//   ....[25]....
        /*00c4*/ 	.word	0xffffffff


	//   ....[26]....
        /*00c8*/ 	.word	0xffffffff


	//   ....[27]....
        /*00cc*/ 	.word	0xffffffff


	//   ....[28]....
        /*00d0*/ 	.word	0xffffffff


	//   ....[29]....
        /*00d4*/ 	.word	0xffffffff


	//   ....[30]....
        /*00d8*/ 	.word	0xffffffff


	//   ....[31]....
        /*00dc*/ 	.word	0xffffffff


	//   ....[32]....
        /*00e0*/ 	.word	0xffffffff


	//   ....[33]....
        /*00e4*/ 	.word	0xffffffff


	//   ....[34]....
        /*00e8*/ 	.word	0xffffffff


	//   ....[35]....
        /*00ec*/ 	.word	0xffffffff


	//   ....[36]....
        /*00f0*/ 	.word	0xffffffff


	//   ....[37]....
        /*00f4*/ 	.word	0xffffffff


	//   ....[38]....
        /*00f8*/ 	.word	0xffffffff


	//   ....[39]....
        /*00fc*/ 	.word	0xffffffff


	//   ....[40]....
        /*0100*/ 	.word	0xffffffff


	//   ....[41]....
        /*0104*/ 	.word	0xffffffff


	//   ....[42]....
        /*0108*/ 	.word	0xffffffff


	//   ....[43]....
        /*010c*/ 	.word	0xffffffff


	//   ....[44]....
        /*0110*/ 	.word	0xffffffff


	//   ....[45]....
        /*0114*/ 	.word	0xffffffff


	//   ....[46]....
        /*0118*/ 	.word	0xffffffff


	//   ....[47]....
        /*011c*/ 	.word	0xffffffff


	//   ....[48]....
        /*0120*/ 	.word	0xffffffff


	//   ....[49]....
        /*0124*/ 	.word	0xffffffff


	//   ....[50]....
        /*0128*/ 	.word	0xffffffff


	//   ....[51]....
        /*012c*/ 	.word	0xffffffff


	//   ....[52]....
        /*0130*/ 	.word	0xffffffff


	//   ....[53]....
        /*0134*/ 	.word	0xffffffff


	//   ....[54]....
        /*0138*/ 	.word	0xffffffff


	//   ....[55]....
        /*013c*/ 	.word	0xffffffff


	//   ....[56]....
        /*0140*/ 	.word	0xffffffff


	//   ....[57]....
        /*0144*/ 	.word	0xffffffff


	//   ....[58]....
        /*0148*/ 	.word	0xffffffff


	//   ....[59]....
        /*014c*/ 	.word	0xffffffff


	//   ....[60]....
        /*0150*/ 	.word	0xffffffff


	//   ....[61]....
        /*0154*/ 	.word	0xffffffff


	//   ....[62]....
        /*0158*/ 	.word	0xffffffff


	//   ....[63]....
        /*015c*/ 	.word	0xffffffff


	//   ....[64]....
        /*0160*/ 	.word	0xffffffff


	//   ....[65]....
        /*0164*/ 	.word	0xffffffff


	//   ....[66]....
        /*0168*/ 	.word	0xffffffff


	//   ....[67]....
        /*016c*/ 	.word	0xffffffff


	//   ....[68]....
        /*0170*/ 	.word	0xffffffff


	//   ....[69]....
        /*0174*/ 	.word	0xffffffff


	//   ....[70]....
        /*0178*/ 	.word	0xffffffff


	//   ....[71]....
        /*017c*/ 	.word	0xffffffff


	//   ....[72]....
        /*0180*/ 	.word	0xffffffff


	//   ....[73]....
        /*0184*/ 	.word	0xffffffff


	//   ....[74]....
        /*0188*/ 	.word	0xffffffff


	//   ....[75]....
        /*018c*/ 	.word	0xffffffff


	//   ....[76]....
        /*0190*/ 	.word	0xffffffff


	//   ....[77]....
        /*0194*/ 	.word	0xffffffff


	//   ....[78]....
        /*0198*/ 	.word	0xffffffff


	//   ....[79]....
        /*019c*/ 	.word	0xffffffff


	//   ....[80]....
        /*01a0*/ 	.word	0xffffffff


	//   ....[81]....
        /*01a4*/ 	.word	0xffffffff


	//   ....[82]....
        /*01a8*/ 	.word	0xffffffff


	//   ....[83]....
        /*01ac*/ 	.word	0xffffffff


	//   ....[84]....
        /*01b0*/ 	.word	0xffffffff


	//   ....[85]....
        /*01b4*/ 	.word	0xffffffff


	//   ....[86]....
        /*01b8*/ 	.word	0xffffffff


	//   ....[87]....
        /*01bc*/ 	.word	0xffffffff


	//   ....[88]....
        /*01c0*/ 	.word	0xffffffff


	//   ....[89]....
        /*01c4*/ 	.word	0xffffffff


	//   ....[90]....
        /*01c8*/ 	.word	0xffffffff


	//   ....[91]....
        /*01cc*/ 	.word	0xffffffff


	//   ....[92]....
        /*01d0*/ 	.word	0xffffffff


	//   ....[93]....
        /*01d4*/ 	.word	0xffffffff


	//   ....[94]....
        /*01d8*/ 	.word	0xffffffff


	//   ....[95]....
        /*01dc*/ 	.word	0xffffffff


	//   ....[96]....
        /*01e0*/ 	.word	0xffffffff


	//   ....[97]....
        /*01e4*/ 	.word	0xffffffff


	//   ....[98]....
        /*01e8*/ 	.word	0xffffffff


	//   ....[99]....
        /*01ec*/ 	.word	0xffffffff


	//   ....[100]....
        /*01f0*/ 	.word	0xffffffff


	//   ....[101]....
        /*01f4*/ 	.word	0xffffffff


	//   ....[102]....
        /*01f8*/ 	.word	0xffffffff


	//   ....[103]....
        /*01fc*/ 	.word	0xffffffff


	//   ....[104]....
        /*0200*/ 	.word	0xffffffff


	//   ....[105]....
        /*0204*/ 	.word	0xffffffff


	//   ....[106]....
        /*0208*/ 	.word	0xffffffff


	//   ....[107]....
        /*020c*/ 	.word	0xffffffff


	//   ....[108]....
        /*0210*/ 	.word	0xffffffff


	//   ....[109]....
        /*0214*/ 	.word	0xffffffff


	//   ....[110]....
        /*0218*/ 	.word	0xffffffff


	//   ....[111]....
        /*021c*/ 	.word	0xffffffff


	//   ....[112]....
        /*0220*/ 	.word	0xffffffff


	//   ....[113]....
        /*0224*/ 	.word	0xffffffff


	//   ....[114]....
        /*0228*/ 	.word	0xffffffff


	//   ....[115]....
        /*022c*/ 	.word	0xffffffff


	//   ....[116]....
        /*0230*/ 	.word	0xffffffff


	//   ....[117]....
        /*0234*/ 	.word	0xffffffff


	//   ....[118]....
        /*0238*/ 	.word	0xffffffff


	//   ....[119]....
        /*023c*/ 	.word	0xffffffff


	//   ....[120]....
        /*0240*/ 	.word	0xffffffff


	//   ....[121]....
        /*0244*/ 	.word	0xffffffff


	//   ....[122]....
        /*0248*/ 	.word	0xffffffff


	//   ....[123]....
        /*024c*/ 	.word	0xffffffff


	//   ....[124]....
        /*0250*/ 	.word	0xffffffff


	//   ....[125]....
        /*0254*/ 	.word	0xffffffff


	//   ....[126]....
        /*0258*/ 	.word	0xffffffff


	//   ....[127]....
        /*025c*/ 	.word	0xffffffff


	//   ....[128]....
        /*0260*/ 	.word	0xffffffff


	//   ....[129]....
        /*0264*/ 	.word	0xffffffff


	//   ....[130]....
        /*0268*/ 	.word	0xffffffff


	//   ....[131]....
        /*026c*/ 	.word	0xffffffff


	//   ....[132]....
        /*0270*/ 	.word	0xffffffff


	//   ....[133]....
        /*0274*/ 	.word	0xffffffff


	//   ....[134]....
        /*0278*/ 	.word	0xffffffff


	//   ....[135]....
        /*027c*/ 	.word	0xffffffff


	//   ....[136]....
        /*0280*/ 	.word	0xffffffff


	//   ....[137]....
        /*0284*/ 	.word	0xffffffff


	//   ....[138]....
        /*0288*/ 	.word	0xffffffff


	//   ....[139]....
        /*028c*/ 	.word	0xffffffff


	//   ....[140]....
        /*0290*/ 	.word	0xffffffff


	//   ....[141]....
        /*0294*/ 	.word	0xffffffff


	//   ....[142]....
        /*0298*/ 	.word	0xffffffff


	//   ....[143]....
        /*029c*/ 	.word	0xffffffff


	//   ....[144]....
        /*02a0*/ 	.word	0xffffffff


	//   ....[145]....
        /*02a4*/ 	.word	0xffffffff


	//   ....[146]....
        /*02a8*/ 	.word	0xffffffff


	//   ....[147]....
        /*02ac*/ 	.word	0xffffffff


	//   ....[148]....
        /*02b0*/ 	.word	0xffffffff


	//   ....[149]....
        /*02b4*/ 	.word	0xffffffff


	//   ....[150]....
        /*02b8*/ 	.word	0xffffffff


	//   ....[151]....
        /*02bc*/ 	.word	0xffffffff


	//   ....[152]....
        /*02c0*/ 	.word	0xffffffff


	//   ....[153]....
        /*02c4*/ 	.word	0xffffffff


	//   ....[154]....
        /*02c8*/ 	.word	0xffffffff


	//   ....[155]....
        /*02cc*/ 	.word	0xffffffff


	//   ....[156]....
        /*02d0*/ 	.word	0xffffffff


	//   ....[157]....
        /*02d4*/ 	.word	0xffffffff


	//   ....[158]....
        /*02d8*/ 	.word	0xffffffff


	//   ....[159]....
        /*02dc*/ 	.word	0xffffffff


	//   ....[160]....
        /*02e0*/ 	.word	0xffffffff


	//   ....[161]....
        /*02e4*/ 	.word	0xffffffff


	//   ....[162]....
        /*02e8*/ 	.word	0xffffffff


	//   ....[163]....
        /*02ec*/ 	.word	0xffffffff


	//   ....[164]....
        /*02f0*/ 	.word	0xffffffff


	//   ....[165]....
        /*02f4*/ 	.word	0xffffffff


	//   ....[166]....
        /*02f8*/ 	.word	0xffffffff


	//   ....[167]....
        /*02fc*/ 	.word	0xffffffff


	//   ....[168]....
        /*0300*/ 	.word	0xffffffff


	//   ....[169]....
        /*0304*/ 	.word	0xffffffff


	//   ....[170]....
        /*0308*/ 	.word	0xffffffff


	//   ....[171]....
        /*030c*/ 	.word	0xffffffff


	//   ....[172]....
        /*0310*/ 	.word	0xffffffff


	//   ....[173]....
        /*0314*/ 	.word	0xffffffff


	//   ....[174]....
        /*0318*/ 	.word	0xffffffff


	//   ....[175]....
        /*031c*/ 	.word	0xffffffff


	//   ....[176]....
        /*0320*/ 	.word	0xffffffff


	//   ....[177]....
        /*0324*/ 	.word	0xffffffff


	//   ....[178]....
        /*0328*/ 	.word	0xffffffff


	//   ....[179]....
        /*032c*/ 	.word	0xffffffff


	//   ....[180]....
        /*0330*/ 	.word	0xffffffff


	//   ....[181]....
        /*0334*/ 	.word	0xffffffff


	//   ....[182]....
        /*0338*/ 	.word	0xffffffff


	//   ....[183]....
        /*033c*/ 	.word	0xffffffff


	//   ....[184]....
        /*0340*/ 	.word	0xffffffff


	//   ....[185]....
        /*0344*/ 	.word	0xffffffff


	//   ....[186]....
        /*0348*/ 	.word	0xffffffff


	//   ....[187]....
        /*034c*/ 	.word	0xffffffff


	//   ....[188]....
        /*0350*/ 	.word	0xffffffff


	//   ....[189]....
        /*0354*/ 	.word	0xffffffff


	//   ....[190]....
        /*0358*/ 	.word	0xffffffff


	//   ....[191]....
        /*035c*/ 	.word	0xffffffff


	//   ....[192]....
        /*0360*/ 	.word	0xffffffff


	//   ....[193]....
        /*0364*/ 	.word	0xffffffff


	//   ....[194]....
        /*0368*/ 	.word	0xffffffff


	//   ....[195]....
        /*036c*/ 	.word	0xffffffff


	//   ....[196]....
        /*0370*/ 	.word	0xffffffff


	//   ....[197]....
        /*0374*/ 	.word	0xffffffff


	//   ....[198]....
        /*0378*/ 	.word	0xffffffff


	//   ....[199]....
        /*037c*/ 	.word	0xffffffff


	//   ....[200]....
        /*0380*/ 	.word	0xffffffff


	//   ....[201]....
        /*0384*/ 	.word	0xffffffff


	//   ....[202]....
        /*0388*/ 	.word	0xffffffff


	//   ....[203]....
        /*038c*/ 	.word	0xffffffff


	//   ....[204]....
        /*0390*/ 	.word	0xffffffff


	//   ....[205]....
        /*0394*/ 	.word	0xffffffff


	//   ....[206]....
        /*0398*/ 	.word	0xffffffff


	//   ....[207]....
        /*039c*/ 	.word	0xffffffff


	//   ....[208]....
        /*03a0*/ 	.word	0xffffffff


	//   ....[209]....
        /*03a4*/ 	.word	0xffffffff


	//   ....[210]....
        /*03a8*/ 	.word	0xffffffff


	//   ....[211]....
        /*03ac*/ 	.word	0xffffffff


	//   ....[212]....
        /*03b0*/ 	.word	0xffffffff


	//   ....[213]....
        /*03b4*/ 	.word	0xffffffff


	//   ....[214]....
        /*03b8*/ 	.word	0xffffffff


	//   ....[215]....
        /*03bc*/ 	.word	0xffffffff


	//----- nvinfo : EIATTR_COOP_GROUP_INSTR_OFFSETS
	.align		4
.L_130:
        /*03c0*/ 	.byte	0x04, 0x28
        /*03c2*/ 	.short	(.L_132 - .L_131)


	//   ....[0]....
.L_131:
        /*03c4*/ 	.word	0x00000de0


	//   ....[1]....
        /*03c8*/ 	.word	0x00000e10


	//   ....[2]....
        /*03cc*/ 	.word	0x00000e40


	//   ....[3]....
        /*03d0*/ 	.word	0x00000e90


	//   ....[4]....
        /*03d4*/ 	.word	0x00000eb0


	//   ....[5]....
        /*03d8*/ 	.word	0x00000ed0


	//   ....[6]....
        /*03dc*/ 	.word	0x00000f00


	//   ....[7]....
        /*03e0*/ 	.word	0x00000f10


	//   ....[8]....
        /*03e4*/ 	.word	0x00000f40


	//   ....[9]....
        /*03e8*/ 	.word	0x00000f90


	//   ....[10]....
        /*03ec*/ 	.word	0x00000fc0


	//   ....[11]....
        /*03f0*/ 	.word	0x00000fe0


	//   ....[12]....
        /*03f4*/ 	.word	0x00001050


	//   ....[13]....
        /*03f8*/ 	.word	0x00001070


	//   ....[14]....
        /*03fc*/ 	.word	0x00001080


	//   ....[15]....
        /*0400*/ 	.word	0x00001090


	//   ....[16]....
        /*0404*/ 	.word	0x00001620


	//   ....[17]....
        /*0408*/ 	.word	0x00001650


	//   ....[18]....
        /*040c*/ 	.word	0x00001660


	//   ....[19]....
        /*0410*/ 	.word	0x00001670


	//   ....[20]....
        /*0414*/ 	.word	0x00001680


	//   ....[21]....
        /*0418*/ 	.word	0x00001690


	//   ....[22]....
        /*041c*/ 	.word	0x000016b0


	//   ....[23]....
        /*0420*/ 	.word	0x000016e0


	//   ....[24]....
        /*0424*/ 	.word	0x000017d0


	//   ....[25]....
        /*0428*/ 	.word	0x000017e0


	//   ....[26]....
        /*042c*/ 	.word	0x000017f0


	//   ....[27]....
        /*0430*/ 	.word	0x00001800


	//   ....[28]....
        /*0434*/ 	.word	0x00001aa0


	//   ....[29]....
        /*0438*/ 	.word	0x00001ac0


	//   ....[30]....
        /*043c*/ 	.word	0x00001b00


	//   ....[31]....
        /*0440*/ 	.word	0x00001b20


	//   ....[32]....
        /*0444*/ 	.word	0x00001b50


	//   ....[33]....
        /*0448*/ 	.word	0x00001b90


	//   ....[34]....
        /*044c*/ 	.word	0x00001bc0


	//   ....[35]....
        /*0450*/ 	.word	0x00001cb0


	//   ....[36]....
        /*0454*/ 	.word	0x00001cf0


	//   ....[37]....
        /*0458*/ 	.word	0x00001d00


	//   ....[38]....
        /*045c*/ 	.word	0x00001d10


	//   ....[39]....
        /*0460*/ 	.word	0x00001d20


	//   ....[40]....
        /*0464*/ 	.word	0x00002860


	//   ....[41]....
        /*0468*/ 	.word	0x00002870


	//   ....[42]....
        /*046c*/ 	.word	0x00002880


	//   ....[43]....
        /*0470*/ 	.word	0x00002890


	//   ....[44]....
        /*0474*/ 	.word	0x000028a0


	//   ....[45]....
        /*0478*/ 	.word	0x000028b0


	//   ....[46]....
        /*047c*/ 	.word	0x000028c0


	//   ....[47]....
        /*0480*/ 	.word	0x000028e0


	//   ....[48]....
        /*0484*/ 	.word	0x00002900


	//   ....[49]....
        /*0488*/ 	.word	0x00002910


	//   ....[50]....
        /*048c*/ 	.word	0x00002920


	//   ....[51]....
        /*0490*/ 	.word	0x00002930


	//   ....[52]....
        /*0494*/ 	.word	0x00002c80


	//   ....[53]....
        /*0498*/ 	.word	0x00002e80


	//   ....[54]....
        /*049c*/ 	.word	0x00003040


	//   ....[55]....
        /*04a0*/ 	.word	0x00004840


	//   ....[56]....
        /*04a4*/ 	.word	0x00005140


	//   ....[57]....
        /*04a8*/ 	.word	0x00005180


	//   ....[58]....
        /*04ac*/ 	.word	0x000052a0


	//   ....[59]....
        /*04b0*/ 	.word	0x00005350


	//   ....[60]....
        /*04b4*/ 	.word	0x00005ee0


	//   ....[61]....
        /*04b8*/ 	.word	0x00006080


	//   ....[62]....
        /*04bc*/ 	.word	0x000060f0


	//   ....[63]....
        /*04c0*/ 	.word	0x00006210


	//   ....[64]....
        /*04c4*/ 	.word	0x00007dd0


	//   ....[65]....
        /*04c8*/ 	.word	0x00007de0


	//   ....[66]....
        /*04cc*/ 	.word	0x00007df0


	//   ....[67]....
        /*04d0*/ 	.word	0x00007e00


	//   ....[68]....
        /*04d4*/ 	.word	0x00007e10


	//   ....[69]....
        /*04d8*/ 	.word	0x00007e20


	//   ....[70]....
        /*04dc*/ 	.word	0x00007e30


	//   ....[71]....
        /*04e0*/ 	.word	0x00007e40


	//   ....[72]....
        /*04e4*/ 	.word	0x00007e50


	//   ....[73]....
        /*04e8*/ 	.word	0x00007e60


	//   ....[74]....
        /*04ec*/ 	.word	0x00007e70


	//   ....[75]....
        /*04f0*/ 	.word	0x00007e80


	//   ....[76]....
        /*04f4*/ 	.word	0x000088c0


	//   ....[77]....
        /*04f8*/ 	.word	0x000088d0


	//   ....[78]....
        /*04fc*/ 	.word	0x000088e0


	//   ....[79]....
        /*0500*/ 	.word	0x000088f0


	//   ....[80]....
        /*0504*/ 	.word	0x00008900


	//   ....[81]....
        /*0508*/ 	.word	0x00008910


	//   ....[82]....
        /*050c*/ 	.word	0x00008920


	//   ....[83]....
        /*0510*/ 	.word	0x00008940


	//   ....[84]....
        /*0514*/ 	.word	0x00008960


	//   ....[85]....
        /*0518*/ 	.word	0x00008990


	//   ....[86]....
        /*051c*/ 	.word	0x000089b0


	//   ....[87]....
        /*0520*/ 	.word	0x000089d0


	//   ....[88]....
        /*0524*/ 	.word	0x00008b40


	//   ....[89]....
        /*0528*/ 	.word	0x00008d70


	//   ....[90]....
        /*052c*/ 	.word	0x00008f60


	//   ....[91]....
        /*0530*/ 	.word	0x00009ed0


	//   ....[92]....
        /*0534*/ 	.word	0x0000aef0


	//   ....[93]....
        /*0538*/ 	.word	0x0000aff0


	//   ....[94]....
        /*053c*/ 	.word	0x0000b050


	//   ....[95]....
        /*0540*/ 	.word	0x0000b190


	//   ....[96]....
        /*0544*/ 	.word	0x0000b210


	//   ....[97]....
        /*0548*/ 	.word	0x0000b350


	//   ....[98]....
        /*054c*/ 	.word	0x0000b4e0


	//   ....[99]....
        /*0550*/ 	.word	0x0000b650


	//   ....[100]....
        /*0554*/ 	.word	0x0000ddc0


	//   ....[101]....
        /*0558*/ 	.word	0x0000ddd0


	//   ....[102]....
        /*055c*/ 	.word	0x0000dde0


	//   ....[103]....
        /*0560*/ 	.word	0x0000ddf0


	//   ....[104]....
        /*0564*/ 	.word	0x0000de00


	//   ....[105]....
        /*0568*/ 	.word	0x0000de10


	//   ....[106]....
        /*056c*/ 	.word	0x0000de20


	//   ....[107]....
        /*0570*/ 	.word	0x0000de30


	//   ....[108]....
        /*0574*/ 	.word	0x0000de40


	//   ....[109]....
        /*0578*/ 	.word	0x0000de50


	//   ....[110]....
        /*057c*/ 	.word	0x0000de60


	//   ....[111]....
        /*0580*/ 	.word	0x0000de70


	//   ....[112]....
        /*0584*/ 	.word	0x0000e8b0


	//   ....[113]....
        /*0588*/ 	.word	0x0000e8c0


	//   ....[114]....
        /*058c*/ 	.word	0x0000e8d0


	//   ....[115]....
        /*0590*/ 	.word	0x0000e8e0


	//   ....[116]....
        /*0594*/ 	.word	0x0000e8f0


	//   ....[117]....
        /*0598*/ 	.word	0x0000e900


	//   ....[118]....
        /*059c*/ 	.word	0x0000e910


	//   ....[119]....
        /*05a0*/ 	.word	0x0000e930


	//   ....[120]....
        /*05a4*/ 	.word	0x0000e950


	//   ....[121]....
        /*05a8*/ 	.word	0x0000e980


	//   ....[122]....
        /*05ac*/ 	.word	0x0000e9a0


	//   ....[123]....
        /*05b0*/ 	.word	0x0000e9c0


	//   ....[124]....
        /*05b4*/ 	.word	0x0000f040


	//   ....[125]....
        /*05b8*/ 	.word	0x0000f080


	//   ....[126]....
        /*05bc*/ 	.word	0x0000f090


	//   ....[127]....
        /*05c0*/ 	.word	0x0000f0d0


	//   ....[128]....
        /*05c4*/ 	.word	0x0000f100


	//   ....[129]....
        /*05c8*/ 	.word	0x0000f130


	//   ....[130]....
        /*05cc*/ 	.word	0x0000f220


	//   ....[131]....
        /*05d0*/ 	.word	0x0000f370


	//   ....[132]....
        /*05d4*/ 	.word	0x00011640


	//   ....[133]....
        /*05d8*/ 	.word	0x00011660


	//   ....[134]....
        /*05dc*/ 	.word	0x00011670


	//   ....[135]....
        /*05e0*/ 	.word	0x00011690


	//   ....[136]....
        /*05e4*/ 	.word	0x000116b0


	//   ....[137]....
        /*05e8*/ 	.word	0x000116e0


	//   ....[138]....
        /*05ec*/ 	.word	0x00011720


	//   ....[139]....
        /*05f0*/ 	.word	0x00011740


	//   ....[140]....
        /*05f4*/ 	.word	0x00011780


	//   ....[141]....
        /*05f8*/ 	.word	0x000117a0


	//   ....[142]....
        /*05fc*/ 	.word	0x000117b0


	//   ....[143]....
        /*0600*/ 	.word	0x000117d0


	//   ....[144]....
        /*0604*/ 	.word	0x00012160


	//   ....[145]....
        /*0608*/ 	.word	0x00012170


	//   ....[146]....
        /*060c*/ 	.word	0x00012180


	//   ....[147]....
        /*0610*/ 	.word	0x00012190


	//   ....[148]....
        /*0614*/ 	.word	0x000121a0


	//   ....[149]....
        /*0618*/ 	.word	0x000121b0


	//   ....[150]....
        /*061c*/ 	.word	0x000121c0


	//   ....[151]....
        /*0620*/ 	.word	0x000121e0


	//   ....[152]....
        /*0624*/ 	.word	0x00012200


	//   ....[153]....
        /*0628*/ 	.word	0x00012230


	//   ....[154]....
        /*062c*/ 	.word	0x00012250


	//   ....[155]....
        /*0630*/ 	.word	0x00012270


	//   ....[156]....
        /*0634*/ 	.word	0x000123f0


	//   ....[157]....
        /*0638*/ 	.word	0x00012600


	//   ....[158]....
        /*063c*/ 	.word	0x000128d0


	//   ....[159]....
        /*0640*/ 	.word	0x00013270


	//   ....[160]....
        /*0644*/ 	.word	0x000147c0


	//   ....[161]....
        /*0648*/ 	.word	0x000148d0


	//   ....[162]....
        /*064c*/ 	.word	0x00014a60


	//   ....[163]....
        /*0650*/ 	.word	0x00014a80


	//   ....[164]....
        /*0654*/ 	.word	0x00014aa0


	//   ....[165]....
        /*0658*/ 	.word	0x00014bb0


	//   ....[166]....
        /*065c*/ 	.word	0x00014ed0


	//   ....[167]....
        /*0660*/ 	.word	0x00015020


	//   ....[168]....
        /*0664*/ 	.word	0x00016ed0


	//   ....[169]....
        /*0668*/ 	.word	0x00016f10


	//   ....[170]....
        /*066c*/ 	.word	0x00016f40


	//   ....[171]....
        /*0670*/ 	.word	0x00016f60


	//   ....[172]....
        /*0674*/ 	.word	0x00016f90


	//   ....[173]....
        /*0678*/ 	.word	0x00016fb0


	//   ....[174]....
        /*067c*/ 	.word	0x00016fd0


	//   ....[175]....
        /*0680*/ 	.word	0x00016fe0


	//   ....[176]....
        /*0684*/ 	.word	0x000180d0


	//   ....[177]....
        /*0688*/ 	.word	0x00018100


	//   ....[178]....
        /*068c*/ 	.word	0x00018130


	//   ....[179]....
        /*0690*/ 	.word	0x00018150


	//   ....[180]....
        /*0694*/ 	.word	0x00018170


	//   ....[181]....
        /*0698*/ 	.word	0x00018230


	//   ....[182]....
        /*069c*/ 	.word	0x00018240


	//   ....[183]....
        /*06a0*/ 	.word	0x00018250


	//   ....[184]....
        /*06a4*/ 	.word	0x00018260


	//   ....[185]....
        /*06a8*/ 	.word	0x00018280


	//   ....[186]....
        /*06ac*/ 	.word	0x000183c0


	//   ....[187]....
        /*06b0*/ 	.word	0x000183e0


	//   ....[188]....
        /*06b4*/ 	.word	0x000183f0


	//   ....[189]....
        /*06b8*/ 	.word	0x00018400


	//   ....[190]....
        /*06bc*/ 	.word	0x00018420


	//   ....[191]....
        /*06c0*/ 	.word	0x000184f0


	//   ....[192]....
        /*06c4*/ 	.word	0x00018600


	//   ....[193]....
        /*06c8*/ 	.word	0x00018620


	//   ....[194]....
        /*06cc*/ 	.word	0x00018640


	//   ....[195]....
        /*06d0*/ 	.word	0x00018670


	//   ....[196]....
        /*06d4*/ 	.word	0x00018680


	//   ....[197]....
        /*06d8*/ 	.word	0x00018690


	//   ....[198]....
        /*06dc*/ 	.word	0x00018740


	//   ....[199]....
        /*06e0*/ 	.word	0x00018750


	//   ....[200]....
        /*06e4*/ 	.word	0x00018db0


	//   ....[201]....
        /*06e8*/ 	.word	0x00018de0


	//   ....[202]....
        /*06ec*/ 	.word	0x00018e10


	//   ....[203]....
        /*06f0*/ 	.word	0x00018e30


	//   ....[204]....
        /*06f4*/ 	.word	0x00018e40


	//   ....[205]....
        /*06f8*/ 	.word	0x00018e50


	//   ....[206]....
        /*06fc*/ 	.word	0x00018e70


	//   ....[207]....
        /*0700*/ 	.word	0x00018e90


	//   ....[208]....
        /*0704*/ 	.word	0x00018ef0


	//   ....[209]....
        /*0708*/ 	.word	0x00018f20


	//   ....[210]....
        /*070c*/ 	.word	0x00018f50


	//   ....[211]....
        /*0710*/ 	.word	0x00018f70


	//   ....[212]....
        /*0714*/ 	.word	0x00018f90


	//   ....[213]....
        /*0718*/ 	.word	0x00018fb0


	//   ....[214]....
        /*071c*/ 	.word	0x00019040


	//   ....[215]....
        /*0720*/ 	.word	0x000190a0


	//----- nvinfo : EIATTR_EXIT_INSTR_OFFSETS
	.align		4
.L_132:
        /*0724*/ 	.byte	0x04, 0x1c
        /*0726*/ 	.short	(.L_134 - .L_133)


	//   ....[0]....
.L_133:
        /*0728*/ 	.word	0x00000040


	//   ....[1]....
        /*072c*/ 	.word	0x000187c0


	//   ....[2]....
        /*0730*/ 	.word	0x00018800


	//   ....[3]....
        /*0734*/ 	.word	0x000190c0


	//   ....[4]....
        /*0738*/ 	.word	0x00019100


	//----- nvinfo : EIATTR_CTAIDZ_USED
	.align		4
.L_134:
        /*073c*/ 	.byte	0x01, 0x04
	.zero		2


	//----- nvinfo : EIATTR_MAX_THREADS
	.align		4
        /*0740*/ 	.byte	0x04, 0x05
        /*0742*/ 	.short	(.L_136 - .L_135)
.L_135:
        /*0744*/ 	.word	0x00000080
        /*0748*/ 	.word	0x00000001
        /*074c*/ 	.word	0x00000001


	//----- nvinfo : EIATTR_CRS_STACK_SIZE
	.align		4
.L_136:
        /*0750*/ 	.byte	0x04, 0x1e
        /*0752*/ 	.short	(.L_138 - .L_137)
.L_137:
        /*0754*/ 	.word	0x00000000
.L_138:


//--------------------- .nv.info._ZN7cutlass13device_kernelIN5flash19enable_sm80_to_sm89INS1_16FlashAttnFwdSm80INS1_25CollectiveMainloopFwdSm80ILi4ELi1ELb0EN4cute5tupleIJNS5_1CILi128EEENS7_ILi96EEENS7_ILi64EEEEEELi64ENS_6half_tEfNS_4arch4Sm80ELb0ELb1ELb0ELb1ELb1ELb0ELb1ELb0EEENS1_21CollectiveEpilogueFwdINS6_IJS8_SA_S9_EEENS6_IJNS7_ILi1EEESI_SI_EEESC_SE_Li128ELb1ELb1ELb0ELb0EEENS1_19SingleTileSchedulerILb1ELb0ELb1ELi128EEEEEEEEEvNT_6ParamsE --------------------------
	.section	.nv.info._ZN7cutlass13device_kernelIN5flash19enable_sm80_to_sm89INS1_16FlashAttnFwdSm80INS1_25CollectiveMainloopFwdSm80ILi4ELi1ELb0EN4cute5tupleIJNS5_1CILi128EEENS7_ILi96EEENS7_ILi64EEEEEELi64ENS_6half_tEfNS_4arch4Sm80ELb0ELb1ELb0ELb1ELb1ELb0ELb1ELb0EEENS1_21CollectiveEpilogueFwdINS6_IJS8_SA_S9_EEENS6_IJNS7_ILi1EEESI_SI_EEESC_SE_Li128ELb1ELb1ELb0ELb0EEENS1_19SingleTileSchedulerILb1ELb0ELb1ELi128EEEEEEEEEvNT_6ParamsE,"",@"SHT_CUDA_INFO"
	.sectionflags	@""
	.align	4


	//----- nvinfo : EIATTR_CUDA_API_VERSION
	.align		4
        /*0000*/ 	.byte	0x04, 0x37
        /*0002*/ 	.short	(.L_140 - .L_139)
.L_139:
        /*0004*/ 	.word	0x00000082


	//----- nvinfo : EIATTR_SW2861232_WAR
	.align		4
.L_140:
        /*0008*/ 	.byte	0x01, 0x35
	.zero		2


	//----- nvinfo : EIATTR_PARAM_CBANK
	.align		4
        /*000c*/ 	.byte	0x04, 0x0a
        /*000e*/ 	.short	(.L_142 - .L_141)
	.align		4
.L_141:
        /*0010*/ 	.word	index@(.nv.constant0._ZN7cutlass13device_kernelIN5flash19enable_sm80_to_sm89INS1_16FlashAttnFwdSm80INS1_25CollectiveMainloopFwdSm80ILi4ELi1ELb0EN4cute5tupleIJNS5_1CILi128EEENS7_ILi96EEENS7_ILi64EEEEEELi64ENS_6half_tEfNS_4arch4Sm80ELb0ELb1ELb0ELb1ELb1ELb0ELb1ELb0EEENS1_21CollectiveEpilogueFwdINS6_IJS8_SA_S9_EEENS6_IJNS7_ILi1EEESI_SI_EEESC_SE_Li128ELb1ELb1ELb0ELb0EEENS1_19SingleTileSchedulerILb1ELb0ELb1ELi128EEEEEEEEEvNT_6ParamsE)
        /*0014*/ 	.short	0x0160
        /*0016*/ 	.short	0x0418


	//----- nvinfo : EIATTR_CBANK_PARAM_SIZE
	.align		4
.L_142:
        /*0018*/ 	.byte	0x03, 0x19
        /*001a*/ 	.short	0x0418


	//----- nvinfo : EIATTR_KPARAM_INFO
	.align		4
        /*001c*/ 	.byte	0x04, 0x17
        /*001e*/ 	.short	(.L_144 - .L_143)
.L_143:
        /*0020*/ 	.word	0x00000000
        /*0024*/ 	.short	0x0000
        /*0026*/ 	.short	0x0000
        /*0028*/ 	.byte	0x00, 0xf0, 0x61, 0x10


	//----- nvinfo : EIATTR_MAXREG_COUNT
	.align		4
.L_144:
        /*002c*/ 	.byte	0x03, 0x1b
        /*002e*/ 	.short	0x00ff


	//----- nvinfo : EIATTR_NUM_BARRIERS
	.align		4
        /*0030*/ 	.byte	0x02, 0x4c
        /*0032*/ 	.byte	0x02
	.zero		1


	//----- nvinfo : EIATTR_MERCURY_ISA_VERSION
	.align		4
        /*0034*/ 	.byte	0x03, 0x5f
        /*0036*/ 	.short	0x0000


	//----- nvinfo : EIATTR_COOP_GROUP_MASK_REGIDS
	.align		4
        /*0038*/ 	.byte	0x04, 0x29
        /*003a*/ 	.short	(.L_146 - .L_145)


	//   ....[0]....
.L_145:
        /*003c*/ 	.word	0xffffffff


	//   ....[1]....
        /*0040*/ 	.word	0xffffffff


	//   ....[2]....
        /*0044*/ 	.word	0xffffffff


	//   ....[3]....
        /*0048*/ 	.word	0xffffffff


	//   ....[4]....
        /*004c*/ 	.word	0xffffffff


	//   ....[5]....
        /*0050*/ 	.word	0xffffffff


	//   ....[6]....
        /*0054*/ 	.word	0xffffffff


	//   ....[7]....
        /*0058*/ 	.word	0xffffffff


	//   ....[8]....
        /*005c*/ 	.word	0xffffffff


	//   ....[9]....
        /*0060*/ 	.word	0xffffffff


	//   ....[10]....
        /*0064*/ 	.word	0xffffffff


	//   ....[11]....
        /*0068*/ 	.word	0xffffffff


	//   ....[12]....
        /*006c*/ 	.word	0xffffffff


	//   ....[13]....
        /*0070*/ 	.word	0xffffffff


	//   ....[14]....
        /*0074*/ 	.word	0xffffffff


	//   ....[15]....
        /*0078*/ 	.word	0xffffffff


	//   ....[16]....
        /*007c*/ 	.word	0xffffffff


	//   ....[17]....
        /*0080*/ 	.word	0xffffffff


	//   ....[18]....
        /*0084*/ 	.word	0xffffffff


	//   ....[19]....
        /*0088*/ 	.word	0xffffffff


	//   ....[20]....
        /*008c*/ 	.word	0xffffffff


	//   ....[21]....
        /*0090*/ 	.word	0xffffffff


	//   ....[22]....
        /*0094*/ 	.word	0xffffffff


	//   ....[23]....
        /*0098*/ 	.word	0xffffffff


	//   ....[24]....
        /*009c*/ 	.word	0xffffffff


	//   ....[25]....
        /*00a0*/ 	.word	0xffffffff


	//   ....[26]....
        /*00a4*/ 	.word	0xffffffff


	//   ....[27]....
        /*00a8*/ 	.word	0xffffffff


	//   ....[28]....
        /*00ac*/ 	.word	0xffffffff


	//   ....[29]....
        /*00b0*/ 	.word	0xffffffff


	//   ....[30]....
        /*00b4*/ 	.word	0xffffffff


	//   ....[31]....
        /*00b8*/ 	.word	0xffffffff


	//   ....[32]....
        /*00bc*/ 	.word	0xffffffff


	//   ....[33]....
        /*00c0*/ 	.word	0xffffffff


	//   ....[34]....
        /*00c4*/ 	.word	0xffffffff


	//   ....[35]....
        /*00c8*/ 	.word	0xffffffff


	//   ....[36]....
        /*00cc*/ 	.word	0xffffffff


	//   ....[37]....
        /*00d0*/ 	.word	0xffffffff


	//   ....[38]....
        /*00d4*/ 	.word	0xffffffff


	//   ....[39]....
        /*00d8*/ 	.word	0xffffffff


	//   ....[40]....
        /*00dc*/ 	.word	0xffffffff


	//   ....[41]....
        /*00e0*/ 	.word	0xffffffff


	//   ....[42]....
        /*00e4*/ 	.word	0xffffffff


	//   ....[43]....
        /*00e8*/ 	.word	0xffffffff


	//   ....[44]....
        /*00ec*/ 	.word	0xffffffff


	//   ....[45]....
        /*00f0*/ 	.word	0xffffffff


	//   ....[46]....
        /*00f4*/ 	.word	0xffffffff


	//   ....[47]....
        /*00f8*/ 	.word	0xffffffff


	//   ....[48]....
        /*00fc*/ 	.word	0xffffffff


	//   ....[49]....
        /*0100*/ 	.word	0xffffffff


	//   ....[50]....
        /*0104*/ 	.word	0xffffffff


	//   ....[51]....
        /*0108*/ 	.word	0xffffffff


	//   ....[52]....
        /*010c*/ 	.word	0xffffffff


	//   ....[53]....
        /*0110*/ 	.word	0xffffffff


	//   ....[54]....
        /*0114*/ 	.word	0xffffffff


	//   ....[55]....
        /*0118*/ 	.word	0xffffffff


	//   ....[56]....
        /*011c*/ 	.word	0xffffffff


	//   ....[57]....
        /*0120*/ 	.word	0xffffffff


	//   ....[58]....
        /*0124*/ 	.word	0xffffffff


	//   ....[59]....
        /*0128*/ 	.word	0xffffffff


	//   ....[60]....
        /*012c*/ 	.word	0xffffffff


	//   ....[61]....
        /*0130*/ 	.word	0xffffffff


	//   ....[62]....
        /*0134*/ 	.word	0xffffffff


	//   ....[63]....
        /*0138*/ 	.word	0xffffffff


	//   ....[64]....
        /*013c*/ 	.word	0xffffffff


	//   ....[65]....
        /*0140*/ 	.word	0xffffffff


	//   ....[66]....
        /*0144*/ 	.word	0xffffffff


	//   ....[67]....
        /*0148*/ 	.word	0xffffffff


	//   ....[68]....
        /*014c*/ 	.word	0xffffffff


	//   ....[69]....
        /*0150*/ 	.word	0xffffffff


	//   ....[70]....
        /*0154*/ 	.word	0xffffffff


	//   ....[71]....
        /*0158*/ 	.word	0xffffffff


	//   ....[72]....
        /*015c*/ 	.word	0xffffffff


	//   ....[73]....
        /*0160*/ 	.word	0xffffffff


	//   ....[74]....
        /*0164*/ 	.word	0xffffffff


	//   ....[75]....
        /*0168*/ 	.word	0xffffffff


	//   ....[76]....
        /*016c*/ 	.word	0xffffffff


	//   ....[77]....
        /*0170*/ 	.word	0xffffffff


	//   ....[78]....
        /*0174*/ 	.word	0xffffffff


	//   ....[79]....
        /*0178*/ 	.word	0xffffffff


	//   ....[80]....
        /*017c*/ 	.word	0xffffffff


	//   ....[81]....
        /*0180*/ 	.word	0xffffffff


	//   ....[82]....
        /*0184*/ 	.word	0xffffffff


	//   ....[83]....
        /*0188*/ 	.word	0xffffffff


	//   ....[84]....
        /*018c*/ 	.word	0xffffffff


	//   ....[85]....
        /*0190*/ 	.word	0xffffffff


	//   ....[86]....
        /*0194*/ 	.word	0xffffffff


	//   ....[87]....
        /*0198*/ 	.word	0xffffffff


	//   ....[88]....
        /*019c*/ 	.word	0xffffffff


	//   ....[89]....
        /*01a0*/ 	.word	0xffffffff


	//   ....[90]....
        /*01a4*/ 	.word	0xffffffff


	//   ....[91]....
        /*01a8*/ 	.word	0xffffffff


	//   ....[92]....
        /*01ac*/ 	.word	0xffffffff


	//   ....[93]....
        /*01b0*/ 	.word	0xffffffff


	//   ....[94]....
        /*01b4*/ 	.word	0xffffffff


	//   ....[95]....
        /*01b8*/ 	.word	0xffffffff


	//   ....[96]....
        /*01bc*/ 	.word	0xffffffff


	//   ....[97]....
        /*01c0*/ 	.word	0xffffffff


	//   ....[98]....
        /*01c4*/ 	.word	0xffffffff


	//   ....[99]....
        /*01c8*/ 	.word	0xffffffff


	//   ....[100]....
        /*01cc*/ 	.word	0xffffffff


	//   ....[101]....
        /*01d0*/ 	.word	0xffffffff


	//   ....[102]....
        /*01d4*/ 	.word	0xffffffff


	//   ....[103]....
        /*01d8*/ 	.word	0xffffffff


	//   ....[104]....
        /*01dc*/ 	.word	0xffffffff


	//   ....[105]....
        /*01e0*/ 	.word	0xffffffff


	//   ....[106]....
        /*01e4*/ 	.word	0xffffffff


	//   ....[107]....
        /*01e8*/ 	.word	0xffffffff


	//   ....[108]....
        /*01ec*/ 	.word	0xffffffff


	//   ....[109]....
        /*01f0*/ 	.word	0xffffffff


	//   ....[110]....
        /*01f4*/ 	.word	0xffffffff


	//   ....[111]....
        /*01f8*/ 	.word	0xffffffff


	//   ....[112]....
        /*01fc*/ 	.word	0xffffffff


	//   ....[113]....
        /*0200*/ 	.word	0xffffffff


	//   ....[114]....
        /*0204*/ 	.word	0xffffffff


	//   ....[115]....
        /*0208*/ 	.word	0xffffffff


	//   ....[116]....
        /*020c*/ 	.word	0xffffffff


	//   ....[117]....
        /*0210*/ 	.word	0xffffffff


	//   ....[118]....
        /*0214*/ 	.word	0xffffffff


	//   ....[119]....
        /*0218*/ 	.word	0xffffffff


	//   ....[120]....
        /*021c*/ 	.word	0xffffffff


	//   ....[121]....
        /*0220*/ 	.word	0xffffffff


	//   ....[122]....
        /*0224*/ 	.word	0xffffffff


	//   ....[123]....
        /*0228*/ 	.word	0xffffffff


	//   ....[124]....
        /*022c*/ 	.word	0xffffffff


	//   ....[125]....
        /*0230*/ 	.word	0xffffffff


	//   ....[126]....
        /*0234*/ 	.word	0xffffffff


	//   ....[127]....
        /*0238*/ 	.word	0xffffffff


	//   ....[128]....
        /*023c*/ 	.word	0xffffffff


	//   ....[129]....
        /*0240*/ 	.word	0xffffffff


	//   ....[130]....
        /*0244*/ 	.word	0xffffffff


	//   ....[131]....
        /*0248*/ 	.word	0xffffffff


	//   ....[132]....
        /*024c*/ 	.word	0xffffffff


	//   ....[133]....
        /*0250*/ 	.word	0xffffffff


	//   ....[134]....
        /*0254*/ 	.word	0xffffffff


	//   ....[135]....
        /*0258*/ 	.word	0xffffffff


	//   ....[136]....
        /*025c*/ 	.word	0xffffffff


	//   ....[137]....
        /*0260*/ 	.word	0xffffffff


	//   ....[138]....
        /*0264*/ 	.word	0xffffffff


	//   ....[139]....
        /*0268*/ 	.word	0xffffffff


	//   ....[140]....
        /*026c*/ 	.word	0xffffffff


	//   ....[141]....
        /*0270*/ 	.word	0xffffffff


	//   ....[142]....
        /*0274*/ 	.word	0xffffffff


	//   ....[143]....
        /*0278*/ 	.word	0xffffffff


	//   ....[144]....
        /*027c*/ 	.word	0xffffffff


	//   ....[145]....
        /*0280*/ 	.word	0xffffffff


	//   ....[146]....
        /*0284*/ 	.word	0xffffffff


	//   ....[147]....
        /*0288*/ 	.word	0xffffffff


	//   ....[148]....
        /*028c*/ 	.word	0xffffffff


	//   ....[149]....
        /*0290*/ 	.word	0xffffffff


	//   ....[150]....
        /*0294*/ 	.word	0xffffffff


	//   ....[151]....
        /*0298*/ 	.word	0xffffffff


	//   ....[152]....
        /*029c*/ 	.word	0xffffffff


	//   ....[153]....
        /*02a0*/ 	.word	0xffffffff


	//   ....[154]....
        /*02a4*/ 	.word	0xffffffff


	//   ....[155]....
        /*02a8*/ 	.word	0xffffffff


	//   ....[156]....
        /*02ac*/ 	.word	0xffffffff


	//   ....[157]....
        /*02b0*/ 	.word	0xffffffff


	//   ....[158]....
        /*02b4*/ 	.word	0xffffffff


	//   ....[159]....
        /*02b8*/ 	.word	0xffffffff


	//   ....[160]....
        /*02bc*/ 	.word	0xffffffff


	//   ....[161]....
        /*02c0*/ 	.word	0xffffffff


	//   ....[162]....
        /*02c4*/ 	.word	0xffffffff


	//   ....[163]....
        /*02c8*/ 	.word	0xffffffff


	//   ....[164]....
        /*02cc*/ 	.word	0xffffffff


	//   ....[165]....
        /*02d0*/ 	.word	0xffffffff


	//   ....[166]....
        /*02d4*/ 	.word	0xffffffff


	//   ....[167]....
        /*02d8*/ 	.word	0xffffffff


	//   ....[168]....
        /*02dc*/ 	.word	0xffffffff


	//   ....[169]....
        /*02e0*/ 	.word	0xffffffff


	//   ....[170]....
        /*02e4*/ 	.word	0xffffffff


	//   ....[171]....
        /*02e8*/ 	.word	0xffffffff


	//   ....[172]....
        /*02ec*/ 	.word	0xffffffff


	//   ....[173]....
        /*02f0*/ 	.word	0xffffffff


	//   ....[174]....
        /*02f4*/ 	.word	0xffffffff


	//   ....[175]....
        /*02f8*/ 	.word	0xffffffff


	//   ....[176]....
        /*02fc*/ 	.word	0xffffffff


	//   ....[177]....
        /*0300*/ 	.word	0xffffffff


	//   ....[178]....
        /*0304*/ 	.word	0xffffffff


	//   ....[179]....
        /*0308*/ 	.word	0xffffffff


	//   ....[180]....
        /*030c*/ 	.word	0xffffffff


	//   ....[181]....
        /*0310*/ 	.word	0xffffffff


	//   ....[182]....
        /*0314*/ 	.word	0xffffffff


	//   ....[183]....
        /*0318*/ 	.word	0xffffffff


	//   ....[184]....
        /*031c*/ 	.word	0xffffffff


	//   ....[185]....
        /*0320*/ 	.word	0xffffffff


	//   ....[186]....
        /*0324*/ 	.word	0xffffffff


	//   ....[187]....
        /*0328*/ 	.word	0xffffffff


	//   ....[188]....
        /*032c*/ 	.word	0xffffffff


	//   ....[189]....
        /*0330*/ 	.word	0xffffffff


	//   ....[190]....
        /*0334*/ 	.word	0xffffffff


	//   ....[191]....
        /*0338*/ 	.word	0xffffffff


	//   ....[192]....
        /*033c*/ 	.word	0xffffffff


	//   ....[193]....
        /*0340*/ 	.word	0xffffffff


	//   ....[194]....
        /*0344*/ 	.word	0xffffffff


	//   ....[195]....
        /*0348*/ 	.word	0xffffffff


	//   ....[196]....
        /*034c*/ 	.word	0xffffffff


	//   ....[197]....
        /*0350*/ 	.word	0xffffffff


	//   ....[198]....
        /*0354*/ 	.word	0xffffffff


	//   ....[199]....
        /*0358*/ 	.word	0xffffffff


	//   ....[200]....
        /*035c*/ 	.word	0xffffffff


	//   ....[201]....
        /*0360*/ 	.word	0xffffffff


	//   ....[202]....
        /*0364*/ 	.word	0xffffffff


	//   ....[203]....
        /*0368*/ 	.word	0xffffffff


	//   ....[204]....
        /*036c*/ 	.word	0xffffffff


	//   ....[205]....
        /*0370*/ 	.word	0xffffffff


	//   ....[206]....
        /*0374*/ 	.word	0xffffffff


	//   ....[207]....
        /*0378*/ 	.word	0xffffffff


	//   ....[208]....
        /*037c*/ 	.word	0xffffffff


	//   ....[209]....
        /*0380*/ 	.word	0xffffffff


	//   ....[210]....
        /*0384*/ 	.word	0xffffffff


	//   ....[211]....
        /*0388*/ 	.word	0xffffffff


	//   ....[212]....
        /*038c*/ 	.word	0xffffffff


	//   ....[213]....
        /*0390*/ 	.word	0xffffffff


	//   ....[214]....
        /*0394*/ 	.word	0xffffffff


	//   ....[215]....
        /*0398*/ 	.word	0xffffffff


	//   ....[216]....
        /*039c*/ 	.word	0xffffffff


	//----- nvinfo : EIATTR_COOP_GROUP_INSTR_OFFSETS
	.align		4
.L_146:
        /*03a0*/ 	.byte	0x04, 0x28
        /*03a2*/ 	.short	(.L_148 - .L_147)


	//   ....[0]....
.L_147:
        /*03a4*/ 	.word	0x00000090


	//   ....[1]....
        /*03a8*/ 	.word	0x00001560


	//   ....[2]....
        /*03ac*/ 	.word	0x00001590


	//   ....[3]....
        /*03b0*/ 	.word	0x000016c0


	//   ....[4]....
        /*03b4*/ 	.word	0x000016f0


	//   ....[5]....
        /*03b8*/ 	.word	0x00001780


	//   ....[6]....
        /*03bc*/ 	.word	0x000017b0


	//   ....[7]....
        /*03c0*/ 	.word	0x00001840


	//   ....[8]....
        /*03c4*/ 	.word	0x00001870


	//   ....[9]....
        /*03c8*/ 	.word	0x00001900


	//   ....[10]....
        /*03cc*/ 	.word	0x00001930


	//   ....[11]....
        /*03d0*/ 	.word	0x000019c0


	//   ....[12]....
        /*03d4*/ 	.word	0x000019f0


	//   ....[13]....
        /*03d8*/ 	.word	0x00001a80


	//   ....[14]....
        /*03dc*/ 	.word	0x00001ab0


	//   ....[15]....
        /*03e0*/ 	.word	0x00001b30


	//   ....[16]....
        /*03e4*/ 	.word	0x00001b70


	//   ....[17]....
        /*03e8*/ 	.word	0x00002030


	//   ....[18]....
        /*03ec*/ 	.word	0x00002050


	//   ....[19]....
        /*03f0*/ 	.word	0x00002060


	//   ....[20]....
        /*03f4*/ 	.word	0x00002070


	//   ....[21]....
        /*03f8*/ 	.word	0x00002080


	//   ....[22]....
        /*03fc*/ 	.word	0x00002090


	//   ....[23]....
        /*0400*/ 	.word	0x000020a0


	//   ....[24]....
        /*0404*/ 	.word	0x000020c0


	//   ....[25]....
        /*0408*/ 	.word	0x000020f0


	//   ....[26]....
        /*040c*/ 	.word	0x00002110


	//   ....[27]....
        /*0410*/ 	.word	0x00002140


	//   ....[28]....
        /*0414*/ 	.word	0x00002150


	//   ....[29]....
        /*0418*/ 	.word	0x00002400


	//   ....[30]....
        /*041c*/ 	.word	0x00002440


	//   ....[31]....
        /*0420*/ 	.word	0x00002480


	//   ....[32]....
        /*0424*/ 	.word	0x000024c0


	//   ....[33]....
        /*0428*/ 	.word	0x00002500


	//   ....[34]....
        /*042c*/ 	.word	0x000025a0


	//   ....[35]....
        /*0430*/ 	.word	0x000025b0


	//   ....[36]....
        /*0434*/ 	.word	0x000025c0


	//   ....[37]....
        /*0438*/ 	.word	0x000025d0


	//   ....[38]....
        /*043c*/ 	.word	0x000026e0


	//   ....[39]....
        /*0440*/ 	.word	0x00002710


	//   ....[40]....
        /*0444*/ 	.word	0x00002790


	//   ....[41]....
        /*0448*/ 	.word	0x000031d0


	//   ....[42]....
        /*044c*/ 	.word	0x000031e0


	//   ....[43]....
        /*0450*/ 	.word	0x000031f0


	//   ....[44]....
        /*0454*/ 	.word	0x00003200


	//   ....[45]....
        /*0458*/ 	.word	0x00003210


	//   ....[46]....
        /*045c*/ 	.word	0x00003220


	//   ....[47]....
        /*0460*/ 	.word	0x00003230


	//   ....[48]....
        /*0464*/ 	.word	0x00003250


	//   ....[49]....
        /*0468*/ 	.word	0x00003270


	//   ....[50]....
        /*046c*/ 	.word	0x00003290


	//   ....[51]....
        /*0470*/ 	.word	0x000032a0


	//   ....[52]....
        /*0474*/ 	.word	0x000032c0


	//   ....[53]....
        /*0478*/ 	.word	0x00003600


	//   ....[54]....
        /*047c*/ 	.word	0x00003800


	//   ....[55]....
        /*0480*/ 	.word	0x000039d0


	//   ....[56]....
        /*0484*/ 	.word	0x00004f20


	//   ....[57]....
        /*0488*/ 	.word	0x000058b0


	//   ....[58]....
        /*048c*/ 	.word	0x000058f0


	//   ....[59]....
        /*0490*/ 	.word	0x00005a10


	//   ....[60]....
        /*0494*/ 	.word	0x00005a50


	//   ....[61]....
        /*0498*/ 	.word	0x00006720


	//   ....[62]....
        /*049c*/ 	.word	0x000068f0


	//   ....[63]....
        /*04a0*/ 	.word	0x00006970


	//   ....[64]....
        /*04a4*/ 	.word	0x00006c60


	//   ....[65]....
        /*04a8*/ 	.word	0x00008590


	//   ....[66]....
        /*04ac*/ 	.word	0x000085a0


	//   ....[67]....
        /*04b0*/ 	.word	0x000085b0


	//   ....[68]....
        /*04b4*/ 	.word	0x000085c0


	//   ....[69]....
        /*04b8*/ 	.word	0x000085d0


	//   ....[70]....
        /*04bc*/ 	.word	0x000085e0


	//   ....[71]....
        /*04c0*/ 	.word	0x000085f0


	//   ....[72]....
        /*04c4*/ 	.word	0x00008600


	//   ....[73]....
        /*04c8*/ 	.word	0x00008610


	//   ....[74]....
        /*04cc*/ 	.word	0x00008620


	//   ....[75]....
        /*04d0*/ 	.word	0x00008630


	//   ....[76]....
        /*04d4*/ 	.word	0x00008640


	//   ....[77]....
        /*04d8*/ 	.word	0x00009080


	//   ....[78]....
        /*04dc*/ 	.word	0x00009090


	//   ....[79]....
        /*04e0*/ 	.word	0x000090a0


	//   ....[80]....
        /*04e4*/ 	.word	0x000090b0


	//   ....[81]....
        /*04e8*/ 	.word	0x000090c0


	//   ....[82]....
        /*04ec*/ 	.word	0x000090d0


	//   ....[83]....
        /*04f0*/ 	.word	0x000090e0


	//   ....[84]....
        /*04f4*/ 	.word	0x00009100


	//   ....[85]....
        /*04f8*/ 	.word	0x00009120


	//   ....[86]....
        /*04fc*/ 	.word	0x00009150


	//   ....[87]....
        /*0500*/ 	.word	0x00009170


	//   ....[88]....
        /*0504*/ 	.word	0x00009190


	//   ....[89]....
        /*0508*/ 	.word	0x00009360


	//   ....[90]....
        /*050c*/ 	.word	0x00009530


	//   ....[91]....
        /*0510*/ 	.word	0x00009720


	//   ....[92]....
        /*0514*/ 	.word	0x00009d70


	//   ....[93]....
        /*0518*/ 	.word	0x0000b820


	//   ....[94]....
        /*051c*/ 	.word	0x0000b9d0


	//   ....[95]....
        /*0520*/ 	.word	0x0000ba20


	//   ....[96]....
        /*0524*/ 	.word	0x0000bc40


	//   ....[97]....
        /*0528*/ 	.word	0x0000be50


	//   ....[98]....
        /*052c*/ 	.word	0x0000c1b0


	//   ....[99]....
        /*0530*/ 	.word	0x0000c480


	//   ....[100]....
        /*0534*/ 	.word	0x0000c620


	//   ....[101]....
        /*0538*/ 	.word	0x0000ed20


	//   ....[102]....
        /*053c*/ 	.word	0x0000ed30


	//   ....[103]....
        /*0540*/ 	.word	0x0000ed40


	//   ....[104]....
        /*0544*/ 	.word	0x0000ed50


	//   ....[105]....
        /*0548*/ 	.word	0x0000ed60


	//   ....[106]....
        /*054c*/ 	.word	0x0000ed70


	//   ....[107]....
        /*0550*/ 	.word	0x0000ed80


	//   ....[108]....
        /*0554*/ 	.word	0x0000ed90


	//   ....[109]....
        /*0558*/ 	.word	0x0000eda0


	//   ....[110]....
        /*055c*/ 	.word	0x0000edb0


	//   ....[111]....
        /*0560*/ 	.word	0x0000edc0


	//   ....[112]....
        /*0564*/ 	.word	0x0000edd0


	//   ....[113]....
        /*0568*/ 	.word	0x0000f810


	//   ....[114]....
        /*056c*/ 	.word	0x0000f820


	//   ....[115]....
        /*0570*/ 	.word	0x0000f830


	//   ....[116]....
        /*0574*/ 	.word	0x0000f840


	//   ....[117]....
        /*0578*/ 	.word	0x0000f850


	//   ....[118]....
        /*057c*/ 	.word	0x0000f860


	//   ....[119]....
        /*0580*/ 	.word	0x0000f870


	//   ....[120]....
        /*0584*/ 	.word	0x0000f890


	//   ....[121]....
        /*0588*/ 	.word	0x0000f8b0


	//   ....[122]....
        /*058c*/ 	.word	0x0000f8e0


	//   ....[123]....
        /*0590*/ 	.word	0x0000f900


	//   ....[124]....
        /*0594*/ 	.word	0x0000f920


	//   ....[125]....
        /*0598*/ 	.word	0x0000ffa0


	//   ....[126]....
        /*059c*/ 	.word	0x0000ffe0


	//   ....[127]....
        /*05a0*/ 	.word	0x00010000


	//   ....[128]....
        /*05a4*/ 	.word	0x00010040


	//   ....[129]....
        /*05a8*/ 	.word	0x00010080


	//   ....[130]....
        /*05ac*/ 	.word	0x000100b0


	//   ....[131]....
        /*05b0*/ 	.word	0x000100f0


	//   ....[132]....
        /*05b4*/ 	.word	0x00010230


	//   ....[133]....
        /*05b8*/ 	.word	0x000125b0


	//   ....[134]....
        /*05bc*/ 	.word	0x000125d0


	//   ....[135]....
        /*05c0*/ 	.word	0x000125e0


	//   ....[136]....
        /*05c4*/ 	.word	0x00012600


	//   ....[137]....
        /*05c8*/ 	.word	0x00012620


	//   ....[138]....
        /*05cc*/ 	.word	0x00012650


	//   ....[139]....
        /*05d0*/ 	.word	0x00012690


	//   ....[140]....
        /*05d4*/ 	.word	0x000126b0


	//   ....[141]....
        /*05d8*/ 	.word	0x000126f0


	//   ....[142]....
        /*05dc*/ 	.word	0x00012710


	//   ....[143]....
        /*05e0*/ 	.word	0x00012720


	//   ....[144]....
        /*05e4*/ 	.word	0x00012740


	//   ....[145]....
        /*05e8*/ 	.word	0x000130c0


	//   ....[146]....
        /*05ec*/ 	.word	0x000130d0


	//   ....[147]....
        /*05f0*/ 	.word	0x000130e0


	//   ....[148]....
        /*05f4*/ 	.word	0x000130f0


	//   ....[149]....
        /*05f8*/ 	.word	0x00013100


	//   ....[150]....
        /*05fc*/ 	.word	0x00013110


	//   ....[151]....
        /*0600*/ 	.word	0x00013120


	//   ....[152]....
        /*0604*/ 	.word	0x00013140


	//   ....[153]....
        /*0608*/ 	.word	0x00013160


	//   ....[154]....
        /*060c*/ 	.word	0x00013190


	//   ....[155]....
        /*0610*/ 	.word	0x000131b0


	//   ....[156]....
        /*0614*/ 	.word	0x000131d0


	//   ....[157]....
        /*0618*/ 	.word	0x000133b0


	//   ....[158]....
        /*061c*/ 	.word	0x00013570


	//   ....[159]....
        /*0620*/ 	.word	0x00013760


	//   ....[160]....
        /*0624*/ 	.word	0x000145a0


	//   ....[161]....
        /*0628*/ 	.word	0x000157a0


	//   ....[162]....
        /*062c*/ 	.word	0x00015a80


	//   ....[163]....
        /*0630*/ 	.word	0x00015ad0


	//   ....[164]....
        /*0634*/ 	.word	0x00015dd0


	//   ....[165]....
        /*0638*/ 	.word	0x00015f50


	//   ....[166]....
        /*063c*/ 	.word	0x00016230


	//   ....[167]....
        /*0640*/ 	.word	0x00016560


	//   ....[168]....
        /*0644*/ 	.word	0x000166b0


	//   ....[169]....
        /*0648*/ 	.word	0x00018580


	//   ....[170]....
        /*064c*/ 	.word	0x000185b0


	//   ....[171]....
        /*0650*/ 	.word	0x000185e0


	//   ....[172]....
        /*0654*/ 	.word	0x00018600


	//   ....[173]....
        /*0658*/ 	.word	0x00018630


	//   ....[174]....
        /*065c*/ 	.word	0x00018670


	//   ....[175]....
        /*0660*/ 	.word	0x00018680


	//   ....[176]....
        /*0664*/ 	.word	0x000186a0


	//   ....[177]....
        /*0668*/ 	.word	0x00019b00


	//   ....[178]....
        /*066c*/ 	.word	0x00019b40


	//   ....[179]....
        /*0670*/ 	.word	0x00019b60


	//   ....[180]....
        /*0674*/ 	.word	0x00019b90


	//   ....[181]....
        /*0678*/ 	.word	0x00019bd0


	//   ....[182]....
        /*067c*/ 	.word	0x00019c10


	//   ....[183]....
        /*0680*/ 	.word	0x00019c40


	//   ....[184]....
        /*0684*/ 	.word	0x00019c80


	//   ....[185]....
        /*0688*/ 	.word	0x00019d30


	//   ....[186]....
        /*068c*/ 	.word	0x00019d50


	//   ....[187]....
        /*0690*/ 	.word	0x00019d90


	//   ....[188]....
        /*0694*/ 	.word	0x00019da0


	//   ....[189]....
        /*0698*/ 	.word	0x00019e00


	//   ....[190]....
        /*069c*/ 	.word	0x00019e20


	//   ....[191]....
        /*06a0*/ 	.word	0x00019e40


	//   ....[192]....
        /*06a4*/ 	.word	0x00019ed0


	//   ....[193]....
        /*06a8*/ 	.word	0x00019f60


	//   ....[194]....
        /*06ac*/ 	.word	0x00019f70


	//   ....[195]....
        /*06b0*/ 	.word	0x00019f80


	//   ....[196]....
        /*06b4*/ 	.word	0x00019fb0


	//   ....[197]....
        /*06b8*/ 	.word	0x00019fc0


	//   ....[198]....
        /*06bc*/ 	.word	0x00019fd0


	//   ....[199]....
        /*06c0*/ 	.word	0x0001a050


	//   ....[200]....
        /*06c4*/ 	.word	0x0001a060


	//   ....[201]....
        /*06c8*/ 	.word	0x0001a930


	//   ....[202]....
        /*06cc*/ 	.word	0x0001a960


	//   ....[203]....
        /*06d0*/ 	.word	0x0001a990


	//   ....[204]....
        /*06d4*/ 	.word	0x0001a9c0


	//   ....[205]....
        /*06d8*/ 	.word	0x0001a9e0


	//   ....[206]....
        /*06dc*/ 	.word	0x0001aa00


	//   ....[207]....
        /*06e0*/ 	.word	0x0001aa30


	//   ....[208]....
        /*06e4*/ 	.word	0x0001aa60


	//   ....[209]....
        /*06e8*/ 	.word	0x0001aa90


	//   ....[210]....
        /*06ec*/ 	.word	0x0001aac0


	//   ....[211]....
        /*06f0*/ 	.word	0x0001aaf0


	//   ....[212]....
        /*06f4*/ 	.word	0x0001ab10


	//   ....[213]....
        /*06f8*/ 	.word	0x0001ab30


	//   ....[214]....
        /*06fc*/ 	.word	0x0001ab50


	//   ....[215]....
        /*0700*/ 	.word	0x0001abe0


	//   ....[216]....
        /*0704*/ 	.word	0x0001ac40


	//----- nvinfo : EIATTR_EXIT_INSTR_OFFSETS
	.align		4
.L_148:
        /*0708*/ 	.byte	0x04, 0x1c
        /*070a*/ 	.short	(.L_150 - .L_149)


	//   ....[0]....
.L_149:
        /*070c*/ 	.word	0x00000440


	//   ....[1]....
        /*0710*/ 	.word	0x0001a100


	//   ....[2]....
        /*0714*/ 	.word	0x0001a140


	//   ....[3]....
        /*0718*/ 	.word	0x0001ac60


	//   ....[4]....
        /*071c*/ 	.word	0x0001aca0


	//----- nvinfo : EIATTR_CTAIDZ_USED
	.align		4
.L_150:
        /*0720*/ 	.byte	0x01, 0x04
	.zero		2


	//----- nvinfo : EIATTR_MAX_THREADS
	.align		4
        /*0724*/ 	.byte	0x04, 0x05
        /*0726*/ 	.short	(.L_152 - .L_151)
.L_151:
        /*0728*/ 	.word	0x00000080
        /*072c*/ 	.word	0x00000001
        /*0730*/ 	.word	0x00000001


	//----- nvinfo : EIATTR_CRS_STACK_SIZE
	.align		4
.L_152:
        /*0734*/ 	.byte	0x04, 0x1e
        /*0736*/ 	.short	(.L_154 - .L_153)
.L_153:
        /*0738*/ 	.word	0x00000000
.L_154:


//--------------------- .nv.info._ZN7cutlass13device_kernelIN5flash19enable_sm80_to_sm89INS1_16FlashAttnFwdSm80INS1_25CollectiveMainloopFwdSm80ILi4ELi1ELb0EN4cute5tupleIJNS5_1CILi128EEENS7_ILi96EEENS7_ILi64EEEEEELi64ENS_6half_tEfNS_4arch4Sm80ELb0ELb1ELb0ELb1ELb1ELb1ELb1ELb0EEENS1_21CollectiveEpilogueFwdINS6_IJS8_SA_S9_EEENS6_IJNS7_ILi1EEESI_SI_EEESC_SE_Li128ELb1ELb1ELb0ELb0EEENS1_19SingleTileSchedulerILb1ELb0ELb1ELi128EEEEEEEEEvNT_6ParamsE --------------------------
	.section	.nv.info._ZN7cutlass13device_kernelIN5flash19enable_sm80_to_sm89INS1_16FlashAttnFwdSm80INS1_25CollectiveMainloopFwdSm80ILi4ELi1ELb0EN4cute5tupleIJNS5_1CILi128EEENS7_ILi96EEENS7_ILi64EEEEEELi64ENS_6half_tEfNS_4arch4Sm80ELb0ELb1ELb0ELb1ELb1ELb1ELb1ELb0EEENS1_21CollectiveEpilogueFwdINS6_IJS8_SA_S9_EEENS6_IJNS7_ILi1EEESI_SI_EEESC_SE_Li128ELb1ELb1ELb0ELb0EEENS1_19SingleTileSchedulerILb1ELb0ELb1ELi128EEEEEEEEEvNT_6ParamsE,"",@"SHT_CUDA_INFO"
	.sectionflags	@""
	.align	4


	//----- nvinfo : EIATTR_CUDA_API_VERSION
	.align		4
        /*0000*/ 	.byte	0x04, 0x37
        /*0002*/ 	.short	(.L_156 - .L_155)
.L_155:
        /*0004*/ 	.word	0x00000082


	//----- nvinfo : EIATTR_SW2861232_WAR
	.align		4
.L_156:
        /*0008*/ 	.byte	0x01, 0x35
	.zero		2


	//----- nvinfo : EIATTR_PARAM_CBANK
	.align		4
        /*000c*/ 	.byte	0x04, 0x0a
        /*000e*/ 	.short	(.L_158 - .L_157)
	.align		4
.L_157:
        /*0010*/ 	.word	index@(.nv.constant0._ZN7cutlass13device_kernelIN5flash19enable_sm80_to_sm89INS1_16FlashAttnFwdSm80INS1_25CollectiveMainloopFwdSm80ILi4ELi1ELb0EN4cute5tupleIJNS5_1CILi128EEENS7_ILi96EEENS7_ILi64EEEEEELi64ENS_6half_tEfNS_4arch4Sm80ELb0ELb1ELb0ELb1ELb1ELb1ELb1ELb0EEENS1_21CollectiveEpilogueFwdINS6_IJS8_SA_S9_EEENS6_IJNS7_ILi1EEESI_SI_EEESC_SE_Li128ELb1ELb1ELb0ELb0EEENS1_19SingleTileSchedulerILb1ELb0ELb1ELi128EEEEEEEEEvNT_6ParamsE)
        /*0014*/ 	.short	0x0160
        /*0016*/ 	.short	0x0418


	//----- nvinfo : EIATTR_CBANK_PARAM_SIZE
	.align		4
.L_158:
        /*0018*/ 	.byte	0x03, 0x19
        /*001a*/ 	.short	0x0418


	//----- nvinfo : EIATTR_KPARAM_INFO
	.align		4
        /*001c*/ 	.byte	0x04, 0x17
        /*001e*/ 	.short	(.L_160 - .L_159)
.L_159:
        /*0020*/ 	.word	0x00000000
        /*0024*/ 	.short	0x0000
        /*0026*/ 	.short	0x0000
        /*0028*/ 	.byte	0x00, 0xf0, 0x61, 0x10


	//----- nvinfo : EIATTR_MAXREG_COUNT
	.align		4
.L_160:
        /*002c*/ 	.byte	0x03, 0x1b
        /*002e*/ 	.short	0x00ff


	//----- nvinfo : EIATTR_NUM_BARRIERS
	.align		4
        /*0030*/ 	.byte	0x02, 0x4c
        /*0032*/ 	.byte	0x02
	.zero		1


	//----- nvinfo : EIATTR_ANNOTATIONS
	.align		4
        /*0034*/ 	.byte	0x04, 0x55
        /*0036*/ 	.short	(.L_162 - .L_161)


	//   ....[0]....
.L_161:
        /* <DEDUP_REMOVED lines=32> */


	//----- nvinfo : EIATTR_MERCURY_ISA_VERSION
	.align		4
.L_162:
        /*0228*/ 	.byte	0x03, 0x5f
        /*022a*/ 	.short	0x0000


	//----- nvinfo : EIATTR_COOP_GROUP_MASK_REGIDS
	.align		4
        /*022c*/ 	.byte	0x04, 0x29
        /*022e*/ 	.short	(.L_164 - .L_163)


	//   ....[0]....
.L_163:
        /*0230*/ 	.word	0xffffffff


	//   ....[1]....
        /*0234*/ 	.word	0xffffffff


	//   ....[2]....
        /*0238*/ 	.word	0xffffffff


	//   ....[3]....
        /*023c*/ 	.word	0xffffffff


	//   ....[4]....
        /*0240*/ 	.word	0xffffffff


	//   ....[5]....
        /*0244*/ 	.word	0xffffffff


	//   ....[6]....
        /*0248*/ 	.word	0xffffffff


	//   ....[7]....
        /*024c*/ 	.word	0xffffffff


	//   ....[8]....
        /*0250*/ 	.word	0xffffffff


	//   ....[9]....
        /*0254*/ 	.word	0xffffffff


	//   ....[10]....
        /*0258*/ 	.word	0xffffffff


	//   ....[11]....
        /*025c*/ 	.word	0xffffffff


	//   ....[12]....
        /*0260*/ 	.word	0xffffffff


	//   ....[13]....
        /*0264*/ 	.word	0xffffffff


	//   ....[14]....
        /*0268*/ 	.word	0xffffffff


	//   ....[15]....
        /*026c*/ 	.word	0xffffffff


	//   ....[16]....
        /*0270*/ 	.word	0xffffffff


	//   ....[17]....
        /*0274*/ 	.word	0xffffffff


	//   ....[18]....
        /*0278*/ 	.word	0xffffffff


	//   ....[19]....
        /*027c*/ 	.word	0xffffffff


	//   ....[20]....
        /*0280*/ 	.word	0xffffffff


	//   ....[21]....
        /*0284*/ 	.word	0xffffffff


	//   ....[22]....
        /*0288*/ 	.word	0xffffffff


	//   ....[23]....
        /*028c*/ 	.word	0xffffffff


	//   ....[24]....
        /*0290*/ 	.word	0xffffffff


	//   ....[25]....
        /*0294*/ 	.word	0xffffffff


	//   ....[26]....
        /*0298*/ 	.word	0xffffffff


	//   ....[27]....
        /*029c*/ 	.word	0xffffffff


	//   ....[28]....
        /*02a0*/ 	.word	0xffffffff


	//   ....[29]....
        /*02a4*/ 	.word	0xffffffff


	//   ....[30]....
        /*02a8*/ 	.word	0xffffffff


	//   ....[31]....
        /*02ac*/ 	.word	0xffffffff


	//   ....[32]....
        /*02b0*/ 	.word	0xffffffff


	//   ....[33]....
        /*02b4*/ 	.word	0xffffffff


	//   ....[34]....
        /*02b8*/ 	.word	0xffffffff


	//   ....[35]....
        /*02bc*/ 	.word	0xffffffff


	//   ....[36]....
        /*02c0*/ 	.word	0xffffffff


	//   ....[37]....
        /*02c4*/ 	.word	0xffffffff


	//   ....[38]....
        /*02c8*/ 	.word	0xffffffff


	//   ....[39]....
        /*02cc*/ 	.word	0xffffffff


	//   ....[40]....
        /*02d0*/ 	.word	0xffffffff


	//   ....[41]....
        /*02d4*/ 	.word	0xffffffff


	//   ....[42]....
        /*02d8*/ 	.word	0xffffffff


	//   ....[43]....
        /*02dc*/ 	.word	0xffffffff


	//   ....[44]....
        /*02e0*/ 	.word	0xffffffff


	//   ....[45]....
        /*02e4*/ 	.word	0xffffffff


	//   ....[46]....
        /*02e8*/ 	.word	0xffffffff


	//   ....[47]....
        /*02ec*/ 	.word	0xffffffff


	//   ....[48]....
        /*02f0*/ 	.word	0xffffffff


	//   ....[49]....
        /*02f4*/ 	.word	0xffffffff


	//   ....[50]....
        /*02f8*/ 	.word	0xffffffff


	//   ....[51]....
        /*02fc*/ 	.word	0xffffffff


	//   ....[52]....
        /*0300*/ 	.word	0xffffffff


	//   ....[53]....
        /*0304*/ 	.word	0xffffffff


	//   ....[54]....
        /*0308*/ 	.word	0xffffffff


	//   ....[55]....
        /*030c*/ 	.word	0xffffffff


	//   ....[56]....
        /*0310*/ 	.word	0xffffffff


	//   ....[57]....
        /*0314*/ 	.word	0xffffffff


	//   ....[58]....
        /*0318*/ 	.word	0xffffffff


	//   ....[59]....
        /*031c*/ 	.word	0xffffffff


	//   ....[60]....
        /*0320*/ 	.word	0xffffffff


	//   ....[61]....
        /*0324*/ 	.word	0xffffffff


	//   ....[62]....
        /*0328*/ 	.word	0xffffffff


	//   ....[63]....
        /*032c*/ 	.word	0xffffffff


	//   ....[64]....
        /*0330*/ 	.word	0xffffffff


	//   ....[65]....
        /*0334*/ 	.word	0xffffffff


	//   ....[66]....
        /*0338*/ 	.word	0xffffffff


	//   ....[67]....
        /*033c*/ 	.word	0xffffffff


	//   ....[68]....
        /*0340*/ 	.word	0xffffffff


	//   ....[69]....
        /*0344*/ 	.word	0xffffffff


	//   ....[70]....
        /*0348*/ 	.word	0xffffffff


	//   ....[71]....
        /*034c*/ 	.word	0xffffffff


	//   ....[72]....
        /*0350*/ 	.word	0xffffffff


	//   ....[73]....
        /*0354*/ 	.word	0xffffffff


	//   ....[74]....
        /*0358*/ 	.word	0xffffffff


	//   ....[75]....
        /*035c*/ 	.word	0xffffffff


	//   ....[76]....
        /*0360*/ 	.word	0xffffffff


	//   ....[77]....
        /*0364*/ 	.word	0xffffffff


	//   ....[78]....
        /*0368*/ 	.word	0xffffffff


	//   ....[79]....
        /*036c*/ 	.word	0xffffffff


	//   ....[80]....
        /*0370*/ 	.word	0xffffffff


	//   ....[81]....
        /*0374*/ 	.word	0xffffffff


	//   ....[82]....
        /*0378*/ 	.word	0xffffffff


	//   ....[83]....
        /*037c*/ 	.word	0xffffffff


	//   ....[84]....
        /*0380*/ 	.word	0xffffffff


	//   ....[85]....
        /*0384*/ 	.word	0xffffffff


	//   ....[86]....
        /*0388*/ 	.word	0xffffffff


	//   ....[87]....
        /*038c*/ 	.word	0xffffffff


	//   ....[88]....
        /*0390*/ 	.word	0xffffffff


	//   ....[89]....
        /*0394*/ 	.word	0xffffffff


	//   ....[90]....
        /*0398*/ 	.word	0xffffffff


	//   ....[91]....
        /*039c*/ 	.word	0xffffffff


	//   ....[92]....
        /*03a0*/ 	.word	0xffffffff


	//   ....[93]....
        /*03a4*/ 	.word	0xffffffff


	//   ....[94]....
        /*03a8*/ 	.word	0xffffffff


	//   ....[95]....
        /*03ac*/ 	.word	0xffffffff


	//   ....[96]....
        /*03b0*/ 	.word	0xffffffff


	//   ....[97]....
        /*03b4*/ 	.word	0xffffffff


	//   ....[98]....
        /*03b8*/ 	.word	0xffffffff


	//   ....[99]....
        /*03bc*/ 	.word	0xffffffff


	//   ....[100]....
        /*03c0*/ 	.word	0xffffffff


	//   ....[101]....
        /*03c4*/ 	.word	0xffffffff


	//   ....[102]....
        /*03c8*/ 	.word	0xffffffff


	//   ....[103]....
        /*03cc*/ 	.word	0xffffffff


	//   ....[104]....
        /*03d0*/ 	.word	0xffffffff


	//   ....[105]....
        /*03d4*/ 	.word	0xffffffff


	//   ....[106]....
        /*03d8*/ 	.word	0xffffffff


	//   ....[107]....
        /*03dc*/ 	.word	0xffffffff


	//   ....[108]....
        /*03e0*/ 	.word	0xffffffff


	//   ....[109]....
        /*03e4*/ 	.word	0xffffffff


	//   ....[110]....
        /*03e8*/ 	.word	0xffffffff


	//   ....[111]....
        /*03ec*/ 	.word	0xffffffff


	//   ....[112]....
        /*03f0*/ 	.word	0xffffffff


	//   ....[113]....
        /*03f4*/ 	.word	0xffffffff


	//   ....[114]....
        /*03f8*/ 	.word	0xffffffff


	//   ....[115]....
        /*03fc*/ 	.word	0xffffffff


	//   ....[116]....
        /*0400*/ 	.word	0xffffffff


	//   ....[117]....
        /*0404*/ 	.word	0xffffffff


	//   ....[118]....
        /*0408*/ 	.word	0xffffffff


	//   ....[119]....
        /*040c*/ 	.word	0xffffffff


	//   ....[120]....
        /*0410*/ 	.word	0xffffffff


	//   ....[121]....
        /*0414*/ 	.word	0xffffffff


	//   ....[122]....
        /*0418*/ 	.word	0xffffffff


	//   ....[123]....
        /*041c*/ 	.word	0xffffffff


	//   ....[124]....
        /*0420*/ 	.word	0xffffffff


	//   ....[125]....
        /*0424*/ 	.word	0xffffffff


	//   ....[126]....
        /*0428*/ 	.word	0xffffffff


	//   ....[127]....
        /*042c*/ 	.word	0xffffffff


	//   ....[128]....
        /*0430*/ 	.word	0xffffffff


	//   ....[129]....
        /*0434*/ 	.word	0xffffffff


	//   ....[130]....
        /*0438*/ 	.word	0xffffffff


	//   ....[131]....
        /*043c*/ 	.word	0xffffffff


	//   ....[132]....
        /*0440*/ 	.word	0xffffffff


	//   ....[133]....
        /*0444*/ 	.word	0xffffffff


	//   ....[134]....
        /*0448*/ 	.word	0xffffffff


	//   ....[135]....
        /*044c*/ 	.word	0xffffffff


	//   ....[136]....
        /*0450*/ 	.word	0xffffffff


	//   ....[137]....
        /*0454*/ 	.word	0xffffffff


	//   ....[138]....
        /*0458*/ 	.word	0xffffffff


	//   ....[139]....
        /*045c*/ 	.word	0xffffffff


	//   ....[140]....
        /*0460*/ 	.word	0xffffffff


	//   ....[141]....
        /*0464*/ 	.word	0xffffffff


	//   ....[142]....
        /*0468*/ 	.word	0xffffffff


	//   ....[143]....
        /*046c*/ 	.word	0xffffffff


	//   ....[144]....
        /*0470*/ 	.word	0xffffffff


	//   ....[145]....
        /*0474*/ 	.word	0xffffffff


	//   ....[146]....
        /*0478*/ 	.word	0xffffffff


	//   ....[147]....
        /*047c*/ 	.word	0xffffffff


	//   ....[148]....
        /*0480*/ 	.word	0xffffffff


	//   ....[149]....
        /*0484*/ 	.word	0xffffffff


	//   ....[150]....
        /*0488*/ 	.word	0xffffffff


	//   ....[151]....
        /*048c*/ 	.word	0xffffffff


	//   ....[152]....
        /*0490*/ 	.word	0xffffffff


	//   ....[153]....
        /*0494*/ 	.word	0xffffffff


	//   ....[154]....
        /*0498*/ 	.word	0xffffffff


	//   ....[155]....
        /*049c*/ 	.word	0xffffffff


	//   ....[156]....
        /*04a0*/ 	.word	0xffffffff


	//   ....[157]....
        /*04a4*/ 	.word	0xffffffff


	//   ....[158]....
        /*04a8*/ 	.word	0xffffffff


	//   ....[159]....
        /*04ac*/ 	.word	0xffffffff


	//   ....[160]....
        /*04b0*/ 	.word	0xffffffff


	//   ....[161]....
        /*04b4*/ 	.word	0xffffffff


	//   ....[162]....
        /*04b8*/ 	.word	0xffffffff


	//   ....[163]....
        /*04bc*/ 	.word	0xffffffff


	//   ....[164]....
        /*04c0*/ 	.word	0xffffffff


	//   ....[165]....
        /*04c4*/ 	.word	0xffffffff


	//   ....[166]....
        /*04c8*/ 	.word	0xffffffff


	//   ....[167]....
        /*04cc*/ 	.word	0xffffffff


	//   ....[168]....
        /*04d0*/ 	.word	0xffffffff


	//   ....[169]....
        /*04d4*/ 	.word	0xffffffff


	//   ....[170]....
        /*04d8*/ 	.word	0xffffffff


	//   ....[171]....
        /*04dc*/ 	.word	0xffffffff


	//   ....[172]....
        /*04e0*/ 	.word	0xffffffff


	//   ....[173]....
        /*04e4*/ 	.word	0xffffffff


	//   ....[174]....
        /*04e8*/ 	.word	0xffffffff


	//   ....[175]....
        /*04ec*/ 	.word	0xffffffff


	//   ....[176]....
        /*04f0*/ 	.word	0xffffffff


	//   ....[177]....
        /*04f4*/ 	.word	0xffffffff


	//   ....[178]....
        /*04f8*/ 	.word	0xffffffff


	//   ....[179]....
        /*04fc*/ 	.word	0xffffffff


	//   ....[180]....
        /*0500*/ 	.word	0xffffffff


	//   ....[181]....
        /*0504*/ 	.word	0xffffffff


	//   ....[182]....
        /*0508*/ 	.word	0xffffffff


	//   ....[183]....
        /*050c*/ 	.word	0xffffffff


	//   ....[184]....
        /*0510*/ 	.word	0xffffffff


	//   ....[185]....
        /*0514*/ 	.word	0xffffffff


	//   ....[186]....
        /*0518*/ 	.word	0xffffffff


	//   ....[187]....
        /*051c*/ 	.word	0xffffffff


	//   ....[188]....
        /*0520*/ 	.word	0xffffffff


	//   ....[189]....
        /*0524*/ 	.word	0xffffffff


	//   ....[190]....
        /*0528*/ 	.word	0xffffffff


	//   ....[191]....
        /*052c*/ 	.word	0xffffffff


	//   ....[192]....
        /*0530*/ 	.word	0xffffffff


	//   ....[193]....
        /*0534*/ 	.word	0xffffffff


	//   ....[194]....
        /*0538*/ 	.word	0xffffffff


	//   ....[195]....
        /*053c*/ 	.word	0xffffffff


	//   ....[196]....
        /*0540*/ 	.word	0xffffffff


	//   ....[197]....
        /*0544*/ 	.word	0xffffffff


	//   ....[198]....
        /*0548*/ 	.word	0xffffffff


	//   ....[199]....
        /*054c*/ 	.word	0xffffffff


	//   ....[200]....
        /*0550*/ 	.word	0xffffffff


	//   ....[201]....
        /*0554*/ 	.word	0xffffffff


	//   ....[202]....
        /*0558*/ 	.word	0xffffffff


	//   ....[203]....
        /*055c*/ 	.word	0xffffffff


	//   ....[204]....
        /*0560*/ 	.word	0xffffffff


	//   ....[205]....
        /*0564*/ 	.word	0xffffffff


	//   ....[206]....
        /*0568*/ 	.word	0xffffffff


	//   ....[207]....
        /*056c*/ 	.word	0xffffffff


	//   ....[208]....
        /*0570*/ 	.word	0xffffffff


	//   ....[209]....
        /*0574*/ 	.word	0xffffffff


	//   ....[210]....
        /*0578*/ 	.word	0xffffffff


	//   ....[211]....
        /*057c*/ 	.word	0xffffffff


	//   ....[212]....
        /*0580*/ 	.word	0xffffffff


	//   ....[213]....
        /*0584*/ 	.word	0xffffffff


	//   ....[214]....
        /*0588*/ 	.word	0xffffffff


	//   ....[215]....
        /*058c*/ 	.word	0xffffffff


	//   ....[216]....
        /*0590*/ 	.word	0xffffffff


	//   ....[217]....
        /*0594*/ 	.word	0xffffffff


	//   ....[218]....
        /*0598*/ 	.word	0xffffffff


	//   ....[219]....
        /*059c*/ 	.word	0xffffffff


	//   ....[220]....
        /*05a0*/ 	.word	0xffffffff


	//   ....[221]....
        /*05a4*/ 	.word	0xffffffff


	//   ....[222]....
        /*05a8*/ 	.word	0xffffffff


	//   ....[223]....
        /*05ac*/ 	.word	0xffffffff


	//   ....[224]....
        /*05b0*/ 	.word	0xffffffff


	//   ....[225]....
        /*05b4*/ 	.word	0xffffffff


	//   ....[226]....
        /*05b8*/ 	.word	0xffffffff


	//   ....[227]....
        /*05bc*/ 	.word	0xffffffff


	//   ....[228]....
        /*05c0*/ 	.word	0xffffffff


	//   ....[229]....
        /*05c4*/ 	.word	0xffffffff


	//   ....[230]....
        /*05c8*/ 	.word	0xffffffff


	//   ....[231]....
        /*05cc*/ 	.word	0xffffffff


	//   ....[232]....
        /*05d0*/ 	.word	0xffffffff


	//   ....[233]....
        /*05d4*/ 	.word	0xffffffff


	//   ....[234]....
        /*05d8*/ 	.word	0xffffffff


	//   ....[235]....
        /*05dc*/ 	.word	0xffffffff


	//   ....[236]....
        /*05e0*/ 	.word	0xffffffff


	//   ....[237]....
        /*05e4*/ 	.word	0xffffffff


	//   ....[238]....
        /*05e8*/ 	.word	0xffffffff


	//   ....[239]....
        /*05ec*/ 	.word	0xffffffff


	//   ....[240]....
        /*05f0*/ 	.word	0xffffffff


	//   ....[241]....
        /*05f4*/ 	.word	0xffffffff


	//   ....[242]....
        /*05f8*/ 	.word	0xffffffff


	//   ....[243]....
        /*05fc*/ 	.word	0xffffffff


	//   ....[244]....
        /*0600*/ 	.word	0xffffffff


	//   ....[245]....
        /*0604*/ 	.word	0xffffffff


	//   ....[246]....
        /*0608*/ 	.word	0xffffffff


	//   ....[247]....
        /*060c*/ 	.word	0xffffffff


	//   ....[248]....
        /*0610*/ 	.word	0xffffffff


	//   ....[249]....
        /*0614*/ 	.word	0xffffffff


	//   ....[250]....
        /*0618*/ 	.word	0xffffffff


	//   ....[251]....
        /*061c*/ 	.word	0xffffffff


	//   ....[252]....
        /*0620*/ 	.word	0xffffffff


	//   ....[253]....
        /*0624*/ 	.word	0xffffffff


	//   ....[254]....
        /*0628*/ 	.word	0xffffffff


	//   ....[255]....
        /*062c*/ 	.word	0xffffffff


	//   ....[0]....
        /*0630*/ 	.word	0xffffffff


	//   ....[1]....
        /*0634*/ 	.word	0xffffffff


	//   ....[2]....
        /*0638*/ 	.word	0xffffffff


	//   ....[3]....
        /*063c*/ 	.word	0xffffffff


	//   ....[4]....
        /*0640*/ 	.word	0xffffffff


	//   ....[5]....
        /*0644*/ 	.word	0xffffffff


	//   ....[6]....
        /*0648*/ 	.word	0xffffffff


	//   ....[7]....
        /*064c*/ 	.word	0xffffffff


	//   ....[8]....
        /*0650*/ 	.word	0xffffffff


	//   ....[9]....
        /*0654*/ 	.word	0xffffffff


	//   ....[10]....
        /*0658*/ 	.word	0xffffffff


	//   ....[11]....
        /*065c*/ 	.word	0xffffffff


	//   ....[12]....
        /*0660*/ 	.word	0xffffffff


	//   ....[13]....
        /*0664*/ 	.word	0xffffffff


	//   ....[14]....
        /*0668*/ 	.word	0xffffffff


	//   ....[15]....
        /*066c*/ 	.word	0xffffffff


	//   ....[16]....
        /*0670*/ 	.word	0xffffffff


	//----- nvinfo : EIATTR_COOP_GROUP_INSTR_OFFSETS
	.align		4
.L_164:
        /*0674*/ 	.byte	0x04, 0x28
        /*0676*/ 	.short	(.L_166 - .L_165)


	//   ....[0]....
.L_165:
        /*0678*/ 	.word	0x000000a0


	//   ....[1]....
        /*067c*/ 	.word	0x00002a10


	//   ....[2]....
        /*0680*/ 	.word	0x00002a60


	//   ....[3]....
        /*0684*/ 	.word	0x00003250


	//   ....[4]....
        /*0688*/ 	.word	0x00003270


	//   ....[5]....
        /*068c*/ 	.word	0x000039e0


	//   ....[6]....
        /*0690*/ 	.word	0x000039f0


	//   ....[7]....
        /*0694*/ 	.word	0x00004290


	//   ....[8]....
        /*0698*/ 	.word	0x00004300


	//   ....[9]....
        /*069c*/ 	.word	0x00004e70


	//   ....[10]....
        /*06a0*/ 	.word	0x00004ea0


	//   ....[11]....
        /*06a4*/ 	.word	0x000055e0


	//   ....[12]....
        /*06a8*/ 	.word	0x00005600


	//   ....[13]....
        /*06ac*/ 	.word	0x00005d60


	//   ....[14]....
        /*06b0*/ 	.word	0x00005d90


	//   ....[15]....
        /*06b4*/ 	.word	0x00005ed0


	//   ....[16]....
        /*06b8*/ 	.word	0x00005f00


	//   ....[17]....
        /*06bc*/ 	.word	0x00005ff0


	//   ....[18]....
        /*06c0*/ 	.word	0x00006010


	//   ....[19]....
        /*06c4*/ 	.word	0x00006740


	//   ....[20]....
        /*06c8*/ 	.word	0x00006760


	//   ....[21]....
        /*06cc*/ 	.word	0x00006850


	//   ....[22]....
        /*06d0*/ 	.word	0x00006880


	//   ....[23]....
        /*06d4*/ 	.word	0x00006970


	//   ....[24]....
        /*06d8*/ 	.word	0x000069a0


	//   ....[25]....
        /*06dc*/ 	.word	0x00007c60


	//   ....[26]....
        /*06e0*/ 	.word	0x00007cb0


	//   ....[27]....
        /*06e4*/ 	.word	0x00007e60


	//   ....[28]....
        /*06e8*/ 	.word	0x00007e90


	//   ....[29]....
        /*06ec*/ 	.word	0x00007f20


	//   ....[30]....
        /*06f0*/ 	.word	0x00007f50


	//   ....[31]....
        /*06f4*/ 	.word	0x00007fe0


	//   ....[32]....
        /*06f8*/ 	.word	0x00008010


	//   ....[33]....
        /*06fc*/ 	.word	0x000080a0


	//   ....[34]....
        /*0700*/ 	.word	0x000080d0


	//   ....[35]....
        /*0704*/ 	.word	0x00008160


	//   ....[36]....
        /*0708*/ 	.word	0x00008190


	//   ....[37]....
        /*070c*/ 	.word	0x00008220


	//   ....[38]....
        /*0710*/ 	.word	0x00008250


	//   ....[39]....
        /*0714*/ 	.word	0x000082d0


	//   ....[40]....
        /*0718*/ 	.word	0x00008310


	//   ....[41]....
        /*071c*/ 	.word	0x00008730


	//   ....[42]....
        /*0720*/ 	.word	0x00008750


	//   ....[43]....
        /*0724*/ 	.word	0x00008760


	//   ....[44]....
        /*0728*/ 	.word	0x00008770


	//   ....[45]....
        /*072c*/ 	.word	0x00008790


	//   ....[46]....
        /*0730*/ 	.word	0x000087a0


	//   ....[47]....
        /*0734*/ 	.word	0x000087b0


	//   ....[48]....
        /*0738*/ 	.word	0x000087d0


	//   ....[49]....
        /*073c*/ 	.word	0x000087f0


	//   ....[50]....
        /*0740*/ 	.word	0x00008810


	//   ....[51]....
        /*0744*/ 	.word	0x00008840


	//   ....[52]....
        /*0748*/ 	.word	0x00008850


	//   ....[53]....
        /*074c*/ 	.word	0x00008cf0


	//   ....[54]....
        /*0750*/ 	.word	0x00008d10


	//   ....[55]....
        /*0754*/ 	.word	0x00008d20


	//   ....[56]....
        /*0758*/ 	.word	0x00008d30


	//   ....[57]....
        /*075c*/ 	.word	0x00008ea0


	//   ....[58]....
        /*0760*/ 	.word	0x00008f60


	//   ....[59]....
        /*0764*/ 	.word	0x00008fa0


	//   ....[60]....
        /*0768*/ 	.word	0x00008fe0


	//   ....[61]....
        /*076c*/ 	.word	0x00009180


	//   ....[62]....
        /*0770*/ 	.word	0x00009240


	//   ....[63]....
        /*0774*/ 	.word	0x00009280


	//   ....[64]....
        /*0778*/ 	.word	0x000092c0


	//   ....[65]....
        /*077c*/ 	.word	0x00009480


	//   ....[66]....
        /*0780*/ 	.word	0x00009540


	//   ....[67]....
        /*0784*/ 	.word	0x00009580


	//   ....[68]....
        /*0788*/ 	.word	0x000095c0


	//   ....[69]....
        /*078c*/ 	.word	0x0000b2a0


	//   ....[70]....
        /*0790*/ 	.word	0x0000b2c0


	//   ....[71]....
        /*0794*/ 	.word	0x0000b2f0


	//   ....[72]....
        /*0798*/ 	.word	0x0000b300


	//   ....[73]....
        /*079c*/ 	.word	0x0000b3e0


	//   ....[74]....
        /*07a0*/ 	.word	0x0000b420


	//   ....[75]....
        /*07a4*/ 	.word	0x0000b440


	//   ....[76]....
        /*07a8*/ 	.word	0x0000b450


	//   ....[77]....
        /*07ac*/ 	.word	0x0000b640


	//   ....[78]....
        /*07b0*/ 	.word	0x0000b680


	//   ....[79]....
        /*07b4*/ 	.word	0x0000b6a0


	//   ....[80]....
        /*07b8*/ 	.word	0x0000b6b0


	//   ....[81]....
        /*07bc*/ 	.word	0x0000b830


	//   ....[82]....
        /*07c0*/ 	.word	0x0000b870


	//   ....[83]....
        /*07c4*/ 	.word	0x0000b8b0


	//   ....[84]....
        /*07c8*/ 	.word	0x0000b8d0


	//   ....[85]....
        /*07cc*/ 	.word	0x0000d990


	//   ....[86]....
        /*07d0*/ 	.word	0x0000d9a0


	//   ....[87]....
        /*07d4*/ 	.word	0x0000d9b0


	//   ....[88]....
        /*07d8*/ 	.word	0x0000da70


	//   ....[89]....
        /*07dc*/ 	.word	0x0000da80


	//   ....[90]....
        /*07e0*/ 	.word	0x0000db20


	//   ....[91]....
        /*07e4*/ 	.word	0x0000db70


	//   ....[92]....
        /*07e8*/ 	.word	0x0000db80


	//   ....[93]....
        /*07ec*/ 	.word	0x0000dba0


	//   ....[94]....
        /*07f0*/ 	.word	0x0000dc20


	//   ....[95]....
        /*07f4*/ 	.word	0x0000dc70


	//   ....[96]....
        /*07f8*/ 	.word	0x0000dcc0


	//   ....[97]....
        /*07fc*/ 	.word	0x0000e5c0


	//   ....[98]....
        /*0800*/ 	.word	0x0000e5d0


	//   ....[99]....
        /*0804*/ 	.word	0x0000e5e0


	//   ....[100]....
        /*0808*/ 	.word	0x0000e5f0


	//   ....[101]....
        /*080c*/ 	.word	0x0000e600


	//   ....[102]....
        /*0810*/ 	.word	0x0000e610


	//   ....[103]....
        /*0814*/ 	.word	0x0000e620


	//   ....[104]....
        /*0818*/ 	.word	0x0000e630


	//   ....[105]....
        /*081c*/ 	.word	0x0000e650


	//   ....[106]....
        /*0820*/ 	.word	0x0000e680


	//   ....[107]....
        /*0824*/ 	.word	0x0000e6a0


	//   ....[108]....
        /*0828*/ 	.word	0x0000e6c0


	//   ....[109]....
        /*082c*/ 	.word	0x0000e9b0


	//   ....[110]....
        /*0830*/ 	.word	0x0000ec10


	//   ....[111]....
        /*0834*/ 	.word	0x0000ede0


	//   ....[112]....
        /*0838*/ 	.word	0x0000f850


	//   ....[113]....
        /*083c*/ 	.word	0x00010d70


	//   ....[114]....
        /*0840*/ 	.word	0x00010e20


	//   ....[115]....
        /*0844*/ 	.word	0x000114b0


	//   ....[116]....
        /*0848*/ 	.word	0x00011520


	//   ....[117]....
        /*084c*/ 	.word	0x00011ab0


	//   ....[118]....
        /*0850*/ 	.word	0x00011b00


	//   ....[119]....
        /*0854*/ 	.word	0x00011b40


	//   ....[120]....
        /*0858*/ 	.word	0x00011b80


	//   ....[121]....
        /*085c*/ 	.word	0x00014590


	//   ....[122]....
        /*0860*/ 	.word	0x000145a0


	//   ....[123]....
        /*0864*/ 	.word	0x000145b0


	//   ....[124]....
        /*0868*/ 	.word	0x000145c0


	//   ....[125]....
        /*086c*/ 	.word	0x000145d0


	//   ....[126]....
        /*0870*/ 	.word	0x000145e0


	//   ....[127]....
        /*0874*/ 	.word	0x000145f0


	//   ....[128]....
        /*0878*/ 	.word	0x00014600


	//   ....[129]....
        /*087c*/ 	.word	0x00014610


	//   ....[130]....
        /*0880*/ 	.word	0x00014620


	//   ....[131]....
        /*0884*/ 	.word	0x00014630


	//   ....[132]....
        /*0888*/ 	.word	0x00014640


	//   ....[133]....
        /*088c*/ 	.word	0x000150e0


	//   ....[134]....
        /*0890*/ 	.word	0x000150f0


	//   ....[135]....
        /*0894*/ 	.word	0x00015100


	//   ....[136]....
        /*0898*/ 	.word	0x00015110


	//   ....[137]....
        /*089c*/ 	.word	0x00015120


	//   ....[138]....
        /*08a0*/ 	.word	0x00015130


	//   ....[139]....
        /*08a4*/ 	.word	0x00015140


	//   ....[140]....
        /*08a8*/ 	.word	0x00015160


	//   ....[141]....
        /*08ac*/ 	.word	0x00015180


	//   ....[142]....
        /*08b0*/ 	.word	0x000151c0


	//   ....[143]....
        /*08b4*/ 	.word	0x000151e0


	//   ....[144]....
        /*08b8*/ 	.word	0x00015200


	//   ....[145]....
        /*08bc*/ 	.word	0x000153a0


	//   ....[146]....
        /*08c0*/ 	.word	0x000155b0


	//   ....[147]....
        /*08c4*/ 	.word	0x000157a0


	//   ....[148]....
        /*08c8*/ 	.word	0x00016870


	//   ....[149]....
        /*08cc*/ 	.word	0x00017910


	//   ....[150]....
        /*08d0*/ 	.word	0x00017b50


	//   ....[151]....
        /*08d4*/ 	.word	0x00017bf0


	//   ....[152]....
        /*08d8*/ 	.word	0x00017eb0


	//   ....[153]....
        /*08dc*/ 	.word	0x00017f10


	//   ....[154]....
        /*08e0*/ 	.word	0x00018090


	//   ....[155]....
        /*08e4*/ 	.word	0x00018400


	//   ....[156]....
        /*08e8*/ 	.word	0x00018580


	//   ....[157]....
        /*08ec*/ 	.word	0x0001ae70


	//   ....[158]....
        /*08f0*/ 	.word	0x0001ae80


	//   ....[159]....
        /*08f4*/ 	.word	0x0001ae90


	//   ....[160]....
        /*08f8*/ 	.word	0x0001aea0


	//   ....[161]....
        /*08fc*/ 	.word	0x0001aeb0


	//   ....[162]....
        /*0900*/ 	.word	0x0001aec0


	//   ....[163]....
        /*0904*/ 	.word	0x0001aed0


	//   ....[164]....
        /*0908*/ 	.word	0x0001aee0


	//   ....[165]....
        /*090c*/ 	.word	0x0001aef0


	//   ....[166]....
        /*0910*/ 	.word	0x0001af00


	//   ....[167]....
        /*0914*/ 	.word	0x0001af10


	//   ....[168]....
        /*0918*/ 	.word	0x0001af20


	//   ....[169]....
        /*091c*/ 	.word	0x0001b9c0


	//   ....[170]....
        /*0920*/ 	.word	0x0001b9d0


	//   ....[171]....
        /*0924*/ 	.word	0x0001b9e0


	//   ....[172]....
        /*0928*/ 	.word	0x0001b9f0


	//   ....[173]....
        /*092c*/ 	.word	0x0001ba00


	//   ....[174]....
        /*0930*/ 	.word	0x0001ba10


	//   ....[175]....
        /*0934*/ 	.word	0x0001ba20


	//   ....[176]....
        /*0938*/ 	.word	0x0001ba30


	//   ....[177]....
        /*093c*/ 	.word	0x0001ba50


	//   ....[178]....
        /*0940*/ 	.word	0x0001ba80


	//   ....[179]....
        /*0944*/ 	.word	0x0001bac0


	//   ....[180]....
        /*0948*/ 	.word	0x0001bae0


	//   ....[181]....
        /*094c*/ 	.word	0x0001c060


	//   ....[182]....
        /*0950*/ 	.word	0x0001c100


	//   ....[183]....
        /*0954*/ 	.word	0x0001c180


	//   ....[184]....
        /*0958*/ 	.word	0x0001c210


	//   ....[185]....
        /*095c*/ 	.word	0x0001c250


	//   ....[186]....
        /*0960*/ 	.word	0x0001c280


	//   ....[187]....
        /*0964*/ 	.word	0x0001c440


	//   ....[188]....
        /*0968*/ 	.word	0x0001c800


	//   ....[189]....
        /*096c*/ 	.word	0x0001e7e0


	//   ....[190]....
        /*0970*/ 	.word	0x0001e7f0


	//   ....[191]....
        /*0974*/ 	.word	0x0001e810


	//   ....[192]....
        /*0978*/ 	.word	0x0001e830


	//   ....[193]....
        /*097c*/ 	.word	0x0001e850


	//   ....[194]....
        /*0980*/ 	.word	0x0001e860


	//   ....[195]....
        /*0984*/ 	.word	0x0001e880


	//   ....[196]....
        /*0988*/ 	.word	0x0001e8a0


	//   ....[197]....
        /*098c*/ 	.word	0x0001e8e0


	//   ....[198]....
        /*0990*/ 	.word	0x0001e900


	//   ....[199]....
        /*0994*/ 	.word	0x0001e910


	//   ....[200]....
        /*0998*/ 	.word	0x0001e930


	//   ....[201]....
        /*099c*/ 	.word	0x0001f330


	//   ....[202]....
        /*09a0*/ 	.word	0x0001f340


	//   ....[203]....
        /*09a4*/ 	.word	0x0001f350


	//   ....[204]....
        /*09a8*/ 	.word	0x0001f360


	//   ....[205]....
        /*09ac*/ 	.word	0x0001f370


	//   ....[206]....
        /*09b0*/ 	.word	0x0001f380


	//   ....[207]....
        /*09b4*/ 	.word	0x0001f390


	//   ....[208]....
        /*09b8*/ 	.word	0x0001f3b0


	//   ....[209]....
        /*09bc*/ 	.word	0x0001f3d0


	//   ....[210]....
        /*09c0*/ 	.word	0x0001f410


	//   ....[211]....
        /*09c4*/ 	.word	0x0001f430


	//   ....[212]....
        /*09c8*/ 	.word	0x0001f450


	//   ....[213]....
        /*09cc*/ 	.word	0x0001f600


	//   ....[214]....
        /*09d0*/ 	.word	0x0001f800


	//   ....[215]....
        /*09d4*/ 	.word	0x0001f9f0


	//   ....[216]....
        /*09d8*/ 	.word	0x00020ca0


	//   ....[217]....
        /*09dc*/ 	.word	0x00021c70


	//   ....[218]....
        /*09e0*/ 	.word	0x00021eb0


	//   ....[219]....
        /*09e4*/ 	.word	0x00021f40


	//   ....[220]....
        /*09e8*/ 	.word	0x000221c0


	//   ....[221]....
        /*09ec*/ 	.word	0x00022220


	//   ....[222]....
        /*09f0*/ 	.word	0x00022390


	//   ....[223]....
        /*09f4*/ 	.word	0x000226a0


	//   ....[224]....
        /*09f8*/ 	.word	0x00022820


	//   ....[225]....
        /*09fc*/ 	.word	0x00024af0


	//   ....[226]....
        /*0a00*/ 	.word	0x00024b00


	//   ....[227]....
        /*0a04*/ 	.word	0x00024b10


	//   ....[228]....
        /*0a08*/ 	.word	0x00024b20


	//   ....[229]....
        /*0a0c*/ 	.word	0x00024b50


	//   ....[230]....
        /*0a10*/ 	.word	0x00024b70


	//   ....[231]....
        /*0a14*/ 	.word	0x00024b90


	//   ....[232]....
        /*0a18*/ 	.word	0x00024ba0


	//   ....[233]....
        /*0a1c*/ 	.word	0x00026070


	//   ....[234]....
        /*0a20*/ 	.word	0x000260a0


	//   ....[235]....
        /*0a24*/ 	.word	0x000260d0


	//   ....[236]....
        /*0a28*/ 	.word	0x00026100


	//   ....[237]....
        /*0a2c*/ 	.word	0x00026140


	//   ....[238]....
        /*0a30*/ 	.word	0x00026170


	//   ....[239]....
        /*0a34*/ 	.word	0x000261b0


	//   ....[240]....
        /*0a38*/ 	.word	0x000261d0


	//   ....[241]....
        /*0a3c*/ 	.word	0x00026280


	//   ....[242]....
        /*0a40*/ 	.word	0x000262a0


	//   ....[243]....
        /*0a44*/ 	.word	0x000262d0


	//   ....[244]....
        /*0a48*/ 	.word	0x00026300


	//   ....[245]....
        /*0a4c*/ 	.word	0x00026330


	//   ....[246]....
        /*0a50*/ 	.word	0x00026380


	//   ....[247]....
        /*0a54*/ 	.word	0x000263b0


	//   ....[248]....
        /*0a58*/ 	.word	0x00026420


	//   ....[249]....
        /*0a5c*/ 	.word	0x000264e0


	//   ....[250]....
        /*0a60*/ 	.word	0x00026500


	//   ....[251]....
        /*0a64*/ 	.word	0x00026530


	//   ....[252]....
        /*0a68*/ 	.word	0x00026540


	//   ....[253]....
        /*0a6c*/ 	.word	0x00026550


	//   ....[254]....
        /*0a70*/ 	.word	0x00026560


	//   ....[255]....
        /*0a74*/ 	.word	0x00026650


	//   ....[0]....
        /*0a78*/ 	.word	0x00026670


	//   ....[1]....
        /*0a7c*/ 	.word	0x00026ee0


	//   ....[2]....
        /*0a80*/ 	.word	0x00026f10


	//   ....[3]....
        /*0a84*/ 	.word	0x00026f40


	//   ....[4]....
        /*0a88*/ 	.word	0x00026f70


	//   ....[5]....
        /*0a8c*/ 	.word	0x00026fa0


	//   ....[6]....
        /*0a90*/ 	.word	0x00026fd0


	//   ....[7]....
        /*0a94*/ 	.word	0x00027000


	//   ....[8]....
        /*0a98*/ 	.word	0x00027020


	//   ....[9]....
        /*0a9c*/ 	.word	0x00027040


	//   ....[10]....
        /*0aa0*/ 	.word	0x00027060


	//   ....[11]....
        /*0aa4*/ 	.word	0x00027070


	//   ....[12]....
        /*0aa8*/ 	.word	0x00027080


	//   ....[13]....
        /*0aac*/ 	.word	0x00027090


	//   ....[14]....
        /*0ab0*/ 	.word	0x000270a0


	//   ....[15]....
        /*0ab4*/ 	.word	0x000270b0


	//   ....[16]....
        /*0ab8*/ 	.word	0x000270e0


	//----- nvinfo : EIATTR_EXIT_INSTR_OFFSETS
	.align		4
.L_166:
        /*0abc*/ 	.byte	0x04, 0x1c
        /*0abe*/ 	.short	(.L_168 - .L_167)


	//   ....[0]....
.L_167:
        /*0ac0*/ 	.word	0x000003b0


	//   ....[1]....
        /*0ac4*/ 	.word	0x00026690


	//   ....[2]....
        /*0ac8*/ 	.word	0x000266d0


	//   ....[3]....
        /*0acc*/ 	.word	0x00027270


	//   ....[4]....
        /*0ad0*/ 	.word	0x000272b0


	//----- nvinfo : EIATTR_CTAIDZ_USED
	.align		4
.L_168:
        /*0ad4*/ 	.byte	0x01, 0x04
	.zero		2


	//----- nvinfo : EIATTR_MAX_THREADS
	.align		4
        /*0ad8*/ 	.byte	0x04, 0x05
        /*0ada*/ 	.short	(.L_170 - .L_169)
.L_169:
        /*0adc*/ 	.word	0x00000080
        /*0ae0*/ 	.word	0x00000001
        /*0ae4*/ 	.word	0x00000001


	//----- nvinfo : EIATTR_CRS_STACK_SIZE
	.align		4
.L_170:
        /*0ae8*/ 	.byte	0x04, 0x1e
        /*0aea*/ 	.short	(.L_172 - .L_171)
.L_171:
        /*0aec*/ 	.word	0x00000000
.L_172:


//--------------------- .nv.info._ZN7cutlass13device_kernelIN5flash19enable_sm80_to_sm89INS1_16FlashAttnFwdSm80INS1_25CollectiveMainloopFwdSm80ILi4ELi1ELb0EN4cute5tupleIJNS5_1CILi128EEENS7_ILi112EEENS7_ILi64EEEEEELi64ENS_6half_tEfNS_4arch4Sm80ELb1ELb0ELb0ELb0ELb1ELb0ELb1ELb0EEENS1_21CollectiveEpilogueFwdINS6_IJS8_SA_S9_EEENS6_IJNS7_ILi1EEESI_SI_EEESC_SE_Li128ELb0ELb1ELb0ELb0EEENS1_30DynamicPersistentTileSchedulerILi128ELi128ELb0ELb1ELb0EEEEEEEEEvNT_6ParamsE --------------------------
	.section	.nv.info._ZN7cutlass13device_kernelIN5flash19enable_sm80_to_sm89INS1_16FlashAttnFwdSm80INS1_25CollectiveMainloopFwdSm80ILi4ELi1ELb0EN4cute5tupleIJNS5_1CILi128EEENS7_ILi112EEENS7_ILi64EEEEEELi64ENS_6half_tEfNS_4arch4Sm80ELb1ELb0ELb0ELb0ELb1ELb0ELb1ELb0EEENS1_21CollectiveEpilogueFwdINS6_IJS8_SA_S9_EEENS6_IJNS7_ILi1EEESI_SI_EEESC_SE_Li128ELb0ELb1ELb0ELb0EEENS1_30DynamicPersistentTileSchedulerILi128ELi128ELb0ELb1ELb0EEEEEEEEEvNT_6ParamsE,"",@"SHT_CUDA_INFO"
	.sectionflags	@""
	.align	4


	//----- nvinfo : EIATTR_CUDA_API_VERSION
	.align		4
        /*0000*/ 	.byte	0x04, 0x37
        /*0002*/ 	.short	(.L_174 - .L_173)
.L_173:
        /*0004*/ 	.word	0x00000082


	//----- nvinfo : EIATTR_SW2861232_WAR
	.align		4
.L_174:
        /*0008*/ 	.byte	0x01, 0x35
	.zero		2


	//----- nvinfo : EIATTR_PARAM_CBANK
	.align		4
        /*000c*/ 	.byte	0x04, 0x0a
        /*000e*/ 	.short	(.L_176 - .L_175)
	.align		4
.L_175:
        /*0010*/ 	.word	index@(.nv.constant0._ZN7cutlass13device_kernelIN5flash19enable_sm80_to_sm89INS1_16FlashAttnFwdSm80INS1_25CollectiveMainloopFwdSm80ILi4ELi1ELb0EN4cute5tupleIJNS5_1CILi128EEENS7_ILi112EEENS7_ILi64EEEEEELi64ENS_6half_tEfNS_4arch4Sm80ELb1ELb0ELb0ELb0ELb1ELb0ELb1ELb0EEENS1_21CollectiveEpilogueFwdINS6_IJS8_SA_S9_EEENS6_IJNS7_ILi1EEESI_SI_EEESC_SE_Li128ELb0ELb1ELb0ELb0EEENS1_30DynamicPersistentTileSchedulerILi128ELi128ELb0ELb1ELb0EEEEEEEEEvNT_6ParamsE)
        /*0014*/ 	.short	0x0160
        /*0016*/ 	.short	0x0428


	//----- nvinfo : EIATTR_CBANK_PARAM_SIZE
	.align		4
.L_176:
        /*0018*/ 	.byte	0x03, 0x19
        /*001a*/ 	.short	0x0428


	//----- nvinfo : EIATTR_KPARAM_INFO
	.align		4
        /*001c*/ 	.byte	0x04, 0x17
        /*001e*/ 	.short	(.L_178 - .L_177)
.L_177:
        /*0020*/ 	.word	0x00000000
        /*0024*/ 	.short	0x0000
        /*0026*/ 	.short	0x0000
        /*0028*/ 	.byte	0x00, 0xf0, 0xa1, 0x10


	//----- nvinfo : EIATTR_MAXREG_COUNT
	.align		4
.L_178:
        /*002c*/ 	.byte	0x03, 0x1b
        /*002e*/ 	.short	0x00ff


	//----- nvinfo : EIATTR_NUM_BARRIERS
	.align		4
        /*0030*/ 	.byte	0x02, 0x4c
        /*0032*/ 	.byte	0x06
	.zero		1


	//----- nvinfo : EIATTR_ANNOTATIONS
	.align		4
        /*0034*/ 	.byte	0x04, 0x55
        /*0036*/ 	.short	(.L_180 - .L_179)


	//   ....[0]....
.L_179:
        /* <DEDUP_REMOVED lines=65> */


	//----- nvinfo : EIATTR_MERCURY_ISA_VERSION
	.align		4
.L_180:
        /*0430*/ 	.byte	0x03, 0x5f
        /*0432*/ 	.short	0x0000


	//----- nvinfo : EIATTR_INT_WARP_WIDE_INSTR_OFFSETS
	.align		4
        /*0434*/ 	.byte	0x04, 0x31
        /*0436*/ 	.short	(.L_182 - .L_181)


	//   ....[0]....
.L_181:
        /*0438*/ 	.word	0x00011ae0


	//   ....[1]....
        /*043c*/ 	.word	0x00011b60


	//----- nvinfo : EIATTR_COOP_GROUP_MASK_REGIDS
	.align		4
.L_182:
        /*0440*/ 	.byte	0x04, 0x29
        /*0442*/ 	.short	(.L_184 - .L_183)


	//   ....[0]....
.L_183:
        /*0444*/ 	.word	0xffffffff


	//   ....[1]....
        /*0448*/ 	.word	0xffffffff


	//   ....[2]....
        /*044c*/ 	.word	0xffffffff


	//   ....[3]....
        /*0450*/ 	.word	0xffffffff


	//   ....[4]....
        /*0454*/ 	.word	0xffffffff


	//   ....[5]....
        /*0458*/ 	.word	0xffffffff


	//   ....[6]....
        /*045c*/ 	.word	0xffffffff


	//   ....[7]....
        /*0460*/ 	.word	0xffffffff


	//   ....[8]....
        /*0464*/ 	.word	0xffffffff


	//   ....[9]....
        /*0468*/ 	.word	0xffffffff


	//   ....[10]....
        /*046c*/ 	.word	0xffffffff


	//   ....[11]....
        /*0470*/ 	.word	0xffffffff


	//   ....[12]....
        /*0474*/ 	.word	0xffffffff


	//   ....[13]....
        /*0478*/ 	.word	0xffffffff


	//   ....[14]....
        /*047c*/ 	.word	0xffffffff


	//   ....[15]....
        /*0480*/ 	.word	0xffffffff


	//   ....[16]....
        /*0484*/ 	.word	0xffffffff


	//   ....[17]....
        /*0488*/ 	.word	0xffffffff


	//   ....[18]....
        /*048c*/ 	.word	0xffffffff


	//   ....[19]....
        /*0490*/ 	.word	0xffffffff


	//   ....[20]....
        /*0494*/ 	.word	0xffffffff


	//   ....[21]....
        /*0498*/ 	.word	0xffffffff


	//   ....[22]....
        /*049c*/ 	.word	0xffffffff


	//   ....[23]....
        /*04a0*/ 	.word	0xffffffff


	//   ....[24]....
        /*04a4*/ 	.word	0xffffffff


	//   ....[25]....
        /*04a8*/ 	.word	0xffffffff


	//   ....[26]....
        /*04ac*/ 	.word	0xffffffff


	//   ....[27]....
        /*04b0*/ 	.word	0xffffffff


	//   ....[28]....
        /*04b4*/ 	.word	0xffffffff


	//   ....[29]....
        /*04b8*/ 	.word	0xffffffff


	//   ....[30]....
        /*04bc*/ 	.word	0xffffffff


	//   ....[31]....
        /*04c0*/ 	.word	0xffffffff


	//   ....[32]....
        /*04c4*/ 	.word	0xffffffff


	//   ....[33]....
        /*04c8*/ 	.word	0xffffffff


	//   ....[34]....
        /*04cc*/ 	.word	0xffffffff


	//   ....[35]....
        /*04d0*/ 	.word	0xffffffff


	//   ....[36]....
        /*04d4*/ 	.word	0xffffffff


	//   ....[37]....
        /*04d8*/ 	.word	0xffffffff


	//   ....[38]....
        /*04dc*/ 	.word	0xffffffff


	//   ....[39]....
        /*04e0*/ 	.word	0xffffffff


	//   ....[40]....
        /*04e4*/ 	.word	0xffffffff


	//   ....[41]....
        /*04e8*/ 	.word	0xffffffff


	//   ....[42]....
        /*04ec*/ 	.word	0xffffffff


	//   ....[43]....
        /*04f0*/ 	.word	0xffffffff


	//   ....[44]....
        /*04f4*/ 	.word	0xffffffff


	//   ....[45]....
        /*04f8*/ 	.word	0xffffffff


	//   ....[46]....
        /*04fc*/ 	.word	0xffffffff


	//   ....[47]....
        /*0500*/ 	.word	0xffffffff


	//   ....[48]....
        /*0504*/ 	.word	0xffffffff


	//   ....[49]....
        /*0508*/ 	.word	0xffffffff


	//   ....[50]....
        /*050c*/ 	.word	0xffffffff


	//   ....[51]....
        /*0510*/ 	.word	0xffffffff


	//   ....[52]....
        /*0514*/ 	.word	0xffffffff


	//   ....[53]....
        /*0518*/ 	.word	0xffffffff


	//   ....[54]....
        /*051c*/ 	.word	0xffffffff


	//   ....[55]....
        /*0520*/ 	.word	0xffffffff


	//   ....[56]....
        /*0524*/ 	.word	0xffffffff


	//   ....[57]....
        /*0528*/ 	.word	0xffffffff


	//   ....[58]....
        /*052c*/ 	.word	0xffffffff


	//   ....[59]....
        /*0530*/ 	.word	0xffffffff


	//   ....[60]....
        /*0534*/ 	.word	0xffffffff


	//   ....[61]....
        /*0538*/ 	.word	0xffffffff


	//   ....[62]....
        /*053c*/ 	.word	0xffffffff


	//   ....[63]....
        /*0540*/ 	.word	0xffffffff


	//   ....[64]....
        /*0544*/ 	.word	0xffffffff


	//   ....[65]....
        /*0548*/ 	.word	0xffffffff


	//   ....[66]....
        /*054c*/ 	.word	0xffffffff


	//   ....[67]....
        /*0550*/ 	.word	0xffffffff


	//   ....[68]....
        /*0554*/ 	.word	0xffffffff


	//   ....[69]....
        /*0558*/ 	.word	0xffffffff


	//   ....[70]....
        /*055c*/ 	.word	0xffffffff


	//   ....[71]....
        /*0560*/ 	.word	0xffffffff


	//   ....[72]....
        /*0564*/ 	.word	0xffffffff


	//   ....[73]....
        /*0568*/ 	.word	0xffffffff


	//   ....[74]....
        /*056c*/ 	.word	0xffffffff


	//   ....[75]....
        /*0570*/ 	.word	0xffffffff


	//   ....[76]....
        /*0574*/ 	.word	0xffffffff


	//   ....[77]....
        /*0578*/ 	.word	0xffffffff


	//   ....[78]....
        /*057c*/ 	.word	0xffffffff


	//   ....[79]....
        /*0580*/ 	.word	0xffffffff


	//   ....[80]....
        /*0584*/ 	.word	0xffffffff


	//   ....[81]....
        /*0588*/ 	.word	0xffffffff


	//   ....[82]....
        /*058c*/ 	.word	0xffffffff


	//   ....[83]....
        /*0590*/ 	.word	0xffffffff


	//   ....[84]....
        /*0594*/ 	.word	0xffffffff


	//   ....[85]....
        /*0598*/ 	.word	0xffffffff


	//   ....[86]....
        /*059c*/ 	.word	0xffffffff


	//   ....[87]....
        /*05a0*/ 	.word	0xffffffff


	//   ....[88]....
        /*05a4*/ 	.word	0xffffffff


	//   ....[89]....
        /*05a8*/ 	.word	0xffffffff


	//   ....[90]....
        /*05ac*/ 	.word	0xffffffff


	//   ....[91]....
        /*05b0*/ 	.word	0xffffffff


	//   ....[92]....
        /*05b4*/ 	.word	0xffffffff


	//   ....[93]....
        /*05b8*/ 	.word	0xffffffff


	//   ....[94]....
        /*05bc*/ 	.word	0xffffffff


	//   ....[95]....
        /*05c0*/ 	.word	0xffffffff


	//   ....[96]....
        /*05c4*/ 	.word	0xffffffff


	//   ....[97]....
        /*05c8*/ 	.word	0xffffffff


	//   ....[98]....
        /*05cc*/ 	.word	0xffffffff


	//   ....[99]....
        /*05d0*/ 	.word	0xffffffff


	//   ....[100]....
        /*05d4*/ 	.word	0xffffffff


	//   ....[101]....
        /*05d8*/ 	.word	0xffffffff


	//   ....[102]....
        /*05dc*/ 	.word	0xffffffff


	//   ....[103]....
        /*05e0*/ 	.word	0xffffffff


	//   ....[104]....
        /*05e4*/ 	.word	0xffffffff


	//   ....[105]....
        /*05e8*/ 	.word	0xffffffff


	//   ....[106]....
        /*05ec*/ 	.word	0xffffffff


	//   ....[107]....
        /*05f0*/ 	.word	0xffffffff


	//   ....[108]....
        /*05f4*/ 	.word	0xffffffff


	//   ....[109]....
        /*05f8*/ 	.word	0xffffffff


	//   ....[110]....
        /*05fc*/ 	.word	0xffffffff


	//   ....[111]....
        /*0600*/ 	.word	0xffffffff


	//   ....[112]....
        /*0604*/ 	.word	0xffffffff


	//   ....[113]....
        /*0608*/ 	.word	0xffffffff


	//   ....[114]....
        /*060c*/ 	.word	0xffffffff


	//   ....[115]....
        /*0610*/ 	.word	0xffffffff


	//   ....[116]....
        /*0614*/ 	.word	0xffffffff


	//   ....[117]....
        /*0618*/ 	.word	0xffffffff


	//   ....[118]....
        /*061c*/ 	.word	0xffffffff


	//   ....[119]....
        /*0620*/ 	.word	0xffffffff


	//   ....[120]....
        /*0624*/ 	.word	0xffffffff


	//   ....[121]....
        /*0628*/ 	.word	0xffffffff


	//   ....[122]....
        /*062c*/ 	.word	0xffffffff


	//   ....[123]....
        /*0630*/ 	.word	0xffffffff


	//   ....[124]....
        /*0634*/ 	.word	0xffffffff


	//   ....[125]....
        /*0638*/ 	.word	0xffffffff


	//   ....[126]....
        /*063c*/ 	.word	0xffffffff


	//   ....[127]....
        /*0640*/ 	.word	0xffffffff


	//   ....[128]....
        /*0644*/ 	.word	0xffffffff


	//   ....[129]....
        /*0648*/ 	.word	0xffffffff


	//   ....[130]....
        /*064c*/ 	.word	0xffffffff


	//   ....[131]....
        /*0650*/ 	.word	0xffffffff


	//   ....[132]....
        /*0654*/ 	.word	0xffffffff


	//   ....[133]....
        /*0658*/ 	.word	0xffffffff


	//   ....[134]....
        /*065c*/ 	.word	0xffffffff


	//   ....[135]....
        /*0660*/ 	.word	0xffffffff


	//   ....[136]....
        /*0664*/ 	.word	0xffffffff


	//   ....[137]....
        /*0668*/ 	.word	0xffffffff


	//   ....[138]....
        /*066c*/ 	.word	0xffffffff


	//   ....[139]....
        /*0670*/ 	.word	0xffffffff


	//   ....[140]....
        /*0674*/ 	.word	0xffffffff


	//   ....[141]....
        /*0678*/ 	.word	0xffffffff


	//   ....[142]....
        /*067c*/ 	.word	0xffffffff


	//   ....[143]....
        /*0680*/ 	.word	0xffffffff


	//   ....[144]....
        /*0684*/ 	.word	0xffffffff


	//   ....[145]....
        /*0688*/ 	.word	0xffffffff


	//   ....[146]....
        /*068c*/ 	.word	0xffffffff


	//   ....[147]....
        /*0690*/ 	.word	0xffffffff


	//   ....[148]....
        /*0694*/ 	.word	0xffffffff


	//   ....[149]....
        /*0698*/ 	.word	0xffffffff


	//   ....[150]....
        /*069c*/ 	.word	0xffffffff


	//   ....[151]....
        /*06a0*/ 	.word	0xffffffff


	//   ....[152]....
        /*06a4*/ 	.word	0xffffffff


	//   ....[153]....
        /*06a8*/ 	.word	0xffffffff


	//   ....[154]....
        /*06ac*/ 	.word	0xffffffff


	//   ....[155]....
        /*06b0*/ 	.word	0xffffffff


	//   ....[156]....
        /*06b4*/ 	.word	0xffffffff


	//   ....[157]....
        /*06b8*/ 	.word	0xffffffff


	//   ....[158]....
        /*06bc*/ 	.word	0xffffffff


	//   ....[159]....
        /*06c0*/ 	.word	0xffffffff


	//   ....[160]....
        /*06c4*/ 	.word	0xffffffff


	//   ....[161]....
        /*06c8*/ 	.word	0xffffffff


	//   ....[162]....
        /*06cc*/ 	.word	0xffffffff


	//   ....[163]....
        /*06d0*/ 	.word	0xffffffff


	//   ....[164]....
        /*06d4*/ 	.word	0xffffffff


	//   ....[165]....
        /*06d8*/ 	.word	0xffffffff


	//   ....[166]....
        /*06dc*/ 	.word	0xffffffff


	//   ....[167]....
        /*06e0*/ 	.word	0xffffffff


	//   ....[168]....
        /*06e4*/ 	.word	0xffffffff


	//   ....[169]....
        /*06e8*/ 	.word	0xffffffff


	//   ....[170]....
        /*06ec*/ 	.word	0xffffffff


	//   ....[171]....
        /*06f0*/ 	.word	0xffffffff


	//   ....[172]....
        /*06f4*/ 	.word	0xffffffff


	//   ....[173]....
        /*06f8*/ 	.word	0xffffffff


	//   ....[174]....
        /*06fc*/ 	.word	0xffffffff


	//   ....[175]....
        /*0700*/ 	.word	0xffffffff


	//   ....[176]....
        /*0704*/ 	.word	0xffffffff


	//   ....[177]....
        /*0708*/ 	.word	0xffffffff


	//   ....[178]....
        /*070c*/ 	.word	0xffffffff


	//   ....[179]....
        /*0710*/ 	.word	0xffffffff


	//   ....[180]....
        /*0714*/ 	.word	0xffffffff


	//   ....[181]....
        /*0718*/ 	.word	0xffffffff


	//   ....[182]....
        /*071c*/ 	.word	0xffffffff


	//   ....[183]....
        /*0720*/ 	.word	0xffffffff


	//   ....[184]....
        /*0724*/ 	.word	0xffffffff


	//   ....[185]....
        /*0728*/ 	.word	0xffffffff


	//   ....[186]....
        /*072c*/ 	.word	0xffffffff


	//   ....[187]....
        /*0730*/ 	.word	0xffffffff


	//   ....[188]....
        /*0734*/ 	.word	0xffffffff


	//   ....[189]....
        /*0738*/ 	.word	0xffffffff


	//   ....[190]....
        /*073c*/ 	.word	0xffffffff


	//   ....[191]....
        /*0740*/ 	.word	0xffffffff


	//   ....[192]....
        /*0744*/ 	.word	0xffffffff


	//   ....[193]....
        /*0748*/ 	.word	0xffffffff


	//   ....[194]....
        /*074c*/ 	.word	0xffffffff


	//   ....[195]....
        /*0750*/ 	.word	0xffffffff


	//   ....[196]....
        /*0754*/ 	.word	0xffffffff


	//   ....[197]....
        /*0758*/ 	.word	0xffffffff


	//   ....[198]....
        /*075c*/ 	.word	0xffffffff


	//   ....[199]....
        /*0760*/ 	.word	0xffffffff


	//   ....[200]....
        /*0764*/ 	.word	0xffffffff


	//   ....[201]....
        /*0768*/ 	.word	0xffffffff


	//   ....[202]....
        /*076c*/ 	.word	0xffffffff


	//   ....[203]....
        /*0770*/ 	.word	0xffffffff


	//   ....[204]....
        /*0774*/ 	.word	0xffffffff


	//   ....[205]....
        /*0778*/ 	.word	0xffffffff


	//   ....[206]....
        /*077c*/ 	.word	0xffffffff


	//   ....[207]....
        /*0780*/ 	.word	0xffffffff


	//   ....[208]....
        /*0784*/ 	.word	0xffffffff


	//   ....[209]....
        /*0788*/ 	.word	0xffffffff


	//   ....[210]....
        /*078c*/ 	.word	0xffffffff


	//   ....[211]....
        /*0790*/ 	.word	0xffffffff


	//   ....[212]....
        /*0794*/ 	.word	0xffffffff


	//   ....[213]....
        /*0798*/ 	.word	0xffffffff


	//   ....[214]....
        /*079c*/ 	.word	0xffffffff


	//   ....[215]....
        /*07a0*/ 	.word	0xffffffff


	//   ....[216]....
        /*07a4*/ 	.word	0xffffffff


	//   ....[217]....
        /*07a8*/ 	.word	0xffffffff


	//   ....[218]....
        /*07ac*/ 	.word	0xffffffff


	//   ....[219]....
        /*07b0*/ 	.word	0xffffffff


	//   ....[220]....
        /*07b4*/ 	.word	0xffffffff


	//   ....[221]....
        /*07b8*/ 	.word	0xffffffff


	//   ....[222]....
        /*07bc*/ 	.word	0xffffffff


	//   ....[223]....
        /*07c0*/ 	.word	0xffffffff


	//   ....[224]....
        /*07c4*/ 	.word	0xffffffff


	//   ....[225]....
        /*07c8*/ 	.word	0xffffffff


	//   ....[226]....
        /*07cc*/ 	.word	0xffffffff


	//   ....[227]....
        /*07d0*/ 	.word	0xffffffff


	//   ....[228]....
        /*07d4*/ 	.word	0xffffffff


	//   ....[229]....
        /*07d8*/ 	.word	0xffffffff


	//   ....[230]....
        /*07dc*/ 	.word	0xffffffff


	//   ....[231]....
        /*07e0*/ 	.word	0xffffffff


	//   ....[232]....
        /*07e4*/ 	.word	0xffffffff


	//   ....[233]....
        /*07e8*/ 	.word	0xffffffff


	//   ....[234]....
        /*07ec*/ 	.word	0xffffffff


	//   ....[235]....
        /*07f0*/ 	.word	0xffffffff


	//   ....[236]....
        /*07f4*/ 	.word	0xffffffff


	//   ....[237]....
        /*07f8*/ 	.word	0xffffffff


	//   ....[238]....
        /*07fc*/ 	.word	0xffffffff


	//   ....[239]....
        /*0800*/ 	.word	0xffffffff


	//   ....[240]....
        /*0804*/ 	.word	0xffffffff


	//   ....[241]....
        /*0808*/ 	.word	0xffffffff


	//   ....[242]....
        /*080c*/ 	.word	0xffffffff


	//   ....[243]....
        /*0810*/ 	.word	0xffffffff


	//   ....[244]....
        /*0814*/ 	.word	0xffffffff


	//   ....[245]....
        /*0818*/ 	.word	0xffffffff


	//   ....[246]....
        /*081c*/ 	.word	0xffffffff


	//   ....[247]....
        /*0820*/ 	.word	0xffffffff


	//   ....[248]....
        /*0824*/ 	.word	0xffffffff


	//   ....[249]....
        /*0828*/ 	.word	0xffffffff


	//   ....[250]....
        /*082c*/ 	.word	0xffffffff


	//   ....[251]....
        /*0830*/ 	.word	0xffffffff


	//   ....[252]....
        /*0834*/ 	.word	0xffffffff


	//   ....[253]....
        /*0838*/ 	.word	0xffffffff


	//   ....[254]....
        /*083c*/ 	.word	0xffffffff


	//   ....[255]....
        /*0840*/ 	.word	0xffffffff


	//   ....[0]....
        /*0844*/ 	.word	0xffffffff


	//   ....[1]....
        /*0848*/ 	.word	0xffffffff


	//   ....[2]....
        /*084c*/ 	.word	0xffffffff


	//   ....[3]....
        /*0850*/ 	.word	0xffffffff


	//   ....[4]....
        /*0854*/ 	.word	0xffffffff


	//   ....[5]....
        /*0858*/ 	.word	0xffffffff


	//   ....[6]....
        /*085c*/ 	.word	0xffffffff


	//   ....[7]....
        /*0860*/ 	.word	0xffffffff


	//   ....[8]....
        /*0864*/ 	.word	0xffffffff


	//   ....[9]....
        /*0868*/ 	.word	0xffffffff


	//   ....[10]....
        /*086c*/ 	.word	0xffffffff


	//   ....[11]....
        /*0870*/ 	.word	0xffffffff


	//   ....[12]....
        /*0874*/ 	.word	0xffffffff


	//   ....[13]....
        /*0878*/ 	.word	0xffffffff


	//   ....[14]....
        /*087c*/ 	.word	0xffffffff


	//   ....[15]....
        /*0880*/ 	.word	0xffffffff


	//   ....[16]....
        /*0884*/ 	.word	0xffffffff


	//   ....[17]....
        /*0888*/ 	.word	0xffffffff


	//   ....[18]....
        /*088c*/ 	.word	0xffffffff


	//   ....[19]....
        /*0890*/ 	.word	0xffffffff


	//   ....[20]....
        /*0894*/ 	.word	0xffffffff


	//   ....[21]....
        /*0898*/ 	.word	0xffffffff


	//   ....[22]....
        /*089c*/ 	.word	0xffffffff


	//   ....[23]....
        /*08a0*/ 	.word	0xffffffff


	//   ....[24]....
        /*08a4*/ 	.word	0xffffffff


	//   ....[25]....
        /*08a8*/ 	.word	0xffffffff


	//   ....[26]....
        /*08ac*/ 	.word	0xffffffff


	//   ....[27]....
        /*08b0*/ 	.word	0xffffffff


	//   ....[28]....
        /*08b4*/ 	.word	0xffffffff


	//   ....[29]....
        /*08b8*/ 	.word	0xffffffff


	//   ....[30]....
        /*08bc*/ 	.word	0xffffffff


	//   ....[31]....
        /*08c0*/ 	.word	0xffffffff


	//   ....[32]....
        /*08c4*/ 	.word	0xffffffff


	//   ....[33]....
        /*08c8*/ 	.word	0xffffffff


	//   ....[34]....
        /*08cc*/ 	.word	0xffffffff


	//   ....[35]....
        /*08d0*/ 	.word	0xffffffff


	//   ....[36]....
        /*08d4*/ 	.word	0xffffffff


	//   ....[37]....
        /*08d8*/ 	.word	0xffffffff


	//   ....[38]....
        /*08dc*/ 	.word	0xffffffff


	//   ....[39]....
        /*08e0*/ 	.word	0xffffffff


	//   ....[40]....
        /*08e4*/ 	.word	0xffffffff


	//   ....[41]....
        /*08e8*/ 	.word	0xffffffff


	//   ....[42]....
        /*08ec*/ 	.word	0xffffffff


	//   ....[43]....
        /*08f0*/ 	.word	0xffffffff


	//   ....[44]....
        /*08f4*/ 	.word	0xffffffff


	//   ....[45]....
        /*08f8*/ 	.word	0xffffffff


	//   ....[46]....
        /*08fc*/ 	.word	0xffffffff


	//   ....[47]....
        /*0900*/ 	.word	0xffffffff


	//   ....[48]....
        /*0904*/ 	.word	0xffffffff


	//   ....[49]....
        /*0908*/ 	.word	0xffffffff


	//   ....[50]....
        /*090c*/ 	.word	0xffffffff


	//   ....[51]....
        /*0910*/ 	.word	0xffffffff


	//   ....[52]....
        /*0914*/ 	.word	0xffffffff


	//   ....[53]....
        /*0918*/ 	.word	0xffffffff


	//   ....[54]....
        /*091c*/ 	.word	0xffffffff


	//   ....[55]....
        /*0920*/ 	.word	0xffffffff


	//   ....[56]....
        /*0924*/ 	.word	0xffffffff


	//   ....[57]....
        /*0928*/ 	.word	0xffffffff


	//   ....[58]....
        /*092c*/ 	.word	0xffffffff


	//   ....[59]....
        /*0930*/ 	.word	0xffffffff


	//   ....[60]....
        /*0934*/ 	.word	0xffffffff


	//   ....[61]....
        /*0938*/ 	.word	0xffffffff


	//   ....[62]....
        /*093c*/ 	.word	0xffffffff


	//   ....[63]....
        /*0940*/ 	.word	0xffffffff


	//   ....[64]....
        /*0944*/ 	.word	0xffffffff


	//   ....[65]....
        /*0948*/ 	.word	0xffffffff


	//   ....[66]....
        /*094c*/ 	.word	0xffffffff


	//   ....[67]....
        /*0950*/ 	.word	0xffffffff


	//   ....[68]....
        /*0954*/ 	.word	0xffffffff


	//   ....[69]....
        /*0958*/ 	.word	0xffffffff


	//   ....[70]....
        /*095c*/ 	.word	0xffffffff


	//----- nvinfo : EIATTR_COOP_GROUP_INSTR_OFFSETS
	.align		4
.L_184:
        /*0960*/ 	.byte	0x04, 0x28
        /*0962*/ 	.short	(.L_186 - .L_185)


	//   ....[0]....
.L_185:
        /*0964*/ 	.word	0x00000050


	//   ....[1]....
        /*0968*/ 	.word	0x00001370


	//   ....[2]....
        /*096c*/ 	.word	0x00001390


	//   ....[3]....
        /*0970*/ 	.word	0x000014e0


	//   ....[4]....
        /*0974*/ 	.word	0x000014f0


	//   ....[5]....
        /*0978*/ 	.word	0x000015d0


	//   ....[6]....
        /*097c*/ 	.word	0x000015f0


	//   ....[7]....
        /*0980*/ 	.word	0x000016d0


	//   ....[8]....
        /*0984*/ 	.word	0x000016e0


	//   ....[9]....
        /*0988*/ 	.word	0x000017c0


	//   ....[10]....
        /*098c*/ 	.word	0x000017e0


	//   ....[11]....
        /*0990*/ 	.word	0x000018c0


	//   ....[12]....
        /*0994*/ 	.word	0x000018d0


	//   ....[13]....
        /*0998*/ 	.word	0x000019b0


	//   ....[14]....
        /*099c*/ 	.word	0x000019d0


	//   ....[15]....
        /*09a0*/ 	.word	0x00001ab0


	//   ....[16]....
        /*09a4*/ 	.word	0x00001ac0


	//   ....[17]....
        /*09a8*/ 	.word	0x00001f20


	//   ....[18]....
        /*09ac*/ 	.word	0x00001f40


	//   ....[19]....
        /*09b0*/ 	.word	0x00001f60


	//   ....[20]....
        /*09b4*/ 	.word	0x00001f70


	//   ....[21]....
        /*09b8*/ 	.word	0x00001f80


	//   ....[22]....
        /*09bc*/ 	.word	0x00001fa0


	//   ....[23]....
        /*09c0*/ 	.word	0x00001fc0


	//   ....[24]....
        /*09c4*/ 	.word	0x00001fe0


	//   ....[25]....
        /*09c8*/ 	.word	0x00002000


	//   ....[26]....
        /*09cc*/ 	.word	0x00002050


	//   ....[27]....
        /*09d0*/ 	.word	0x00002070


	//   ....[28]....
        /*09d4*/ 	.word	0x00002090


	//   ....[29]....
        /*09d8*/ 	.word	0x000020c0


	//   ....[30]....
        /*09dc*/ 	.word	0x000020d0


	//   ....[31]....
        /*09e0*/ 	.word	0x00002530


	//   ....[32]....
        /*09e4*/ 	.word	0x00002550


	//   ....[33]....
        /*09e8*/ 	.word	0x000025c0


	//   ....[34]....
        /*09ec*/ 	.word	0x00002630


	//   ....[35]....
        /*09f0*/ 	.word	0x00002650


	//   ....[36]....
        /*09f4*/ 	.word	0x00002670


	//   ....[37]....
        /*09f8*/ 	.word	0x00002680


	//   ....[38]....
        /*09fc*/ 	.word	0x000026b0


	//   ....[39]....
        /*0a00*/ 	.word	0x000026c0


	//   ....[40]....
        /*0a04*/ 	.word	0x000026d0


	//   ....[41]....
        /*0a08*/ 	.word	0x000026e0


	//   ....[42]....
        /*0a0c*/ 	.word	0x00002700


	//   ....[43]....
        /*0a10*/ 	.word	0x00002730


	//   ....[44]....
        /*0a14*/ 	.word	0x00002770


	//   ....[45]....
        /*0a18*/ 	.word	0x00003330


	//   ....[46]....
        /*0a1c*/ 	.word	0x00003350


	//   ....[47]....
        /*0a20*/ 	.word	0x00003360


	//   ....[48]....
        /*0a24*/ 	.word	0x00003370


	//   ....[49]....
        /*0a28*/ 	.word	0x00003380


	//   ....[50]....
        /*0a2c*/ 	.word	0x00003390


	//   ....[51]....
        /*0a30*/ 	.word	0x000033a0


	//   ....[52]....
        /*0a34*/ 	.word	0x000033b0


	//   ....[53]....
        /*0a38*/ 	.word	0x000033d0


	//   ....[54]....
        /*0a3c*/ 	.word	0x00003400


	//   ....[55]....
        /*0a40*/ 	.word	0x00003420


	//   ....[56]....
        /*0a44*/ 	.word	0x00003440


	//   ....[57]....
        /*0a48*/ 	.word	0x000034b0


	//   ....[58]....
        /*0a4c*/ 	.word	0x000034d0


	//   ....[59]....
        /*0a50*/ 	.word	0x00003670


	//   ....[60]....
        /*0a54*/ 	.word	0x00003a30


	//   ....[61]....
        /*0a58*/ 	.word	0x00003a40


	//   ....[62]....
        /*0a5c*/ 	.word	0x00003a50


	//   ....[63]....
        /*0a60*/ 	.word	0x00004bd0


	//   ....[64]....
        /*0a64*/ 	.word	0x00004c00


	//   ....[65]....
        /*0a68*/ 	.word	0x00004c20


	//   ....[66]....
        /*0a6c*/ 	.word	0x00004c30


	//   ....[67]....
        /*0a70*/ 	.word	0x00004c60


	//   ....[68]....
        /*0a74*/ 	.word	0x00004c80


	//   ....[69]....
        /*0a78*/ 	.word	0x00004ca0


	//   ....[70]....
        /*0a7c*/ 	.word	0x00004cb0


	//   ....[71]....
        /*0a80*/ 	.word	0x00007900


	//   ....[72]....
        /*0a84*/ 	.word	0x00007920


	//   ....[73]....
        /*0a88*/ 	.word	0x00007930


	//   ....[74]....
        /*0a8c*/ 	.word	0x00007940


	//   ....[75]....
        /*0a90*/ 	.word	0x00007950


	//   ....[76]....
        /*0a94*/ 	.word	0x00007960


	//   ....[77]....
        /*0a98*/ 	.word	0x00007970


	//   ....[78]....
        /*0a9c*/ 	.word	0x00007980


	//   ....[79]....
        /*0aa0*/ 	.word	0x00007990


	//   ....[80]....
        /*0aa4*/ 	.word	0x000079a0


	//   ....[81]....
        /*0aa8*/ 	.word	0x000079b0


	//   ....[82]....
        /*0aac*/ 	.word	0x000079c0


	//   ....[83]....
        /*0ab0*/ 	.word	0x000079d0


	//   ....[84]....
        /*0ab4*/ 	.word	0x000079e0


	//   ....[85]....
        /*0ab8*/ 	.word	0x00008660


	//   ....[86]....
        /*0abc*/ 	.word	0x00008680


	//   ....[87]....
        /*0ac0*/ 	.word	0x000086e0


	//   ....[88]....
        /*0ac4*/ 	.word	0x000086f0


	//   ....[89]....
        /*0ac8*/ 	.word	0x00008730


	//   ....[90]....
        /*0acc*/ 	.word	0x00008740


	//   ....[91]....
        /*0ad0*/ 	.word	0x00008780


	//   ....[92]....
        /*0ad4*/ 	.word	0x00008790


	//   ....[93]....
        /*0ad8*/ 	.word	0x000087d0


	//   ....[94]....
        /*0adc*/ 	.word	0x000087e0


	//   ....[95]....
        /*0ae0*/ 	.word	0x00008820


	//   ....[96]....
        /*0ae4*/ 	.word	0x00008830


	//   ....[97]....
        /*0ae8*/ 	.word	0x00008840


	//   ....[98]....
        /*0aec*/ 	.word	0x00008850


	//   ....[99]....
        /*0af0*/ 	.word	0x000089d0


	//   ....[100]....
        /*0af4*/ 	.word	0x00008d90


	//   ....[101]....
        /*0af8*/ 	.word	0x00008dc0


	//   ....[102]....
        /*0afc*/ 	.word	0x00008df0


	//   ....[103]....
        /*0b00*/ 	.word	0x00009c90


	//   ....[104]....
        /*0b04*/ 	.word	0x00009dc0


	//   ....[105]....
        /*0b08*/ 	.word	0x00009ea0


	//   ....[106]....
        /*0b0c*/ 	.word	0x00009ef0


	//   ....[107]....
        /*0b10*/ 	.word	0x00009fb0


	//   ....[108]....
        /*0b14*/ 	.word	0x00009ff0


	//   ....[109]....
        /*0b18*/ 	.word	0x0000a010


	//   ....[110]....
        /*0b1c*/ 	.word	0x0000a030


	//   ....[111]....
        /*0b20*/ 	.word	0x0000ceb0


	//   ....[112]....
        /*0b24*/ 	.word	0x0000ced0


	//   ....[113]....
        /*0b28*/ 	.word	0x0000cf00


	//   ....[114]....
        /*0b2c*/ 	.word	0x0000cf20


	//   ....[115]....
        /*0b30*/ 	.word	0x0000cf40


	//   ....[116]....
        /*0b34*/ 	.word	0x0000cf60


	//   ....[117]....
        /*0b38*/ 	.word	0x0000cf80


	//   ....[118]....
        /*0b3c*/ 	.word	0x0000cfa0


	//   ....[119]....
        /*0b40*/ 	.word	0x0000cfc0


	//   ....[120]....
        /*0b44*/ 	.word	0x0000cfe0


	//   ....[121]....
        /*0b48*/ 	.word	0x0000d000


	//   ....[122]....
        /*0b4c*/ 	.word	0x0000d020


	//   ....[123]....
        /*0b50*/ 	.word	0x0000d040


	//   ....[124]....
        /*0b54*/ 	.word	0x0000d1e0


	//   ....[125]....
        /*0b58*/ 	.word	0x0000dbb0


	//   ....[126]....
        /*0b5c*/ 	.word	0x0000dbd0


	//   ....[127]....
        /*0b60*/ 	.word	0x0000dc30


	//   ....[128]....
        /*0b64*/ 	.word	0x0000dc40


	//   ....[129]....
        /*0b68*/ 	.word	0x0000dc80


	//   ....[130]....
        /*0b6c*/ 	.word	0x0000dc90


	//   ....[131]....
        /*0b70*/ 	.word	0x0000dcd0


	//   ....[132]....
        /*0b74*/ 	.word	0x0000dce0


	//   ....[133]....
        /*0b78*/ 	.word	0x0000dd20


	//   ....[134]....
        /*0b7c*/ 	.word	0x0000dd30


	//   ....[135]....
        /*0b80*/ 	.word	0x0000dd70


	//   ....[136]....
        /*0b84*/ 	.word	0x0000dd80


	//   ....[137]....
        /*0b88*/ 	.word	0x0000dd90


	//   ....[138]....
        /*0b8c*/ 	.word	0x0000dda0


	//   ....[139]....
        /*0b90*/ 	.word	0x0000e570


	//   ....[140]....
        /*0b94*/ 	.word	0x0000e580


	//   ....[141]....
        /*0b98*/ 	.word	0x0000e5b0


	//   ....[142]....
        /*0b9c*/ 	.word	0x0000e5c0


	//   ....[143]....
        /*0ba0*/ 	.word	0x0000e5d0


	//   ....[144]....
        /*0ba4*/ 	.word	0x0000e600


	//   ....[145]....
        /*0ba8*/ 	.word	0x0000e620


	//   ....[146]....
        /*0bac*/ 	.word	0x0000e650


	//   ....[147]....
        /*0bb0*/ 	.word	0x000112e0


	//   ....[148]....
        /*0bb4*/ 	.word	0x00011350


	//   ....[149]....
        /*0bb8*/ 	.word	0x00011360


	//   ....[150]....
        /*0bbc*/ 	.word	0x00011370


	//   ....[151]....
        /*0bc0*/ 	.word	0x000113a0


	//   ....[152]....
        /*0bc4*/ 	.word	0x000113c0


	//   ....[153]....
        /*0bc8*/ 	.word	0x000113d0


	//   ....[154]....
        /*0bcc*/ 	.word	0x000113e0


	//   ....[155]....
        /*0bd0*/ 	.word	0x00012150


	//   ....[156]....
        /*0bd4*/ 	.word	0x00012580


	//   ....[157]....
        /*0bd8*/ 	.word	0x000125a0


	//   ....[158]....
        /*0bdc*/ 	.word	0x000125b0


	//   ....[159]....
        /*0be0*/ 	.word	0x000125c0


	//   ....[160]....
        /*0be4*/ 	.word	0x000125d0


	//   ....[161]....
        /*0be8*/ 	.word	0x000125e0


	//   ....[162]....
        /*0bec*/ 	.word	0x000125f0


	//   ....[163]....
        /*0bf0*/ 	.word	0x00012600


	//   ....[164]....
        /*0bf4*/ 	.word	0x00012770


	//   ....[165]....
        /*0bf8*/ 	.word	0x000127a0


	//   ....[166]....
        /*0bfc*/ 	.word	0x000127b0


	//   ....[167]....
        /*0c00*/ 	.word	0x000127c0


	//   ....[168]....
        /*0c04*/ 	.word	0x000127e0


	//   ....[169]....
        /*0c08*/ 	.word	0x00012800


	//   ....[170]....
        /*0c0c*/ 	.word	0x00012890


	//   ....[171]....
        /*0c10*/ 	.word	0x000128c0


	//   ....[172]....
        /*0c14*/ 	.word	0x00012950


	//   ....[173]....
        /*0c18*/ 	.word	0x00012980


	//   ....[174]....
        /*0c1c*/ 	.word	0x00012990


	//   ....[175]....
        /*0c20*/ 	.word	0x000129a0


	//   ....[176]....
        /*0c24*/ 	.word	0x000129b0


	//   ....[177]....
        /*0c28*/ 	.word	0x000129c0


	//   ....[178]....
        /*0c2c*/ 	.word	0x00012b10


	//   ....[179]....
        /*0c30*/ 	.word	0x00012b20


	//   ....[180]....
        /*0c34*/ 	.word	0x00013020


	//   ....[181]....
        /*0c38*/ 	.word	0x00013040


	//   ....[182]....
        /*0c3c*/ 	.word	0x00013130


	//   ....[183]....
        /*0c40*/ 	.word	0x00013140


	//   ....[184]....
        /*0c44*/ 	.word	0x000131c0


	//   ....[185]....
        /*0c48*/ 	.word	0x000131e0


	//   ....[186]....
        /*0c4c*/ 	.word	0x00013260


	//   ....[187]....
        /*0c50*/ 	.word	0x00013270


	//   ....[188]....
        /*0c54*/ 	.word	0x000132f0


	//   ....[189]....
        /*0c58*/ 	.word	0x00013310


	//   ....[190]....
        /*0c5c*/ 	.word	0x00013390


	//   ....[191]....
        /*0c60*/ 	.word	0x000133a0


	//   ....[192]....
        /*0c64*/ 	.word	0x00013420


	//   ....[193]....
        /*0c68*/ 	.word	0x00013440


	//   ....[194]....
        /*0c6c*/ 	.word	0x000134c0


	//   ....[195]....
        /*0c70*/ 	.word	0x000134d0


	//   ....[196]....
        /*0c74*/ 	.word	0x000135e0


	//   ....[197]....
        /*0c78*/ 	.word	0x000136d0


	//   ....[198]....
        /*0c7c*/ 	.word	0x00013740


	//   ....[199]....
        /*0c80*/ 	.word	0x000137b0


	//   ....[200]....
        /*0c84*/ 	.word	0x00013810


	//   ....[201]....
        /*0c88*/ 	.word	0x00013880


	//   ....[202]....
        /*0c8c*/ 	.word	0x000138f0


	//   ....[203]....
        /*0c90*/ 	.word	0x00013960


	//   ....[204]....
        /*0c94*/ 	.word	0x000139c0


	//   ....[205]....
        /*0c98*/ 	.word	0x00013a30


	//   ....[206]....
        /*0c9c*/ 	.word	0x00013aa0


	//   ....[207]....
        /*0ca0*/ 	.word	0x00013b10


	//   ....[208]....
        /*0ca4*/ 	.word	0x00013b70


	//   ....[209]....
        /*0ca8*/ 	.word	0x00013be0


	//   ....[210]....
        /*0cac*/ 	.word	0x00013c50


	//   ....[211]....
        /*0cb0*/ 	.word	0x00013cc0


	//   ....[212]....
        /*0cb4*/ 	.word	0x00013d20


	//   ....[213]....
        /*0cb8*/ 	.word	0x00013d90


	//   ....[214]....
        /*0cbc*/ 	.word	0x00013e00


	//   ....[215]....
        /*0cc0*/ 	.word	0x00013eb0


	//   ....[216]....
        /*0cc4*/ 	.word	0x00013f10


	//   ....[217]....
        /*0cc8*/ 	.word	0x00013fc0


	//   ....[218]....
        /*0ccc*/ 	.word	0x00014020


	//   ....[219]....
        /*0cd0*/ 	.word	0x000140d0


	//   ....[220]....
        /*0cd4*/ 	.word	0x00014130


	//   ....[221]....
        /*0cd8*/ 	.word	0x000141e0


	//   ....[222]....
        /*0cdc*/ 	.word	0x00014240


	//   ....[223]....
        /*0ce0*/ 	.word	0x000142f0


	//   ....[224]....
        /*0ce4*/ 	.word	0x00014350


	//   ....[225]....
        /*0ce8*/ 	.word	0x00014400


	//   ....[226]....
        /*0cec*/ 	.word	0x00014460


	//   ....[227]....
        /*0cf0*/ 	.word	0x000144d0


	//   ....[228]....
        /*0cf4*/ 	.word	0x00014540


	//   ....[229]....
        /*0cf8*/ 	.word	0x00014930


	//   ....[230]....
        /*0cfc*/ 	.word	0x00014d20


	//   ....[231]....
        /*0d00*/ 	.word	0x000157c0


	//   ....[232]....
        /*0d04*/ 	.word	0x00015810


	//   ....[233]....
        /*0d08*/ 	.word	0x00015860


	//   ....[234]....
        /*0d0c*/ 	.word	0x000158b0


	//   ....[235]....
        /*0d10*/ 	.word	0x00015900


	//   ....[236]....
        /*0d14*/ 	.word	0x00015950


	//   ....[237]....
        /*0d18*/ 	.word	0x000159a0


	//   ....[238]....
        /*0d1c*/ 	.word	0x000159f0


	//   ....[239]....
        /*0d20*/ 	.word	0x00015a60


	//   ....[240]....
        /*0d24*/ 	.word	0x00015ad0


	//   ....[241]....
        /*0d28*/ 	.word	0x00015b80


	//   ....[242]....
        /*0d2c*/ 	.word	0x00015be0


	//   ....[243]....
        /*0d30*/ 	.word	0x00015c90


	//   ....[244]....
        /*0d34*/ 	.word	0x00015cf0


	//   ....[245]....
        /*0d38*/ 	.word	0x00015da0


	//   ....[246]....
        /*0d3c*/ 	.word	0x00015e00


	//   ....[247]....
        /*0d40*/ 	.word	0x00015eb0


	//   ....[248]....
        /*0d44*/ 	.word	0x00015f10


	//   ....[249]....
        /*0d48*/ 	.word	0x00015fc0


	//   ....[250]....
        /*0d4c*/ 	.word	0x00016020


	//   ....[251]....
        /*0d50*/ 	.word	0x000160d0


	//   ....[252]....
        /*0d54*/ 	.word	0x00016130


	//   ....[253]....
        /*0d58*/ 	.word	0x000161a0


	//   ....[254]....
        /*0d5c*/ 	.word	0x00016210


	//   ....[255]....
        /*0d60*/ 	.word	0x000162c0


	//   ....[0]....
        /*0d64*/ 	.word	0x00016320


	//   ....[1]....
        /*0d68*/ 	.word	0x000163d0


	//   ....[2]....
        /*0d6c*/ 	.word	0x00016430


	//   ....[3]....
        /*0d70*/ 	.word	0x000164e0


	//   ....[4]....
        /*0d74*/ 	.word	0x00016540


	//   ....[5]....
        /*0d78*/ 	.word	0x000165f0


	//   ....[6]....
        /*0d7c*/ 	.word	0x00016650


	//   ....[7]....
        /*0d80*/ 	.word	0x00016700


	//   ....[8]....
        /*0d84*/ 	.word	0x00016760


	//   ....[9]....
        /*0d88*/ 	.word	0x00016810


	//   ....[10]....
        /*0d8c*/ 	.word	0x00016870


	//   ....[11]....
        /*0d90*/ 	.word	0x000168e0


	//   ....[12]....
        /*0d94*/ 	.word	0x00016950


	//   ....[13]....
        /*0d98*/ 	.word	0x00016d30


	//   ....[14]....
        /*0d9c*/ 	.word	0x00017110


	//   ....[15]....
        /*0da0*/ 	.word	0x00017bd0


	//   ....[16]....
        /*0da4*/ 	.word	0x00017c10


	//   ....[17]....
        /*0da8*/ 	.word	0x00017c60


	//   ....[18]....
        /*0dac*/ 	.word	0x00017ca0


	//   ....[19]....
        /*0db0*/ 	.word	0x00017cf0


	//   ....[20]....
        /*0db4*/ 	.word	0x00017d30


	//   ....[21]....
        /*0db8*/ 	.word	0x00017d80


	//   ....[22]....
        /*0dbc*/ 	.word	0x00017dc0


	//   ....[23]....
        /*0dc0*/ 	.word	0x00017e20


	//   ....[24]....
        /*0dc4*/ 	.word	0x00017e90


	//   ....[25]....
        /*0dc8*/ 	.word	0x00017f00


	//   ....[26]....
        /*0dcc*/ 	.word	0x00017fb0


	//   ....[27]....
        /*0dd0*/ 	.word	0x00018010


	//   ....[28]....
        /*0dd4*/ 	.word	0x000180c0


	//   ....[29]....
        /*0dd8*/ 	.word	0x00018120


	//   ....[30]....
        /*0ddc*/ 	.word	0x000181d0


	//   ....[31]....
        /*0de0*/ 	.word	0x00018230


	//   ....[32]....
        /*0de4*/ 	.word	0x000182e0


	//   ....[33]....
        /*0de8*/ 	.word	0x00018340


	//   ....[34]....
        /*0dec*/ 	.word	0x000183f0


	//   ....[35]....
        /*0df0*/ 	.word	0x00018450


	//   ....[36]....
        /*0df4*/ 	.word	0x00018500


	//   ....[37]....
        /*0df8*/ 	.word	0x00018560


	//   ....[38]....
        /*0dfc*/ 	.word	0x000185b0


	//   ....[39]....
        /*0e00*/ 	.word	0x000185f0


	//   ....[40]....
        /*0e04*/ 	.word	0x00018640


	//   ....[41]....
        /*0e08*/ 	.word	0x00018680


	//   ....[42]....
        /*0e0c*/ 	.word	0x000186d0


	//   ....[43]....
        /*0e10*/ 	.word	0x00018710


	//   ....[44]....
        /*0e14*/ 	.word	0x00018760


	//   ....[45]....
        /*0e18*/ 	.word	0x000187a0


	//   ....[46]....
        /*0e1c*/ 	.word	0x000187f0


	//   ....[47]....
        /*0e20*/ 	.word	0x00018850


	//   ....[48]....
        /*0e24*/ 	.word	0x000188a0


	//   ....[49]....
        /*0e28*/ 	.word	0x00018900


	//   ....[50]....
        /*0e2c*/ 	.word	0x00018950


	//   ....[51]....
        /*0e30*/ 	.word	0x000189b0


	//   ....[52]....
        /*0e34*/ 	.word	0x00018a00


	//   ....[53]....
        /*0e38*/ 	.word	0x00018a60


	//   ....[54]....
        /*0e3c*/ 	.word	0x00018ad0


	//   ....[55]....
        /*0e40*/ 	.word	0x00018b40


	//   ....[56]....
        /*0e44*/ 	.word	0x00018bb0


	//   ....[57]....
        /*0e48*/ 	.word	0x00018c10


	//   ....[58]....
        /*0e4c*/ 	.word	0x00018c80


	//   ....[59]....
        /*0e50*/ 	.word	0x00018cf0


	//   ....[60]....
        /*0e54*/ 	.word	0x00018d60


	//   ....[61]....
        /*0e58*/ 	.word	0x00018dc0


	//   ....[62]....
        /*0e5c*/ 	.word	0x00018e30


	//   ....[63]....
        /*0e60*/ 	.word	0x00018ea0


	//   ....[64]....
        /*0e64*/ 	.word	0x00018f10


	//   ....[65]....
        /*0e68*/ 	.word	0x00018f70


	//   ....[66]....
        /*0e6c*/ 	.word	0x00018fe0


	//   ....[67]....
        /*0e70*/ 	.word	0x00019050


	//   ....[68]....
        /*0e74*/ 	.word	0x000190c0


	//   ....[69]....
        /*0e78*/ 	.word	0x00019120


	//   ....[70]....
        /*0e7c*/ 	.word	0x00019190


	//----- nvinfo : EIATTR_EXIT_INSTR_OFFSETS
	.align		4
.L_186:
        /*0e80*/ 	.byte	0x04, 0x1c
        /*0e82*/ 	.short	(.L_188 - .L_187)


	//   ....[0]....
.L_187:
        /*0e84*/ 	.word	0x000000a0


	//   ....[1]....
        /*0e88*/ 	.word	0x00013680


	//----- nvinfo : EIATTR_MAX_THREADS
	.align		4
.L_188:
        /*0e8c*/ 	.byte	0x04, 0x05
        /*0e8e*/ 	.short	(.L_190 - .L_189)
.L_189:
        /*0e90*/ 	.word	0x00000080
        /*0e94*/ 	.word	0x00000001
        /*0e98*/ 	.word	0x00000001


	//----- nvinfo : EIATTR_CRS_STACK_SIZE
	.align		4
.L_190:
        /*0e9c*/ 	.byte	0x04, 0x1e
        /*0e9e*/ 	.short	(.L_192 - .L_191)
.L_191:
        /*0ea0*/ 	.word	0x00000000
.L_192:


//--------------------- .nv.info._ZN7cutlass13device_kernelIN5flash19enable_sm80_to_sm89INS1_16FlashAttnFwdSm80INS1_25CollectiveMainloopFwdSm80ILi4ELi1ELb0EN4cute5tupleIJNS5_1CILi128EEENS7_ILi112EEENS7_ILi64EEEEEELi64ENS_6half_tEfNS_4arch4Sm80ELb1ELb0ELb0ELb1ELb1ELb0ELb1ELb0EEENS1_21CollectiveEpilogueFwdINS6_IJS8_SA_S9_EEENS6_IJNS7_ILi1EEESI_SI_EEESC_SE_Li128ELb1ELb1ELb0ELb0EEENS1_19SingleTileSchedulerILb1ELb0ELb1ELi128EEEEEEEEEvNT_6ParamsE --------------------------
	.section	.nv.info._ZN7cutlass13device_kernelIN5flash19enable_sm80_to_sm89INS1_16FlashAttnFwdSm80INS1_25CollectiveMainloopFwdSm80ILi4ELi1ELb0EN4cute5tupleIJNS5_1CILi128EEENS7_ILi112EEENS7_ILi64EEEEEELi64ENS_6half_tEfNS_4arch4Sm80ELb1ELb0ELb0ELb1ELb1ELb0ELb1ELb0EEENS1_21CollectiveEpilogueFwdINS6_IJS8_SA_S9_EEENS6_IJNS7_ILi1EEESI_SI_EEESC_SE_Li128ELb1ELb1ELb0ELb0EEENS1_19SingleTileSchedulerILb1ELb0ELb1ELi128EEEEEEEEEvNT_6ParamsE,"",@"SHT_CUDA_INFO"
	.sectionflags	@""
	.align	4


	//----- nvinfo : EIATTR_CUDA_API_VERSION
	.align		4
        /*0000*/ 	.byte	0x04, 0x37
        /*0002*/ 	.short	(.L_194 - .L_193)
.L_193:
        /*0004*/ 	.word	0x00000082


	//----- nvinfo : EIATTR_SW2861232_WAR
	.align		4
.L_194:
        /*0008*/ 	.byte	0x01, 0x35
	.zero		2


	//----- nvinfo : EIATTR_PARAM_CBANK
	.align		4
        /*000c*/ 	.byte	0x04, 0x0a
        /*000e*/ 	.short	(.L_196 - .L_195)
	.align		4
.L_195:
        /*0010*/ 	.word	index@(.nv.constant0._ZN7cutlass13device_kernelIN5flash19enable_sm80_to_sm89INS1_16FlashAttnFwdSm80INS1_25CollectiveMainloopFwdSm80ILi4ELi1ELb0EN4cute5tupleIJNS5_1CILi128EEENS7_ILi112EEENS7_ILi64EEEEEELi64ENS_6half_tEfNS_4arch4Sm80ELb1ELb0ELb0ELb1ELb1ELb0ELb1ELb0EEENS1_21CollectiveEpilogueFwdINS6_IJS8_SA_S9_EEENS6_IJNS7_ILi1EEESI_SI_EEESC_SE_Li128ELb1ELb1ELb0ELb0EEENS1_19SingleTileSchedulerILb1ELb0ELb1ELi128EEEEEEEEEvNT_6ParamsE)
        /*0014*/ 	.short	0x0160
        /*0016*/ 	.short	0x0418


	//----- nvinfo : EIATTR_CBANK_PARAM_SIZE
	.align		4
.L_196:
        /*0018*/ 	.byte	0x03, 0x19
        /*001a*/ 	.short	0x0418


	//----- nvinfo : EIATTR_KPARAM_INFO
	.align		4
        /*001c*/ 	.byte	0x04, 0x17
        /*001e*/ 	.short	(.L_198 - .L_197)
.L_197:
        /*0020*/ 	.word	0x00000000
        /*0024*/ 	.short	0x0000
        /*0026*/ 	.short	0x0000
        /*0028*/ 	.byte	0x00, 0xf0, 0x61, 0x10


	//----- nvinfo : EIATTR_MAXREG_COUNT
	.align		4
.L_198:
        /*002c*/ 	.byte	0x03, 0x1b
        /*002e*/ 	.short	0x00ff


	//----- nvinfo : EIATTR_NUM_BARRIERS
	.align		4
        /*0030*/ 	.byte	0x02, 0x4c
        /*0032*/ 	.byte	0x02
	.zero		1


	//----- nvinfo : EIATTR_ANNOTATIONS
	.align		4
        /*0034*/ 	.byte	0x04, 0x55
        /*0036*/ 	.short	(.L_200 - .L_199)


	//   ....[0]....
.L_199:
        /* <DEDUP_REMOVED lines=38> */


	//----- nvinfo : EIATTR_MERCURY_ISA_VERSION
	.align		4
.L_200:
        /*0288*/ 	.byte	0x03, 0x5f
        /*028a*/ 	.short	0x0000


	//----- nvinfo : EIATTR_COOP_GROUP_MASK_REGIDS
	.align		4
        /*028c*/ 	.byte	0x04, 0x29
        /*028e*/ 	.short	(.L_202 - .L_201)


	//   ....[0]....
.L_201:
        /*0290*/ 	.word	0xffffffff


	//   ....[1]....
        /*0294*/ 	.word	0xffffffff


	//   ....[2]....
        /*0298*/ 	.word	0xffffffff


	//   ....[3]....
        /*029c*/ 	.word	0xffffffff


	//   ....[4]....
        /*02a0*/ 	.word	0xffffffff


	//   ....[5]....
        /*02a4*/ 	.word	0xffffffff


	//   ....[6]....
        /*02a8*/ 	.word	0xffffffff


	//   ....[7]....
        /*02ac*/ 	.word	0xffffffff


	//   ....[8]....
        /*02b0*/ 	.word	0xffffffff


	//   ....[9]....
        /*02b4*/ 	.word	0xffffffff


	//   ....[10]....
        /*02b8*/ 	.word	0xffffffff


	//   ....[11]....
        /*02bc*/ 	.word	0xffffffff


	//   ....[12]....
        /*02c0*/ 	.word	0xffffffff


	//   ....[13]....
        /*02c4*/ 	.word	0xffffffff


	//   ....[14]....
        /*02c8*/ 	.word	0xffffffff


	//   ....[15]....
        /*02cc*/ 	.word	0xffffffff


	//   ....[16]....
        /*02d0*/ 	.word	0xffffffff


	//   ....[17]....
        /*02d4*/ 	.word	0xffffffff


	//   ....[18]....
        /*02d8*/ 	.word	0xffffffff


	//   ....[19]....
        /*02dc*/ 	.word	0xffffffff


	//   ....[20]....
        /*02e0*/ 	.word	0xffffffff


	//   ....[21]....
        /*02e4*/ 	.word	0xffffffff


	//   ....[22]....
        /*02e8*/ 	.word	0xffffffff


	//   ....[23]....
        /*02ec*/ 	.word	0xffffffff


	//   ....[24]....
        /*02f0*/ 	.word	0xffffffff


	//   ....[25]....
        /*02f4*/ 	.word	0xffffffff


	//   ....[26]....
        /*02f8*/ 	.word	0xffffffff


	//   ....[27]....
        /*02fc*/ 	.word	0xffffffff


	//   ....[28]....
        /*0300*/ 	.word	0xffffffff


	//   ....[29]....
        /*0304*/ 	.word	0xffffffff


	//   ....[30]....
        /*0308*/ 	.word	0xffffffff


	//   ....[31]....
        /*030c*/ 	.word	0xffffffff


	//   ....[32]....
        /*0310*/ 	.word	0xffffffff


	//   ....[33]....
        /*0314*/ 	.word	0xffffffff


	//   ....[34]....
        /*0318*/ 	.word	0xffffffff


	//   ....[35]....
        /*031c*/ 	.word	0xffffffff


	//   ....[36]....
        /*0320*/ 	.word	0xffffffff


	//   ....[37]....
        /*0324*/ 	.word	0xffffffff


	//   ....[38]....
        /*0328*/ 	.word	0xffffffff


	//   ....[39]....
        /*032c*/ 	.word	0xffffffff


	//   ....[40]....
        /*0330*/ 	.word	0xffffffff


	//   ....[41]....
        /*0334*/ 	.word	0xffffffff


	//   ....[42]....
        /*0338*/ 	.word	0xffffffff


	//   ....[43]....
        /*033c*/ 	.word	0xffffffff


	//   ....[44]....
        /*0340*/ 	.word	0xffffffff


	//   ....[45]....
        /*0344*/ 	.word	0xffffffff


	//   ....[46]....
        /*0348*/ 	.word	0xffffffff


	//   ....[47]....
        /*034c*/ 	.word	0xffffffff


	//   ....[48]....
        /*0350*/ 	.word	0xffffffff


	//   ....[49]....
        /*0354*/ 	.word	0xffffffff


	//   ....[50]....
        /*0358*/ 	.word	0xffffffff


	//   ....[51]....
        /*035c*/ 	.word	0xffffffff


	//   ....[52]....
        /*0360*/ 	.word	0xffffffff


	//   ....[53]....
        /*0364*/ 	.word	0xffffffff


	//   ....[54]....
        /*0368*/ 	.word	0xffffffff


	//   ....[55]....
        /*036c*/ 	.word	0xffffffff


	//   ....[56]....
        /*0370*/ 	.word	0xffffffff


	//   ....[57]....
        /*0374*/ 	.word	0xffffffff


	//   ....[58]....
        /*0378*/ 	.word	0xffffffff


	//   ....[59]....
        /*037c*/ 	.word	0xffffffff


	//   ....[60]....
        /*0380*/ 	.word	0xffffffff


	//   ....[61]....
        /*0384*/ 	.word	0xffffffff


	//   ....[62]....
        /*0388*/ 	.word	0xffffffff


	//   ....[63]....
        /*038c*/ 	.word	0xffffffff


	//   ....[64]....
        /*0390*/ 	.word	0xffffffff


	//   ....[65]....
        /*0394*/ 	.word	0xffffffff


	//   ....[66]....
        /*0398*/ 	.word	0xffffffff


	//   ....[67]....
        /*039c*/ 	.word	0xffffffff


	//   ....[68]....
        /*03a0*/ 	.word	0xffffffff


	//   ....[69]....
        /*03a4*/ 	.word	0xffffffff


	//   ....[70]....
        /*03a8*/ 	.word	0xffffffff


	//   ....[71]....
        /*03ac*/ 	.word	0xffffffff


	//   ....[72]....
        /*03b0*/ 	.word	0xffffffff


	//   ....[73]....
        /*03b4*/ 	.word	0xffffffff


	//   ....[74]....
        /*03b8*/ 	.word	0xffffffff


	//   ....[75]....
        /*03bc*/ 	.word	0xffffffff


	//   ....[76]....
        /*03c0*/ 	.word	0xffffffff


	//   ....[77]....
        /*03c4*/ 	.word	0xffffffff


	//   ....[78]....
        /*03c8*/ 	.word	0xffffffff


	//   ....[79]....
        /*03cc*/ 	.word	0xffffffff


	//   ....[80]....
        /*03d0*/ 	.word	0xffffffff


	//   ....[81]....
        /*03d4*/ 	.word	0xffffffff


	//   ....[82]....
        /*03d8*/ 	.word	0xffffffff


	//   ....[83]....
        /*03dc*/ 	.word	0xffffffff


	//   ....[84]....
        /*03e0*/ 	.word	0xffffffff


	//   ....[85]....
        /*03e4*/ 	.word	0xffffffff


	//   ....[86]....
        /*03e8*/ 	.word	0xffffffff


	//   ....[87]....
        /*03ec*/ 	.word	0xffffffff


	//   ....[88]....
        /*03f0*/ 	.word	0xffffffff


	//   ....[89]....
        /*03f4*/ 	.word	0xffffffff


	//   ....[90]....
        /*03f8*/ 	.word	0xffffffff


	//   ....[91]....
        /*03fc*/ 	.word	0xffffffff


	//   ....[92]....
        /*0400*/ 	.word	0xffffffff


	//   ....[93]....
        /*0404*/ 	.word	0xffffffff


	//   ....[94]....
        /*0408*/ 	.word	0xffffffff


	//   ....[95]....
        /*040c*/ 	.word	0xffffffff


	//   ....[96]....
        /*0410*/ 	.word	0xffffffff


	//   ....[97]....
        /*0414*/ 	.word	0xffffffff


	//   ....[98]....
        /*0418*/ 	.word	0xffffffff


	//   ....[99]....
        /*041c*/ 	.word	0xffffffff


	//   ....[100]....
        /*0420*/ 	.word	0xffffffff


	//   ....[101]....
        /*0424*/ 	.word	0xffffffff


	//   ....[102]....
        /*0428*/ 	.word	0xffffffff


	//   ....[103]....
        /*042c*/ 	.word	0xffffffff


	//   ....[104]....
        /*0430*/ 	.word	0xffffffff


	//   ....[105]....
        /*0434*/ 	.word	0xffffffff


	//   ....[106]....
        /*0438*/ 	.word	0xffffffff


	//   ....[107]....
        /*043c*/ 	.word	0xffffffff


	//   ....[108]....
        /*0440*/ 	.word	0xffffffff


	//   ....[109]....
        /*0444*/ 	.word	0xffffffff


	//   ....[110]....
        /*0448*/ 	.word	0xffffffff


	//   ....[111]....
        /*044c*/ 	.word	0xffffffff


	//   ....[112]....
        /*0450*/ 	.word	0xffffffff


	//   ....[113]....
        /*0454*/ 	.word	0xffffffff


	//   ....[114]....
        /*0458*/ 	.word	0xffffffff


	//   ....[115]....
        /*045c*/ 	.word	0xffffffff


	//   ....[116]....
        /*0460*/ 	.word	0xffffffff


	//   ....[117]....
        /*0464*/ 	.word	0xffffffff


	//   ....[118]....
        /*0468*/ 	.word	0xffffffff


	//   ....[119]....
        /*046c*/ 	.word	0xffffffff


	//   ....[120]....
        /*0470*/ 	.word	0xffffffff


	//   ....[121]....
        /*0474*/ 	.word	0xffffffff


	//   ....[122]....
        /*0478*/ 	.word	0xffffffff


	//   ....[123]....
        /*047c*/ 	.word	0xffffffff


	//   ....[124]....
        /*0480*/ 	.word	0xffffffff


	//   ....[125]....
        /*0484*/ 	.word	0xffffffff


	//   ....[126]....
        /*0488*/ 	.word	0xffffffff


	//   ....[127]....
        /*048c*/ 	.word	0xffffffff


	//   ....[128]....
        /*0490*/ 	.word	0xffffffff


	//   ....[129]....
        /*0494*/ 	.word	0xffffffff


	//   ....[130]....
        /*0498*/ 	.word	0xffffffff


	//   ....[131]....
        /*049c*/ 	.word	0xffffffff


	//   ....[132]....
        /*04a0*/ 	.word	0xffffffff


	//   ....[133]....
        /*04a4*/ 	.word	0xffffffff


	//   ....[134]....
        /*04a8*/ 	.word	0xffffffff


	//   ....[135]....
        /*04ac*/ 	.word	0xffffffff


	//   ....[136]....
        /*04b0*/ 	.word	0xffffffff


	//   ....[137]....
        /*04b4*/ 	.word	0xffffffff


	//   ....[138]....
        /*04b8*/ 	.word	0xffffffff


	//   ....[139]....
        /*04bc*/ 	.word	0xffffffff


	//   ....[140]....
        /*04c0*/ 	.word	0xffffffff


	//   ....[141]....
        /*04c4*/ 	.word	0xffffffff


	//   ....[142]....
        /*04c8*/ 	.word	0xffffffff


	//   ....[143]....
        /*04cc*/ 	.word	0xffffffff


	//   ....[144]....
        /*04d0*/ 	.word	0xffffffff


	//   ....[145]....
        /*04d4*/ 	.word	0xffffffff


	//   ....[146]....
        /*04d8*/ 	.word	0xffffffff


	//   ....[147]....
        /*04dc*/ 	.word	0xffffffff


	//   ....[148]....
        /*04e0*/ 	.word	0xffffffff


	//   ....[149]....
        /*04e4*/ 	.word	0xffffffff


	//   ....[150]....
        /*04e8*/ 	.word	0xffffffff


	//   ....[151]....
        /*04ec*/ 	.word	0xffffffff


	//   ....[152]....
        /*04f0*/ 	.word	0xffffffff


	//   ....[153]....
        /*04f4*/ 	.word	0xffffffff


	//   ....[154]....
        /*04f8*/ 	.word	0xffffffff


	//   ....[155]....
        /*04fc*/ 	.word	0xffffffff


	//   ....[156]....
        /*0500*/ 	.word	0xffffffff


	//   ....[157]....
        /*0504*/ 	.word	0xffffffff


	//   ....[158]....
        /*0508*/ 	.word	0xffffffff


	//   ....[159]....
        /*050c*/ 	.word	0xffffffff


	//   ....[160]....
        /*0510*/ 	.word	0xffffffff


	//   ....[161]....
        /*0514*/ 	.word	0xffffffff


	//   ....[162]....
        /*0518*/ 	.word	0xffffffff


	//   ....[163]....
        /*051c*/ 	.word	0xffffffff


	//   ....[164]....
        /*0520*/ 	.word	0xffffffff


	//   ....[165]....
        /*0524*/ 	.word	0xffffffff


	//   ....[166]....
        /*0528*/ 	.word	0xffffffff


	//   ....[167]....
        /*052c*/ 	.word	0xffffffff


	//   ....[168]....
        /*0530*/ 	.word	0xffffffff


	//   ....[169]....
        /*0534*/ 	.word	0xffffffff


	//   ....[170]....
        /*0538*/ 	.word	0xffffffff


	//   ....[171]....
        /*053c*/ 	.word	0xffffffff


	//   ....[172]....
        /*0540*/ 	.word	0xffffffff


	//   ....[173]....
        /*0544*/ 	.word	0xffffffff


	//   ....[174]....
        /*0548*/ 	.word	0xffffffff


	//   ....[175]....
        /*054c*/ 	.word	0xffffffff


	//   ....[176]....
        /*0550*/ 	.word	0xffffffff


	//   ....[177]....
        /*0554*/ 	.word	0xffffffff


	//   ....[178]....
        /*0558*/ 	.word	0xffffffff


	//   ....[179]....
        /*055c*/ 	.word	0xffffffff


	//   ....[180]....
        /*0560*/ 	.word	0xffffffff


	//   ....[181]....
        /*0564*/ 	.word	0xffffffff


	//   ....[182]....
        /*0568*/ 	.word	0xffffffff


	//   ....[183]....
        /*056c*/ 	.word	0xffffffff


	//   ....[184]....
        /*0570*/ 	.word	0xffffffff


	//   ....[185]....
        /*0574*/ 	.word	0xffffffff


	//   ....[186]....
        /*0578*/ 	.word	0xffffffff


	//   ....[187]....
        /*057c*/ 	.word	0xffffffff


	//   ....[188]....
        /*0580*/ 	.word	0xffffffff


	//   ....[189]....
        /*0584*/ 	.word	0xffffffff


	//   ....[190]....
        /*0588*/ 	.word	0xffffffff


	//   ....[191]....
        /*058c*/ 	.word	0xffffffff


	//   ....[192]....
        /*0590*/ 	.word	0xffffffff


	//   ....[193]....
        /*0594*/ 	.word	0xffffffff


	//   ....[194]....
        /*0598*/ 	.word	0xffffffff


	//----- nvinfo : EIATTR_COOP_GROUP_INSTR_OFFSETS
	.align		4
.L_202:
        /*059c*/ 	.byte	0x04, 0x28
        /*059e*/ 	.short	(.L_204 - .L_203)


	//   ....[0]....
.L_203:
        /*05a0*/ 	.word	0x000000a0


	//   ....[1]....
        /*05a4*/ 	.word	0x00001150


	//   ....[2]....
        /*05a8*/ 	.word	0x00001190


	//   ....[3]....
        /*05ac*/ 	.word	0x00001360


	//   ....[4]....
        /*05b0*/ 	.word	0x00001390


	//   ....[5]....
        /*05b4*/ 	.word	0x00001420


	//   ....[6]....
        /*05b8*/ 	.word	0x00001450


	//   ....[7]....
        /*05bc*/ 	.word	0x000014e0


	//   ....[8]....
        /*05c0*/ 	.word	0x00001510


	//   ....[9]....
        /*05c4*/ 	.word	0x000015a0


	//   ....[10]....
        /*05c8*/ 	.word	0x000015d0


	//   ....[11]....
        /*05cc*/ 	.word	0x00001660


	//   ....[12]....
        /*05d0*/ 	.word	0x00001690


	//   ....[13]....
        /*05d4*/ 	.word	0x00001720


	//   ....[14]....
        /*05d8*/ 	.word	0x00001750


	//   ....[15]....
        /*05dc*/ 	.word	0x000017d0


	//   ....[16]....
        /*05e0*/ 	.word	0x00001810


	//   ....[17]....
        /*05e4*/ 	.word	0x00001c80


	//   ....[18]....
        /*05e8*/ 	.word	0x00001ca0


	//   ....[19]....
        /*05ec*/ 	.word	0x00001cb0


	//   ....[20]....
        /*05f0*/ 	.word	0x00001cc0


	//   ....[21]....
        /*05f4*/ 	.word	0x00001cd0


	//   ....[22]....
        /*05f8*/ 	.word	0x00001ce0


	//   ....[23]....
        /*05fc*/ 	.word	0x00001cf0


	//   ....[24]....
        /*0600*/ 	.word	0x00001d20


	//   ....[25]....
        /*0604*/ 	.word	0x00001d40


	//   ....[26]....
        /*0608*/ 	.word	0x00001d70


	//   ....[27]....
        /*060c*/ 	.word	0x00001d80


	//   ....[28]....
        /*0610*/ 	.word	0x00001d90


	//   ....[29]....
        /*0614*/ 	.word	0x00001dc0


	//   ....[30]....
        /*0618*/ 	.word	0x00001df0


	//   ....[31]....
        /*061c*/ 	.word	0x000022f0


	//   ....[32]....
        /*0620*/ 	.word	0x00002300


	//   ....[33]....
        /*0624*/ 	.word	0x00002320


	//   ....[34]....
        /*0628*/ 	.word	0x00002440


	//   ....[35]....
        /*062c*/ 	.word	0x00002450


	//   ....[36]....
        /*0630*/ 	.word	0x00002470


	//   ....[37]....
        /*0634*/ 	.word	0x00002480


	//   ....[38]....
        /*0638*/ 	.word	0x000024c0


	//   ....[39]....
        /*063c*/ 	.word	0x000024e0


	//   ....[40]....
        /*0640*/ 	.word	0x00002520


	//   ....[41]....
        /*0644*/ 	.word	0x00002540


	//   ....[42]....
        /*0648*/ 	.word	0x00002560


	//   ....[43]....
        /*064c*/ 	.word	0x00002570


	//   ....[44]....
        /*0650*/ 	.word	0x00002620


	//   ....[45]....
        /*0654*/ 	.word	0x000030c0


	//   ....[46]....
        /*0658*/ 	.word	0x000030e0


	//   ....[47]....
        /*065c*/ 	.word	0x000030f0


	//   ....[48]....
        /*0660*/ 	.word	0x00003100


	//   ....[49]....
        /*0664*/ 	.word	0x00003110


	//   ....[50]....
        /*0668*/ 	.word	0x00003120


	//   ....[51]....
        /*066c*/ 	.word	0x00003130


	//   ....[52]....
        /*0670*/ 	.word	0x00003140


	//   ....[53]....
        /*0674*/ 	.word	0x00003160


	//   ....[54]....
        /*0678*/ 	.word	0x00003180


	//   ....[55]....
        /*067c*/ 	.word	0x000031a0


	//   ....[56]....
        /*0680*/ 	.word	0x000031d0


	//   ....[57]....
        /*0684*/ 	.word	0x000031f0


	//   ....[58]....
        /*0688*/ 	.word	0x00003210


	//   ....[59]....
        /*068c*/ 	.word	0x00003540


	//   ....[60]....
        /*0690*/ 	.word	0x00003550


	//   ....[61]....
        /*0694*/ 	.word	0x00003560


	//   ....[62]....
        /*0698*/ 	.word	0x00003570


	//   ....[63]....
        /*069c*/ 	.word	0x00004410


	//   ....[64]....
        /*06a0*/ 	.word	0x00004640


	//   ....[65]....
        /*06a4*/ 	.word	0x00004860


	//   ....[66]....
        /*06a8*/ 	.word	0x00004a00


	//   ....[67]....
        /*06ac*/ 	.word	0x00004a30


	//   ....[68]....
        /*06b0*/ 	.word	0x00004bd0


	//   ....[69]....
        /*06b4*/ 	.word	0x00004da0


	//   ....[70]....
        /*06b8*/ 	.word	0x00004ee0


	//   ....[71]....
        /*06bc*/ 	.word	0x00007aa0


	//   ....[72]....
        /*06c0*/ 	.word	0x00007ac0


	//   ....[73]....
        /*06c4*/ 	.word	0x00007ad0


	//   ....[74]....
        /*06c8*/ 	.word	0x00007ae0


	//   ....[75]....
        /*06cc*/ 	.word	0x00007af0


	//   ....[76]....
        /*06d0*/ 	.word	0x00007b00


	//   ....[77]....
        /*06d4*/ 	.word	0x00007b10


	//   ....[78]....
        /*06d8*/ 	.word	0x00007b20


	//   ....[79]....
        /*06dc*/ 	.word	0x00007b30


	//   ....[80]....
        /*06e0*/ 	.word	0x00007b40


	//   ....[81]....
        /*06e4*/ 	.word	0x00007b50


	//   ....[82]....
        /*06e8*/ 	.word	0x00007b60


	//   ....[83]....
        /*06ec*/ 	.word	0x00007b70


	//   ....[84]....
        /*06f0*/ 	.word	0x00007b80


	//   ....[85]....
        /*06f4*/ 	.word	0x00008710


	//   ....[86]....
        /*06f8*/ 	.word	0x00008730


	//   ....[87]....
        /*06fc*/ 	.word	0x00008740


	//   ....[88]....
        /*0700*/ 	.word	0x00008750


	//   ....[89]....
        /*0704*/ 	.word	0x00008760


	//   ....[90]....
        /*0708*/ 	.word	0x00008770


	//   ....[91]....
        /*070c*/ 	.word	0x00008780


	//   ....[92]....
        /*0710*/ 	.word	0x000087a0


	//   ....[93]....
        /*0714*/ 	.word	0x000087b0


	//   ....[94]....
        /*0718*/ 	.word	0x000087d0


	//   ....[95]....
        /*071c*/ 	.word	0x00008820


	//   ....[96]....
        /*0720*/ 	.word	0x00008860


	//   ....[97]....
        /*0724*/ 	.word	0x00008880


	//   ....[98]....
        /*0728*/ 	.word	0x00008890


	//   ....[99]....
        /*072c*/ 	.word	0x00008b00


	//   ....[100]....
        /*0730*/ 	.word	0x00008b10


	//   ....[101]....
        /*0734*/ 	.word	0x00008b20


	//   ....[102]....
        /*0738*/ 	.word	0x00008b30


	//   ....[103]....
        /*073c*/ 	.word	0x00009a10


	//   ....[104]....
        /*0740*/ 	.word	0x00009cd0


	//   ....[105]....
        /*0744*/ 	.word	0x00009ef0


	//   ....[106]....
        /*0748*/ 	.word	0x0000a030


	//   ....[107]....
        /*074c*/ 	.word	0x0000a240


	//   ....[108]....
        /*0750*/ 	.word	0x0000a290


	//   ....[109]....
        /*0754*/ 	.word	0x0000a2b0


	//   ....[110]....
        /*0758*/ 	.word	0x0000a3b0


	//   ....[111]....
        /*075c*/ 	.word	0x0000d120


	//   ....[112]....
        /*0760*/ 	.word	0x0000d140


	//   ....[113]....
        /*0764*/ 	.word	0x0000d150


	//   ....[114]....
        /*0768*/ 	.word	0x0000d160


	//   ....[115]....
        /*076c*/ 	.word	0x0000d170


	//   ....[116]....
        /*0770*/ 	.word	0x0000d180


	//   ....[117]....
        /*0774*/ 	.word	0x0000d190


	//   ....[118]....
        /*0778*/ 	.word	0x0000d1b0


	//   ....[119]....
        /*077c*/ 	.word	0x0000d1c0


	//   ....[120]....
        /*0780*/ 	.word	0x0000d1e0


	//   ....[121]....
        /*0784*/ 	.word	0x0000d200


	//   ....[122]....
        /*0788*/ 	.word	0x0000d270


	//   ....[123]....
        /*078c*/ 	.word	0x0000d290


	//   ....[124]....
        /*0790*/ 	.word	0x0000d2b0


	//   ....[125]....
        /*0794*/ 	.word	0x0000d6b0


	//   ....[126]....
        /*0798*/ 	.word	0x0000d6e0


	//   ....[127]....
        /*079c*/ 	.word	0x0000d6f0


	//   ....[128]....
        /*07a0*/ 	.word	0x0000d710


	//   ....[129]....
        /*07a4*/ 	.word	0x0000d730


	//   ....[130]....
        /*07a8*/ 	.word	0x0000d760


	//   ....[131]....
        /*07ac*/ 	.word	0x0000d780


	//   ....[132]....
        /*07b0*/ 	.word	0x0000d7a0


	//   ....[133]....
        /*07b4*/ 	.word	0x0000d7d0


	//   ....[134]....
        /*07b8*/ 	.word	0x0000d7f0


	//   ....[135]....
        /*07bc*/ 	.word	0x0000d810


	//   ....[136]....
        /*07c0*/ 	.word	0x0000d850


	//   ....[137]....
        /*07c4*/ 	.word	0x0000d900


	//   ....[138]....
        /*07c8*/ 	.word	0x0000d920


	//   ....[139]....
        /*07cc*/ 	.word	0x0000e570


	//   ....[140]....
        /*07d0*/ 	.word	0x0000e5f0


	//   ....[141]....
        /*07d4*/ 	.word	0x0000e6f0


	//   ....[142]....
        /*07d8*/ 	.word	0x0000e750


	//   ....[143]....
        /*07dc*/ 	.word	0x0000e780


	//   ....[144]....
        /*07e0*/ 	.word	0x0000e830


	//   ....[145]....
        /*07e4*/ 	.word	0x0000eab0


	//   ....[146]....
        /*07e8*/ 	.word	0x0000ede0


	//   ....[147]....
        /*07ec*/ 	.word	0x00011200


	//   ....[148]....
        /*07f0*/ 	.word	0x00011210


	//   ....[149]....
        /*07f4*/ 	.word	0x00011220


	//   ....[150]....
        /*07f8*/ 	.word	0x00011240


	//   ....[151]....
        /*07fc*/ 	.word	0x00011260


	//   ....[152]....
        /*0800*/ 	.word	0x00011270


	//   ....[153]....
        /*0804*/ 	.word	0x000112a0


	//   ....[154]....
        /*0808*/ 	.word	0x000112d0


	//   ....[155]....
        /*080c*/ 	.word	0x00012710


	//   ....[156]....
        /*0810*/ 	.word	0x00012750


	//   ....[157]....
        /*0814*/ 	.word	0x00012770


	//   ....[158]....
        /*0818*/ 	.word	0x000127a0


	//   ....[159]....
        /*081c*/ 	.word	0x000127d0


	//   ....[160]....
        /*0820*/ 	.word	0x00012810


	//   ....[161]....
        /*0824*/ 	.word	0x00012850


	//   ....[162]....
        /*0828*/ 	.word	0x00012870


	//   ....[163]....
        /*082c*/ 	.word	0x00012900


	//   ....[164]....
        /*0830*/ 	.word	0x00012910


	//   ....[165]....
        /*0834*/ 	.word	0x00012940


	//   ....[166]....
        /*0838*/ 	.word	0x00012980


	//   ....[167]....
        /*083c*/ 	.word	0x000129a0


	//   ....[168]....
        /*0840*/ 	.word	0x000129d0


	//   ....[169]....
        /*0844*/ 	.word	0x00012a20


	//   ....[170]....
        /*0848*/ 	.word	0x00012a50


	//   ....[171]....
        /*084c*/ 	.word	0x00012a60


	//   ....[172]....
        /*0850*/ 	.word	0x00012b60


	//   ....[173]....
        /*0854*/ 	.word	0x00012b80


	//   ....[174]....
        /*0858*/ 	.word	0x00012ba0


	//   ....[175]....
        /*085c*/ 	.word	0x00012bd0


	//   ....[176]....
        /*0860*/ 	.word	0x00012bf0


	//   ....[177]....
        /*0864*/ 	.word	0x00012c80


	//   ....[178]....
        /*0868*/ 	.word	0x00012ca0


	//   ....[179]....
        /*086c*/ 	.word	0x00013520


	//   ....[180]....
        /*0870*/ 	.word	0x00013550


	//   ....[181]....
        /*0874*/ 	.word	0x00013580


	//   ....[182]....
        /*0878*/ 	.word	0x000135b0


	//   ....[183]....
        /*087c*/ 	.word	0x000135e0


	//   ....[184]....
        /*0880*/ 	.word	0x00013610


	//   ....[185]....
        /*0884*/ 	.word	0x00013640


	//   ....[186]....
        /*0888*/ 	.word	0x00013660


	//   ....[187]....
        /*088c*/ 	.word	0x00013690


	//   ....[188]....
        /*0890*/ 	.word	0x000136a0


	//   ....[189]....
        /*0894*/ 	.word	0x000136b0


	//   ....[190]....
        /*0898*/ 	.word	0x000136c0


	//   ....[191]....
        /*089c*/ 	.word	0x000136d0


	//   ....[192]....
        /*08a0*/ 	.word	0x000136e0


	//   ....[193]....
        /*08a4*/ 	.word	0x00013710


	//   ....[194]....
        /*08a8*/ 	.word	0x00013730


	//----- nvinfo : EIATTR_EXIT_INSTR_OFFSETS
	.align		4
.L_204:
        /*08ac*/ 	.byte	0x04, 0x1c
        /*08ae*/ 	.short	(.L_206 - .L_205)


	//   ....[0]....
.L_205:
        /*08b0*/ 	.word	0x00000450


	//   ....[1]....
        /*08b4*/ 	.word	0x00012d30


	//   ....[2]....
        /*08b8*/ 	.word	0x00012d70


	//   ....[3]....
        /*08bc*/ 	.word	0x00013890


	//   ....[4]....
        /*08c0*/ 	.word	0x000138d0


	//----- nvinfo : EIATTR_CTAIDZ_USED
	.align		4
.L_206:
        /*08c4*/ 	.byte	0x01, 0x04
	.zero		2


	//----- nvinfo : EIATTR_MAX_THREADS
	.align		4
        /*08c8*/ 	.byte	0x04, 0x05
        /*08ca*/ 	.short	(.L_208 - .L_207)
.L_207:
        /*08cc*/ 	.word	0x00000080
        /*08d0*/ 	.word	0x00000001
        /*08d4*/ 	.word	0x00000001


	//----- nvinfo : EIATTR_CRS_STACK_SIZE
	.align		4
.L_208:
        /*08d8*/ 	.byte	0x04, 0x1e
        /*08da*/ 	.short	(.L_210 - .L_209)
.L_209:
        /*08dc*/ 	.word	0x00000000
.L_210:


//--------------------- .nv.info._ZN7cutlass13device_kernelIN5flash19enable_sm80_to_sm89INS1_16FlashAttnFwdSm80INS1_25CollectiveMainloopFwdSm80ILi4ELi1ELb0EN4cute5tupleIJNS5_1CILi128EEENS7_ILi112EEENS7_ILi64EEEEEELi64ENS_6half_tEfNS_4arch4Sm80ELb1ELb0ELb0ELb1ELb1ELb1ELb1ELb0EEENS1_21CollectiveEpilogueFwdINS6_IJS8_SA_S9_EEENS6_IJNS7_ILi1EEESI_SI_EEESC_SE_Li128ELb1ELb1ELb0ELb0EEENS1_19SingleTileSchedulerILb1ELb0ELb1ELi128EEEEEEEEEvNT_6ParamsE --------------------------
	.section	.nv.info._ZN7cutlass13device_kernelIN5flash19enable_sm80_to_sm89INS1_16FlashAttnFwdSm80INS1_25CollectiveMainloopFwdSm80ILi4ELi1ELb0EN4cute5tupleIJNS5_1CILi128EEENS7_ILi112EEENS7_ILi64EEEEEELi64ENS_6half_tEfNS_4arch4Sm80ELb1ELb0ELb0ELb1ELb1ELb1ELb1ELb0EEENS1_21CollectiveEpilogueFwdINS6_IJS8_SA_S9_EEENS6_IJNS7_ILi1EEESI_SI_EEESC_SE_Li128ELb1ELb1ELb0ELb0EEENS1_19SingleTileSchedulerILb1ELb0ELb1ELi128EEEEEEEEEvNT_6ParamsE,"",@"SHT_CUDA_INFO"
	.sectionflags	@""
	.align	4


	//----- nvinfo : EIATTR_CUDA_API_VERSION
	.align		4
        /*0000*/ 	.byte	0x04, 0x37
        /*0002*/ 	.short	(.L_212 - .L_211)
.L_211:
        /*0004*/ 	.word	0x00000082


	//----- nvinfo : EIATTR_SW2861232_WAR
	.align		4
.L_212:
        /*0008*/ 	.byte	0x01, 0x35
	.zero		2


	//----- nvinfo : EIATTR_PARAM_CBANK
	.align		4
        /*000c*/ 	.byte	0x04, 0x0a
        /*000e*/ 	.short	(.L_214 - .L_213)
	.align		4
.L_213:
        /*0010*/ 	.word	index@(.nv.constant0._ZN7cutlass13device_kernelIN5flash19enable_sm80_to_sm89INS1_16FlashAttnFwdSm80INS1_25CollectiveMainloopFwdSm80ILi4ELi1ELb0EN4cute5tupleIJNS5_1CILi128EEENS7_ILi112EEENS7_ILi64EEEEEELi64ENS_6half_tEfNS_4arch4Sm80ELb1ELb0ELb0ELb1ELb1ELb1ELb1ELb0EEENS1_21CollectiveEpilogueFwdINS6_IJS8_SA_S9_EEENS6_IJNS7_ILi1EEESI_SI_EEESC_SE_Li128ELb1ELb1ELb0ELb0EEENS1_19SingleTileSchedulerILb1ELb0ELb1ELi128EEEEEEEEEvNT_6ParamsE)
        /*0014*/ 	.short	0x0160
        /*0016*/ 	.short	0x0418


	//----- nvinfo : EIATTR_CBANK_PARAM_SIZE
	.align		4
.L_214:
        /*0018*/ 	.byte	0x03, 0x19
        /*001a*/ 	.short	0x0418


	//----- nvinfo : EIATTR_KPARAM_INFO
	.align		4
        /*001c*/ 	.byte	0x04, 0x17
        /*001e*/ 	.short	(.L_216 - .L_215)
.L_215:
        /*0020*/ 	.word	0x00000000
        /*0024*/ 	.short	0x0000
        /*0026*/ 	.short	0x0000
        /*0028*/ 	.byte	0x00, 0xf0, 0x61, 0x10


	//----- nvinfo : EIATTR_MAXREG_COUNT
	.align		4
.L_216:
        /*002c*/ 	.byte	0x03, 0x1b
        /*002e*/ 	.short	0x00ff


	//----- nvinfo : EIATTR_NUM_BARRIERS
	.align		4
        /*0030*/ 	.byte	0x02, 0x4c
        /*0032*/ 	.byte	0x02
	.zero		1


	//----- nvinfo : EIATTR_ANNOTATIONS
	.align		4
        /*0034*/ 	.byte	0x04, 0x55
        /*0036*/ 	.short	(.L_218 - .L_217)


	//   ....[0]....
.L_217:
        /* <DEDUP_REMOVED lines=38> */


	//----- nvinfo : EIATTR_MERCURY_ISA_VERSION
	.align		4
.L_218:
        /*0288*/ 	.byte	0x03, 0x5f
        /*028a*/ 	.short	0x0000


	//----- nvinfo : EIATTR_COOP_GROUP_MASK_REGIDS
	.align		4
        /*028c*/ 	.byte	0x04, 0x29
        /*028e*/ 	.short	(.L_220 - .L_219)


	//   ....[0]....
.L_219:
        /*0290*/ 	.word	0xffffffff


	//   ....[1]....
        /*0294*/ 	.word	0xffffffff


	//   ....[2]....
        /*0298*/ 	.word	0xffffffff


	//   ....[3]....
        /*029c*/ 	.word	0xffffffff


	//   ....[4]....
        /*02a0*/ 	.word	0xffffffff


	//   ....[5]....
        /*02a4*/ 	.word	0xffffffff


	//   ....[6]....
        /*02a8*/ 	.word	0xffffffff


	//   ....[7]....
        /*02ac*/ 	.word	0xffffffff


	//   ....[8]....
        /*02b0*/ 	.word	0xffffffff


	//   ....[9]....
        /*02b4*/ 	.word	0xffffffff


	//   ....[10]....
        /*02b8*/ 	.word	0xffffffff


	//   ....[11]....
        /*02bc*/ 	.word	0xffffffff


	//   ....[12]....
        /*02c0*/ 	.word	0xffffffff


	//   ....[13]....
        /*02c4*/ 	.word	0xffffffff


	//   ....[14]....
        /*02c8*/ 	.word	0xffffffff


	//   ....[15]....
        /*02cc*/ 	.word	0xffffffff


	//   ....[16]....
        /*02d0*/ 	.word	0xffffffff


	//   ....[17]....
        /*02d4*/ 	.word	0xffffffff


	//   ....[18]....
        /*02d8*/ 	.word	0xffffffff


	//   ....[19]....
        /*02dc*/ 	.word	0xffffffff


	//   ....[20]....
        /*02e0*/ 	.word	0xffffffff


	//   ....[21]....
        /*02e4*/ 	.word	0xffffffff


	//   ....[22]....
        /*02e8*/ 	.word	0xffffffff


	//   ....[23]....
        /*02ec*/ 	.word	0xffffffff


	//   ....[24]....
        /*02f0*/ 	.word	0xffffffff


	//   ....[25]....
        /*02f4*/ 	.word	0xffffffff


	//   ....[26]....
        /*02f8*/ 	.word	0xffffffff


	//   ....[27]....
        /*02fc*/ 	.word	0xffffffff


	//   ....[28]....
        /*0300*/ 	.word	0xffffffff


	//   ....[29]....
        /*0304*/ 	.word	0xffffffff


	//   ....[30]....
        /*0308*/ 	.word	0xffffffff


	//   ....[31]....
        /*030c*/ 	.word	0xffffffff


	//   ....[32]....
        /*0310*/ 	.word	0xffffffff


	//   ....[33]....
        /*0314*/ 	.word	0xffffffff


	//   ....[34]....
        /*0318*/ 	.word	0xffffffff


	//   ....[35]....
        /*031c*/ 	.word	0xffffffff


	//   ....[36]....
        /*0320*/ 	.word	0xffffffff


	//   ....[37]....
        /*0324*/ 	.word	0xffffffff


	//   ....[38]....
        /*0328*/ 	.word	0xffffffff


	//   ....[39]....
        /*032c*/ 	.word	0xffffffff


	//   ....[40]....
        /*0330*/ 	.word	0xffffffff


	//   ....[41]....
        /*0334*/ 	.word	0xffffffff


	//   ....[42]....
        /*0338*/ 	.word	0xffffffff


	//   ....[43]....
        /*033c*/ 	.word	0xffffffff


	//   ....[44]....
        /*0340*/ 	.word	0xffffffff


	//   ....[45]....
        /*0344*/ 	.word	0xffffffff


	//   ....[46]....
        /*0348*/ 	.word	0xffffffff


	//   ....[47]....
        /*034c*/ 	.word	0xffffffff


	//   ....[48]....
        /*0350*/ 	.word	0xffffffff


	//   ....[49]....
        /*0354*/ 	.word	0xffffffff


	//   ....[50]....
        /*0358*/ 	.word	0xffffffff


	//   ....[51]....
        /*035c*/ 	.word	0xffffffff


	//   ....[52]....
        /*0360*/ 	.word	0xffffffff


	//   ....[53]....
        /*0364*/ 	.word	0xffffffff


	//   ....[54]....
        /*0368*/ 	.word	0xffffffff


	//   ....[55]....
        /*036c*/ 	.word	0xffffffff


	//   ....[56]....
        /*0370*/ 	.word	0xffffffff


	//   ....[57]....
        /*0374*/ 	.word	0xffffffff


	//   ....[58]....
        /*0378*/ 	.word	0xffffffff


	//   ....[59]....
        /*037c*/ 	.word	0xffffffff


	//   ....[60]....
        /*0380*/ 	.word	0xffffffff


	//   ....[61]....
        /*0384*/ 	.word	0xffffffff


	//   ....[62]....
        /*0388*/ 	.word	0xffffffff


	//   ....[63]....
        /*038c*/ 	.word	0xffffffff


	//   ....[64]....
        /*0390*/ 	.word	0xffffffff


	//   ....[65]....
        /*0394*/ 	.word	0xffffffff


	//   ....[66]....
        /*0398*/ 	.word	0xffffffff


	//   ....[67]....
        /*039c*/ 	.word	0xffffffff


	//   ....[68]....
        /*03a0*/ 	.word	0xffffffff


	//   ....[69]....
        /*03a4*/ 	.word	0xffffffff


	//   ....[70]....
        /*03a8*/ 	.word	0xffffffff


	//   ....[71]....
        /*03ac*/ 	.word	0xffffffff


	//   ....[72]....
        /*03b0*/ 	.word	0xffffffff


	//   ....[73]....
        /*03b4*/ 	.word	0xffffffff


	//   ....[74]....
        /*03b8*/ 	.word	0xffffffff


	//   ....[75]....
        /*03bc*/ 	.word	0xffffffff


	//   ....[76]....
        /*03c0*/ 	.word	0xffffffff


	//   ....[77]....
        /*03c4*/ 	.word	0xffffffff


	//   ....[78]....
        /*03c8*/ 	.word	0xffffffff


	//   ....[79]....
        /*03cc*/ 	.word	0xffffffff


	//   ....[80]....
        /*03d0*/ 	.word	0xffffffff


	//   ....[81]....
        /*03d4*/ 	.word	0xffffffff


	//   ....[82]....
        /*03d8*/ 	.word	0xffffffff


	//   ....[83]....
        /*03dc*/ 	.word	0xffffffff


	//   ....[84]....
        /*03e0*/ 	.word	0xffffffff


	//   ....[85]....
        /*03e4*/ 	.word	0xffffffff


	//   ....[86]....
        /*03e8*/ 	.word	0xffffffff


	//   ....[87]....
        /*03ec*/ 	.word	0xffffffff


	//   ....[88]....
        /*03f0*/ 	.word	0xffffffff


	//   ....[89]....
        /*03f4*/ 	.word	0xffffffff


	//   ....[90]....
        /*03f8*/ 	.word	0xffffffff


	//   ....[91]....
        /*03fc*/ 	.word	0xffffffff


	//   ....[92]....
        /*0400*/ 	.word	0xffffffff


	//   ....[93]....
        /*0404*/ 	.word	0xffffffff


	//   ....[94]....
        /*0408*/ 	.word	0xffffffff


	//   ....[95]....
        /*040c*/ 	.word	0xffffffff


	//   ....[96]....
        /*0410*/ 	.word	0xffffffff


	//   ....[97]....
        /*0414*/ 	.word	0xffffffff


	//   ....[98]....
        /*0418*/ 	.word	0xffffffff


	//   ....[99]....
        /*041c*/ 	.word	0xffffffff


	//   ....[100]....
        /*0420*/ 	.word	0xffffffff


	//   ....[101]....
        /*0424*/ 	.word	0xffffffff


	//   ....[102]....
        /*0428*/ 	.word	0xffffffff


	//   ....[103]....
        /*042c*/ 	.word	0xffffffff


	//   ....[104]....
        /*0430*/ 	.word	0xffffffff


	//   ....[105]....
        /*0434*/ 	.word	0xffffffff


	//   ....[106]....
        /*0438*/ 	.word	0xffffffff


	//   ....[107]....
        /*043c*/ 	.word	0xffffffff


	//   ....[108]....
        /*0440*/ 	.word	0xffffffff


	//   ....[109]....
        /*0444*/ 	.word	0xffffffff


	//   ....[110]....
        /*0448*/ 	.word	0xffffffff


	//   ....[111]....
        /*044c*/ 	.word	0xffffffff


	//   ....[112]....
        /*0450*/ 	.word	0xffffffff


	//   ....[113]....
        /*0454*/ 	.word	0xffffffff


	//   ....[114]....
        /*0458*/ 	.word	0xffffffff


	//   ....[115]....
        /*045c*/ 	.word	0xffffffff


	//   ....[116]....
        /*0460*/ 	.word	0xffffffff


	//   ....[117]....
        /*0464*/ 	.word	0xffffffff


	//   ....[118]....
        /*0468*/ 	.word	0xffffffff


	//   ....[119]....
        /*046c*/ 	.word	0xffffffff


	//   ....[120]....
        /*0470*/ 	.word	0xffffffff


	//   ....[121]....
        /*0474*/ 	.word	0xffffffff


	//   ....[122]....
        /*0478*/ 	.word	0xffffffff


	//   ....[123]....
        /*047c*/ 	.word	0xffffffff


	//   ....[124]....
        /*0480*/ 	.word	0xffffffff


	//   ....[125]....
        /*0484*/ 	.word	0xffffffff


	//   ....[126]....
        /*0488*/ 	.word	0xffffffff


	//   ....[127]....
        /*048c*/ 	.word	0xffffffff


	//   ....[128]....
        /*0490*/ 	.word	0xffffffff


	//   ....[129]....
        /*0494*/ 	.word	0xffffffff


	//   ....[130]....
        /*0498*/ 	.word	0xffffffff


	//   ....[131]....
        /*049c*/ 	.word	0xffffffff


	//   ....[132]....
        /*04a0*/ 	.word	0xffffffff


	//   ....[133]....
        /*04a4*/ 	.word	0xffffffff


	//   ....[134]....
        /*04a8*/ 	.word	0xffffffff


	//   ....[135]....
        /*04ac*/ 	.word	0xffffffff


	//   ....[136]....
        /*04b0*/ 	.word	0xffffffff


	//   ....[137]....
        /*04b4*/ 	.word	0xffffffff


	//   ....[138]....
        /*04b8*/ 	.word	0xffffffff


	//   ....[139]....
        /*04bc*/ 	.word	0xffffffff


	//   ....[140]....
        /*04c0*/ 	.word	0xffffffff


	//   ....[141]....
        /*04c4*/ 	.word	0xffffffff


	//   ....[142]....
        /*04c8*/ 	.word	0xffffffff


	//   ....[143]....
        /*04cc*/ 	.word	0xffffffff


	//   ....[144]....
        /*04d0*/ 	.word	0xffffffff


	//   ....[145]....
        /*04d4*/ 	.word	0xffffffff


	//   ....[146]....
        /*04d8*/ 	.word	0xffffffff


	//   ....[147]....
        /*04dc*/ 	.word	0xffffffff


	//   ....[148]....
        /*04e0*/ 	.word	0xffffffff


	//   ....[149]....
        /*04e4*/ 	.word	0xffffffff


	//   ....[150]....
        /*04e8*/ 	.word	0xffffffff


	//   ....[151]....
        /*04ec*/ 	.word	0xffffffff


	//   ....[152]....
        /*04f0*/ 	.word	0xffffffff


	//   ....[153]....
        /*04f4*/ 	.word	0xffffffff


	//   ....[154]....
        /*04f8*/ 	.word	0xffffffff


	//   ....[155]....
        /*04fc*/ 	.word	0xffffffff


	//   ....[156]....
        /*0500*/ 	.word	0xffffffff


	//   ....[157]....
        /*0504*/ 	.word	0xffffffff


	//   ....[158]....
        /*0508*/ 	.word	0xffffffff


	//   ....[159]....
        /*050c*/ 	.word	0xffffffff


	//   ....[160]....
        /*0510*/ 	.word	0xffffffff


	//   ....[161]....
        /*0514*/ 	.word	0xffffffff


	//   ....[162]....
        /*0518*/ 	.word	0xffffffff


	//   ....[163]....
        /*051c*/ 	.word	0xffffffff


	//   ....[164]....
        /*0520*/ 	.word	0xffffffff


	//   ....[165]....
        /*0524*/ 	.word	0xffffffff


	//   ....[166]....
        /*0528*/ 	.word	0xffffffff


	//   ....[167]....
        /*052c*/ 	.word	0xffffffff


	//   ....[168]....
        /*0530*/ 	.word	0xffffffff


	//   ....[169]....
        /*0534*/ 	.word	0xffffffff


	//   ....[170]....
        /*0538*/ 	.word	0xffffffff


	//   ....[171]....
        /*053c*/ 	.word	0xffffffff


	//   ....[172]....
        /*0540*/ 	.word	0xffffffff


	//   ....[173]....
        /*0544*/ 	.word	0xffffffff


	//   ....[174]....
        /*0548*/ 	.word	0xffffffff


	//   ....[175]....
        /*054c*/ 	.word	0xffffffff


	//   ....[176]....
        /*0550*/ 	.word	0xffffffff


	//   ....[177]....
        /*0554*/ 	.word	0xffffffff


	//   ....[178]....
        /*0558*/ 	.word	0xffffffff


	//   ....[179]....
        /*055c*/ 	.word	0xffffffff


	//   ....[180]....
        /*0560*/ 	.word	0xffffffff


	//   ....[181]....
        /*0564*/ 	.word	0xffffffff


	//   ....[182]....
        /*0568*/ 	.word	0xffffffff


	//   ....[183]....
        /*056c*/ 	.word	0xffffffff


	//   ....[184]....
        /*0570*/ 	.word	0xffffffff


	//   ....[185]....
        /*0574*/ 	.word	0xffffffff


	//   ....[186]....
        /*0578*/ 	.word	0xffffffff


	//   ....[187]....
        /*057c*/ 	.word	0xffffffff


	//   ....[188]....
        /*0580*/ 	.word	0xffffffff


	//   ....[189]....
        /*0584*/ 	.word	0xffffffff


	//   ....[190]....
        /*0588*/ 	.word	0xffffffff


	//   ....[191]....
        /*058c*/ 	.word	0xffffffff


	//   ....[192]....
        /*0590*/ 	.word	0xffffffff


	//   ....[193]....
        /*0594*/ 	.word	0xffffffff


	//   ....[194]....
        /*0598*/ 	.word	0xffffffff


	//   ....[195]....
        /*059c*/ 	.word	0xffffffff


	//   ....[196]....
        /*05a0*/ 	.word	0xffffffff


	//   ....[197]....
        /*05a4*/ 	.word	0xffffffff


	//   ....[198]....
        /*05a8*/ 	.word	0xffffffff


	//   ....[199]....
        /*05ac*/ 	.word	0xffffffff


	//   ....[200]....
        /*05b0*/ 	.word	0xffffffff


	//   ....[201]....
        /*05b4*/ 	.word	0xffffffff


	//   ....[202]....
        /*05b8*/ 	.word	0xffffffff


	//   ....[203]....
        /*05bc*/ 	.word	0xffffffff


	//   ....[204]....
        /*05c0*/ 	.word	0xffffffff


	//   ....[205]....
        /*05c4*/ 	.word	0xffffffff


	//   ....[206]....
        /*05c8*/ 	.word	0xffffffff


	//   ....[207]....
        /*05cc*/ 	.word	0xffffffff


	//   ....[208]....
        /*05d0*/ 	.word	0xffffffff


	//   ....[209]....
        /*05d4*/ 	.word	0xffffffff


	//   ....[210]....
        /*05d8*/ 	.word	0xffffffff


	//   ....[211]....
        /*05dc*/ 	.word	0xffffffff


	//   ....[212]....
        /*05e0*/ 	.word	0xffffffff


	//   ....[213]....
        /*05e4*/ 	.word	0xffffffff


	//   ....[214]....
        /*05e8*/ 	.word	0xffffffff


	//   ....[215]....
        /*05ec*/ 	.word	0xffffffff


	//   ....[216]....
        /*05f0*/ 	.word	0xffffffff


	//   ....[217]....
        /*05f4*/ 	.word	0xffffffff


	//   ....[218]....
        /*05f8*/ 	.word	0xffffffff


	//   ....[219]....
        /*05fc*/ 	.word	0xffffffff


	//   ....[220]....
        /*0600*/ 	.word	0xffffffff


	//   ....[221]....
        /*0604*/ 	.word	0xffffffff


	//   ....[222]....
        /*0608*/ 	.word	0xffffffff


	//   ....[223]....
        /*060c*/ 	.word	0xffffffff


	//   ....[224]....
        /*0610*/ 	.word	0xffffffff


	//   ....[225]....
        /*0614*/ 	.word	0xffffffff


	//   ....[226]....
        /*0618*/ 	.word	0xffffffff


	//   ....[227]....
        /*061c*/ 	.word	0xffffffff


	//   ....[228]....
        /*0620*/ 	.word	0xffffffff


	//   ....[229]....
        /*0624*/ 	.word	0xffffffff


	//   ....[230]....
        /*0628*/ 	.word	0xffffffff


	//   ....[231]....
        /*062c*/ 	.word	0xffffffff


	//   ....[232]....
        /*0630*/ 	.word	0xffffffff


	//   ....[233]....
        /*0634*/ 	.word	0xffffffff


	//   ....[234]....
        /*0638*/ 	.word	0xffffffff


	//   ....[235]....
        /*063c*/ 	.word	0xffffffff


	//   ....[236]....
        /*0640*/ 	.word	0xffffffff


	//   ....[237]....
        /*0644*/ 	.word	0xffffffff


	//   ....[238]....
        /*0648*/ 	.word	0xffffffff


	//   ....[239]....
        /*064c*/ 	.word	0xffffffff


	//   ....[240]....
        /*0650*/ 	.word	0xffffffff


	//   ....[241]....
        /*0654*/ 	.word	0xffffffff


	//   ....[242]....
        /*0658*/ 	.word	0xffffffff


	//   ....[243]....
        /*065c*/ 	.word	0xffffffff


	//   ....[244]....
        /*0660*/ 	.word	0xffffffff


	//   ....[245]....
        /*0664*/ 	.word	0xffffffff


	//   ....[246]....
        /*0668*/ 	.word	0xffffffff


	//   ....[247]....
        /*066c*/ 	.word	0xffffffff


	//   ....[248]....
        /*0670*/ 	.word	0xffffffff


	//   ....[249]....
        /*0674*/ 	.word	0xffffffff


	//   ....[250]....
        /*0678*/ 	.word	0xffffffff


	//   ....[251]....
        /*067c*/ 	.word	0xffffffff


	//   ....[252]....
        /*0680*/ 	.word	0xffffffff


	//   ....[253]....
        /*0684*/ 	.word	0xffffffff


	//   ....[254]....
        /*0688*/ 	.word	0xffffffff


	//   ....[255]....
        /*068c*/ 	.word	0xffffffff


	//   ....[0]....
        /*0690*/ 	.word	0xffffffff


	//   ....[1]....
        /*0694*/ 	.word	0xffffffff


	//   ....[2]....
        /*0698*/ 	.word	0xffffffff


	//----- nvinfo : EIATTR_COOP_GROUP_INSTR_OFFSETS
	.align		4
.L_220:
        /*069c*/ 	.byte	0x04, 0x28
        /*069e*/ 	.short	(.L_222 - .L_221)


	//   ....[0]....
.L_221:
        /*06a0*/ 	.word	0x000000a0


	//   ....[1]....
        /*06a4*/ 	.word	0x00002c80


	//   ....[2]....
        /*06a8*/ 	.word	0x00002cd0


	//   ....[3]....
        /*06ac*/ 	.word	0x000034c0


	//   ....[4]....
        /*06b0*/ 	.word	0x000034e0


	//   ....[5]....
        /*06b4*/ 	.word	0x00003c50


	//   ....[6]....
        /*06b8*/ 	.word	0x00003c70


	//   ....[7]....
        /*06bc*/ 	.word	0x000043e0


	//   ....[8]....
        /*06c0*/ 	.word	0x000043f0


	//   ....[9]....
        /*06c4*/ 	.word	0x00004ca0


	//   ....[10]....
        /*06c8*/ 	.word	0x00004cf0


	//   ....[11]....
        /*06cc*/ 	.word	0x000059f0


	//   ....[12]....
        /*06d0*/ 	.word	0x00005a20


	//   ....[13]....
        /*06d4*/ 	.word	0x00006160


	//   ....[14]....
        /*06d8*/ 	.word	0x00006190


	//   ....[15]....
        /*06dc*/ 	.word	0x000068d0


	//   ....[16]....
        /*06e0*/ 	.word	0x000068f0


	//   ....[17]....
        /*06e4*/ 	.word	0x00007050


	//   ....[18]....
        /*06e8*/ 	.word	0x00007080


	//   ....[19]....
        /*06ec*/ 	.word	0x000071c0


	//   ....[20]....
        /*06f0*/ 	.word	0x000071f0


	//   ....[21]....
        /*06f4*/ 	.word	0x000072e0


	//   ....[22]....
        /*06f8*/ 	.word	0x00007310


	//   ....[23]....
        /*06fc*/ 	.word	0x00007400


	//   ....[24]....
        /*0700*/ 	.word	0x00007420


	//   ....[25]....
        /*0704*/ 	.word	0x00007c80


	//   ....[26]....
        /*0708*/ 	.word	0x00007ca0


	//   ....[27]....
        /*070c*/ 	.word	0x00007d90


	//   ....[28]....
        /*0710*/ 	.word	0x00007dc0


	//   ....[29]....
        /*0714*/ 	.word	0x00007eb0


	//   ....[30]....
        /*0718*/ 	.word	0x00007ee0


	//   ....[31]....
        /*071c*/ 	.word	0x00007fd0


	//   ....[32]....
        /*0720*/ 	.word	0x00008000


	//   ....[33]....
        /*0724*/ 	.word	0x00008ba0


	//   ....[34]....
        /*0728*/ 	.word	0x00008be0


	//   ....[35]....
        /*072c*/ 	.word	0x00008db0


	//   ....[36]....
        /*0730*/ 	.word	0x00008de0


	//   ....[37]....
        /*0734*/ 	.word	0x00008e70


	//   ....[38]....
        /*0738*/ 	.word	0x00008ea0


	//   ....[39]....
        /*073c*/ 	.word	0x00008f30


	//   ....[40]....
        /*0740*/ 	.word	0x00008f60


	//   ....[41]....
        /*0744*/ 	.word	0x00008ff0


	//   ....[42]....
        /*0748*/ 	.word	0x00009020


	//   ....[43]....
        /*074c*/ 	.word	0x000090b0


	//   ....[44]....
        /*0750*/ 	.word	0x000090e0


	//   ....[45]....
        /*0754*/ 	.word	0x00009170


	//   ....[46]....
        /*0758*/ 	.word	0x000091a0


	//   ....[47]....
        /*075c*/ 	.word	0x00009220


	//   ....[48]....
        /*0760*/ 	.word	0x00009260


	//   ....[49]....
        /*0764*/ 	.word	0x000096d0


	//   ....[50]....
        /*0768*/ 	.word	0x000096f0


	//   ....[51]....
        /*076c*/ 	.word	0x00009700


	//   ....[52]....
        /*0770*/ 	.word	0x00009710


	//   ....[53]....
        /*0774*/ 	.word	0x00009730


	//   ....[54]....
        /*0778*/ 	.word	0x00009740


	//   ....[55]....
        /*077c*/ 	.word	0x00009750


	//   ....[56]....
        /*0780*/ 	.word	0x00009770


	//   ....[57]....
        /*0784*/ 	.word	0x000097a0


	//   ....[58]....
        /*0788*/ 	.word	0x000097c0


	//   ....[59]....
        /*078c*/ 	.word	0x000097d0


	//   ....[60]....
        /*0790*/ 	.word	0x00009820


	//   ....[61]....
        /*0794*/ 	.word	0x00009850


	//   ....[62]....
        /*0798*/ 	.word	0x00009890


	//   ....[63]....
        /*079c*/ 	.word	0x00009cf0


	//   ....[64]....
        /*07a0*/ 	.word	0x00009d10


	//   ....[65]....
        /*07a4*/ 	.word	0x00009d20


	//   ....[66]....
        /*07a8*/ 	.word	0x00009d30


	//   ....[67]....
        /*07ac*/ 	.word	0x00009ea0


	//   ....[68]....
        /*07b0*/ 	.word	0x00009f60


	//   ....[69]....
        /*07b4*/ 	.word	0x00009fa0


	//   ....[70]....
        /*07b8*/ 	.word	0x00009fe0


	//   ....[71]....
        /*07bc*/ 	.word	0x0000a180


	//   ....[72]....
        /*07c0*/ 	.word	0x0000a240


	//   ....[73]....
        /*07c4*/ 	.word	0x0000a280


	//   ....[74]....
        /*07c8*/ 	.word	0x0000a2c0


	//   ....[75]....
        /*07cc*/ 	.word	0x0000a480


	//   ....[76]....
        /*07d0*/ 	.word	0x0000a540


	//   ....[77]....
        /*07d4*/ 	.word	0x0000a580


	//   ....[78]....
        /*07d8*/ 	.word	0x0000a5c0


	//   ....[79]....
        /*07dc*/ 	.word	0x0000c290


	//   ....[80]....
        /*07e0*/ 	.word	0x0000c2b0


	//   ....[81]....
        /*07e4*/ 	.word	0x0000c2e0


	//   ....[82]....
        /*07e8*/ 	.word	0x0000c2f0


	//   ....[83]....
        /*07ec*/ 	.word	0x0000c3d0


	//   ....[84]....
        /*07f0*/ 	.word	0x0000c410


	//   ....[85]....
        /*07f4*/ 	.word	0x0000c430


	//   ....[86]....
        /*07f8*/ 	.word	0x0000c440


	//   ....[87]....
        /*07fc*/ 	.word	0x0000c630


	//   ....[88]....
        /*0800*/ 	.word	0x0000c670


	//   ....[89]....
        /*0804*/ 	.word	0x0000c690


	//   ....[90]....
        /*0808*/ 	.word	0x0000c6a0


	//   ....[91]....
        /*080c*/ 	.word	0x0000c820


	//   ....[92]....
        /*0810*/ 	.word	0x0000c860


	//   ....[93]....
        /*0814*/ 	.word	0x0000c8a0


	//   ....[94]....
        /*0818*/ 	.word	0x0000c8c0


	//   ....[95]....
        /*081c*/ 	.word	0x0000e9a0


	//   ....[96]....
        /*0820*/ 	.word	0x0000e9b0


	//   ....[97]....
        /*0824*/ 	.word	0x0000e9d0


	//   ....[98]....
        /*0828*/ 	.word	0x0000eb10


	//   ....[99]....
        /*082c*/ 	.word	0x0000eb20


	//   ....[100]....
        /*0830*/ 	.word	0x0000eb40


	//   ....[101]....
        /*0834*/ 	.word	0x0000eba0


	//   ....[102]....
        /*0838*/ 	.word	0x0000ebc0


	//   ....[103]....
        /*083c*/ 	.word	0x0000ec70


	//   ....[104]....
        /*0840*/ 	.word	0x0000ec80


	//   ....[105]....
        /*0844*/ 	.word	0x0000ecc0


	//   ....[106]....
        /*0848*/ 	.word	0x0000ecd0


	//   ....[107]....
        /*084c*/ 	.word	0x0000ed00


	//   ....[108]....
        /*0850*/ 	.word	0x0000eda0


	//   ....[109]....
        /*0854*/ 	.word	0x0000f780


	//   ....[110]....
        /*0858*/ 	.word	0x0000f7a0


	//   ....[111]....
        /*085c*/ 	.word	0x0000f7b0


	//   ....[112]....
        /*0860*/ 	.word	0x0000f7c0


	//   ....[113]....
        /*0864*/ 	.word	0x0000f7d0


	//   ....[114]....
        /*0868*/ 	.word	0x0000f7e0


	//   ....[115]....
        /*086c*/ 	.word	0x0000f7f0


	//   ....[116]....
        /*0870*/ 	.word	0x0000f800


	//   ....[117]....
        /*0874*/ 	.word	0x0000f820


	//   ....[118]....
        /*0878*/ 	.word	0x0000f840


	//   ....[119]....
        /*087c*/ 	.word	0x0000f860


	//   ....[120]....
        /*0880*/ 	.word	0x0000f890


	//   ....[121]....
        /*0884*/ 	.word	0x0000f8b0


	//   ....[122]....
        /*0888*/ 	.word	0x0000f8d0


	//   ....[123]....
        /*088c*/ 	.word	0x0000fc10


	//   ....[124]....
        /*0890*/ 	.word	0x0000fc20


	//   ....[125]....
        /*0894*/ 	.word	0x0000fc30


	//   ....[126]....
        /*0898*/ 	.word	0x0000fc40


	//   ....[127]....
        /*089c*/ 	.word	0x00010dc0


	//   ....[128]....
        /*08a0*/ 	.word	0x00010f60


	//   ....[129]....
        /*08a4*/ 	.word	0x00011040


	//   ....[130]....
        /*08a8*/ 	.word	0x00011080


	//   ....[131]....
        /*08ac*/ 	.word	0x00011140


	//   ....[132]....
        /*08b0*/ 	.word	0x00011240


	//   ....[133]....
        /*08b4*/ 	.word	0x000113b0


	//   ....[134]....
        /*08b8*/ 	.word	0x000114e0


	//   ....[135]....
        /*08bc*/ 	.word	0x00014320


	//   ....[136]....
        /*08c0*/ 	.word	0x00014340


	//   ....[137]....
        /*08c4*/ 	.word	0x00014350


	//   ....[138]....
        /*08c8*/ 	.word	0x00014360


	//   ....[139]....
        /*08cc*/ 	.word	0x00014370


	//   ....[140]....
        /*08d0*/ 	.word	0x00014380


	//   ....[141]....
        /*08d4*/ 	.word	0x00014390


	//   ....[142]....
        /*08d8*/ 	.word	0x000143b0


	//   ....[143]....
        /*08dc*/ 	.word	0x000143d0


	//   ....[144]....
        /*08e0*/ 	.word	0x000143f0


	//   ....[145]....
        /*08e4*/ 	.word	0x00014410


	//   ....[146]....
        /*08e8*/ 	.word	0x00014420


	//   ....[147]....
        /*08ec*/ 	.word	0x00014430


	//   ....[148]....
        /*08f0*/ 	.word	0x00014440


	//   ....[149]....
        /*08f4*/ 	.word	0x00014ff0


	//   ....[150]....
        /*08f8*/ 	.word	0x00015010


	//   ....[151]....
        /*08fc*/ 	.word	0x00015020


	//   ....[152]....
        /*0900*/ 	.word	0x00015030


	//   ....[153]....
        /*0904*/ 	.word	0x00015040


	//   ....[154]....
        /*0908*/ 	.word	0x00015050


	//   ....[155]....
        /*090c*/ 	.word	0x00015060


	//   ....[156]....
        /*0910*/ 	.word	0x00015080


	//   ....[157]....
        /*0914*/ 	.word	0x00015090


	//   ....[158]....
        /*0918*/ 	.word	0x000150b0


	//   ....[159]....
        /*091c*/ 	.word	0x00015100


	//   ....[160]....
        /*0920*/ 	.word	0x00015140


	//   ....[161]....
        /*0924*/ 	.word	0x00015160


	//   ....[162]....
        /*0928*/ 	.word	0x00015170


	//   ....[163]....
        /*092c*/ 	.word	0x00015370


	//   ....[164]....
        /*0930*/ 	.word	0x00015380


	//   ....[165]....
        /*0934*/ 	.word	0x00015390


	//   ....[166]....
        /*0938*/ 	.word	0x000153a0


	//   ....[167]....
        /*093c*/ 	.word	0x00016260


	//   ....[168]....
        /*0940*/ 	.word	0x000164b0


	//   ....[169]....
        /*0944*/ 	.word	0x00016720


	//   ....[170]....
        /*0948*/ 	.word	0x00016870


	//   ....[171]....
        /*094c*/ 	.word	0x00016a70


	//   ....[172]....
        /*0950*/ 	.word	0x00016af0


	//   ....[173]....
        /*0954*/ 	.word	0x00016b40


	//   ....[174]....
        /*0958*/ 	.word	0x00016c20


	//   ....[175]....
        /*095c*/ 	.word	0x000199a0


	//   ....[176]....
        /*0960*/ 	.word	0x000199c0


	//   ....[177]....
        /*0964*/ 	.word	0x000199d0


	//   ....[178]....
        /*0968*/ 	.word	0x000199e0


	//   ....[179]....
        /*096c*/ 	.word	0x000199f0


	//   ....[180]....
        /*0970*/ 	.word	0x00019a00


	//   ....[181]....
        /*0974*/ 	.word	0x00019a10


	//   ....[182]....
        /*0978*/ 	.word	0x00019a30


	//   ....[183]....
        /*097c*/ 	.word	0x00019a40


	//   ....[184]....
        /*0980*/ 	.word	0x00019a60


	//   ....[185]....
        /*0984*/ 	.word	0x00019a80


	//   ....[186]....
        /*0988*/ 	.word	0x00019af0


	//   ....[187]....
        /*098c*/ 	.word	0x00019b10


	//   ....[188]....
        /*0990*/ 	.word	0x00019b30


	//   ....[189]....
        /*0994*/ 	.word	0x00019f40


	//   ....[190]....
        /*0998*/ 	.word	0x00019f70


	//   ....[191]....
        /*099c*/ 	.word	0x00019f80


	//   ....[192]....
        /*09a0*/ 	.word	0x00019fa0


	//   ....[193]....
        /*09a4*/ 	.word	0x00019fc0


	//   ....[194]....
        /*09a8*/ 	.word	0x00019ff0


	//   ....[195]....
        /*09ac*/ 	.word	0x0001a010


	//   ....[196]....
        /*09b0*/ 	.word	0x0001a030


	//   ....[197]....
        /*09b4*/ 	.word	0x0001a060


	//   ....[198]....
        /*09b8*/ 	.word	0x0001a080


	//   ....[199]....
        /*09bc*/ 	.word	0x0001a0a0


	//   ....[200]....
        /*09c0*/ 	.word	0x0001a0e0


	//   ....[201]....
        /*09c4*/ 	.word	0x0001a190


	//   ....[202]....
        /*09c8*/ 	.word	0x0001a1b0


	//   ....[203]....
        /*09cc*/ 	.word	0x0001ae00


	//   ....[204]....
        /*09d0*/ 	.word	0x0001ae80


	//   ....[205]....
        /*09d4*/ 	.word	0x0001af80


	//   ....[206]....
        /*09d8*/ 	.word	0x0001afe0


	//   ....[207]....
        /*09dc*/ 	.word	0x0001b010


	//   ....[208]....
        /*09e0*/ 	.word	0x0001b0c0


	//   ....[209]....
        /*09e4*/ 	.word	0x0001b340


	//   ....[210]....
        /*09e8*/ 	.word	0x0001b670


	//   ....[211]....
        /*09ec*/ 	.word	0x0001da70


	//   ....[212]....
        /*09f0*/ 	.word	0x0001da80


	//   ....[213]....
        /*09f4*/ 	.word	0x0001da90


	//   ....[214]....
        /*09f8*/ 	.word	0x0001dab0


	//   ....[215]....
        /*09fc*/ 	.word	0x0001dad0


	//   ....[216]....
        /*0a00*/ 	.word	0x0001dae0


	//   ....[217]....
        /*0a04*/ 	.word	0x0001db10


	//   ....[218]....
        /*0a08*/ 	.word	0x0001db40


	//   ....[219]....
        /*0a0c*/ 	.word	0x0001ef70


	//   ....[220]....
        /*0a10*/ 	.word	0x0001efa0


	//   ....[221]....
        /*0a14*/ 	.word	0x0001eff0


	//   ....[222]....
        /*0a18*/ 	.word	0x0001f020


	//   ....[223]....
        /*0a1c*/ 	.word	0x0001f050


	//   ....[224]....
        /*0a20*/ 	.word	0x0001f090


	//   ....[225]....
        /*0a24*/ 	.word	0x0001f0c0


	//   ....[226]....
        /*0a28*/ 	.word	0x0001f100


	//   ....[227]....
        /*0a2c*/ 	.word	0x0001f160


	//   ....[228]....
        /*0a30*/ 	.word	0x0001f170


	//   ....[229]....
        /*0a34*/ 	.word	0x0001f180


	//   ....[230]....
        /*0a38*/ 	.word	0x0001f1b0


	//   ....[231]....
        /*0a3c*/ 	.word	0x0001f1f0


	//   ....[232]....
        /*0a40*/ 	.word	0x0001f210


	//   ....[233]....
        /*0a44*/ 	.word	0x0001f240


	//   ....[234]....
        /*0a48*/ 	.word	0x0001f280


	//   ....[235]....
        /*0a4c*/ 	.word	0x0001f2d0


	//   ....[236]....
        /*0a50*/ 	.word	0x0001f390


	//   ....[237]....
        /*0a54*/ 	.word	0x0001f3b0


	//   ....[238]....
        /*0a58*/ 	.word	0x0001f400


	//   ....[239]....
        /*0a5c*/ 	.word	0x0001f420


	//   ....[240]....
        /*0a60*/ 	.word	0x0001f450


	//   ....[241]....
        /*0a64*/ 	.word	0x0001f480


	//   ....[242]....
        /*0a68*/ 	.word	0x0001f520


	//   ....[243]....
        /*0a6c*/ 	.word	0x0001fdb0


	//   ....[244]....
        /*0a70*/ 	.word	0x0001fde0


	//   ....[245]....
        /*0a74*/ 	.word	0x0001fe10


	//   ....[246]....
        /*0a78*/ 	.word	0x0001fe40


	//   ....[247]....
        /*0a7c*/ 	.word	0x0001fe70


	//   ....[248]....
        /*0a80*/ 	.word	0x0001fea0


	//   ....[249]....
        /*0a84*/ 	.word	0x0001fed0


	//   ....[250]....
        /*0a88*/ 	.word	0x0001fef0


	//   ....[251]....
        /*0a8c*/ 	.word	0x0001ff10


	//   ....[252]....
        /*0a90*/ 	.word	0x0001ff30


	//   ....[253]....
        /*0a94*/ 	.word	0x0001ff40


	//   ....[254]....
        /*0a98*/ 	.word	0x0001ff50


	//   ....[255]....
        /*0a9c*/ 	.word	0x0001ff60


	//   ....[0]....
        /*0aa0*/ 	.word	0x0001ff70


	//   ....[1]....
        /*0aa4*/ 	.word	0x0001ff80


	//   ....[2]....
        /*0aa8*/ 	.word	0x0001ffb0


	//----- nvinfo : EIATTR_EXIT_INSTR_OFFSETS
	.align		4
.L_222:
        /*0aac*/ 	.byte	0x04, 0x1c
        /*0aae*/ 	.short	(.L_224 - .L_223)


	//   ....[0]....
.L_223:
        /*0ab0*/ 	.word	0x00000450


	//   ....[1]....
        /*0ab4*/ 	.word	0x0001f5c0


	//   ....[2]....
        /*0ab8*/ 	.word	0x0001f600


	//   ....[3]....
        /*0abc*/ 	.word	0x00020140


	//   ....[4]....
        /*0ac0*/ 	.word	0x00020180


	//----- nvinfo : EIATTR_CTAIDZ_USED
	.align		4
.L_224:
        /*0ac4*/ 	.byte	0x01, 0x04
	.zero		2


	//----- nvinfo : EIATTR_MAX_THREADS
	.align		4
        /*0ac8*/ 	.byte	0x04, 0x05
        /*0aca*/ 	.short	(.L_226 - .L_225)
.L_225:
        /*0acc*/ 	.word	0x00000080
        /*0ad0*/ 	.word	0x00000001
        /*0ad4*/ 	.word	0x00000001


	//----- nvinfo : EIATTR_CRS_STACK_SIZE
	.align		4
.L_226:
        /*0ad8*/ 	.byte	0x04, 0x1e
        /*0ada*/ 	.short	(.L_228 - .L_227)
.L_227:
        /*0adc*/ 	.word	0x00000000
.L_228:


//--------------------- .nv.callgraph             --------------------------
	.section	.nv.callgraph,"",@"SHT_CUDA_CALLGRAPH"
	.align	4
	.sectionentsize	8
	.align		4
        /*0000*/ 	.word	0x00000000
	.align		4
        /*0004*/ 	.word	0xffffffff
	.align		4
        /*0008*/ 	.word	0x00000000
	.align		4
        /*000c*/ 	.word	0xfffffffe
	.align		4
        /*0010*/ 	.word	0x00000000
	.align		4
        /*0014*/ 	.word	0xfffffffd
	.align		4
        /*0018*/ 	.word	0x00000000
	.align		4
        /*001c*/ 	.word	0xfffffffc


//--------------------- .nv.rel.action            --------------------------
	.section	.nv.rel.action,"",@"SHT_CUDA_RELOCINFO"
	.align	8
	.sectionentsize	8
        /*0000*/ 	.byte	0x73, 0x00, 0x00, 0x00, 0x00, 0x00, 0x00, 0x00, 0x00, 0x00, 0x00, 0x11, 0x25, 0x00, 0x05, 0x36


//--------------------- .nv.constant4             --------------------------
	.section	.nv.constant4,"a",@progbits
	.align	8
	.align		8
.nv.constant4:
        /*0000*/ 	.dword	_ZN71_INTERNAL_6502cf3d_35_flash_fwd_hdim64_fp16_paged_sm80_cu_a7f3af4d_43234cuda3std3__45__cpo5beginE
	.align		8
        /*0008*/ 	.dword	_ZN71_INTERNAL_6502cf3d_35_flash_fwd_hdim64_fp16_paged_sm80_cu_a7f3af4d_43234cuda3std3__45__cpo3endE
	.align		8
        /*0010*/ 	.dword	_ZN71_INTERNAL_6502cf3d_35_flash_fwd_hdim64_fp16_paged_sm80_cu_a7f3af4d_43234cuda3std3__45__cpo6cbeginE
	.align		8
        /*0018*/ 	.dword	_ZN71_INTERNAL_6502cf3d_35_flash_fwd_hdim64_fp16_paged_sm80_cu_a7f3af4d_43234cuda3std3__45__cpo4cendE
	.align		8
        /*0020*/ 	.dword	_ZN71_INTERNAL_6502cf3d_35_flash_fwd_hdim64_fp16_paged_sm80_cu_a7f3af4d_43234cuda3std3__473_GLOBAL__N__6502cf3d_35_flash_fwd_hdim64_fp16_paged_sm80_cu_a7f3af4d_43236ignoreE
	.align		8
        /*0028*/ 	.dword	_ZN71_INTERNAL_6502cf3d_35_flash_fwd_hdim64_fp16_paged_sm80_cu_a7f3af4d_43234cuda3std3__419piecewise_constructE
	.align		8
        /*0030*/ 	.dword	_ZN71_INTERNAL_6502cf3d_35_flash_fwd_hdim64_fp16_paged_sm80_cu_a7f3af4d_43234cuda3std3__48in_placeE
	.align		8
        /*0038*/ 	.dword	_ZN71_INTERNAL_6502cf3d_35_flash_fwd_hdim64_fp16_paged_sm80_cu_a7f3af4d_43234cuda3std6ranges3__45__cpo4swapE
	.align		8
        /*0040*/ 	.dword	_ZN71_INTERNAL_6502cf3d_35_flash_fwd_hdim64_fp16_paged_sm80_cu_a7f3af4d_43234cuda3std6ranges3__45__cpo9iter_moveE
	.align		8
        /*0048*/ 	.dword	_ZN71_INTERNAL_6502cf3d_35_flash_fwd_hdim64_fp16_paged_sm80_cu_a7f3af4d_43234cute7productE
	.align		8
        /*0050*/ 	.dword	_ZN71_INTERNAL_6502cf3d_35_flash_fwd_hdim64_fp16_paged_sm80_cu_a7f3af4d_43234cute1_E


//--------------------- .nv.constant0._ZN7cutlass13device_kernelIN5flash19enable_sm80_to_sm89INS1_16FlashAttnFwdSm80INS1_25CollectiveMainloopFwdSm80ILi4ELi1ELb0EN4cute5tupleIJNS5_1CILi128EEENS7_ILi112EEENS7_ILi64EEEEEELi64ENS_6half_tEfNS_4arch4Sm80ELb0ELb0ELb0ELb0ELb1ELb0ELb1ELb0EEENS1_21CollectiveEpilogueFwdINS6_IJS8_SA_S9_EEENS6_IJNS7_ILi1EEESI_SI_EEESC_SE_Li128ELb0ELb1ELb0ELb0EEENS1_19SingleTileSchedulerILb0ELb0ELb1ELi128EEEEEEEEEvNT_6ParamsE --------------------------
	.section	.nv.constant0._ZN7cutlass13device_kernelIN5flash19enable_sm80_to_sm89INS1_16FlashAttnFwdSm80INS1_25CollectiveMainloopFwdSm80ILi4ELi1ELb0EN4cute5tupleIJNS5_1CILi128EEENS7_ILi112EEENS7_ILi64EEEEEELi64ENS_6half_tEfNS_4arch4Sm80ELb0ELb0ELb0ELb0ELb1ELb0ELb1ELb0EEENS1_21CollectiveEpilogueFwdINS6_IJS8_SA_S9_EEENS6_IJNS7_ILi1EEESI_SI_EEESC_SE_Li128ELb0ELb1ELb0ELb0EEENS1_19SingleTileSchedulerILb0ELb0ELb1ELi128EEEEEEEEEvNT_6ParamsE,"a",@progbits
	.sectionflags	@""
	.align	4
.nv.constant0._ZN7cutlass13device_kernelIN5flash19enable_sm80_to_sm89INS1_16FlashAttnFwdSm80INS1_25CollectiveMainloopFwdSm80ILi4ELi1ELb0EN4cute5tupleIJNS5_1CILi128EEENS7_ILi112EEENS7_ILi64EEEEEELi64ENS_6half_tEfNS_4arch4Sm80ELb0ELb0ELb0ELb0ELb1ELb0ELb1ELb0EEENS1_21CollectiveEpilogueFwdINS6_IJS8_SA_S9_EEENS6_IJNS7_ILi1EEESI_SI_EEESC_SE_Li128ELb0ELb1ELb0ELb0EEENS1_19SingleTileSchedulerILb0ELb0ELb1ELi128EEEEEEEEEvNT_6ParamsE:
	.zero		1400


//--------------------- .nv.constant0._ZN7cutlass13device_kernelIN5flash19enable_sm80_to_sm89INS1_16FlashAttnFwdSm80INS1_25CollectiveMainloopFwdSm80ILi4ELi1ELb0EN4cute5tupleIJNS5_1CILi128EEENS7_ILi112EEENS7_ILi64EEEEEELi64ENS_6half_tEfNS_4arch4Sm80ELb0ELb0ELb0ELb1ELb1ELb0ELb1ELb0EEENS1_21CollectiveEpilogueFwdINS6_IJS8_SA_S9_EEENS6_IJNS7_ILi1EEESI_SI_EEESC_SE_Li128ELb1ELb1ELb0ELb0EEENS1_19SingleTileSchedulerILb1ELb0ELb1ELi128EEEEEEEEEvNT_6ParamsE --------------------------
	.section	.nv.constant0._ZN7cutlass13device_kernelIN5flash19enable_sm80_to_sm89INS1_16FlashAttnFwdSm80INS1_25CollectiveMainloopFwdSm80ILi4ELi1ELb0EN4cute5tupleIJNS5_1CILi128EEENS7_ILi112EEENS7_ILi64EEEEEELi64ENS_6half_tEfNS_4arch4Sm80ELb0ELb0ELb0ELb1ELb1ELb0ELb1ELb0EEENS1_21CollectiveEpilogueFwdINS6_IJS8_SA_S9_EEENS6_IJNS7_ILi1EEESI_SI_EEESC_SE_Li128ELb1ELb1ELb0ELb0EEENS1_19SingleTileSchedulerILb1ELb0ELb1ELi128EEEEEEEEEvNT_6ParamsE,"a",@progbits
	.sectionflags	@""
	.align	4
.nv.constant0._ZN7cutlass13device_kernelIN5flash19enable_sm80_to_sm89INS1_16FlashAttnFwdSm80INS1_25CollectiveMainloopFwdSm80ILi4ELi1ELb0EN4cute5tupleIJNS5_1CILi128EEENS7_ILi112EEENS7_ILi64EEEEEELi64ENS_6half_tEfNS_4arch4Sm80ELb0ELb0ELb0ELb1ELb1ELb0ELb1ELb0EEENS1_21CollectiveEpilogueFwdINS6_IJS8_SA_S9_EEENS6_IJNS7_ILi1EEESI_SI_EEESC_SE_Li128ELb1ELb1ELb0ELb0EEENS1_19SingleTileSchedulerILb1ELb0ELb1ELi128EEEEEEEEEvNT_6ParamsE:
	.zero		1400


//--------------------- .nv.constant0._ZN7cutlass13device_kernelIN5flash19enable_sm80_to_sm89INS1_16FlashAttnFwdSm80INS1_25CollectiveMainloopFwdSm80ILi4ELi1ELb0EN4cute5tupleIJNS5_1CILi128EEENS7_ILi112EEENS7_ILi64EEEEEELi64ENS_6half_tEfNS_4arch4Sm80ELb0ELb0ELb0ELb1ELb1ELb1ELb1ELb0EEENS1_21CollectiveEpilogueFwdINS6_IJS8_SA_S9_EEENS6_IJNS7_ILi1EEESI_SI_EEESC_SE_Li128ELb1ELb1ELb0ELb0EEENS1_19SingleTileSchedulerILb1ELb0ELb1ELi128EEEEEEEEEvNT_6ParamsE --------------------------
	.section	.nv.constant0._ZN7cutlass13device_kernelIN5flash19enable_sm80_to_sm89INS1_16FlashAttnFwdSm80INS1_25CollectiveMainloopFwdSm80ILi4ELi1ELb0EN4cute5tupleIJNS5_1CILi128EEENS7_ILi112EEENS7_ILi64EEEEEELi64ENS_6half_tEfNS_4arch4Sm80ELb0ELb0ELb0ELb1ELb1ELb1ELb1ELb0EEENS1_21CollectiveEpilogueFwdINS6_IJS8_SA_S9_EEENS6_IJNS7_ILi1EEESI_SI_EEESC_SE_Li128ELb1ELb1ELb0ELb0EEENS1_19SingleTileSchedulerILb1ELb0ELb1ELi128EEEEEEEEEvNT_6ParamsE,"a",@progbits
	.sectionflags	@""
	.align	4
.nv.constant0._ZN7cutlass13device_kernelIN5flash19enable_sm80_to_sm89INS1_16FlashAttnFwdSm80INS1_25CollectiveMainloopFwdSm80ILi4ELi1ELb0EN4cute5tupleIJNS5_1CILi128EEENS7_ILi112EEENS7_ILi64EEEEEELi64ENS_6half_tEfNS_4arch4Sm80ELb0ELb0ELb0ELb1ELb1ELb1ELb1ELb0EEENS1_21CollectiveEpilogueFwdINS6_IJS8_SA_S9_EEENS6_IJNS7_ILi1EEESI_SI_EEESC_SE_Li128ELb1ELb1ELb0ELb0EEENS1_19SingleTileSchedulerILb1ELb0ELb1ELi128EEEEEEEEEvNT_6ParamsE:
	.zero		1400


//--------------------- .nv.constant0._ZN7cutlass13device_kernelIN5flash19enable_sm80_to_sm89INS1_16FlashAttnFwdSm80INS1_25CollectiveMainloopFwdSm80ILi4ELi1ELb0EN4cute5tupleIJNS5_1CILi128EEENS7_ILi96EEENS7_ILi64EEEEEELi64ENS_6half_tEfNS_4arch4Sm80ELb0ELb1ELb0ELb0ELb1ELb0ELb1ELb0EEENS1_21CollectiveEpilogueFwdINS6_IJS8_SA_S9_EEENS6_IJNS7_ILi1EEESI_SI_EEESC_SE_Li128ELb0ELb1ELb0ELb0EEENS1_19SingleTileSchedulerILb0ELb0ELb1ELi128EEEEEEEEEvNT_6ParamsE --------------------------
	.section	.nv.constant0._ZN7cutlass13device_kernelIN5flash19enable_sm80_to_sm89INS1_16FlashAttnFwdSm80INS1_25CollectiveMainloopFwdSm80ILi4ELi1ELb0EN4cute5tupleIJNS5_1CILi128EEENS7_ILi96EEENS7_ILi64EEEEEELi64ENS_6half_tEfNS_4arch4Sm80ELb0ELb1ELb0ELb0ELb1ELb0ELb1ELb0EEENS1_21CollectiveEpilogueFwdINS6_IJS8_SA_S9_EEENS6_IJNS7_ILi1EEESI_SI_EEESC_SE_Li128ELb0ELb1ELb0ELb0EEENS1_19SingleTileSchedulerILb0ELb0ELb1ELi128EEEEEEEEEvNT_6ParamsE,"a",@progbits
	.sectionflags	@""
	.align	4
.nv.constant0._ZN7cutlass13device_kernelIN5flash19enable_sm80_to_sm89INS1_16FlashAttnFwdSm80INS1_25CollectiveMainloopFwdSm80ILi4ELi1ELb0EN4cute5tupleIJNS5_1CILi128EEENS7_ILi96EEENS7_ILi64EEEEEELi64ENS_6half_tEfNS_4arch4Sm80ELb0ELb1ELb0ELb0ELb1ELb0ELb1ELb0EEENS1_21CollectiveEpilogueFwdINS6_IJS8_SA_S9_EEENS6_IJNS7_ILi1EEESI_SI_EEESC_SE_Li128ELb0ELb1ELb0ELb0EEENS1_19SingleTileSchedulerILb0ELb0ELb1ELi128EEEEEEEEEvNT_6ParamsE:
	.zero		1400


//--------------------- .nv.constant0._ZN7cutlass13device_kernelIN5flash19enable_sm80_to_sm89INS1_16FlashAttnFwdSm80INS1_25CollectiveMainloopFwdSm80ILi4ELi1ELb0EN4cute5tupleIJNS5_1CILi128EEENS7_ILi96EEENS7_ILi64EEEEEELi64ENS_6half_tEfNS_4arch4Sm80ELb0ELb1ELb0ELb1ELb1ELb0ELb1ELb0EEENS1_21CollectiveEpilogueFwdINS6_IJS8_SA_S9_EEENS6_IJNS7_ILi1EEESI_SI_EEESC_SE_Li128ELb1ELb1ELb0ELb0EEENS1_19SingleTileSchedulerILb1ELb0ELb1ELi128EEEEEEEEEvNT_6ParamsE --------------------------
	.section	.nv.constant0._ZN7cutlass13device_kernelIN5flash19enable_sm80_to_sm89INS1_16FlashAttnFwdSm80INS1_25CollectiveMainloopFwdSm80ILi4ELi1ELb0EN4cute5tupleIJNS5_1CILi128EEENS7_ILi96EEENS7_ILi64EEEEEELi64ENS_6half_tEfNS_4arch4Sm80ELb0ELb1ELb0ELb1ELb1ELb0ELb1ELb0EEENS1_21CollectiveEpilogueFwdINS6_IJS8_SA_S9_EEENS6_IJNS7_ILi1EEESI_SI_EEESC_SE_Li128ELb1ELb1ELb0ELb0EEENS1_19SingleTileSchedulerILb1ELb0ELb1ELi128EEEEEEEEEvNT_6ParamsE,"a",@progbits
	.sectionflags	@""
	.align	4
.nv.constant0._ZN7cutlass13device_kernelIN5flash19enable_sm80_to_sm89INS1_16FlashAttnFwdSm80INS1_25CollectiveMainloopFwdSm80ILi4ELi1ELb0EN4cute5tupleIJNS5_1CILi128EEENS7_ILi96EEENS7_ILi64EEEEEELi64ENS_6half_tEfNS_4arch4Sm80ELb0ELb1ELb0ELb1ELb1ELb0ELb1ELb0EEENS1_21CollectiveEpilogueFwdINS6_IJS8_SA_S9_EEENS6_IJNS7_ILi1EEESI_SI_EEESC_SE_Li128ELb1ELb1ELb0ELb0EEENS1_19SingleTileSchedulerILb1ELb0ELb1ELi128EEEEEEEEEvNT_6ParamsE:
	.zero		1400


//--------------------- .nv.constant0._ZN7cutlass13device_kernelIN5flash19enable_sm80_to_sm89INS1_16FlashAttnFwdSm80INS1_25CollectiveMainloopFwdSm80ILi4ELi1ELb0EN4cute5tupleIJNS5_1CILi128EEENS7_ILi96EEENS7_ILi64EEEEEELi64ENS_6half_tEfNS_4arch4Sm80ELb0ELb1ELb0ELb1ELb1ELb1ELb1ELb0EEENS1_21CollectiveEpilogueFwdINS6_IJS8_SA_S9_EEENS6_IJNS7_ILi1EEESI_SI_EEESC_SE_Li128ELb1ELb1ELb0ELb0EEENS1_19SingleTileSchedulerILb1ELb0ELb1ELi128EEEEEEEEEvNT_6ParamsE --------------------------
	.section	.nv.constant0._ZN7cutlass13device_kernelIN5flash19enable_sm80_to_sm89INS1_16FlashAttnFwdSm80INS1_25CollectiveMainloopFwdSm80ILi4ELi1ELb0EN4cute5tupleIJNS5_1CILi128EEENS7_ILi96EEENS7_ILi64EEEEEELi64ENS_6half_tEfNS_4arch4Sm80ELb0ELb1ELb0ELb1ELb1ELb1ELb1ELb0EEENS1_21CollectiveEpilogueFwdINS6_IJS8_SA_S9_EEENS6_IJNS7_ILi1EEESI_SI_EEESC_SE_Li128ELb1ELb1ELb0ELb0EEENS1_19SingleTileSchedulerILb1ELb0ELb1ELi128EEEEEEEEEvNT_6ParamsE,"a",@progbits
	.sectionflags	@""
	.align	4
.nv.constant0._ZN7cutlass13device_kernelIN5flash19enable_sm80_to_sm89INS1_16FlashAttnFwdSm80INS1_25CollectiveMainloopFwdSm80ILi4ELi1ELb0EN4cute5tupleIJNS5_1CILi128EEENS7_ILi96EEENS7_ILi64EEEEEELi64ENS_6half_tEfNS_4arch4Sm80ELb0ELb1ELb0ELb1ELb1ELb1ELb1ELb0EEENS1_21CollectiveEpilogueFwdINS6_IJS8_SA_S9_EEENS6_IJNS7_ILi1EEESI_SI_EEESC_SE_Li128ELb1ELb1ELb0ELb0EEENS1_19SingleTileSchedulerILb1ELb0ELb1ELi128EEEEEEEEEvNT_6ParamsE:
	.zero		1400


//--------------------- .nv.constant0._ZN7cutlass13device_kernelIN5flash19enable_sm80_to_sm89INS1_16FlashAttnFwdSm80INS1_25CollectiveMainloopFwdSm80ILi4ELi1ELb0EN4cute5tupleIJNS5_1CILi128EEENS7_ILi112EEENS7_ILi64EEEEEELi64ENS_6half_tEfNS_4arch4Sm80ELb1ELb0ELb0ELb0ELb1ELb0ELb1ELb0EEENS1_21CollectiveEpilogueFwdINS6_IJS8_SA_S9_EEENS6_IJNS7_ILi1EEESI_SI_EEESC_SE_Li128ELb0ELb1ELb0ELb0EEENS1_30DynamicPersistentTileSchedulerILi128ELi128ELb0ELb1ELb0EEEEEEEEEvNT_6ParamsE --------------------------
	.section	.nv.constant0._ZN7cutlass13device_kernelIN5flash19enable_sm80_to_sm89INS1_16FlashAttnFwdSm80INS1_25CollectiveMainloopFwdSm80ILi4ELi1ELb0EN4cute5tupleIJNS5_1CILi128EEENS7_ILi112EEENS7_ILi64EEEEEELi64ENS_6half_tEfNS_4arch4Sm80ELb1ELb0ELb0ELb0ELb1ELb0ELb1ELb0EEENS1_21CollectiveEpilogueFwdINS6_IJS8_SA_S9_EEENS6_IJNS7_ILi1EEESI_SI_EEESC_SE_Li128ELb0ELb1ELb0ELb0EEENS1_30DynamicPersistentTileSchedulerILi128ELi128ELb0ELb1ELb0EEEEEEEEEvNT_6ParamsE,"a",@progbits
	.sectionflags	@""
	.align	4
.nv.constant0._ZN7cutlass13device_kernelIN5flash19enable_sm80_to_sm89INS1_16FlashAttnFwdSm80INS1_25CollectiveMainloopFwdSm80ILi4ELi1ELb0EN4cute5tupleIJNS5_1CILi128EEENS7_ILi112EEENS7_ILi64EEEEEELi64ENS_6half_tEfNS_4arch4Sm80ELb1ELb0ELb0ELb0ELb1ELb0ELb1ELb0EEENS1_21CollectiveEpilogueFwdINS6_IJS8_SA_S9_EEENS6_IJNS7_ILi1EEESI_SI_EEESC_SE_Li128ELb0ELb1ELb0ELb0EEENS1_30DynamicPersistentTileSchedulerILi128ELi128ELb0ELb1ELb0EEEEEEEEEvNT_6ParamsE:
	.zero		1416


//--------------------- .nv.constant0._ZN7cutlass13device_kernelIN5flash19enable_sm80_to_sm89INS1_16FlashAttnFwdSm80INS1_25CollectiveMainloopFwdSm80ILi4ELi1ELb0EN4cute5tupleIJNS5_1CILi128EEENS7_ILi112EEENS7_ILi64EEEEEELi64ENS_6half_tEfNS_4arch4Sm80ELb1ELb0ELb0ELb1ELb1ELb0ELb1ELb0EEENS1_21CollectiveEpilogueFwdINS6_IJS8_SA_S9_EEENS6_IJNS7_ILi1EEESI_SI_EEESC_SE_Li128ELb1ELb1ELb0ELb0EEENS1_19SingleTileSchedulerILb1ELb0ELb1ELi128EEEEEEEEEvNT_6ParamsE --------------------------
	.section	.nv.constant0._ZN7cutlass13device_kernelIN5flash19enable_sm80_to_sm89INS1_16FlashAttnFwdSm80INS1_25CollectiveMainloopFwdSm80ILi4ELi1ELb0EN4cute5tupleIJNS5_1CILi128EEENS7_ILi112EEENS7_ILi64EEEEEELi64ENS_6half_tEfNS_4arch4Sm80ELb1ELb0ELb0ELb1ELb1ELb0ELb1ELb0EEENS1_21CollectiveEpilogueFwdINS6_IJS8_SA_S9_EEENS6_IJNS7_ILi1EEESI_SI_EEESC_SE_Li128ELb1ELb1ELb0ELb0EEENS1_19SingleTileSchedulerILb1ELb0ELb1ELi128EEEEEEEEEvNT_6ParamsE,"a",@progbits
	.sectionflags	@""
	.align	4
.nv.constant0._ZN7cutlass13device_kernelIN5flash19enable_sm80_to_sm89INS1_16FlashAttnFwdSm80INS1_25CollectiveMainloopFwdSm80ILi4ELi1ELb0EN4cute5tupleIJNS5_1CILi128EEENS7_ILi112EEENS7_ILi64EEEEEELi64ENS_6half_tEfNS_4arch4Sm80ELb1ELb0ELb0ELb1ELb1ELb0ELb1ELb0EEENS1_21CollectiveEpilogueFwdINS6_IJS8_SA_S9_EEENS6_IJNS7_ILi1EEESI_SI_EEESC_SE_Li128ELb1ELb1ELb0ELb0EEENS1_19SingleTileSchedulerILb1ELb0ELb1ELi128EEEEEEEEEvNT_6ParamsE:
	.zero		1400


//--------------------- .nv.constant0._ZN7cutlass13device_kernelIN5flash19enable_sm80_to_sm89INS1_16FlashAttnFwdSm80INS1_25CollectiveMainloopFwdSm80ILi4ELi1ELb0EN4cute5tupleIJNS5_1CILi128EEENS7_ILi112EEENS7_ILi64EEEEEELi64ENS_6half_tEfNS_4arch4Sm80ELb1ELb0ELb0ELb1ELb1ELb1ELb1ELb0EEENS1_21CollectiveEpilogueFwdINS6_IJS8_SA_S9_EEENS6_IJNS7_ILi1EEESI_SI_EEESC_SE_Li128ELb1ELb1ELb0ELb0EEENS1_19SingleTileSchedulerILb1ELb0ELb1ELi128EEEEEEEEEvNT_6ParamsE --------------------------
	.section	.nv.constant0._ZN7cutlass13device_kernelIN5flash19enable_sm80_to_sm89INS1_16FlashAttnFwdSm80INS1_25CollectiveMainloopFwdSm80ILi4ELi1ELb0EN4cute5tupleIJNS5_1CILi128EEENS7_ILi112EEENS7_ILi64EEEEEELi64ENS_6half_tEfNS_4arch4Sm80ELb1ELb0ELb0ELb1ELb1ELb1ELb1ELb0EEENS1_21CollectiveEpilogueFwdINS6_IJS8_SA_S9_EEENS6_IJNS7_ILi1EEESI_SI_EEESC_SE_Li128ELb1ELb1ELb0ELb0EEENS1_19SingleTileSchedulerILb1ELb0ELb1ELi128EEEEEEEEEvNT_6ParamsE,"a",@progbits
	.sectionflags	@""
	.align	4
.nv.constant0._ZN7cutlass13device_kernelIN5flash19enable_sm80_to_sm89INS1_16FlashAttnFwdSm80INS1_25CollectiveMainloopFwdSm80ILi4ELi1ELb0EN4cute5tupleIJNS5_1CILi128EEENS7_ILi112EEENS7_ILi64EEEEEELi64ENS_6half_tEfNS_4arch4Sm80ELb1ELb0ELb0ELb1ELb1ELb1ELb1ELb0EEENS1_21CollectiveEpilogueFwdINS6_IJS8_SA_S9_EEENS6_IJNS7_ILi1EEESI_SI_EEESC_SE_Li128ELb1ELb1ELb0ELb0EEENS1_19SingleTileSchedulerILb1ELb0ELb1ELi128EEEEEEEEEvNT_6ParamsE:
	.zero		1400


//--------------------- .text._ZN7cutlass13device_kernelIN5flash19enable_sm80_to_sm89INS1_16FlashAttnFwdSm80INS1_25CollectiveMainloopFwdSm80ILi4ELi1ELb0EN4cute5tupleIJNS5_1CILi128EEENS7_ILi112EEENS7_ILi64EEEEEELi64ENS_6half_tEfNS_4arch4Sm80ELb0ELb0ELb0ELb0ELb1ELb0ELb1ELb0EEENS1_21CollectiveEpilogueFwdINS6_IJS8_SA_S9_EEENS6_IJNS7_ILi1EEESI_SI_EEESC_SE_Li128ELb0ELb1ELb0ELb0EEENS1_19SingleTileSchedulerILb0ELb0ELb1ELi128EEEEEEEEEvNT_6ParamsE --------------------------
	.section	.text._ZN7cutlass13device_kernelIN5flash19enable_sm80_to_sm89INS1_16FlashAttnFwdSm80INS1_25CollectiveMainloopFwdSm80ILi4ELi1ELb0EN4cute5tupleIJNS5_1CILi128EEENS7_ILi112EEENS7_ILi64EEEEEELi64ENS_6half_tEfNS_4arch4Sm80ELb0ELb0ELb0ELb0ELb1ELb0ELb1ELb0EEENS1_21CollectiveEpilogueFwdINS6_IJS8_SA_S9_EEENS6_IJNS7_ILi1EEESI_SI_EEESC_SE_Li128ELb0ELb1ELb0ELb0EEENS1_19SingleTileSchedulerILb0ELb0ELb1ELi128EEEEEEEEEvNT_6ParamsE,"ax",@progbits
	.sectioninfo	@"SHI_REGISTERS=255"
	.align	128
.text._ZN7cutlass13device_kernelIN5flash19enable_sm80_to_sm89INS1_16FlashAttnFwdSm80INS1_25CollectiveMainloopFwdSm80ILi4ELi1ELb0EN4cute5tupleIJNS5_1CILi128EEENS7_ILi112EEENS7_ILi64EEEEEELi64ENS_6half_tEfNS_4arch4Sm80ELb0ELb0ELb0ELb0ELb1ELb0ELb1ELb0EEENS1_21CollectiveEpilogueFwdINS6_IJS8_SA_S9_EEENS6_IJNS7_ILi1EEESI_SI_EEESC_SE_Li128ELb0ELb1ELb0ELb0EEENS1_19SingleTileSchedulerILb0ELb0ELb1ELi128EEEEEEEEEvNT_6ParamsE:
        .type           _ZN7cutlass13device_kernelIN5flash19enable_sm80_to_sm89INS1_16FlashAttnFwdSm80INS1_25CollectiveMainloopFwdSm80ILi4ELi1ELb0EN4cute5tupleIJNS5_1CILi128EEENS7_ILi112EEENS7_ILi64EEEEEELi64ENS_6half_tEfNS_4arch4Sm80ELb0ELb0ELb0ELb0ELb1ELb0ELb1ELb0EEENS1_21CollectiveEpilogueFwdINS6_IJS8_SA_S9_EEENS6_IJNS7_ILi1EEESI_SI_EEESC_SE_Li128ELb0ELb1ELb0ELb0EEENS1_19SingleTileSchedulerILb0ELb0ELb1ELi128EEEEEEEEEvNT_6ParamsE,@function
        .size           _ZN7cutlass13device_kernelIN5flash19enable_sm80_to_sm89INS1_16FlashAttnFwdSm80INS1_25CollectiveMainloopFwdSm80ILi4ELi1ELb0EN4cute5tupleIJNS5_1CILi128EEENS7_ILi112EEENS7_ILi64EEEEEELi64ENS_6half_tEfNS_4arch4Sm80ELb0ELb0ELb0ELb0ELb1ELb0ELb1ELb0EEENS1_21CollectiveEpilogueFwdINS6_IJS8_SA_S9_EEENS6_IJNS7_ILi1EEESI_SI_EEESC_SE_Li128ELb0ELb1ELb0ELb0EEENS1_19SingleTileSchedulerILb0ELb0ELb1ELi128EEEEEEEEEvNT_6ParamsE,(.L_x_798 - _ZN7cutlass13device_kernelIN5flash19enable_sm80_to_sm89INS1_16FlashAttnFwdSm80INS1_25CollectiveMainloopFwdSm80ILi4ELi1ELb0EN4cute5tupleIJNS5_1CILi128EEENS7_ILi112EEENS7_ILi64EEEEEELi64ENS_6half_tEfNS_4arch4Sm80ELb0ELb0ELb0ELb0ELb1ELb0ELb1ELb0EEENS1_21CollectiveEpilogueFwdINS6_IJS8_SA_S9_EEENS6_IJNS7_ILi1EEESI_SI_EEESC_SE_Li128ELb0ELb1ELb0ELb0EEENS1_19SingleTileSchedulerILb0ELb0ELb1ELi128EEEEEEEEEvNT_6ParamsE)
        .other          _ZN7cutlass13device_kernelIN5flash19enable_sm80_to_sm89INS1_16FlashAttnFwdSm80INS1_25CollectiveMainloopFwdSm80ILi4ELi1ELb0EN4cute5tupleIJNS5_1CILi128EEENS7_ILi112EEENS7_ILi64EEEEEELi64ENS_6half_tEfNS_4arch4Sm80ELb0ELb0ELb0ELb0ELb1ELb0ELb1ELb0EEENS1_21CollectiveEpilogueFwdINS6_IJS8_SA_S9_EEENS6_IJNS7_ILi1EEESI_SI_EEESC_SE_Li128ELb0ELb1ELb0ELb0EEENS1_19SingleTileSchedulerILb0ELb0ELb1ELi128EEEEEEEEEvNT_6ParamsE,@"STO_CUDA_ENTRY STV_DEFAULT"
_ZN7cutlass13device_kernelIN5flash19enable_sm80_to_sm89INS1_16FlashAttnFwdSm80INS1_25CollectiveMainloopFwdSm80ILi4ELi1ELb0EN4cute5tupleIJNS5_1CILi128EEENS7_ILi112EEENS7_ILi64EEEEEELi64ENS_6half_tEfNS_4arch4Sm80ELb0ELb0ELb0ELb0ELb1ELb0ELb1ELb0EEENS1_21CollectiveEpilogueFwdINS6_IJS8_SA_S9_EEENS6_IJNS7_ILi1EEESI_SI_EEESC_SE_Li128ELb0ELb1ELb0ELb0EEENS1_19SingleTileSchedulerILb0ELb0ELb1ELi128EEEEEEEEEvNT_6ParamsE:
[----:B------:R-:W-:-:S03]  /*0000*/  MOV R1, c[0x0][0x28] ;  /* 0x00000a0000017a02 */ /* 0x000fc60000000f00 */
[----:B------:R-:W1:Y:S01]  /*0010*/  S2UR UR14, SR_CTAID.Z ;  /* 0x00000000000e79c3 */ /* 0x000e620000002700 */
[----:B------:R-:W-:Y:S02]  /*0020*/  IADD3 R1, R1, -0x40, RZ ;  /* 0xffffffc001017810 */ /* 0x000fe40007ffe0ff */
[----:B-1----:R-:W-:-:S13]  /*0030*/  ISETP.LE.AND P0, PT, RZ, UR14, PT ;  /* 0x0000000eff007c0c */ /* 0x002fda000bf03270 */
[----:B------:R-:W-:Y:S05]  /*0040*/  @!P0 EXIT ;  /* 0x000000000000894d */ /* 0x000fea0003800000 */
[----:B------:R-:W-:Y:S02]  /*0050*/  ULDC.64 UR4, c[0x0][0x340] ;  /* 0x0000d00000047ab9 */ /* 0x000fe40000000a00 */
[----:B------:R-:W-:Y:S02]  /*0060*/  UISETP.NE.U32.AND UP1, UPT, URZ, UR4, UPT ;  /* 0x000000043f00728c */ /* 0x000fe4000bf25070 */
[----:B------:R-:W-:Y:S02]  /*0070*/  ULDC.64 UR8, c[0x0][0x340] ;  /* 0x0000d00000087ab9 */ /* 0x000fe40000000a00 */
[----:B------:R-:W-:Y:S02]  /*0080*/  UISETP.NE.AND.EX UP1, UPT, URZ, UR5, UPT, UP1 ;  /* 0x000000053f00728c */ /* 0x000fe4000bf25310 */
[----:B------:R-:W-:Y:S02]  /*0090*/  ULDC.64 UR12, c[0x0][0x118] ;  /* 0x00004600000c7ab9 */ /* 0x000fe40000000a00 */
[----:B------:R-:W-:-:S02]  /*00a0*/  ULDC.64 UR4, c[0x0][0x370] ;  /* 0x0000dc0000047ab9 */ /* 0x000fc40000000a00 */
[----:B------:R-:W-:Y:S01]  /*00b0*/  PLOP3.LUT P1, PT, PT, PT, UP1, 0x80, 0x0 ;  /* 0x000000000000781c */ /* 0x000fe20003f2f018 */
[----:B------:R-:W-:-:S04]  /*00c0*/  UISETP.NE.U32.AND UP0, UPT, URZ, UR4, UPT ;  /* 0x000000043f00728c */ /* 0x000fc8000bf05070 */
[----:B------:R-:W-:Y:S02]  /*00d0*/  @UP1 UMOV UR6, 0x4 ;  /* 0x0000000400061882 */ /* 0x000fe40000000000 */
[----:B------:R-:W-:Y:S02]  /*00e0*/  @UP1 UIMAD.WIDE UR6, UR14, UR6, UR8 ;  /* 0x000000060e0612a5 */ /* 0x000fe4000f8e0208 */
[----:B------:R-:W-:-:S04]  /*00f0*/  UISETP.NE.AND.EX UP0, UPT, URZ, UR5, UPT, UP0 ;  /* 0x000000053f00728c */ /* 0x000fc8000bf05300 */
[----:B------:R-:W-:Y:S02]  /*0100*/  IMAD.U32 R2, RZ, RZ, UR6 ;  /* 0x00000006ff027e24 */ /* 0x000fe4000f8e00ff */
[----:B------:R-:W-:Y:S01]  /*0110*/  IMAD.U32 R3, RZ, RZ, UR7 ;  /* 0x00000007ff037e24 */ /* 0x000fe2000f8e00ff */
[----:B------:R-:W-:Y:S01]  /*0120*/  ULDC.64 UR6, c[0x0][0x370] ;  /* 0x0000dc0000067ab9 */ /* 0x000fe20000000a00 */
[----:B------:R-:W-:-:S03]  /*0130*/  PLOP3.LUT P2, PT, PT, PT, UP0, 0x80, 0x0 ;  /* 0x000000000000781c */ /* 0x000fc60003f4f008 */
[----:B------:R1:W2:Y:S01]  /*0140*/  @P1 LDG.E R12, [R2.64] ;  /* 0x0000000c020c1981 */ /* 0x0002a2000c1e1900 */
[----:B------:R-:W-:Y:S02]  /*0150*/  @UP0 UMOV UR4, 0x4 ;  /* 0x0000000400040882 */ /* 0x000fe40000000000 */
[----:B------:R-:W-:-:S06]  /*0160*/  @UP0 UIMAD.WIDE UR4, UR14, UR4, UR6 ;  /* 0x000000040e0402a5 */ /* 0x000fcc000f8e0206 */
[----:B-1----:R-:W-:Y:S02]  /*0170*/  IMAD.U32 R2, RZ, RZ, UR4 ;  /* 0x00000004ff027e24 */ /* 0x002fe4000f8e00ff */
[----:B------:R-:W-:Y:S01]  /*0180*/  IMAD.U32 R3, RZ, RZ, UR5 ;  /* 0x00000005ff037e24 */ /* 0x000fe2000f8e00ff */
[----:B------:R-:W1:Y:S01]  /*0190*/  S2R R77, SR_TID.X ;  /* 0x00000000004d7919 */ /* 0x000e620000002100 */
[----:B------:R-:W3:Y:S03]  /*01a0*/  S2UR UR7, SR_CTAID.Y ;  /* 0x00000000000779c3 */ /* 0x000ee60000002600 */
[----:B------:R-:W4:Y:S01]  /*01b0*/  S2R R13, SR_CTAID.X ;  /* 0x00000000000d7919 */ /* 0x000f220000002500 */
[----:B------:R-:W-:Y:S01]  /*01c0*/  IMAD.MOV.U32 R18, RZ, RZ, c[0x0][0x2c4] ;  /* 0x0000b100ff127624 */ /* 0x000fe200078e00ff */
[----:B------:R-:W-:Y:S02]  /*01d0*/  ULDC.64 UR4, c[0x0][0x1b8] ;  /* 0x00006e0000047ab9 */ /* 0x000fe40000000a00 */
[----:B------:R5:W2:Y:S01]  /*01e0*/  @P2 LDG.E R14, [R2.64] ;  /* 0x0000000c020e2981 */ /* 0x000aa2000c1e1900 */
[----:B------:R-:W-:Y:S01]  /*01f0*/  USHF.R.S32.HI UR9, URZ, 0x1f, UR14 ;  /* 0x0000001f3f097899 */ /* 0x000fe2000801140e */
[C---:B------:R-:W-:Y:S01]  /*0200*/  ISETP.NE.AND P0, PT, R18.reuse, 0x1, PT ;  /* 0x000000011200780c */ /* 0x040fe20003f05270 */
[----:B------:R-:W-:-:S02]  /*0210*/  IMAD R18, R18, c[0x0][0x168], RZ ;  /* 0x00005a0012127a24 */ /* 0x000fc400078e02ff */
[----:B------:R-:W-:Y:S01]  /*0220*/  IMAD.MOV.U32 R248, RZ, RZ, RZ ;  /* 0x000000fffff87224 */ /* 0x000fe200078e00ff */
[----:B-1----:R-:W-:Y:S01]  /*0230*/  SHF.R.S32.HI R21, RZ, 0x1f, R77 ;  /* 0x0000001fff157819 */ /* 0x002fe2000001144d */
[----:B---3--:R-:W-:Y:S02]  /*0240*/  USHF.R.S32.HI UR6, URZ, 0x1f, UR7 ;  /* 0x0000001f3f067899 */ /* 0x008fe40008011407 */
[----:B------:R-:W-:Y:S01]  /*0250*/  UIMAD.WIDE.U32 UR10, UR7, UR4, URZ ;  /* 0x00000004070a72a5 */ /* 0x000fe2000f8e003f */
[CC--:B------:R-:W-:Y:S01]  /*0260*/  LEA.HI R9, R21.reuse, R77.reuse, RZ, 0x6 ;  /* 0x0000004d15097211 */ /* 0x0c0fe200078f30ff */
[----:B------:R-:W-:Y:S01]  /*0270*/  UIMAD UR8, UR6, UR4, URZ ;  /* 0x00000004060872a4 */ /* 0x000fe2000f8e023f */
[----:B-----5:R-:W-:-:S03]  /*0280*/  LEA.HI R2, R21, R77, RZ, 0x3 ;  /* 0x0000004d15027211 */ /* 0x020fc600078f18ff */
[----:B------:R-:W-:Y:S01]  /*0290*/  UIMAD UR8, UR7, UR5, UR8 ;  /* 0x00000005070872a4 */ /* 0x000fe2000f8e0208 */
[----:B------:R-:W-:Y:S02]  /*02a0*/  LOP3.LUT R0, R2, 0xfffffff8, RZ, 0xc0, !PT ;  /* 0xfffffff802007812 */ /* 0x000fe400078ec0ff */
[----:B------:R-:W-:Y:S01]  /*02b0*/  ULDC.64 UR4, c[0x0][0x1c0] ;  /* 0x0000700000047ab9 */ /* 0x000fe20000000a00 */
[----:B------:R-:W-:Y:S01]  /*02c0*/  SHF.R.S32.HI R16, RZ, 0x3, R2 ;  /* 0x00000003ff107819 */ /* 0x000fe20000011402 */
[----:B------:R-:W-:Y:S01]  /*02d0*/  UIADD3 UR11, UR11, UR8, URZ ;  /* 0x000000080b0b7290 */ /* 0x000fe2000fffe03f */
[----:B------:R-:W-:Y:S01]  /*02e0*/  IMAD.IADD R30, R77, 0x1, -R0 ;  /* 0x000000014d1e7824 */ /* 0x000fe200078e0a00 */
[----:B------:R-:W-:Y:S02]  /*02f0*/  UIMAD UR9, UR9, UR4, URZ ;  /* 0x00000004090972a4 */ /* 0x000fe4000f8e023f */
[----:B------:R-:W-:Y:S01]  /*0300*/  UIMAD.WIDE.U32 UR10, UR14, UR4, UR10 ;  /* 0x000000040e0a72a5 */ /* 0x000fe2000f8e000a */
[C---:B------:R-:W-:Y:S01]  /*0310*/  IMAD R134, R30.reuse, 0x10, R16 ;  /* 0x000000101e867824 */ /* 0x040fe200078e0210 */
[----:B------:R-:W-:Y:S01]  /*0320*/  UIMAD UR5, UR14, UR5, UR9 ;  /* 0x000000050e0572a4 */ /* 0x000fe2000f8e0209 */
[----:B------:R-:W-:Y:S01]  /*0330*/  IMAD.SHL.U32 R76, R30, 0x8, RZ ;  /* 0x000000081e4c7824 */ /* 0x000fe200078e00ff */
[----:B------:R-:W-:Y:S01]  /*0340*/  ULDC UR4, c[0x0][0x2ac] ;  /* 0x0000ab0000047ab9 */ /* 0x000fe20000000800 */
[----:B----4-:R-:W-:Y:S01]  /*0350*/  IMAD R7, R13, 0x80, R134 ;  /* 0x000000800d077824 */ /* 0x010fe200078e0286 */
[----:B------:R-:W-:Y:S01]  /*0360*/  UIADD3 UR5, UR11, UR5, URZ ;  /* 0x000000050b057290 */ /* 0x000fe2000fffe03f */
[----:B------:R-:W-:Y:S01]  /*0370*/  IMAD.U32 R3, RZ, RZ, UR11 ;  /* 0x0000000bff037e24 */ /* 0x000fe2000f8e00ff */
[----:B------:R-:W-:Y:S01]  /*0380*/  STL [R1+0x4], R134 ;  /* 0x0000048601007387 */ /* 0x000fe20000100800 */
[----:B------:R-:W-:Y:S01]  /*0390*/  @P0 IMAD.HI.U32 R0, R7, c[0x0][0x2c8], RZ ;  /* 0x0000b20007000a27 */ /* 0x000fe200078e00ff */
[----:B------:R-:W-:Y:S01]  /*03a0*/  ISETP.GE.AND P5, PT, R76, c[0x0][0x198], PT ;  /* 0x000066004c007a0c */ /* 0x000fe20003fa6270 */
[----:B------:R-:W-:Y:S01]  /*03b0*/  UMOV UR11, URZ ;  /* 0x0000003f000b7c82 */ /* 0x000fe20008000000 */
[----:B------:R1:W-:Y:S01]  /*03c0*/  STL [R1+0x10], R7 ;  /* 0x0000100701007387 */ /* 0x0003e20000100800 */
[----:B------:R-:W-:Y:S01]  /*03d0*/  IMAD.MOV.U32 R4, RZ, RZ, R7 ;  /* 0x000000ffff047224 */ /* 0x000fe200078e0007 */
[----:B------:R-:W-:Y:S01]  /*03e0*/  @P0 SHF.R.U32.HI R4, RZ, c[0x0][0x2cc], R0 ;  /* 0x0000b300ff040a19 */ /* 0x000fe20000011600 */
[----:B------:R-:W-:Y:S01]  /*03f0*/  IMAD.U32 R2, RZ, RZ, UR10 ;  /* 0x0000000aff027e24 */ /* 0x000fe2000f8e00ff */
[----:B------:R-:W-:Y:S01]  /*0400*/  SHF.R.S32.HI R133, RZ, 0x1f, R76 ;  /* 0x0000001fff857819 */ /* 0x000fe2000001144c */
[----:B------:R-:W-:Y:S01]  /*0410*/  IMAD.U32 R3, RZ, RZ, UR5 ;  /* 0x00000005ff037e24 */ /* 0x000fe2000f8e00ff */
[--C-:B------:R-:W-:Y:S01]  /*0420*/  SHF.R.S32.HI R5, RZ, 0x1f, R4.reuse ;  /* 0x0000001fff057819 */ /* 0x100fe20000011404 */
[----:B------:R-:W-:Y:S01]  /*0430*/  IMAD.MOV R0, RZ, RZ, -R4 ;  /* 0x000000ffff007224 */ /* 0x000fe200078e0a04 */
[----:B------:R-:W-:Y:S01]  /*0440*/  ULDC UR10, c[0x0][0x1d0] ;  /* 0x00007400000a7ab9 */ /* 0x000fe20000000800 */
[----:B------:R-:W-:Y:S01]  /*0450*/  IMAD.WIDE.U32 R2, R4, c[0x0][0x1b0], R2 ;  /* 0x00006c0004027a25 */ /* 0x000fe200078e0002 */
[----:B------:R-:W-:-:S02]  /*0460*/  UIMAD UR10, UR4, UR10, URZ ;  /* 0x0000000a040a72a4 */ /* 0x000fc4000f8e023f */
[----:B------:R-:W-:Y:S01]  /*0470*/  UMOV UR8, 0x70 ;  /* 0x0000007000087882 */ /* 0x000fe20000000000 */
[----:B------:R-:W-:Y:S01]  /*0480*/  IMAD R6, R5, c[0x0][0x1b0], RZ ;  /* 0x00006c0005067a24 */ /* 0x000fe200078e02ff */
[----:B------:R-:W-:Y:S01]  /*0490*/  UIADD3 UR5, UR10, 0x6f, URZ ;  /* 0x0000006f0a057890 */ /* 0x000fe2000fffe03f */
[----:B------:R-:W-:Y:S01]  /*04a0*/  IMAD R5, R0, c[0x0][0x2c4], R7 ;  /* 0x0000b10000057a24 */ /* 0x000fe200078e0207 */
[----:B------:R-:W-:Y:S01]  /*04b0*/  UMOV UR4, URZ ;  /* 0x0000003f00047c82 */ /* 0x000fe20008000000 */
[----:B------:R-:W-:Y:S01]  /*04c0*/  IMAD R0, R4, c[0x0][0x1b4], R6 ;  /* 0x00006d0004007a24 */ /* 0x000fe200078e0206 */
[----:B------:R-:W-:Y:S01]  /*04d0*/  UIMAD.WIDE UR4, UR5, -0x6db6db6d, UR4 ;  /* 0x92492493050478a5 */ /* 0x000fe2000f8e0204 */
[----:B------:R-:W-:Y:S01]  /*04e0*/  IMAD R13, R13, 0x80, R16 ;  /* 0x000000800d0d7824 */ /* 0x000fe200078e0210 */
[----:B------:R-:W-:Y:S01]  /*04f0*/  SHF.R.S32.HI R4, RZ, 0x1f, R5 ;  /* 0x0000001fff047819 */ /* 0x000fe20000011405 */
[----:B------:R-:W-:Y:S01]  /*0500*/  IMAD.IADD R3, R3, 0x1, R0 ;  /* 0x0000000103037824 */ /* 0x000fe200078e0200 */
[----:B------:R-:W-:-:S02]  /*0510*/  USHF.R.U32.HI UR9, URZ, 0x1f, UR5 ;  /* 0x0000001f3f097899 */ /* 0x000fc40008011605 */
[CC--:B------:R-:W-:Y:S01]  /*0520*/  ISETP.GE.AND P6, PT, R13.reuse, R18.reuse, PT ;  /* 0x000000120d00720c */ /* 0x0c0fe20003fc6270 */
[----:B------:R-:W-:Y:S01]  /*0530*/  IMAD R0, R4, c[0x0][0x1a8], RZ ;  /* 0x00006a0004007a24 */ /* 0x000fe200078e02ff */
[----:B------:R-:W-:Y:S01]  /*0540*/  IADD3 R10, R13, 0x10, RZ ;  /* 0x000000100d0a7810 */ /* 0x000fe20007ffe0ff */
[----:B------:R-:W-:Y:S01]  /*0550*/  IMAD.WIDE.U32 R2, R5, c[0x0][0x1a8], R2 ;  /* 0x00006a0005027a25 */ /* 0x000fe200078e0002 */
[----:B------:R-:W-:Y:S01]  /*0560*/  IADD3 R11, R13, 0x20, RZ ;  /* 0x000000200d0b7810 */ /* 0x000fe20007ffe0ff */
[----:B------:R-:W-:Y:S01]  /*0570*/  ULEA.HI.SX32 UR9, UR5, UR9, 0x1a ;  /* 0x0000000905097291 */ /* 0x000fe2000f8fd23f */
[-C--:B------:R-:W-:Y:S01]  /*0580*/  ISETP.GE.AND P3, PT, R10, R18.reuse, PT ;  /* 0x000000120a00720c */ /* 0x080fe20003f66270 */
[----:B------:R-:W-:Y:S01]  /*0590*/  IMAD R0, R5, c[0x0][0x1ac], R0 ;  /* 0x00006b0005007a24 */ /* 0x000fe200078e0200 */
[----:B-1----:R-:W-:Y:S01]  /*05a0*/  LEA R7, P0, R2, c[0x0][0x160], 0x1 ;  /* 0x0000580002077a11 */ /* 0x002fe200078008ff */
[----:B------:R-:W-:Y:S01]  /*05b0*/  IMAD.MOV.U32 R10, RZ, RZ, c[0x0][0x2b8] ;  /* 0x0000ae00ff0a7624 */ /* 0x000fe200078e00ff */
[----:B------:R-:W-:Y:S01]  /*05c0*/  ISETP.GE.AND P4, PT, R11, R18, PT ;  /* 0x000000120b00720c */ /* 0x000fe20003f86270 */
[----:B------:R-:W-:Y:S01]  /*05d0*/  IMAD.IADD R0, R3, 0x1, R0 ;  /* 0x0000000103007824 */ /* 0x000fe200078e0200 */
[----:B------:R-:W-:Y:S01]  /*05e0*/  IADD3 R11, R13, 0x50, RZ ;  /* 0x000000500d0b7810 */ /* 0x000fe20007ffe0ff */
[----:B------:R-:W1:Y:S01]  /*05f0*/  SHFL.IDX PT, R3, R7, RZ, 0x181f ;  /* 0x00181fff07037589 */ /* 0x000e6200000e0000 */
[----:B------:R-:W-:-:S02]  /*0600*/  UIMAD UR8, UR9, UR8, -0x70 ;  /* 0xffffff90090874a4 */ /* 0x000fc4000f8e0208 */
[----:B------:R-:W-:Y:S01]  /*0610*/  LEA.HI.X R6, R2, c[0x0][0x164], R0, 0x1, P0 ;  /* 0x0000590002067a11 */ /* 0x000fe200000f0c00 */
[----:B------:R-:W-:Y:S01]  /*0620*/  IMAD.SHL.U32 R0, R16, 0x40, RZ ;  /* 0x0000004010007824 */ /* 0x000fe200078e00ff */
[----:B------:R-:W-:Y:S01]  /*0630*/  SHFL.IDX PT, R4, R7, 0x1, 0x181f ;  /* 0x00381f0007047f89 */ /* 0x000fe200000e0000 */
[----:B------:R-:W-:-:S03]  /*0640*/  ULDC.64 UR4, c[0x0][0x2b0] ;  /* 0x0000ac0000047ab9 */ /* 0x000fc60000000a00 */
[----:B------:R-:W3:Y:S01]  /*0650*/  SHFL.IDX PT, R5, R6, RZ, 0x181f ;  /* 0x00181fff06057589 */ /* 0x000ee200000e0000 */
[----:B------:R-:W-:-:S03]  /*0660*/  LOP3.LUT R0, R0, 0x1c0, RZ, 0xc0, !PT ;  /* 0x000001c000007812 */ /* 0x000fc600078ec0ff */
[----:B------:R-:W4:Y:S01]  /*0670*/  SHFL.IDX PT, R8, R6, 0x1, 0x181f ;  /* 0x00381f0006087f89 */ /* 0x000f2200000e0000 */
[----:B------:R-:W-:Y:S02]  /*0680*/  SHF.R.U32.HI R2, RZ, 0x3, R0 ;  /* 0x00000003ff027819 */ /* 0x000fe40000011600 */
[----:B------:R-:W-:Y:S01]  /*0690*/  LOP3.LUT R0, R0, 0x38, R76, 0xf8, !PT ;  /* 0x0000003800007812 */ /* 0x000fe200078ef84c */
[----:B------:R-:W-:Y:S03]  /*06a0*/  SHFL.IDX PT, R15, R6, 0x5, 0x181f ;  /* 0x00b81f00060f7f89 */ /* 0x000fe600000e0000 */
[----:B------:R-:W-:Y:S01]  /*06b0*/  LOP3.LUT R0, R0, R2, RZ, 0x3c, !PT ;  /* 0x0000000200007212 */ /* 0x000fe200078e3cff */
[----:B------:R-:W-:Y:S01]  /*06c0*/  IMAD.SHL.U32 R2, R9, 0x8, RZ ;  /* 0x0000000809027824 */ /* 0x000fe200078e00ff */
[----:B------:R-:W-:Y:S04]  /*06d0*/  SHFL.IDX PT, R17, R6, 0x7, 0x181f ;  /* 0x00f81f0006117f89 */ /* 0x000fe800000e0000 */
[----:B------:R-:W-:Y:S01]  /*06e0*/  LOP3.LUT R132, R0, 0xfffffe00, R2, 0xf8, !PT ;  /* 0xfffffe0000847812 */ /* 0x000fe200078ef802 */
[----:B------:R-:W-:Y:S01]  /*06f0*/  SHFL.IDX PT, R9, R7, 0x2, 0x181f ;  /* 0x00581f0007097f89 */ /* 0x000fe200000e0000 */
[----:B-1----:R-:W-:-:S03]  /*0700*/  @!P6 LEA R2, P0, R76, R3, 0x1 ;  /* 0x000000034c02e211 */ /* 0x002fc600078008ff */
[----:B------:R-:W-:Y:S01]  /*0710*/  @!P6 IMAD.SHL.U32 R0, R132, 0x2, RZ ;  /* 0x000000028400e824 */ /* 0x000fe200078e00ff */
[----:B--2---:R1:W2:Y:S01]  /*0720*/  @P1 R2UR UR15, R12 ;  /* 0x000000000c0f13c2 */ /* 0x0042a200000e0000 */
[----:B---3--:R-:W-:Y:S01]  /*0730*/  @!P6 LEA.HI.X R3, R76, R5, R133, 0x1, P0 ;  /* 0x000000054c03e211 */ /* 0x008fe200000f0c85 */
[----:B--2---:R-:W-:Y:S01]  /*0740*/  @!UP1 UMOV UR15, UR14 ;  /* 0x0000000e000f9c82 */ /* 0x004fe20008000000 */
[----:B------:R-:W-:Y:S01]  /*0750*/  ISETP.NE.AND P0, PT, R10, 0x1, PT ;  /* 0x000000010a00780c */ /* 0x000fe20003f05270 */
[----:B------:R-:W-:Y:S01]  /*0760*/  SHFL.IDX PT, R5, R6, 0x3, 0x181f ;  /* 0x00781f0006057f89 */ /* 0x000fe200000e0000 */
[----:B------:R-:W-:Y:S02]  /*0770*/  USHF.R.S32.HI UR14, URZ, 0x1f, UR15 ;  /* 0x0000001f3f0e7899 */ /* 0x000fe4000801140f */
[----:B------:R-:W-:Y:S01]  /*0780*/  UIMAD.WIDE.U32 UR16, UR15, UR4, URZ ;  /* 0x000000040f1072a5 */ /* 0x000fe2000f8e003f */
[----:B------:R2:W-:Y:S01]  /*0790*/  @!P6 LDGSTS.E.BYPASS.LTC128B.128 [R0+0x7100], [R2.64], !P5 ;  /* 0x071000000200efae */ /* 0x0005e2000e901d4c */
[----:B------:R-:W-:-:S03]  /*07a0*/  UIMAD UR14, UR14, UR4, URZ ;  /* 0x000000040e0e72a4 */ /* 0x000fc6000f8e023f */
[----:B------:R-:W-:Y:S01]  /*07b0*/  SHFL.IDX PT, R10, R6, 0x2, 0x181f ;  /* 0x00581f00060a7f89 */ /* 0x000fe200000e0000 */
[----:B------:R-:W-:-:S03]  /*07c0*/  UIMAD UR14, UR15, UR5, UR14 ;  /* 0x000000050f0e72a4 */ /* 0x000fc6000f8e020e */
[----:B------:R-:W-:Y:S01]  /*07d0*/  ULDC.64 UR4, c[0x0][0x1e8] ;  /* 0x00007a0000047ab9 */ /* 0x000fe20000000a00 */
[----:B------:R-:W-:Y:S01]  /*07e0*/  STL [R1+0x8], R132 ;  /* 0x0000088401007387 */ /* 0x000fe20000100800 */
[----:B------:R-:W-:Y:S01]  /*07f0*/  UIADD3 UR14, UR17, UR14, URZ ;  /* 0x0000000e110e7290 */ /* 0x000fe2000fffe03f */
[C---:B-1----:R-:W-:Y:S02]  /*0800*/  IADD3 R12, R13.reuse, 0x40, RZ ;  /* 0x000000400d0c7810 */ /* 0x042fe40007ffe0ff */
[----:B--2---:R-:W-:Y:S01]  /*0810*/  @!P3 LEA R2, P6, R76, R4, 0x1 ;  /* 0x000000044c02b211 */ /* 0x004fe200078c08ff */
[----:B------:R-:W-:Y:S01]  /*0820*/  @!P3 IMAD.SHL.U32 R0, R132, 0x2, RZ ;  /* 0x000000028400b824 */ /* 0x000fe200078e00ff */
[----:B------:R-:W-:Y:S01]  /*0830*/  IADD3 R4, R13, 0x30, RZ ;  /* 0x000000300d047810 */ /* 0x000fe20007ffe0ff */
[----:B------:R1:W2:Y:S01]  /*0840*/  @P2 R2UR UR11, R14 ;  /* 0x000000000e0b23c2 */ /* 0x0002a200000e0000 */
[----:B----4-:R-:W-:Y:S01]  /*0850*/  @!P3 LEA.HI.X R3, R76, R8, R133, 0x1, P6 ;  /* 0x000000084c03b211 */ /* 0x010fe200030f0c85 */
[----:B------:R-:W-:Y:S01]  /*0860*/  UIMAD UR15, UR6, UR4, URZ ;  /* 0x00000004060f72a4 */ /* 0x000fe2000f8e023f */
[-C--:B------:R-:W-:Y:S01]  /*0870*/  ISETP.GE.AND P6, PT, R4, R18.reuse, PT ;  /* 0x000000120400720c */ /* 0x080fe20003fc6270 */
[----:B------:R-:W-:Y:S04]  /*0880*/  SHFL.IDX PT, R8, R7, 0x4, 0x181f ;  /* 0x00981f0007087f89 */ /* 0x000fe800000e0000 */
[----:B------:R-:W3:Y:S04]  /*0890*/  SHFL.IDX PT, R4, R7, 0x3, 0x181f ;  /* 0x00781f0007047f89 */ /* 0x000ee800000e0000 */
[----:B------:R4:W-:Y:S01]  /*08a0*/  @!P3 LDGSTS.E.BYPASS.LTC128B.128 [R0+0x7900], [R2.64], !P5 ;  /* 0x079000000200bfae */ /* 0x0009e2000e901d4c */
[----:B------:R-:W-:-:S03]  /*08b0*/  ISETP.GE.AND P3, PT, R12, R18, PT ;  /* 0x000000120c00720c */ /* 0x000fc60003f66270 */
[----:B------:R-:W-:Y:S01]  /*08c0*/  SHFL.IDX PT, R12, R6, 0x6, 0x181f ;  /* 0x00d81f00060c7f89 */ /* 0x000fe200000e0000 */
[----:B------:R-:W-:Y:S02]  /*08d0*/  UIMAD.WIDE.U32 UR20, UR7, UR4, URZ ;  /* 0x00000004071472a5 */ /* 0x000fe4000f8e003f */
[----:B------:R-:W-:Y:S01]  /*08e0*/  UIADD3 UR18, UR9, -0x1, URZ ;  /* 0xffffffff09127890 */ /* 0x000fe2000fffe03f */
[----:B------:R-:W-:Y:S04]  /*08f0*/  STL [R1+0xc], R133 ;  /* 0x00000c8501007387 */ /* 0x000fe80000100800 */
[----:B-1----:R-:W-:Y:S01]  /*0900*/  SHFL.IDX PT, R14, R7, 0x7, 0x181f ;  /* 0x00f81f00070e7f89 */ /* 0x002fe200000e0000 */
[----:B---3--:R-:W-:-:S04]  /*0910*/  @!P6 LEA R4, P2, R76, R4, 0x1 ;  /* 0x000000044c04e211 */ /* 0x008fc800078408ff */
[C-C-:B------:R-:W-:Y:S02]  /*0920*/  @!P6 LEA.HI.X R5, R76.reuse, R5, R133.reuse, 0x1, P2 ;  /* 0x000000054c05e211 */ /* 0x140fe400010f0c85 */
[----:B----4-:R-:W-:Y:S01]  /*0930*/  @!P4 LEA R2, P1, R76, R9, 0x1 ;  /* 0x000000094c02c211 */ /* 0x010fe200078208ff */
[----:B------:R-:W-:Y:S01]  /*0940*/  @!P4 IMAD.SHL.U32 R0, R132, 0x2, RZ ;  /* 0x000000028400c824 */ /* 0x000fe200078e00ff */
[----:B------:R-:W1:Y:S02]  /*0950*/  SHFL.IDX PT, R9, R6, 0x4, 0x181f ;  /* 0x00981f0006097f89 */ /* 0x000e6400000e0000 */
[----:B------:R-:W-:Y:S02]  /*0960*/  @!P4 LEA.HI.X R3, R76, R10, R133, 0x1, P1 ;  /* 0x0000000a4c03c211 */ /* 0x000fe400008f0c85 */
[----:B------:R-:W-:Y:S01]  /*0970*/  ISETP.GE.AND P1, PT, R11, R18, PT ;  /* 0x000000120b00720c */ /* 0x000fe20003f26270 */
[----:B------:R-:W-:Y:S04]  /*0980*/  SHFL.IDX PT, R10, R7, 0x6, 0x181f ;  /* 0x00d81f00070a7f89 */ /* 0x000fe800000e0000 */
[----:B------:R-:W3:Y:S04]  /*0990*/  SHFL.IDX PT, R11, R7, 0x5, 0x181f ;  /* 0x00b81f00070b7f89 */ /* 0x000ee800000e0000 */
[----:B------:R4:W-:Y:S02]  /*09a0*/  @!P4 LDGSTS.E.BYPASS.LTC128B.128 [R0+0x8100], [R2.64], !P5 ;  /* 0x081000000200cfae */ /* 0x0009e4000e901d4c */
[----:B----4-:R-:W-:-:S02]  /*09b0*/  IADD3 R0, R13, 0x60, RZ ;  /* 0x000000600d007810 */ /* 0x010fc40007ffe0ff */
[----:B------:R-:W-:Y:S01]  /*09c0*/  @!P3 LEA R2, P2, R76, R8, 0x1 ;  /* 0x000000084c02b211 */ /* 0x000fe200078408ff */
[----:B------:R-:W-:Y:S01]  /*09d0*/  @!P6 IMAD.SHL.U32 R8, R132, 0x2, RZ ;  /* 0x000000028408e824 */ /* 0x000fe200078e00ff */
[----:B------:R-:W-:Y:S01]  /*09e0*/  ISETP.GE.AND P4, PT, R0, R18, PT ;  /* 0x000000120000720c */ /* 0x000fe20003f86270 */
[----:B------:R-:W-:Y:S01]  /*09f0*/  @!P3 IMAD.SHL.U32 R0, R132, 0x2, RZ ;  /* 0x000000028400b824 */ /* 0x000fe200078e00ff */
[----:B-1----:R-:W-:Y:S02]  /*0a00*/  @!P3 LEA.HI.X R3, R76, R9, R133, 0x1, P2 ;  /* 0x000000094c03b211 */ /* 0x002fe400010f0c85 */
[----:B------:R1:W-:Y:S04]  /*0a10*/  @!P6 LDGSTS.E.BYPASS.LTC128B.128 [R8+0x8900], [R4.64], !P5 ;  /* 0x089000000408efae */ /* 0x0003e8000e901d4c */
[----:B------:R4:W-:Y:S01]  /*0a20*/  @!P3 LDGSTS.E.BYPASS.LTC128B.128 [R0+0x9100], [R2.64], !P5 ;  /* 0x091000000200bfae */ /* 0x0009e2000e901d4c */
[----:B-1----:R-:W-:-:S02]  /*0a30*/  IADD3 R5, R13, 0x70, RZ ;  /* 0x000000700d057810 */ /* 0x002fc40007ffe0ff */
[----:B----4-:R-:W-:Y:S02]  /*0a40*/  IADD3 R0, R134, UR8, RZ ;  /* 0x0000000886007c10 */ /* 0x010fe4000fffe0ff */
[----:B---3--:R-:W-:Y:S02]  /*0a50*/  @!P1 LEA R2, P2, R76, R11, 0x1 ;  /* 0x0000000b4c029211 */ /* 0x008fe400078408ff */
[C---:B------:R-:W-:Y:S02]  /*0a60*/  ISETP.GE.AND P6, PT, R0.reuse, UR10, PT ;  /* 0x0000000a00007c0c */ /* 0x040fe4000bfc6270 */
[----:B--2---:R-:W-:Y:S01]  /*0a70*/  IADD3 R9, R0, UR11, RZ ;  /* 0x0000000b00097c10 */ /* 0x004fe2000fffe0ff */
[----:B------:R-:W-:Y:S01]  /*0a80*/  @!P1 IMAD.SHL.U32 R0, R132, 0x2, RZ ;  /* 0x0000000284009824 */ /* 0x000fe200078e00ff */
[----:B------:R-:W-:Y:S02]  /*0a90*/  ISETP.GT.OR P6, PT, R134, 0x6f, P6 ;  /* 0x0000006f8600780c */ /* 0x000fe400037c4670 */
[----:B------:R-:W-:Y:S01]  /*0aa0*/  ISETP.GE.AND P3, PT, R5, R18, PT ;  /* 0x000000120500720c */ /* 0x000fe20003f66270 */
[----:B------:R-:W-:Y:S01]  /*0ab0*/  @P0 IMAD.HI.U32 R4, R9, c[0x0][0x2bc], RZ ;  /* 0x0000af0009040a27 */ /* 0x000fe200078e00ff */
[----:B------:R-:W-:-:S02]  /*0ac0*/  @!P1 LEA.HI.X R3, R76, R15, R133, 0x1, P2 ;  /* 0x0000000f4c039211 */ /* 0x000fc400010f0c85 */
[C---:B------:R-:W-:Y:S01]  /*0ad0*/  @!P4 LEA R6, P2, R76.reuse, R10, 0x1 ;  /* 0x0000000a4c06c211 */ /* 0x040fe200078408ff */
[----:B------:R-:W-:Y:S01]  /*0ae0*/  IMAD.MOV.U32 R8, RZ, RZ, R9 ;  /* 0x000000ffff087224 */ /* 0x000fe200078e0009 */
[----:B------:R-:W-:Y:S01]  /*0af0*/  @P0 SHF.R.U32.HI R8, RZ, c[0x0][0x2c0], R4 ;  /* 0x0000b000ff080a19 */ /* 0x000fe20000011604 */
[----:B------:R1:W-:Y:S01]  /*0b00*/  @!P1 LDGSTS.E.BYPASS.LTC128B.128 [R0+0x9900], [R2.64], !P5 ;  /* 0x0990000002009fae */ /* 0x0003e2000e901d4c */
[----:B------:R-:W-:Y:S01]  /*0b10*/  @!P4 LEA.HI.X R7, R76, R12, R133, 0x1, P2 ;  /* 0x0000000c4c07c211 */ /* 0x000fe200010f0c85 */
[----:B------:R-:W-:-:S04]  /*0b20*/  @!P4 IMAD.SHL.U32 R10, R132, 0x2, RZ ;  /* 0x00000002840ac824 */ /* 0x000fc800078e00ff */
[C---:B------:R-:W-:Y:S01]  /*0b30*/  @!P3 LEA R4, P2, R76.reuse, R14, 0x1 ;  /* 0x0000000e4c04b211 */ /* 0x040fe200078408ff */
[----:B------:R2:W-:Y:S03]  /*0b40*/  @!P4 LDGSTS.E.BYPASS.LTC128B.128 [R10+0xa100], [R6.64], !P5 ;  /* 0x0a100000060acfae */ /* 0x0005e6000e901d4c */
[----:B------:R-:W-:Y:S02]  /*0b50*/  @!P3 LEA.HI.X R5, R76, R17, R133, 0x1, P2 ;  /* 0x000000114c05b211 */ /* 0x000fe400010f0c85 */
[----:B-1----:R-:W-:-:S04]  /*0b60*/  @!P6 IADD3 R0, P1, R8, UR16, RZ ;  /* 0x000000100800ec10 */ /* 0x002fc8000ff3e0ff */
[----:B------:R-:W-:Y:S02]  /*0b70*/  @!P6 LEA.HI.X.SX32 R3, R8, UR14, 0x1, P1 ;  /* 0x0000000e0803ec11 */ /* 0x000fe400088f0eff */
[----:B------:R-:W-:-:S04]  /*0b80*/  @!P6 LEA R2, P1, R0, c[0x0][0x2a0], 0x2 ;  /* 0x0000a8000002ea11 */ /* 0x000fc800078210ff */
[----:B------:R-:W-:Y:S01]  /*0b90*/  @!P6 LEA.HI.X R3, R0, c[0x0][0x2a4], R3, 0x2, P1 ;  /* 0x0000a9000003ea11 */ /* 0x000fe200008f1403 */
[----:B------:R-:W-:-:S05]  /*0ba0*/  @!P3 IMAD.SHL.U32 R0, R132, 0x2, RZ ;  /* 0x000000028400b824 */ /* 0x000fca00078e00ff */
[----:B------:R1:W-:Y:S04]  /*0bb0*/  @!P3 LDGSTS.E.BYPASS.LTC128B.128 [R0+0xa900], [R4.64], !P5 ;  /* 0x0a9000000400bfae */ /* 0x0003e8000e901d4c */
[----:B------:R-:W0:Y:S04]  /*0bc0*/  LDGDEPBAR ;  /* 0x00000000000079af */ /* 0x000e280000000000 */
[----:B------:R-:W-:Y:S06]  /*0bd0*/  BAR.SYNC.DEFER_BLOCKING 0x0 ;  /* 0x0000000000007b1d */ /* 0x000fec0000010000 */
[----:B------:R3:W4:Y:S01]  /*0be0*/  @!P6 LDG.E R248, [R2.64] ;  /* 0x0000000c02f8e981 */ /* 0x000722000c1e1900 */
[----:B-1----:R-:W-:Y:S01]  /*0bf0*/  IMAD.MOV R0, RZ, RZ, -R8 ;  /* 0x000000ffff007224 */ /* 0x002fe200078e0a08 */
[----:B------:R-:W-:Y:S01]  /*0c00*/  UIMAD UR15, UR7, UR5, UR15 ;  /* 0x00000005070f72a4 */ /* 0x000fe2000f8e020f */
[----:B------:R-:W-:Y:S01]  /*0c10*/  ISETP.GE.AND P3, PT, R76, c[0x0][0x1d4], PT ;  /* 0x000075004c007a0c */ /* 0x000fe20003f66270 */
[----:B------:R-:W-:Y:S01]  /*0c20*/  UIMAD UR18, UR18, -0x70, UR10 ;  /* 0xffffff90121278a4 */ /* 0x000fe2000f8e020a */
[----:B------:R-:W-:Y:S01]  /*0c30*/  IMAD R249, R0, c[0x0][0x2b8], R9 ;  /* 0x0000ae0000f97a24 */ /* 0x000fe200078e0209 */
[----:B------:R-:W-:Y:S01]  /*0c40*/  UIADD3 UR15, UR21, UR15, URZ ;  /* 0x0000000f150f7290 */ /* 0x000fe2000fffe03f */
[----:B--2---:R-:W-:Y:S01]  /*0c50*/  LEA.HI R10, R21, R77, RZ, 0x4 ;  /* 0x0000004d150a7211 */ /* 0x004fe200078f20ff */
[----:B------:R-:W-:-:S02]  /*0c60*/  UISETP.GE.AND UP0, UPT, UR10, 0x1, UPT ;  /* 0x000000010a00788c */ /* 0x000fc4000bf06270 */
[----:B------:R-:W-:Y:S01]  /*0c70*/  SHF.R.S32.HI R24, RZ, 0x1f, R249 ;  /* 0x0000001fff187819 */ /* 0x000fe200000114f9 */
[----:B------:R-:W-:Y:S01]  /*0c80*/  ULDC.64 UR4, c[0x0][0x210] ;  /* 0x0000840000047ab9 */ /* 0x000fe20000000a00 */
[----:B------:R-:W-:Y:S01]  /*0c90*/  IADD3 R31, -R16, UR18, RZ ;  /* 0x00000012101f7c10 */ /* 0x000fe2000fffe1ff */
[----:B------:R-:W-:Y:S01]  /*0ca0*/  UIMAD UR6, UR6, UR4, URZ ;  /* 0x00000004060672a4 */ /* 0x000fe2000f8e023f */
[----:B------:R-:W-:Y:S01]  /*0cb0*/  SHF.R.S32.HI R9, RZ, 0x4, R10 ;  /* 0x00000004ff097819 */ /* 0x000fe2000001140a */
[----:B------:R-:W-:Y:S01]  /*0cc0*/  IMAD R0, R24, c[0x0][0x1e0], RZ ;  /* 0x0000780018007a24 */ /* 0x000fe200078e02ff */
[C---:B------:R-:W-:Y:S01]  /*0cd0*/  ISETP.GE.AND P5, PT, R31.reuse, 0x1, PT ;  /* 0x000000011f00780c */ /* 0x040fe20003fa6270 */
[----:B------:R-:W-:Y:S01]  /*0ce0*/  UIMAD.WIDE.U32 UR22, UR7, UR4, URZ ;  /* 0x00000004071672a5 */ /* 0x000fe2000f8e003f */
[----:B------:R-:W-:Y:S01]  /*0cf0*/  ISETP.GE.AND P4, PT, R31, 0x11, PT ;  /* 0x000000111f00780c */ /* 0x000fe20003f86270 */
[----:B------:R-:W-:Y:S01]  /*0d00*/  IMAD R0, R249, c[0x0][0x1e4], R0 ;  /* 0x00007900f9007a24 */ /* 0x000fe200078e0200 */
[----:B------:R-:W-:Y:S01]  /*0d10*/  ISETP.GE.AND P6, PT, R31, 0x41, PT ;  /* 0x000000411f00780c */ /* 0x000fe20003fc6270 */
[----:B------:R-:W-:Y:S01]  /*0d20*/  UIMAD UR5, UR7, UR5, UR6 ;  /* 0x00000005070572a4 */ /* 0x000fe2000f8e0206 */
[----:B---3--:R-:W-:-:S03]  /*0d30*/  IMAD.WIDE.U32 R2, R249, c[0x0][0x1e0], RZ ;  /* 0x00007800f9027a25 */ /* 0x008fc600078e00ff */
[----:B------:R-:W-:Y:S01]  /*0d40*/  UIADD3 UR5, UR23, UR5, URZ ;  /* 0x0000000517057290 */ /* 0x000fe2000fffe03f */
[----:B------:R-:W-:Y:S01]  /*0d50*/  IMAD.IADD R3, R3, 0x1, R0 ;  /* 0x0000000103037824 */ /* 0x000fe200078e0200 */
[----:B----4-:R-:W-:-:S03]  /*0d60*/  SHF.R.S32.HI R25, RZ, 0x1f, R248 ;  /* 0x0000001fff197819 */ /* 0x010fc600000114f8 */
[----:B------:R-:W-:-:S04]  /*0d70*/  IMAD.WIDE.U32 R2, R248, c[0x0][0x1f0], R2 ;  /* 0x00007c00f8027a25 */ /* 0x000fc800078e0002 */
[----:B------:R-:W-:Y:S01]  /*0d80*/  IMAD R0, R25, c[0x0][0x1f0], RZ ;  /* 0x00007c0019007a24 */ /* 0x000fe200078e02ff */
[----:B------:R-:W-:-:S03]  /*0d90*/  IADD3 R6, P2, R2, UR20, RZ ;  /* 0x0000001402067c10 */ /* 0x000fc6000ff5e0ff */
[----:B------:R-:W-:Y:S01]  /*0da0*/  IMAD R0, R248, c[0x0][0x1f4], R0 ;  /* 0x00007d00f8007a24 */ /* 0x000fe200078e0200 */
[----:B------:R-:W-:-:S04]  /*0db0*/  LEA R7, P1, R6, c[0x0][0x1c8], 0x1 ;  /* 0x0000720006077a11 */ /* 0x000fc800078208ff */
[----:B------:R-:W-:Y:S01]  /*0dc0*/  IADD3.X R2, R3, UR15, R0, P2, !PT ;  /* 0x0000000f03027c10 */ /* 0x000fe200097fe400 */
[----:B------:R-:W-:Y:S01]  /*0dd0*/  SHFL.IDX PT, R11, R7, 0x2, 0x181f ;  /* 0x00581f00070b7f89 */ /* 0x000fe200000e0000 */
[----:B------:R-:W-:Y:S02]  /*0de0*/  LEA.HI R3, R10, R9, RZ, 0x1 ;  /* 0x000000090a037211 */ /* 0x000fe400078f08ff */
[----:B------:R-:W-:Y:S01]  /*0df0*/  LEA.HI.X R6, R6, c[0x0][0x1cc], R2, 0x1, P1 ;  /* 0x0000730006067a11 */ /* 0x000fe200008f0c02 */
[----:B------:R-:W1:Y:S01]  /*0e00*/  SHFL.IDX PT, R0, R7, RZ, 0x181f ;  /* 0x00181fff07007589 */ /* 0x000e6200000e0000 */
[----:B------:R-:W-:-:S03]  /*0e10*/  LOP3.LUT R3, R3, 0xfffffffe, RZ, 0xc0, !PT ;  /* 0xfffffffe03037812 */ /* 0x000fc600078ec0ff */
[----:B------:R-:W2:Y:S02]  /*0e20*/  SHFL.IDX PT, R5, R6, RZ, 0x181f ;  /* 0x00181fff06057589 */ /* 0x000ea400000e0000 */
[----:B------:R-:W-:Y:S02]  /*0e30*/  IMAD.IADD R19, R9, 0x1, -R3 ;  /* 0x0000000109137824 */ /* 0x000fe400078e0a03 */
[----:B------:R-:W3:Y:S01]  /*0e40*/  SHFL.IDX PT, R2, R7, 0x1, 0x181f ;  /* 0x00381f0007027f89 */ /* 0x000ee200000e0000 */
[----:B------:R-:W-:-:S03]  /*0e50*/  @P4 IMAD.SHL.U32 R9, R132, 0x2, RZ ;  /* 0x0000000284094824 */ /* 0x000fc600078e00ff */
[----:B------:R-:W4:Y:S04]  /*0e60*/  SHFL.IDX PT, R8, R6, 0x1, 0x181f ;  /* 0x00381f0006087f89 */ /* 0x000f2800000e0000 */
[----:B------:R-:W5:Y:S04]  /*0e70*/  SHFL.IDX PT, R12, R6, 0x2, 0x181f ;  /* 0x00581f00060c7f89 */ /* 0x000f6800000e0000 */
[----:B------:R-:W-:Y:S01]  /*0e80*/  SHFL.IDX PT, R13, R7, 0x4, 0x181f ;  /* 0x00981f00070d7f89 */ /* 0x000fe200000e0000 */
[----:B-1----:R-:W-:Y:S01]  /*0e90*/  @P5 LEA R4, P2, R76, R0, 0x1 ;  /* 0x000000004c045211 */ /* 0x002fe200078408ff */
[----:B------:R-:W-:-:S02]  /*0ea0*/  @P5 IMAD.SHL.U32 R0, R132, 0x2, RZ ;  /* 0x0000000284005824 */ /* 0x000fc400078e00ff */
[----:B------:R-:W-:Y:S01]  /*0eb0*/  SHFL.IDX PT, R14, R7, 0x5, 0x181f ;  /* 0x00b81f00070e7f89 */ /* 0x000fe200000e0000 */
[C---:B--2---:R-:W-:Y:S02]  /*0ec0*/  @P5 LEA.HI.X R5, R76.reuse, R5, R133, 0x1, P2 ;  /* 0x000000054c055211 */ /* 0x044fe400010f0c85 */
[----:B------:R-:W-:Y:S01]  /*0ed0*/  ISETP.GE.AND P2, PT, R31, 0x31, PT ;  /* 0x000000311f00780c */ /* 0x000fe20003f46270 */
[----:B------:R-:W-:Y:S01]  /*0ee0*/  SHFL.IDX PT, R18, R6, 0x5, 0x181f ;  /* 0x00b81f0006127f89 */ /* 0x000fe200000e0000 */
[----:B---3--:R-:W-:-:S03]  /*0ef0*/  @P4 LEA R2, P1, R76, R2, 0x1 ;  /* 0x000000024c024211 */ /* 0x008fc600078208ff */
[----:B------:R1:W-:Y:S01]  /*0f00*/  @P5 LDGSTS.E.BYPASS.LTC128B.128 [R0+0x3900], [R4.64], !P3 ;  /* 0x0390000004005fae */ /* 0x0003e2000d901d4c */
[----:B----4-:R-:W-:Y:S02]  /*0f10*/  @P4 LEA.HI.X R3, R76, R8, R133, 0x1, P1 ;  /* 0x000000084c034211 */ /* 0x010fe400008f0c85 */
[C---:B------:R-:W-:Y:S01]  /*0f20*/  ISETP.GE.AND P1, PT, R31.reuse, 0x21, PT ;  /* 0x000000211f00780c */ /* 0x040fe20003f26270 */
[----:B------:R-:W-:Y:S01]  /*0f30*/  SHFL.IDX PT, R17, R6, 0x6, 0x181f ;  /* 0x00d81f0006117f89 */ /* 0x000fe200000e0000 */
[----:B------:R-:W-:Y:S02]  /*0f40*/  LOP3.LUT R8, R10, 0xfffffff0, RZ, 0xc0, !PT ;  /* 0xfffffff00a087812 */ /* 0x000fe400078ec0ff */
[----:B------:R-:W-:Y:S01]  /*0f50*/  ISETP.GE.AND P5, PT, R31, 0x51, PT ;  /* 0x000000511f00780c */ /* 0x000fe20003fa6270 */
[----:B------:R-:W-:Y:S02]  /*0f60*/  SHFL.IDX PT, R10, R6, 0x3, 0x181f ;  /* 0x00781f00060a7f89 */ /* 0x000fe400000e0000 */
[----:B------:R-:W-:-:S02]  /*0f70*/  IMAD.IADD R8, R77, 0x1, -R8 ;  /* 0x000000014d087824 */ /* 0x000fc400078e0a08 */
[----:B------:R2:W-:Y:S03]  /*0f80*/  @P4 LDGSTS.E.BYPASS.LTC128B.128 [R9+0x4100], [R2.64], !P3 ;  /* 0x0410000002094fae */ /* 0x0005e6000d901d4c */
[----:B------:R-:W-:Y:S01]  /*0f90*/  SHF.R.S32.HI R20, RZ, 0x1f, R8 ;  /* 0x0000001fff147819 */ /* 0x000fe20000011408 */
[----:B-1----:R-:W-:Y:S01]  /*0fa0*/  IMAD R0, R249, c[0x0][0x1e0], RZ ;  /* 0x00007800f9007a24 */ /* 0x002fe200078e02ff */
[----:B------:R1:W3:Y:S01]  /*0fb0*/  SHFL.IDX PT, R5, R7, 0x3, 0x181f ;  /* 0x00781f0007057f89 */ /* 0x0002e200000e0000 */
[----:B------:R-:W-:Y:S02]  /*0fc0*/  IMAD.SHL.U32 R4, R16, 0x8, RZ ;  /* 0x0000000810047824 */ /* 0x000fe400078e00ff */
[----:B------:R-:W-:Y:S01]  /*0fd0*/  IMAD R0, R248, c[0x0][0x1f0], R0 ;  /* 0x00007c00f8007a24 */ /* 0x000fe200078e0200 */
[----:B------:R-:W4:Y:S04]  /*0fe0*/  SHFL.IDX PT, R16, R6, 0x4, 0x181f ;  /* 0x00981f0006107f89 */ /* 0x000f2800000e0000 */
[----:B------:R-:W-:-:S02]  /*0ff0*/  IADD3 R0, R0, UR20, RZ ;  /* 0x0000001400007c10 */ /* 0x000fc4000fffe0ff */
[----:B--2---:R-:W-:Y:S01]  /*1000*/  @P1 LEA R2, P4, R76, R11, 0x1 ;  /* 0x0000000b4c021211 */ /* 0x004fe200078808ff */
[----:B------:R-:W-:Y:S01]  /*1010*/  IMAD.SHL.U32 R9, R30, 0x40, RZ ;  /* 0x000000401e097824 */ /* 0x000fe200078e00ff */
[----:B------:R-:W-:Y:S02]  /*1020*/  LEA R0, R0, c[0x0][0x1c8], 0x1 ;  /* 0x0000720000007a11 */ /* 0x000fe400078e08ff */
[----:B-----5:R-:W-:Y:S02]  /*1030*/  @P1 LEA.HI.X R3, R76, R12, R133, 0x1, P4 ;  /* 0x0000000c4c031211 */ /* 0x020fe400020f0c85 */
[----:B------:R-:W-:Y:S01]  /*1040*/  ISETP.GE.AND P4, PT, R31, 0x61, PT ;  /* 0x000000611f00780c */ /* 0x000fe20003f86270 */
[----:B------:R2:W5:Y:S01]  /*1050*/  SHFL.IDX PT, R15, R0, 0x6, 0x181f ;  /* 0x00d81f00000f7f89 */ /* 0x00056200000e0000 */
[----:B------:R-:W-:Y:S02]  /*1060*/  LOP3.LUT R9, R9, 0x1c0, RZ, 0xc0, !PT ;  /* 0x000001c009097812 */ /* 0x000fe400078ec0ff */
[----:B------:R-:W-:Y:S01]  /*1070*/  LEA.HI R12, R20, R8, RZ, 0x3 ;  /* 0x00000008140c7211 */ /* 0x000fe200078f18ff */
[C---:B-1----:R-:W-:Y:S01]  /*1080*/  @P2 IMAD.SHL.U32 R7, R132.reuse, 0x2, RZ ;  /* 0x0000000284072824 */ /* 0x042fe200078e00ff */
[----:B------:R-:W-:Y:S01]  /*1090*/  LOP3.LUT R4, R9, 0x8, R4, 0xf8, !PT ;  /* 0x0000000809047812 */ /* 0x000fe200078ef804 */
[----:B--2---:R-:W-:-:S05]  /*10a0*/  @P1 IMAD.SHL.U32 R0, R132, 0x2, RZ ;  /* 0x0000000284001824 */ /* 0x004fca00078e00ff */
[----:B------:R3:W-:Y:S02]  /*10b0*/  @P1 LDGSTS.E.BYPASS.LTC128B.128 [R0+0x4900], [R2.64], !P3 ;  /* 0x0490000002001fae */ /* 0x0007e4000d901d4c */
[----:B---3--:R-:W-:Y:S02]  /*10c0*/  @P2 LEA R2, P1, R76, R5, 0x1 ;  /* 0x000000054c022211 */ /* 0x008fe400078208ff */
[----:B------:R-:W-:Y:S01]  /*10d0*/  SHF.R.U32.HI R0, RZ, 0x3, R9 ;  /* 0x00000003ff007819 */ /* 0x000fe20000011609 */
[----:B------:R-:W-:Y:S01]  /*10e0*/  @P6 IMAD.SHL.U32 R9, R132, 0x2, RZ ;  /* 0x0000000284096824 */ /* 0x000fe200078e00ff */
[C---:B------:R-:W-:Y:S02]  /*10f0*/  @P2 LEA.HI.X R3, R76.reuse, R10, R133, 0x1, P1 ;  /* 0x0000000a4c032211 */ /* 0x040fe400008f0c85 */
[----:B------:R-:W-:Y:S02]  /*1100*/  @P6 LEA R6, P1, R76, R13, 0x1 ;  /* 0x0000000d4c066211 */ /* 0x000fe400078208ff */
[----:B------:R-:W-:Y:S01]  /*1110*/  LOP3.LUT R5, R12, 0xfffffff8, RZ, 0xc0, !PT ;  /* 0xfffffff80c057812 */ /* 0x000fe200078ec0ff */
[----:B------:R4:W-:Y:S01]  /*1120*/  @P2 LDGSTS.E.BYPASS.LTC128B.128 [R7+0x5100], [R2.64], !P3 ;  /* 0x0510000002072fae */ /* 0x0009e2000d901d4c */
[----:B------:R-:W-:Y:S01]  /*1130*/  LOP3.LUT R10, R4, R0, RZ, 0x3c, !PT ;  /* 0x00000000040a7212 */ /* 0x000fe200078e3cff */
[----:B------:R-:W-:Y:S01]  /*1140*/  @P4 IMAD.SHL.U32 R0, R132, 0x2, RZ ;  /* 0x0000000284004824 */ /* 0x000fe200078e00ff */
[----:B------:R-:W-:Y:S01]  /*1150*/  @P5 LEA R4, P2, R76, R14, 0x1 ;  /* 0x0000000e4c045211 */ /* 0x000fe200078408ff */
[----:B------:R-:W-:-:S02]  /*1160*/  IMAD.IADD R11, R8, 0x1, -R5 ;  /* 0x00000001080b7824 */ /* 0x000fc400078e0a05 */
[----:B------:R-:W-:Y:S01]  /*1170*/  @P5 IMAD.SHL.U32 R8, R132, 0x2, RZ ;  /* 0x0000000284085824 */ /* 0x000fe200078e00ff */
[C-C-:B------:R-:W-:Y:S02]  /*1180*/  @P5 LEA.HI.X R5, R76.reuse, R18, R133.reuse, 0x1, P2 ;  /* 0x000000124c055211 */ /* 0x140fe400010f0c85 */
[C---:B----4-:R-:W-:Y:S02]  /*1190*/  @P6 LEA.HI.X R7, R76.reuse, R16, R133, 0x1, P1 ;  /* 0x000000104c076211 */ /* 0x050fe400008f0c85 */
[----:B-----5:R-:W-:-:S03]  /*11a0*/  @P4 LEA R2, P1, R76, R15, 0x1 ;  /* 0x0000000f4c024211 */ /* 0x020fc600078208ff */
[----:B------:R1:W-:Y:S01]  /*11b0*/  @P6 LDGSTS.E.BYPASS.LTC128B.128 [R9+0x5900], [R6.64], !P3 ;  /* 0x0590000006096fae */ /* 0x0003e2000d901d4c */
[----:B------:R-:W-:-:S03]  /*11c0*/  @P4 LEA.HI.X R3, R76, R17, R133, 0x1, P1 ;  /* 0x000000114c034211 */ /* 0x000fc600008f0c85 */
[----:B------:R2:W-:Y:S04]  /*11d0*/  @P5 LDGSTS.E.BYPASS.LTC128B.128 [R8+0x6100], [R4.64], !P3 ;  /* 0x0610000004085fae */ /* 0x0005e8000d901d4c */
[----:B------:R3:W-:Y:S02]  /*11e0*/  @P4 LDGSTS.E.BYPASS.LTC128B.128 [R0+0x6900], [R2.64], !P3 ;  /* 0x0690000002004fae */ /* 0x0007e4000d901d4c */
[----:B------:R-:W-:Y:S02]  /*11f0*/  R2P PR, R11, 0x6 ;  /* 0x000000060b007804 */ /* 0x000fe40000000000 */
[----:B------:R-:W0:Y:S01]  /*1200*/  LDGDEPBAR ;  /* 0x00000000000079af */ /* 0x000e220000000000 */
[----:B------:R-:W-:Y:S02]  /*1210*/  LOP3.LUT P4, RZ, R30, 0x2, RZ, 0xc0, !PT ;  /* 0x000000021eff7812 */ /* 0x000fe4000788c0ff */
[----:B-1----:R-:W-:Y:S01]  /*1220*/  LEA.HI R6, R21, R77, RZ, 0x5 ;  /* 0x0000004d15067211 */ /* 0x002fe200078f28ff */
[----:B--2---:R-:W-:-:S03]  /*1230*/  IMAD.SHL.U32 R4, R12, 0x40, RZ ;  /* 0x000000400c047824 */ /* 0x004fc600078e00ff */
[----:B------:R-:W-:Y:S01]  /*1240*/  SHF.R.S32.HI R5, RZ, 0x5, R6 ;  /* 0x00000005ff057819 */ /* 0x000fe20000011406 */
[----:B---3--:R-:W-:Y:S01]  /*1250*/  IMAD.SHL.U32 R2, R11, 0x40, RZ ;  /* 0x000000400b027824 */ /* 0x008fe200078e00ff */
[----:B------:R-:W-:Y:S01]  /*1260*/  LOP3.LUT R79, R4, 0xfffffe00, RZ, 0xc0, !PT ;  /* 0xfffffe00044f7812 */ /* 0x000fe200078ec0ff */
[----:B------:R-:W-:Y:S01]  /*1270*/  IMAD.SHL.U32 R3, R19, 0x8, RZ ;  /* 0x0000000813037824 */ /* 0x000fe200078e00ff */
[----:B------:R-:W-:-:S04]  /*1280*/  DEPBAR.LE SB0, 0x1 ;  /* 0x000080400000791a */ /* 0x000fc80000000000 */
[----:B------:R-:W-:Y:S01]  /*1290*/  LOP3.LUT R2, R2, 0x1c0, RZ, 0xc0, !PT ;  /* 0x000001c002027812 */ /* 0x000fe200078ec0ff */
[----:B------:R-:W-:Y:S01]  /*12a0*/  IMAD R0, R19, 0x200, R10 ;  /* 0x0000020013007824 */ /* 0x000fe200078e020a */
[----:B------:R-:W-:-:S04]  /*12b0*/  DEPBAR.LE SB0, 0x0 ;  /* 0x000080000000791a */ /* 0x000fc80000000000 */
[----:B------:R-:W-:Y:S01]  /*12c0*/  LOP3.LUT R3, R2, 0x8, R3, 0xf8, !PT ;  /* 0x0000000802037812 */ /* 0x000fe200078ef803 */
[----:B------:R-:W-:Y:S01]  /*12d0*/  IMAD.SHL.U32 R135, R0, 0x2, RZ ;  /* 0x0000000200877824 */ /* 0x000fe200078e00ff */
[----:B------:R-:W-:Y:S01]  /*12e0*/  SHF.R.U32.HI R2, RZ, 0x3, R2 ;  /* 0x00000003ff027819 */ /* 0x000fe20000011602 */
[----:B------:R-:W-:Y:S01]  /*12f0*/  BAR.SYNC.DEFER_BLOCKING 0x0 ;  /* 0x0000000000007b1d */ /* 0x000fe20000010000 */
[----:B------:R-:W-:Y:S02]  /*1300*/  IMAD.MOV.U32 R4, RZ, RZ, 0x20 ;  /* 0x00000020ff047424 */ /* 0x000fe400078e00ff */
[----:B------:R-:W-:Y:S01]  /*1310*/  LOP3.LUT R78, R3, R2, RZ, 0x3c, !PT ;  /* 0x00000002034e7212 */ /* 0x000fe200078e3cff */
[----:B------:R-:W-:Y:S01]  /*1320*/  IMAD R2, R5, 0x400, R79 ;  /* 0x0000040005027824 */ /* 0x000fe200078e024f */
[C---:B------:R-:W-:Y:S01]  /*1330*/  IADD3 R238, R135.reuse, 0x3920, RZ ;  /* 0x0000392087ee7810 */ /* 0x040fe20007ffe0ff */
[----:B------:R-:W-:Y:S01]  /*1340*/  IMAD.MOV.U32 R3, RZ, RZ, 0x10 ;  /* 0x00000010ff037424 */ /* 0x000fe200078e00ff */
[----:B------:R-:W-:Y:S01]  /*1350*/  SEL R4, R4, 0xffffffe0, !P2 ;  /* 0xffffffe004047807 */ /* 0x000fe20005000000 */
[----:B------:R-:W-:Y:S01]  /*1360*/  IMAD.IADD R0, R78, 0x1, R2 ;  /* 0x000000014e007824 */ /* 0x000fe200078e0202 */
[----:B------:R-:W-:-:S02]  /*1370*/  IADD3 R2, R135, 0x3900, RZ ;  /* 0x0000390087027810 */ /* 0x000fc40007ffe0ff */
[----:B------:R-:W-:Y:S01]  /*1380*/  SEL R3, R3, 0xfffffff0, !P1 ;  /* 0xfffffff003037807 */ /* 0x000fe20004800000 */
[----:B------:R-:W-:Y:S01]  /*1390*/  IMAD.SHL.U32 R234, R0, 0x2, RZ ;  /* 0x0000000200ea7824 */ /* 0x000fe200078e00ff */
[----:B------:R-:W-:Y:S02]  /*13a0*/  @P4 IADD3 R238, R2, -0x20, RZ ;  /* 0xffffffe002ee4810 */ /* 0x000fe40007ffe0ff */
[----:B------:R-:W-:Y:S01]  /*13b0*/  PLOP3.LUT P4, PT, PT, PT, UP0, 0x80, 0x0 ;  /* 0x000000000000781c */ /* 0x000fe20003f8f008 */
[----:B------:R-:W-:Y:S01]  /*13c0*/  IMAD R237, R3, 0x2, R234 ;  /* 0x0000000203ed7824 */ /* 0x000fe200078e02ea */
[----:B------:R-:W-:Y:S02]  /*13d0*/  LOP3.LUT R0, R6, 0xffffffe0, RZ, 0xc0, !PT ;  /* 0xffffffe006007812 */ /* 0x000fe400078ec0ff */
[----:B------:R-:W-:Y:S02]  /*13e0*/  ISETP.GT.AND P1, PT, R134, 0x6f, PT ;  /* 0x0000006f8600780c */ /* 0x000fe40003f24270 */
[C---:B------:R-:W-:Y:S01]  /*13f0*/  IADD3 R244, R238.reuse, 0x800, RZ ;  /* 0x00000800eef47810 */ /* 0x040fe20007ffe0ff */
[----:B------:R-:W-:Y:S01]  /*1400*/  IMAD.IADD R77, R77, 0x1, -R0 ;  /* 0x000000014d4d7824 */ /* 0x000fe200078e0a00 */
[C---:B------:R-:W-:Y:S01]  /*1410*/  IADD3 R243, R238.reuse, 0x1000, RZ ;  /* 0x00001000eef37810 */ /* 0x040fe20007ffe0ff */
[----:B------:R1:W2:Y:S01]  /*1420*/  LDSM.16.M88.4 R12, [R234+0x7100] ;  /* 0x00710000ea0c783b */ /* 0x0002a20000000200 */
[----:B------:R-:W-:-:S02]  /*1430*/  IADD3 R242, R238, 0x1800, RZ ;  /* 0x00001800eef27810 */ /* 0x000fc40007ffe0ff */
[C---:B------:R-:W-:Y:S01]  /*1440*/  IADD3 R241, R238.reuse, 0x2000, RZ ;  /* 0x00002000eef17810 */ /* 0x040fe20007ffe0ff */
[----:B------:R1:W3:Y:S01]  /*1450*/  LDSM.16.M88.4 R8, [R234+0x9100] ;  /* 0x00910000ea08783b */ /* 0x0002e20000000200 */
[C---:B------:R-:W-:Y:S02]  /*1460*/  IADD3 R240, R238.reuse, 0x2800, RZ ;  /* 0x00002800eef07810 */ /* 0x040fe40007ffe0ff */
[----:B------:R-:W-:Y:S01]  /*1470*/  IADD3 R239, R238, 0x3000, RZ ;  /* 0x00003000eeef7810 */ /* 0x000fe20007ffe0ff */
[----:B------:R1:W4:Y:S04]  /*1480*/  LDSM.16.M88.4 R64, [R135+0x3900] ;  /* 0x003900008740783b */ /* 0x0003280000000200 */
[----:B------:R1:W1:Y:S04]  /*1490*/  LDSM.16.M88.4 R60, [R135+0x4100] ;  /* 0x00410000873c783b */ /* 0x0002680000000200 */
[----:B------:R1:W1:Y:S04]  /*14a0*/  LDSM.16.M88.4 R56, [R135+0x4900] ;  /* 0x004900008738783b */ /* 0x0002680000000200 */
[----:B------:R1:W1:Y:S04]  /*14b0*/  LDSM.16.M88.4 R52, [R135+0x5100] ;  /* 0x005100008734783b */ /* 0x0002680000000200 */
[----:B------:R1:W1:Y:S04]  /*14c0*/  LDSM.16.M88.4 R48, [R135+0x5900] ;  /* 0x005900008730783b */ /* 0x0002680000000200 */
[----:B------:R1:W1:Y:S04]  /*14d0*/  LDSM.16.M88.4 R44, [R135+0x6100] ;  /* 0x00610000872c783b */ /* 0x0002680000000200 */
[----:B------:R1:W1:Y:S04]  /*14e0*/  LDSM.16.M88.4 R40, [R135+0x6900] ;  /* 0x006900008728783b */ /* 0x0002680000000200 */
[----:B------:R1:W1:Y:S04]  /*14f0*/  LDSM.16.M88.4 R20, [R237+0x7100] ;  /* 0x00710000ed14783b */ /* 0x0002680000000200 */
[----:B------:R1:W1:Y:S04]  /*1500*/  LDSM.16.M88.4 R16, [R237+0x9100] ;  /* 0x00910000ed10783b */ /* 0x0002680000000200 */
[----:B------:R1:W1:Y:S04]  /*1510*/  LDSM.16.M88.4 R128, [R238] ;  /* 0x00000000ee80783b */ /* 0x0002680000000200 */
[----:B------:R1:W1:Y:S04]  /*1520*/  LDSM.16.M88.4 R124, [R238+0x800] ;  /* 0x00080000ee7c783b */ /* 0x0002680000000200 */
[----:B------:R1:W1:Y:S04]  /*1530*/  LDSM.16.M88.4 R120, [R238+0x1000] ;  /* 0x00100000ee78783b */ /* 0x0002680000000200 */
[----:B------:R1:W1:Y:S04]  /*1540*/  LDSM.16.M88.4 R116, [R238+0x1800] ;  /* 0x00180000ee74783b */ /* 0x0002680000000200 */
[----:B------:R1:W1:Y:S04]  /*1550*/  LDSM.16.M88.4 R112, [R238+0x2000] ;  /* 0x00200000ee70783b */ /* 0x0002680000000200 */
[----:B------:R1:W1:Y:S04]  /*1560*/  LDSM.16.M88.4 R108, [R238+0x2800] ;  /* 0x00280000ee6c783b */ /* 0x0002680000000200 */
[----:B------:R1:W1:Y:S01]  /*1570*/  LDSM.16.M88.4 R104, [R238+0x3000] ;  /* 0x00300000ee68783b */ /* 0x0002620000000200 */
[----:B------:R-:W-:Y:S05]  /*1580*/  @!P4 BRA `(.L_x_0) ;  /* 0x000003900000c947 */ /* 0x000fea0003800000 */
[----:B--234-:R-:W-:Y:S01]  /*1590*/  IMAD R0, R24, c[0x0][0x208], RZ ;  /* 0x0000820018007a24 */ /* 0x01cfe200078e02ff */
[----:B------:R-:W-:Y:S01]  /*15a0*/  ISETP.GE.AND P4, PT, R76, c[0x0][0x1d4], PT ;  /* 0x000075004c007a0c */ /* 0x000fe20003f86270 */
[----:B------:R-:W-:-:S03]  /*15b0*/  IMAD.WIDE.U32 R6, R249, c[0x0][0x208], RZ ;  /* 0x00008200f9067a25 */ /* 0x000fc600078e00ff */
[----:B------:R-:W-:Y:S01]  /*15c0*/  ISETP.LT.OR P6, PT, R31, 0x1, P4 ;  /* 0x000000011f00780c */ /* 0x000fe200027c1670 */
[----:B------:R-:W-:Y:S01]  /*15d0*/  IMAD R0, R249, c[0x0][0x20c], R0 ;  /* 0x00008300f9007a24 */ /* 0x000fe200078e0200 */
[----:B------:R-:W-:Y:S01]  /*15e0*/  ISETP.LT.OR P5, PT, R31, 0x11, P4 ;  /* 0x000000111f00780c */ /* 0x000fe200027a1670 */
[----:B------:R-:W-:Y:S02]  /*15f0*/  IMAD.SHL.U32 R37, R76, 0x2, RZ ;  /* 0x000000024c257824 */ /* 0x000fe400078e00ff */
[----:B------:R-:W-:Y:S02]  /*1600*/  IMAD.IADD R7, R7, 0x1, R0 ;  /* 0x0000000107077824 */ /* 0x000fe400078e0200 */
[----:B------:R-:W-:Y:S02]  /*1610*/  IMAD R0, R25, c[0x0][0x218], RZ ;  /* 0x0000860019007a24 */ /* 0x000fe400078e02ff */
[----:B------:R-:W-:-:S04]  /*1620*/  IMAD.WIDE.U32 R6, R248, c[0x0][0x218], R6 ;  /* 0x00008600f8067a25 */ /* 0x000fc800078e0006 */
[----:B------:R-:W-:Y:S01]  /*1630*/  IMAD R0, R248, c[0x0][0x21c], R0 ;  /* 0x00008700f8007a24 */ /* 0x000fe200078e0200 */
[----:B------:R-:W-:Y:S02]  /*1640*/  IADD3 R2, P2, R6, UR22, RZ ;  /* 0x0000001606027c10 */ /* 0x000fe4000ff5e0ff */
[----:B------:R-:W-:Y:S02]  /*1650*/  SHF.L.U64.HI R6, R76, 0x1, R133 ;  /* 0x000000014c067819 */ /* 0x000fe40000010285 */
[----:B------:R-:W-:Y:S02]  /*1660*/  IADD3.X R0, R7, UR5, R0, P2, !PT ;  /* 0x0000000507007c10 */ /* 0x000fe400097fe400 */
[----:B------:R-:W-:-:S04]  /*1670*/  LEA R5, P2, R2, c[0x0][0x1f8], 0x1 ;  /* 0x00007e0002057a11 */ /* 0x000fc800078408ff */
[----:B------:R-:W-:Y:S01]  /*1680*/  LEA.HI.X R2, R2, c[0x0][0x1fc], R0, 0x1, P2 ;  /* 0x00007f0002027a11 */ /* 0x000fe200010f0c00 */
[----:B------:R-:W-:Y:S04]  /*1690*/  SHFL.IDX PT, R7, R5, 0x1, 0x181f ;  /* 0x00381f0005077f89 */ /* 0x000fe800000e0000 */
[----:B------:R-:W2:Y:S04]  /*16a0*/  SHFL.IDX PT, R0, R5, RZ, 0x181f ;  /* 0x00181fff05007589 */ /* 0x000ea800000e0000 */
[----:B------:R-:W3:Y:S04]  /*16b0*/  SHFL.IDX PT, R24, R2, RZ, 0x181f ;  /* 0x00181fff02187589 */ /* 0x000ee800000e0000 */
[----:B------:R-:W4:Y:S04]  /*16c0*/  SHFL.IDX PT, R25, R2, 0x1, 0x181f ;  /* 0x00381f0002197f89 */ /* 0x000f2800000e0000 */
[----:B------:R-:W5:Y:S04]  /*16d0*/  SHFL.IDX PT, R28, R5, 0x2, 0x181f ;  /* 0x00581f00051c7f89 */ /* 0x000f6800000e0000 */
[----:B------:R-:W1:Y:S04]  /*16e0*/  SHFL.IDX PT, R35, R2, 0x2, 0x181f ;  /* 0x00581f0002237f89 */ /* 0x000e6800000e0000 */
[----:B------:R-:W1:Y:S01]  /*16f0*/  SHFL.IDX PT, R34, R5, 0x3, 0x181f ;  /* 0x00781f0005227f89 */ /* 0x000e6200000e0000 */
[----:B--2---:R-:W-:-:S03]  /*1700*/  IADD3 R26, P2, R0, R37, RZ ;  /* 0x00000025001a7210 */ /* 0x004fc60007f5e0ff */
[----:B------:R-:W2:Y:S01]  /*1710*/  SHFL.IDX PT, R36, R2, 0x3, 0x181f ;  /* 0x00781f0002247f89 */ /* 0x000ea200000e0000 */
[----:B------:R-:W-:Y:S02]  /*1720*/  IMAD.SHL.U32 R0, R132, 0x2, RZ ;  /* 0x0000000284007824 */ /* 0x000fe400078e00ff */
[--C-:B---3--:R-:W-:Y:S01]  /*1730*/  IMAD.X R27, R24, 0x1, R6.reuse, P2 ;  /* 0x00000001181b7824 */ /* 0x108fe200010e0606 */
[----:B------:R-:W-:Y:S01]  /*1740*/  IADD3 R24, P2, R7, R37, RZ ;  /* 0x0000002507187210 */ /* 0x000fe20007f5e0ff */
[----:B------:R-:W3:Y:S04]  /*1750*/  SHFL.IDX PT, R29, R5, 0x4, 0x181f ;  /* 0x00981f00051d7f89 */ /* 0x000ee800000e0000 */
[----:B------:R-:W-:Y:S01]  /*1760*/  SHFL.IDX PT, R7, R5, 0x5, 0x181f ;  /* 0x00b81f0005077f89 */ /* 0x000fe200000e0000 */
[----:B----4-:R-:W-:Y:S01]  /*1770*/  IMAD.X R25, R25, 0x1, R6, P2 ;  /* 0x0000000119197824 */ /* 0x010fe200010e0606 */
[----:B------:R-:W-:-:S02]  /*1780*/  ISETP.LT.OR P2, PT, R31, 0x31, P4 ;  /* 0x000000311f00780c */ /* 0x000fc40002741670 */
[----:B------:R-:W4:Y:S04]  /*1790*/  SHFL.IDX PT, R33, R2, 0x4, 0x181f ;  /* 0x00981f0002217f89 */ /* 0x000f2800000e0000 */
[----:B------:R5:W-:Y:S01]  /*17a0*/  LDGSTS.E.BYPASS.LTC128B.128 [R0+0x100], [R26.64], !P6 ;  /* 0x001000001a007fae */ /* 0x000be2000f101d4c */
[----:B------:R-:W-:-:S03]  /*17b0*/  ISETP.LT.OR P6, PT, R31, 0x21, P4 ;  /* 0x000000211f00780c */ /* 0x000fc600027c1670 */
[----:B------:R-:W1:Y:S04]  /*17c0*/  SHFL.IDX PT, R32, R2, 0x5, 0x181f ;  /* 0x00b81f0002207f89 */ /* 0x000e6800000e0000 */
[----:B------:R2:W-:Y:S04]  /*17d0*/  LDGSTS.E.BYPASS.LTC128B.128 [R0+0x900], [R24.64], !P5 ;  /* 0x0090000018007fae */ /* 0x0005e8000e901d4c */
[----:B------:R-:W3:Y:S04]  /*17e0*/  SHFL.IDX PT, R5, R5, 0x6, 0x181f ;  /* 0x00d81f0005057f89 */ /* 0x000ee800000e0000 */
[----:B------:R-:W3:Y:S01]  /*17f0*/  SHFL.IDX PT, R2, R2, 0x6, 0x181f ;  /* 0x00d81f0002027f89 */ /* 0x000ee200000e0000 */
[----:B-----5:R-:W-:-:S05]  /*1800*/  IADD3 R26, P5, R28, R37, RZ ;  /* 0x000000251c1a7210 */ /* 0x020fca0007fbe0ff */
[----:B-1----:R-:W-:Y:S01]  /*1810*/  IMAD.X R27, R35, 0x1, R6, P5 ;  /* 0x00000001231b7824 */ /* 0x002fe200028e0606 */
[----:B--2---:R-:W-:-:S04]  /*1820*/  IADD3 R24, P5, R34, R37, RZ ;  /* 0x0000002522187210 */ /* 0x004fc80007fbe0ff */
[----:B------:R1:W-:Y:S01]  /*1830*/  LDGSTS.E.BYPASS.LTC128B.128 [R0+0x1100], [R26.64], !P6 ;  /* 0x011000001a007fae */ /* 0x0003e2000f101d4c */
[----:B------:R-:W-:Y:S01]  /*1840*/  ISETP.LT.OR P6, PT, R31, 0x41, P4 ;  /* 0x000000411f00780c */ /* 0x000fe200027c1670 */
[----:B------:R-:W-:Y:S01]  /*1850*/  IMAD.X R25, R36, 0x1, R6, P5 ;  /* 0x0000000124197824 */ /* 0x000fe200028e0606 */
[----:B---3--:R-:W-:-:S04]  /*1860*/  IADD3 R28, P5, R29, R37, RZ ;  /* 0x000000251d1c7210 */ /* 0x008fc80007fbe0ff */
[----:B------:R2:W-:Y:S01]  /*1870*/  LDGSTS.E.BYPASS.LTC128B.128 [R0+0x1900], [R24.64], !P2 ;  /* 0x0190000018007fae */ /* 0x0005e2000d101d4c */
[----:B----4-:R-:W-:Y:S01]  /*1880*/  IMAD.X R29, R33, 0x1, R6, P5 ;  /* 0x00000001211d7824 */ /* 0x010fe200028e0606 */
[C---:B------:R-:W-:Y:S02]  /*1890*/  ISETP.LT.OR P5, PT, R31.reuse, 0x51, P4 ;  /* 0x000000511f00780c */ /* 0x040fe400027a1670 */
[----:B------:R-:W-:-:S03]  /*18a0*/  ISETP.LT.OR P4, PT, R31, 0x61, P4 ;  /* 0x000000611f00780c */ /* 0x000fc60002781670 */
[----:B------:R3:W-:Y:S01]  /*18b0*/  LDGSTS.E.BYPASS.LTC128B.128 [R0+0x2100], [R28.64], !P6 ;  /* 0x021000001c007fae */ /* 0x0007e2000f101d4c */
[----:B-1----:R-:W-:-:S05]  /*18c0*/  IADD3 R26, P2, R7, R37, RZ ;  /* 0x00000025071a7210 */ /* 0x002fca0007f5e0ff */
[----:B------:R-:W-:Y:S01]  /*18d0*/  IMAD.X R27, R32, 0x1, R6, P2 ;  /* 0x00000001201b7824 */ /* 0x000fe200010e0606 */
[----:B--2---:R-:W-:-:S04]  /*18e0*/  IADD3 R24, P2, R5, R37, RZ ;  /* 0x0000002505187210 */ /* 0x004fc80007f5e0ff */
[----:B------:R3:W-:Y:S01]  /*18f0*/  LDGSTS.E.BYPASS.LTC128B.128 [R0+0x2900], [R26.64], !P5 ;  /* 0x029000001a007fae */ /* 0x0007e2000e901d4c */
[----:B------:R-:W-:-:S05]  /*1900*/  IMAD.X R25, R2, 0x1, R6, P2 ;  /* 0x0000000102197824 */ /* 0x000fca00010e0606 */
[----:B------:R3:W-:Y:S03]  /*1910*/  LDGSTS.E.BYPASS.LTC128B.128 [R0+0x3100], [R24.64], !P4 ;  /* 0x0310000018007fae */ /* 0x0007e6000e101d4c */
.L_x_0:
[C---:B-1234-:R-:W-:Y:S01]  /*1920*/  HMMA.16816.F32 R32, R8.reuse, R60, RZ ;  /* 0x0000003c0820723c */ /* 0x05efe200000018ff */
[----:B------:R-:W-:Y:S01]  /*1930*/  IMAD.MOV.U32 R0, RZ, RZ, 0x40 ;  /* 0x00000040ff007424 */ /* 0x000fe200078e00ff */
[----:B------:R-:W-:Y:S01]  /*1940*/  LOP3.LUT P2, RZ, R30, 0x4, RZ, 0xc0, !PT ;  /* 0x000000041eff7812 */ /* 0x000fe2000784c0ff */
[----:B------:R-:W-:Y:S01]  /*1950*/  IMAD R235, R4, 0x2, R234 ;  /* 0x0000000204eb7824 */ /* 0x000fe200078e02ea */
[----:B------:R-:W0:Y:S01]  /*1960*/  LDGDEPBAR ;  /* 0x00000000000079af */ /* 0x000e220000000000 */
[----:B------:R-:W-:Y:S01]  /*1970*/  UISETP.GE.AND UP0, UPT, UR10, 0x71, UPT ;  /* 0x000000710a00788c */ /* 0x000fe2000bf06270 */
[----:B------:R-:W-:Y:S01]  /*1980*/  SEL R0, R0, 0xffffffc0, !P2 ;  /* 0xffffffc000007807 */ /* 0x000fe20005000000 */
[----:B------:R-:W-:Y:S01]  /*1990*/  IMAD R236, R3, 0x2, R235 ;  /* 0x0000000203ec7824 */ /* 0x000fe200078e02eb */
[----:B------:R-:W-:Y:S02]  /*19a0*/  HMMA.16816.F32 R24, R8, R56, RZ ;  /* 0x000000380818723c */ /* 0x000fe400000018ff */
[----:B------:R-:W-:-:S02]  /*19b0*/  IADD3 R233, R135, R0, RZ ;  /* 0x0000000087e97210 */ /* 0x000fc40007ffe0ff */
[----:B------:R-:W-:Y:S01]  /*19c0*/  IADD3 R232, R238, R0, RZ ;  /* 0x00000000eee87210 */ /* 0x000fe20007ffe0ff */
[----:B------:R-:W-:Y:S01]  /*19d0*/  IMAD.IADD R0, R79, 0x1, R78 ;  /* 0x000000014f007824 */ /* 0x000fe200078e024e */
[----:B------:R-:W-:Y:S02]  /*19e0*/  PLOP3.LUT P2, PT, PT, PT, UP0, 0x80, 0x0 ;  /* 0x000000000000781c */ /* 0x000fe40003f4f008 */
[C---:B------:R-:W-:Y:S01]  /*19f0*/  HMMA.16816.F32 R36, R8.reuse, R64, RZ ;  /* 0x000000400824723c */ /* 0x040fe200000018ff */
[----:B------:R-:W-:Y:S07]  /*1a00*/  LDSM.16.M88.4 R28, [R232+0x2800] ;  /* 0x00280000e81c783b */ /* 0x000fee0000000200 */
[C---:B------:R-:W-:Y:S08]  /*1a10*/  HMMA.16816.F32 R68, R8.reuse, R52, RZ ;  /* 0x000000340844723c */ /* 0x040ff000000018ff */
[C---:B------:R-:W-:Y:S08]  /*1a20*/  HMMA.16816.F32 R72, R8.reuse, R48, RZ ;  /* 0x000000300848723c */ /* 0x040ff000000018ff */
[----:B------:R-:W-:Y:S08]  /*1a30*/  HMMA.16816.F32 R80, R8, R44, RZ ;  /* 0x0000002c0850723c */ /* 0x000ff000000018ff */
[-C--:B------:R-:W-:Y:S08]  /*1a40*/  HMMA.16816.F32 R164, R12, R40.reuse, RZ ;  /* 0x000000280ca4723c */ /* 0x080ff000000018ff */
[C---:B------:R-:W-:Y:S08]  /*1a50*/  HMMA.16816.F32 R84, R8.reuse, R40, RZ ;  /* 0x000000280854723c */ /* 0x040ff000000018ff */
[C---:B------:R-:W-:Y:S08]  /*1a60*/  HMMA.16816.F32 R100, R8.reuse, R66, RZ ;  /* 0x000000420864723c */ /* 0x040ff000000018ff */
[C---:B------:R-:W-:Y:S08]  /*1a70*/  HMMA.16816.F32 R96, R8.reuse, R62, RZ ;  /* 0x0000003e0860723c */ /* 0x040ff000000018ff */
[C---:B------:R-:W-:Y:S08]  /*1a80*/  HMMA.16816.F32 R92, R8.reuse, R58, RZ ;  /* 0x0000003a085c723c */ /* 0x040ff000000018ff */
[C---:B------:R-:W-:Y:S08]  /*1a90*/  HMMA.16816.F32 R136, R8.reuse, R54, RZ ;  /* 0x000000360888723c */ /* 0x040ff000000018ff */
[C---:B------:R-:W-:Y:S08]  /*1aa0*/  HMMA.16816.F32 R184, R8.reuse, R50, RZ ;  /* 0x0000003208b8723c */ /* 0x040ff000000018ff */
[C---:B------:R-:W-:Y:S08]  /*1ab0*/  HMMA.16816.F32 R200, R8.reuse, R46, RZ ;  /* 0x0000002e08c8723c */ /* 0x040ff000000018ff */
[----:B------:R-:W-:Y:S08]  /*1ac0*/  HMMA.16816.F32 R196, R8, R42, RZ ;  /* 0x0000002a08c4723c */ /* 0x000ff000000018ff */
[C---:B------:R-:W-:Y:S08]  /*1ad0*/  HMMA.16816.F32 R168, R12.reuse, R44, RZ ;  /* 0x0000002c0ca8723c */ /* 0x040ff000000018ff */
[----:B------:R-:W-:Y:S08]  /*1ae0*/  HMMA.16816.F32 R140, R12, R46, RZ ;  /* 0x0000002e0c8c723c */ /* 0x000ff000000018ff */
[----:B------:R-:W-:Y:S08]  /*1af0*/  HMMA.16816.F32 R44, R16, R124, R32 ;  /* 0x0000007c102c723c */ /* 0x000ff00000001820 */
[C---:B------:R-:W-:Y:S08]  /*1b00*/  HMMA.16816.F32 R192, R12.reuse, R64, RZ ;  /* 0x000000400cc0723c */ /* 0x040ff000000018ff */
[C---:B------:R-:W-:Y:S08]  /*1b10*/  HMMA.16816.F32 R188, R12.reuse, R60, RZ ;  /* 0x0000003c0cbc723c */ /* 0x040ff000000018ff */
[C---:B------:R-:W-:Y:S08]  /*1b20*/  HMMA.16816.F32 R180, R12.reuse, R56, RZ ;  /* 0x000000380cb4723c */ /* 0x040ff000000018ff */
[C---:B------:R-:W-:Y:S08]  /*1b30*/  HMMA.16816.F32 R176, R12.reuse, R52, RZ ;  /* 0x000000340cb0723c */ /* 0x040ff000000018ff */
[C---:B------:R-:W-:Y:S08]  /*1b40*/  HMMA.16816.F32 R172, R12.reuse, R48, RZ ;  /* 0x000000300cac723c */ /* 0x040ff000000018ff */
[C---:B------:R-:W-:Y:S01]  /*1b50*/  HMMA.16816.F32 R160, R12.reuse, R66, RZ ;  /* 0x000000420ca0723c */ /* 0x040fe200000018ff */
[----:B------:R-:W-:Y:S07]  /*1b60*/  LDSM.16.M88.4 R64, [R233+0x4900] ;  /* 0x00490000e940783b */ /* 0x000fee0000000200 */
[C---:B------:R-:W-:Y:S01]  /*1b70*/  HMMA.16816.F32 R156, R12.reuse, R62, RZ ;  /* 0x0000003e0c9c723c */ /* 0x040fe200000018ff */
[----:B------:R-:W-:Y:S07]  /*1b80*/  LDSM.16.M88.4 R60, [R233+0x5100] ;  /* 0x00510000e93c783b */ /* 0x000fee0000000200 */
[C---:B------:R-:W-:Y:S01]  /*1b90*/  HMMA.16816.F32 R152, R12.reuse, R58, RZ ;  /* 0x0000003a0c98723c */ /* 0x040fe200000018ff */
[----:B------:R-:W-:Y:S07]  /*1ba0*/  LDSM.16.M88.4 R56, [R233+0x5900] ;  /* 0x00590000e938783b */ /* 0x000fee0000000200 */
[C---:B------:R-:W-:Y:S01]  /*1bb0*/  HMMA.16816.F32 R148, R12.reuse, R54, RZ ;  /* 0x000000360c94723c */ /* 0x040fe200000018ff */
[----:B------:R-:W-:Y:S07]  /*1bc0*/  LDSM.16.M88.4 R52, [R233+0x6100] ;  /* 0x00610000e934783b */ /* 0x000fee0000000200 */
[C---:B------:R-:W-:Y:S08]  /*1bd0*/  HMMA.16816.F32 R144, R12.reuse, R50, RZ ;  /* 0x000000320c90723c */ /* 0x040ff000000018ff */
[----:B------:R-:W-:Y:S08]  /*1be0*/  HMMA.16816.F32 R88, R12, R42, RZ ;  /* 0x0000002a0c58723c */ /* 0x000ff000000018ff */
[C---:B------:R-:W-:Y:S01]  /*1bf0*/  HMMA.16816.F32 R32, R16.reuse, R120, R24 ;  /* 0x000000781020723c */ /* 0x040fe20000001818 */
[----:B------:R-:W1:Y:S07]  /*1c00*/  LDSM.16.M88.4 R24, [R235+0x9100] ;  /* 0x00910000eb18783b */ /* 0x000e6e0000000200 */
[C---:B------:R-:W-:Y:S08]  /*1c10*/  HMMA.16816.F32 R48, R16.reuse, R128, R36 ;  /* 0x000000801030723c */ /* 0x040ff00000001824 */
[C---:B------:R-:W-:Y:S01]  /*1c20*/  HMMA.16816.F32 R12, R16.reuse, R116, R68 ;  /* 0x00000074100c723c */ /* 0x040fe20000001844 */
[----:B------:R-:W-:Y:S07]  /*1c30*/  LDSM.16.M88.4 R68, [R233+0x4100] ;  /* 0x00410000e944783b */ /* 0x000fee0000000200 */
[C---:B------:R-:W-:Y:S01]  /*1c40*/  HMMA.16816.F32 R8, R16.reuse, R112, R72 ;  /* 0x000000701008723c */ /* 0x040fe20000001848 */
[----:B------:R-:W2:Y:S07]  /*1c50*/  LDSM.16.M88.4 R72, [R233+0x3900] ;  /* 0x00390000e948783b */ /* 0x000eae0000000200 */
[----:B------:R-:W-:Y:S01]  /*1c60*/  HMMA.16816.F32 R36, R16, R108, R80 ;  /* 0x0000006c1024723c */ /* 0x000fe20000001850 */
[----:B------:R-:W3:Y:S07]  /*1c70*/  LDSM.16.M88.4 R80, [R233+0x6900] ;  /* 0x00690000e950783b */ /* 0x000eee0000000200 */
[-C--:B------:R-:W-:Y:S08]  /*1c80*/  HMMA.16816.F32 R164, R20, R104.reuse, R164 ;  /* 0x0000006814a4723c */ /* 0x080ff000000018a4 */
[C---:B------:R-:W-:Y:S08]  /*1c90*/  HMMA.16816.F32 R40, R16.reuse, R104, R84 ;  /* 0x000000681028723c */ /* 0x040ff00000001854 */
[C---:B------:R-:W-:Y:S08]  /*1ca0*/  HMMA.16816.F32 R204, R16.reuse, R130, R100 ;  /* 0x0000008210cc723c */ /* 0x040ff00000001864 */
[----:B------:R-:W-:Y:S01]  /*1cb0*/  HMMA.16816.F32 R208, R16, R126, R96 ;  /* 0x0000007e10d0723c */ /* 0x000fe20000001860 */
[----:B------:R-:W-:Y:S01]  /*1cc0*/  IMAD.MOV.U32 R7, RZ, RZ, R164 ;  /* 0x000000ffff077224 */ /* 0x000fe200078e00a4 */
[----:B------:R-:W-:Y:S01]  /*1cd0*/  MOV R6, R165 ;  /* 0x000000a500067202 */ /* 0x000fe20000000f00 */
[----:B------:R-:W-:Y:S01]  /*1ce0*/  IMAD.MOV.U32 R5, RZ, RZ, R166 ;  /* 0x000000ffff057224 */ /* 0x000fe200078e00a6 */
[----:B------:R-:W-:-:S04]  /*1cf0*/  MOV R2, R167 ;  /* 0x000000a700027202 */ /* 0x000fc80000000f00 */
[C---:B------:R-:W-:Y:S08]  /*1d00*/  HMMA.16816.F32 R220, R16.reuse, R122, R92 ;  /* 0x0000007a10dc723c */ /* 0x040ff0000000185c */
[C---:B------:R-:W-:Y:S08]  /*1d10*/  HMMA.16816.F32 R216, R16.reuse, R118, R136 ;  /* 0x0000007610d8723c */ /* 0x040ff00000001888 */
[C---:B------:R-:W-:Y:S08]  /*1d20*/  HMMA.16816.F32 R212, R16.reuse, R114, R184 ;  /* 0x0000007210d4723c */ /* 0x040ff000000018b8 */
[C---:B------:R-:W-:Y:S08]  /*1d30*/  HMMA.16816.F32 R200, R16.reuse, R110, R200 ;  /* 0x0000006e10c8723c */ /* 0x040ff000000018c8 */
[----:B------:R-:W-:Y:S01]  /*1d40*/  HMMA.16816.F32 R196, R16, R106, R196 ;  /* 0x0000006a10c4723c */ /* 0x000fe200000018c4 */
[----:B------:R-:W4:Y:S07]  /*1d50*/  LDSM.16.M88.4 R16, [R235+0x7100] ;  /* 0x00710000eb10783b */ /* 0x000f2e0000000200 */
[C---:B------:R-:W-:Y:S08]  /*1d60*/  HMMA.16816.F32 R192, R20.reuse, R128, R192 ;  /* 0x0000008014c0723c */ /* 0x040ff000000018c0 */
        /* <DEDUP_REMOVED lines=11> */
[----:B------:R-:W-:Y:S01]  /*1e20*/  HMMA.16816.F32 R172, R20, R106, R88 ;  /* 0x0000006a14ac723c */ /* 0x000fe20000001858 */
[----:B------:R-:W-:Y:S07]  /*1e30*/  LDSM.16.M88.4 R20, [R232+0x3000] ;  /* 0x00300000e814783b */ /* 0x000fee0000000200 */
[C---:B-1----:R-:W-:Y:S01]  /*1e40*/  HMMA.16816.F32 R148, R24.reuse, R56, R8 ;  /* 0x000000381894723c */ /* 0x042fe20000001808 */
[----:B------:R-:W-:Y:S07]  /*1e50*/  LDSM.16.M88.4 R8, [R236+0x9100] ;  /* 0x00910000ec08783b */ /* 0x000fee0000000200 */
[C---:B------:R-:W-:Y:S01]  /*1e60*/  HMMA.16816.F32 R144, R24.reuse, R52, R36 ;  /* 0x000000341890723c */ /* 0x040fe20000001824 */
[----:B------:R-:W1:Y:S07]  /*1e70*/  LDSM.16.M88.4 R36, [R232+0x1800] ;  /* 0x00180000e824783b */ /* 0x000e6e0000000200 */
[C---:B--2---:R-:W-:Y:S01]  /*1e80*/  HMMA.16816.F32 R168, R24.reuse, R72, R48 ;  /* 0x0000004818a8723c */ /* 0x044fe20000001830 */
[----:B------:R-:W2:Y:S07]  /*1e90*/  LDSM.16.M88.4 R48, [R232] ;  /* 0x00000000e830783b */ /* 0x000eae0000000200 */
[C---:B------:R-:W-:Y:S01]  /*1ea0*/  HMMA.16816.F32 R160, R24.reuse, R68, R44 ;  /* 0x0000004418a0723c */ /* 0x040fe2000000182c */
[----:B------:R-:W5:Y:S07]  /*1eb0*/  LDSM.16.M88.4 R44, [R232+0x800] ;  /* 0x00080000e82c783b */ /* 0x000f6e0000000200 */
[C---:B------:R-:W-:Y:S01]  /*1ec0*/  HMMA.16816.F32 R152, R24.reuse, R60, R12 ;  /* 0x0000003c1898723c */ /* 0x040fe2000000180c */
[----:B------:R-:W1:Y:S07]  /*1ed0*/  LDSM.16.M88.4 R12, [R236+0x7100] ;  /* 0x00710000ec0c783b */ /* 0x000e6e0000000200 */
[C---:B------:R-:W-:Y:S01]  /*1ee0*/  HMMA.16816.F32 R156, R24.reuse, R64, R32 ;  /* 0x00000040189c723c */ /* 0x040fe20000001820 */
[----:B------:R-:W-:Y:S07]  /*1ef0*/  LDSM.16.M88.4 R32, [R232+0x2000] ;  /* 0x00200000e820783b */ /* 0x000fee0000000200 */
[----:B---3--:R-:W-:Y:S01]  /*1f00*/  HMMA.16816.F32 R112, R24, R80, R40 ;  /* 0x000000501870723c */ /* 0x008fe20000001828 */
[----:B------:R-:W3:Y:S01]  /*1f10*/  LDSM.16.M88.4 R40, [R232+0x1000] ;  /* 0x00100000e828783b */ /* 0x000ee20000000200 */
[----:B------:R-:W-:-:S06]  /*1f20*/  DEPBAR.LE SB0, 0x0 ;  /* 0x000080000000791a */ /* 0x000fcc0000000000 */
[C---:B------:R-:W-:Y:S07]  /*1f30*/  HMMA.16816.F32 R140, R24.reuse, R74, R204 ;  /* 0x0000004a188c723c */ /* 0x040fee00000018cc */
[----:B------:R-:W-:Y:S01]  /*1f40*/  IMAD.MOV.U32 R204, RZ, RZ, R7 ;  /* 0x000000ffffcc7224 */ /* 0x000fe200078e0007 */
[----:B------:R-:W-:Y:S01]  /*1f50*/  MOV R205, R6 ;  /* 0x0000000600cd7202 */ /* 0x000fe20000000f00 */
[----:B------:R-:W-:Y:S01]  /*1f60*/  IMAD.MOV.U32 R206, RZ, RZ, R5 ;  /* 0x000000ffffce7224 */ /* 0x000fe200078e0005 */
[----:B------:R-:W-:Y:S01]  /*1f70*/  MOV R207, R2 ;  /* 0x0000000200cf7202 */ /* 0x000fe20000000f00 */
[----:B------:R-:W-:Y:S08]  /*1f80*/  HMMA.16816.F32 R136, R24, R70, R208 ;  /* 0x000000461888723c */ /* 0x000ff000000018d0 */
[C---:B----4-:R-:W-:Y:S08]  /*1f90*/  HMMA.16816.F32 R104, R16.reuse, R72, R192 ;  /* 0x000000481068723c */ /* 0x050ff000000018c0 */
[C---:B------:R-:W-:Y:S08]  /*1fa0*/  HMMA.16816.F32 R100, R16.reuse, R74, R100 ;  /* 0x0000004a1064723c */ /* 0x040ff00000001864 */
[C---:B------:R-:W-:Y:S08]  /*1fb0*/  HMMA.16816.F32 R96, R16.reuse, R68, R96 ;  /* 0x000000441060723c */ /* 0x040ff00000001860 */
[----:B------:R-:W-:Y:S08]  /*1fc0*/  HMMA.16816.F32 R92, R16, R70, R92 ;  /* 0x00000046105c723c */ /* 0x000ff0000000185c */
[C---:B------:R-:W-:Y:S08]  /*1fd0*/  HMMA.16816.F32 R128, R24.reuse, R66, R220 ;  /* 0x000000421880723c */ /* 0x040ff000000018dc */
[----:B------:R-:W-:Y:S08]  /*1fe0*/  HMMA.16816.F32 R124, R24, R62, R216 ;  /* 0x0000003e187c723c */ /* 0x000ff000000018d8 */
[C---:B------:R-:W-:Y:S08]  /*1ff0*/  HMMA.16816.F32 R88, R16.reuse, R64, R184 ;  /* 0x000000401058723c */ /* 0x040ff000000018b8 */
[C---:B------:R-:W-:Y:S08]  /*2000*/  HMMA.16816.F32 R84, R16.reuse, R66, R84 ;  /* 0x000000421054723c */ /* 0x040ff00000001854 */
[C---:B------:R-:W-:Y:S08]  /*2010*/  HMMA.16816.F32 R72, R16.reuse, R60, R188 ;  /* 0x0000003c1048723c */ /* 0x040ff000000018bc */
[----:B------:R-:W-:Y:S08]  /*2020*/  HMMA.16816.F32 R68, R16, R62, R164 ;  /* 0x0000003e1044723c */ /* 0x000ff000000018a4 */
[----:B------:R-:W-:Y:S08]  /*2030*/  HMMA.16816.F32 R120, R24, R58, R212 ;  /* 0x0000003a1878723c */ /* 0x000ff000000018d4 */
        /* <DEDUP_REMOVED lines=8> */
[C---:B-1----:R-:W-:Y:S08]  /*20c0*/  HMMA.16816.F32 R172, R8.reuse, R36, R152 ;  /* 0x0000002408ac723c */ /* 0x042ff00000001898 */
[C---:B--2---:R-:W-:Y:S08]  /*20d0*/  HMMA.16816.F32 R168, R8.reuse, R48, R168 ;  /* 0x0000003008a8723c */ /* 0x044ff000000018a8 */
[C---:B------:R-:W-:Y:S08]  /*20e0*/  HMMA.16816.F32 R140, R8.reuse, R50, R140 ;  /* 0x00000032088c723c */ /* 0x040ff0000000188c */
[C---:B-----5:R-:W-:Y:S08]  /*20f0*/  HMMA.16816.F32 R160, R8.reuse, R44, R160 ;  /* 0x0000002c08a0723c */ /* 0x060ff000000018a0 */
[C---:B------:R-:W-:Y:S08]  /*2100*/  HMMA.16816.F32 R136, R8.reuse, R46, R136 ;  /* 0x0000002e0888723c */ /* 0x040ff00000001888 */
[----:B------:R-:W-:Y:S08]  /*2110*/  HMMA.16816.F32 R152, R8, R38, R124 ;  /* 0x000000260898723c */ /* 0x000ff0000000187c */
[C---:B------:R-:W-:Y:S08]  /*2120*/  HMMA.16816.F32 R104, R12.reuse, R48, R104 ;  /* 0x000000300c68723c */ /* 0x040ff00000001868 */
[C---:B------:R-:W-:Y:S08]  /*2130*/  HMMA.16816.F32 R100, R12.reuse, R50, R100 ;  /* 0x000000320c64723c */ /* 0x040ff00000001864 */
[C---:B------:R-:W-:Y:S08]  /*2140*/  HMMA.16816.F32 R96, R12.reuse, R44, R96 ;  /* 0x0000002c0c60723c */ /* 0x040ff00000001860 */
[C---:B------:R-:W-:Y:S08]  /*2150*/  HMMA.16816.F32 R72, R12.reuse, R36, R72 ;  /* 0x000000240c48723c */ /* 0x040ff00000001848 */
[----:B------:R-:W-:Y:S08]  /*2160*/  HMMA.16816.F32 R68, R12, R38, R68 ;  /* 0x000000260c44723c */ /* 0x000ff00000001844 */
[C---:B---3--:R-:W-:Y:S08]  /*2170*/  HMMA.16816.F32 R156, R8.reuse, R40, R156 ;  /* 0x00000028089c723c */ /* 0x048ff0000000189c */
[C---:B------:R-:W-:Y:S08]  /*2180*/  HMMA.16816.F32 R164, R8.reuse, R42, R128 ;  /* 0x0000002a08a4723c */ /* 0x040ff00000001880 */
[C---:B------:R-:W-:Y:S08]  /*2190*/  HMMA.16816.F32 R148, R8.reuse, R32, R148 ;  /* 0x000000200894723c */ /* 0x040ff00000001894 */
[C---:B------:R-:W-:Y:S08]  /*21a0*/  HMMA.16816.F32 R80, R8.reuse, R34, R120 ;  /* 0x000000220850723c */ /* 0x040ff00000001878 */
[C---:B------:R-:W-:Y:S08]  /*21b0*/  HMMA.16816.F32 R144, R8.reuse, R28, R144 ;  /* 0x0000001c0890723c */ /* 0x040ff00000001890 */
[C---:B------:R-:W-:Y:S08]  /*21c0*/  HMMA.16816.F32 R116, R8.reuse, R30, R116 ;  /* 0x0000001e0874723c */ /* 0x040ff00000001874 */
[C---:B------:R-:W-:Y:S08]  /*21d0*/  HMMA.16816.F32 R112, R8.reuse, R20, R112 ;  /* 0x000000140870723c */ /* 0x040ff00000001870 */
[----:B------:R-:W-:Y:S08]  /*21e0*/  HMMA.16816.F32 R108, R8, R22, R108 ;  /* 0x00000016086c723c */ /* 0x000ff0000000186c */
        /* <DEDUP_REMOVED lines=9> */
[----:B------:R-:W-:Y:S06]  /*2280*/  BAR.SYNC.DEFER_BLOCKING 0x0 ;  /* 0x0000000000007b1d */ /* 0x000fec0000010000 */
[----:B------:R-:W-:Y:S05]  /*2290*/  @!P2 BRA `(.L_x_1) ;  /* 0x000004100000a947 */ /* 0x000fea0003800000 */
[----:B------:R-:W-:Y:S02]  /*22a0*/  IMAD.U32 R2, RZ, RZ, UR11 ;  /* 0x0000000bff027e24 */ /* 0x000fe4000f8e00ff */
[----:B------:R-:W-:-:S03]  /*22b0*/  IMAD.MOV.U32 R248, RZ, RZ, RZ ;  /* 0x000000fffff87224 */ /* 0x000fc600078e00ff */
[----:B------:R-:W-:-:S04]  /*22c0*/  IADD3 R2, R134, UR8, R2 ;  /* 0x0000000886027c10 */ /* 0x000fc8000fffe002 */
[----:B------:R-:W-:-:S05]  /*22d0*/  IADD3 R5, R2, -0x70, RZ ;  /* 0xffffff9002057810 */ /* 0x000fca0007ffe0ff */
[----:B------:R-:W-:-:S04]  /*22e0*/  @P0 IMAD.HI.U32 R6, R5, c[0x0][0x2bc], RZ ;  /* 0x0000af0005060a27 */ /* 0x000fc800078e00ff */
[----:B------:R-:W-:Y:S01]  /*22f0*/  IMAD.MOV.U32 R2, RZ, RZ, R5 ;  /* 0x000000ffff027224 */ /* 0x000fe200078e0005 */
[----:B------:R-:W-:-:S04]  /*2300*/  @P0 SHF.R.U32.HI R2, RZ, c[0x0][0x2c0], R6 ;  /* 0x0000b000ff020a19 */ /* 0x000fc80000011606 */
[----:B------:R-:W-:-:S04]  /*2310*/  @!P1 IADD3 R7, P4, R2, UR16, RZ ;  /* 0x0000001002079c10 */ /* 0x000fc8000ff9e0ff */
[----:B------:R-:W-:Y:S02]  /*2320*/  @!P1 LEA.HI.X.SX32 R8, R2, UR14, 0x1, P4 ;  /* 0x0000000e02089c11 */ /* 0x000fe4000a0f0eff */
[----:B------:R-:W-:-:S04]  /*2330*/  @!P1 LEA R6, P4, R7, c[0x0][0x2a0], 0x2 ;  /* 0x0000a80007069a11 */ /* 0x000fc800078810ff */
[----:B------:R-:W-:-:S05]  /*2340*/  @!P1 LEA.HI.X R7, R7, c[0x0][0x2a4], R8, 0x2, P4 ;  /* 0x0000a90007079a11 */ /* 0x000fca00020f1408 */
[----:B------:R1:W2:Y:S01]  /*2350*/  @!P1 LDG.E R248, [R6.64] ;  /* 0x0000000c06f89981 */ /* 0x0002a2000c1e1900 */
[----:B------:R-:W-:-:S04]  /*2360*/  IMAD.MOV R2, RZ, RZ, -R2 ;  /* 0x000000ffff027224 */ /* 0x000fc800078e0a02 */
[----:B------:R-:W-:-:S05]  /*2370*/  IMAD R249, R2, c[0x0][0x2b8], R5 ;  /* 0x0000ae0002f97a24 */ /* 0x000fca00078e0205 */
[----:B------:R-:W-:-:S05]  /*2380*/  SHF.R.S32.HI R2, RZ, 0x1f, R249 ;  /* 0x0000001fff027819 */ /* 0x000fca00000114f9 */
[----:B------:R-:W-:-:S04]  /*2390*/  IMAD R2, R2, c[0x0][0x1e0], RZ ;  /* 0x0000780002027a24 */ /* 0x000fc800078e02ff */
[C---:B------:R-:W-:Y:S02]  /*23a0*/  IMAD R2, R249.reuse, c[0x0][0x1e4], R2 ;  /* 0x00007900f9027a24 */ /* 0x040fe400078e0202 */
[----:B-1----:R-:W-:-:S04]  /*23b0*/  IMAD.WIDE.U32 R6, R249, c[0x0][0x1e0], RZ ;  /* 0x00007800f9067a25 */ /* 0x002fc800078e00ff */
[----:B------:R-:W-:Y:S01]  /*23c0*/  IMAD.IADD R7, R7, 0x1, R2 ;  /* 0x0000000107077824 */ /* 0x000fe200078e0202 */
[----:B--2---:R-:W-:-:S03]  /*23d0*/  SHF.R.S32.HI R2, RZ, 0x1f, R248 ;  /* 0x0000001fff027819 */ /* 0x004fc600000114f8 */
[----:B------:R-:W-:-:S04]  /*23e0*/  IMAD.WIDE.U32 R6, R248, c[0x0][0x1f0], R6 ;  /* 0x00007c00f8067a25 */ /* 0x000fc800078e0006 */
[----:B------:R-:W-:-:S04]  /*23f0*/  IMAD R2, R2, c[0x0][0x1f0], RZ ;  /* 0x00007c0002027a24 */ /* 0x000fc800078e02ff */
[----:B------:R-:W-:Y:S01]  /*2400*/  IMAD R5, R248, c[0x0][0x1f4], R2 ;  /* 0x00007d00f8057a24 */ /* 0x000fe200078e0202 */
[----:B------:R-:W-:-:S04]  /*2410*/  IADD3 R2, P4, R6, UR20, RZ ;  /* 0x0000001406027c10 */ /* 0x000fc8000ff9e0ff */
[----:B------:R-:W-:Y:S02]  /*2420*/  IADD3.X R6, R7, UR15, R5, P4, !PT ;  /* 0x0000000f07067c10 */ /* 0x000fe4000a7fe405 */
[----:B------:R-:W-:-:S04]  /*2430*/  LEA R5, P4, R2, c[0x0][0x1c8], 0x1 ;  /* 0x0000720002057a11 */ /* 0x000fc800078808ff */
[----:B------:R-:W-:Y:S01]  /*2440*/  LEA.HI.X R2, R2, c[0x0][0x1cc], R6, 0x1, P4 ;  /* 0x0000730002027a11 */ /* 0x000fe200020f0c06 */
[----:B------:R-:W-:Y:S04]  /*2450*/  SHFL.IDX PT, R7, R5, 0x1, 0x181f ;  /* 0x00381f0005077f89 */ /* 0x000fe800000e0000 */
[----:B------:R-:W1:Y:S04]  /*2460*/  SHFL.IDX PT, R6, R5, RZ, 0x181f ;  /* 0x00181fff05067589 */ /* 0x000e6800000e0000 */
[----:B------:R-:W-:Y:S04]  /*2470*/  SHFL.IDX PT, R10, R2, RZ, 0x181f ;  /* 0x00181fff020a7589 */ /* 0x000fe800000e0000 */
[----:B------:R-:W2:Y:S04]  /*2480*/  SHFL.IDX PT, R8, R5, 0x2, 0x181f ;  /* 0x00581f0005087f89 */ /* 0x000ea800000e0000 */
[----:B------:R-:W3:Y:S04]  /*2490*/  SHFL.IDX PT, R9, R5, 0x3, 0x181f ;  /* 0x00781f0005097f89 */ /* 0x000ee800000e0000 */
[----:B------:R-:W4:Y:S04]  /*24a0*/  SHFL.IDX PT, R13, R2, 0x1, 0x181f ;  /* 0x00381f00020d7f89 */ /* 0x000f2800000e0000 */
[----:B------:R-:W5:Y:S04]  /*24b0*/  SHFL.IDX PT, R15, R2, 0x2, 0x181f ;  /* 0x00581f00020f7f89 */ /* 0x000f6800000e0000 */
[----:B------:R-:W-:Y:S04]  /*24c0*/  SHFL.IDX PT, R22, R2, 0x3, 0x181f ;  /* 0x00781f0002167f89 */ /* 0x000fe800000e0000 */
[----:B------:R-:W1:Y:S04]  /*24d0*/  SHFL.IDX PT, R11, R5, 0x4, 0x181f ;  /* 0x00981f00050b7f89 */ /* 0x000e6800000e0000 */
[----:B------:R-:W1:Y:S04]  /*24e0*/  SHFL.IDX PT, R20, R5, 0x5, 0x181f ;  /* 0x00b81f0005147f89 */ /* 0x000e6800000e0000 */
[----:B------:R1:W2:Y:S04]  /*24f0*/  SHFL.IDX PT, R21, R5, 0x6, 0x181f ;  /* 0x00d81f0005157f89 */ /* 0x0002a800000e0000 */
[----:B------:R-:W2:Y:S04]  /*2500*/  SHFL.IDX PT, R25, R2, 0x4, 0x181f ;  /* 0x00981f0002197f89 */ /* 0x000ea800000e0000 */
[----:B------:R-:W2:Y:S04]  /*2510*/  SHFL.IDX PT, R24, R2, 0x5, 0x181f ;  /* 0x00b81f0002187f89 */ /* 0x000ea800000e0000 */
[----:B------:R2:W3:Y:S01]  /*2520*/  SHFL.IDX PT, R23, R2, 0x6, 0x181f ;  /* 0x00d81f0002177f89 */ /* 0x0004e200000e0000 */
[C---:B-1----:R-:W-:Y:S01]  /*2530*/  SHF.L.U64.HI R5, R76.reuse, 0x1, R133 ;  /* 0x000000014c057819 */ /* 0x042fe20000010285 */
[----:B--2---:R-:W-:-:S05]  /*2540*/  IMAD.SHL.U32 R2, R76, 0x2, RZ ;  /* 0x000000024c027824 */ /* 0x004fca00078e00ff */
[-C--:B------:R-:W-:Y:S02]  /*2550*/  IADD3 R18, P4, R6, R2.reuse, RZ ;  /* 0x0000000206127210 */ /* 0x080fe40007f9e0ff */
[-C--:B------:R-:W-:Y:S02]  /*2560*/  IADD3 R16, P6, R7, R2.reuse, RZ ;  /* 0x0000000207107210 */ /* 0x080fe40007fde0ff */
[-C--:B------:R-:W-:Y:S01]  /*2570*/  IADD3 R14, P5, R8, R2.reuse, RZ ;  /* 0x00000002080e7210 */ /* 0x080fe20007fbe0ff */
[--C-:B------:R-:W-:Y:S01]  /*2580*/  IMAD.X R19, R10, 0x1, R5.reuse, P4 ;  /* 0x000000010a137824 */ /* 0x100fe200020e0605 */
[-C--:B---3--:R-:W-:Y:S02]  /*2590*/  IADD3 R12, P4, R9, R2.reuse, RZ ;  /* 0x00000002090c7210 */ /* 0x088fe40007f9e0ff */
[----:B----4-:R-:W-:Y:S01]  /*25a0*/  IADD3.X R17, R13, R5, RZ, P6, !PT ;  /* 0x000000050d117210 */ /* 0x010fe200037fe4ff */
[--C-:B-----5:R-:W-:Y:S01]  /*25b0*/  IMAD.X R15, R15, 0x1, R5.reuse, P5 ;  /* 0x000000010f0f7824 */ /* 0x120fe200028e0605 */
[-C--:B------:R-:W-:Y:S01]  /*25c0*/  IADD3 R10, P6, R11, R2.reuse, RZ ;  /* 0x000000020b0a7210 */ /* 0x080fe20007fde0ff */
[----:B------:R-:W-:Y:S01]  /*25d0*/  IMAD.X R13, R22, 0x1, R5, P4 ;  /* 0x00000001160d7824 */ /* 0x000fe200020e0605 */
[----:B------:R-:W-:-:S02]  /*25e0*/  IADD3 R8, P5, R20, R2, RZ ;  /* 0x0000000214087210 */ /* 0x000fc40007fbe0ff */
[----:B------:R-:W-:Y:S01]  /*25f0*/  IADD3 R6, P4, R21, R2, RZ ;  /* 0x0000000215067210 */ /* 0x000fe20007f9e0ff */
[----:B------:R-:W-:Y:S01]  /*2600*/  IMAD.SHL.U32 R2, R132, 0x2, RZ ;  /* 0x0000000284027824 */ /* 0x000fe200078e00ff */
[----:B------:R-:W-:Y:S01]  /*2610*/  IADD3.X R11, R25, R5, RZ, P6, !PT ;  /* 0x00000005190b7210 */ /* 0x000fe200037fe4ff */
[--C-:B------:R-:W-:Y:S02]  /*2620*/  IMAD.X R9, R24, 0x1, R5.reuse, P5 ;  /* 0x0000000118097824 */ /* 0x100fe400028e0605 */
[----:B------:R-:W-:Y:S01]  /*2630*/  IMAD.X R7, R23, 0x1, R5, P4 ;  /* 0x0000000117077824 */ /* 0x000fe200020e0605 */
[----:B------:R1:W-:Y:S04]  /*2640*/  LDGSTS.E.BYPASS.LTC128B.128 [R2+0x3900], [R18.64], !P3 ;  /* 0x0390000012027fae */ /* 0x0003e8000d901d4c */
[----:B------:R1:W-:Y:S04]  /*2650*/  LDGSTS.E.BYPASS.LTC128B.128 [R2+0x4100], [R16.64], !P3 ;  /* 0x0410000010027fae */ /* 0x0003e8000d901d4c */
[----:B------:R1:W-:Y:S04]  /*2660*/  LDGSTS.E.BYPASS.LTC128B.128 [R2+0x4900], [R14.64], !P3 ;  /* 0x049000000e027fae */ /* 0x0003e8000d901d4c */
[----:B------:R1:W-:Y:S04]  /*2670*/  LDGSTS.E.BYPASS.LTC128B.128 [R2+0x5100], [R12.64], !P3 ;  /* 0x051000000c027fae */ /* 0x0003e8000d901d4c */
[----:B------:R1:W-:Y:S04]  /*2680*/  LDGSTS.E.BYPASS.LTC128B.128 [R2+0x5900], [R10.64], !P3 ;  /* 0x059000000a027fae */ /* 0x0003e8000d901d4c */
[----:B------:R1:W-:Y:S04]  /*2690*/  LDGSTS.E.BYPASS.LTC128B.128 [R2+0x6100], [R8.64], !P3 ;  /* 0x0610000008027fae */ /* 0x0003e8000d901d4c */
[----:B------:R1:W-:Y:S02]  /*26a0*/  LDGSTS.E.BYPASS.LTC128B.128 [R2+0x6900], [R6.64], !P3 ;  /* 0x0690000006027fae */ /* 0x0003e4000d901d4c */
.L_x_1:
[----:B-1----:R-:W-:Y:S01]  /*26b0*/  SHF.R.S32.HI R2, RZ, 0x1f, R77 ;  /* 0x0000001fff027819 */ /* 0x002fe2000001144d */
[----:B------:R-:W-:Y:S01]  /*26c0*/  STL [R1+0x3c], R239 ;  /* 0x00003cef01007387 */ /* 0x000fe20000100800 */
[----:B------:R-:W-:-:S02]  /*26d0*/  IMAD.SHL.U32 R228, R0, 0x2, RZ ;  /* 0x0000000200e47824 */ /* 0x000fc400078e00ff */
[----:B------:R-:W-:Y:S01]  /*26e0*/  LEA.HI R5, R2, R77, RZ, 0x2 ;  /* 0x0000004d02057211 */ /* 0x000fe200078f10ff */
[----:B------:R-:W-:Y:S01]  /*26f0*/  STL [R1+0x38], R238 ;  /* 0x000038ee01007387 */ /* 0x000fe20000100800 */
[----:B------:R-:W-:Y:S01]  /*2700*/  IMAD R231, R3, 0x2, R228 ;  /* 0x0000000203e77824 */ /* 0x000fe200078e02e4 */
[----:B------:R-:W-:Y:S02]  /*2710*/  LEA R229, R4, R228, 0x1 ;  /* 0x000000e404e57211 */ /* 0x000fe400078e08ff */
[----:B------:R-:W-:Y:S01]  /*2720*/  STL [R1+0x34], R237 ;  /* 0x000034ed01007387 */ /* 0x000fe20000100800 */
[----:B------:R-:W-:Y:S02]  /*2730*/  LOP3.LUT R2, R5, 0x7ffffffc, RZ, 0xc0, !PT ;  /* 0x7ffffffc05027812 */ /* 0x000fe400078ec0ff */
[----:B------:R-:W-:Y:S01]  /*2740*/  IMAD R230, R3, 0x2, R229 ;  /* 0x0000000203e67824 */ /* 0x000fe200078e02e5 */
[----:B------:R-:W-:Y:S02]  /*2750*/  STL [R1+0x30], R236 ;  /* 0x000030ec01007387 */ /* 0x000fe40000100800 */
[----:B------:R-:W-:-:S02]  /*2760*/  IMAD.IADD R2, R77, 0x1, -R2 ;  /* 0x000000014d027824 */ /* 0x000fc400078e0a02 */
[----:B------:R-:W-:Y:S04]  /*2770*/  STL [R1+0x2c], R235 ;  /* 0x00002ceb01007387 */ /* 0x000fe80000100800 */
[----:B------:R-:W-:Y:S04]  /*2780*/  STL [R1+0x28], R234 ;  /* 0x000028ea01007387 */ /* 0x000fe80000100800 */
[----:B------:R-:W-:Y:S04]  /*2790*/  STL [R1+0x24], R233 ;  /* 0x000024e901007387 */ /* 0x000fe80000100800 */
[----:B------:R-:W-:Y:S04]  /*27a0*/  STL [R1+0x20], R232 ;  /* 0x000020e801007387 */ /* 0x000fe80000100800 */
[----:B------:R-:W-:Y:S04]  /*27b0*/  STL [R1+0x1c], R135 ;  /* 0x00001c8701007387 */ /* 0x000fe80000100800 */
[----:B------:R-:W-:Y:S04]  /*27c0*/  STL [R1+0x18], R76 ;  /* 0x0000184c01007387 */ /* 0x000fe80000100800 */
[----:B------:R1:W-:Y:S04]  /*27d0*/  STL [R1+0x14], R5 ;  /* 0x0000140501007387 */ /* 0x0003e80000100800 */
[----:B------:R-:W-:Y:S04]  /*27e0*/  LDSM.16.MT88.4 R20, [R228+0x100] ;  /* 0x00010000e414783b */ /* 0x000fe80000004200 */
[----:B------:R-:W-:Y:S04]  /*27f0*/  LDSM.16.MT88.4 R24, [R229+0x100] ;  /* 0x00010000e518783b */ /* 0x000fe80000004200 */
[----:B------:R-:W0:Y:S01]  /*2800*/  LDGDEPBAR ;  /* 0x00000000000079af */ /* 0x000e220000000000 */
[----:B-1----:R-:W-:-:S04]  /*2810*/  IMAD.MOV.U32 R5, RZ, RZ, -0x2 ;  /* 0xfffffffeff057424 */ /* 0x002fc800078e00ff */
[----:B------:R-:W-:-:S05]  /*2820*/  IMAD R2, R2, R5, UR18 ;  /* 0x0000001202027e24 */ /* 0x000fca000f8e0205 */
[C---:B------:R-:W-:Y:S02]  /*2830*/  ISETP.GT.AND P4, PT, R2.reuse, RZ, PT ;  /* 0x000000ff0200720c */ /* 0x040fe40003f84270 */
[C---:B------:R-:W-:Y:S02]  /*2840*/  ISETP.GT.AND P6, PT, R2.reuse, 0x1, PT ;  /* 0x000000010200780c */ /* 0x040fe40003fc4270 */
[----:B------:R-:W-:Y:S02]  /*2850*/  ISETP.GT.AND P5, PT, R2, 0x8, PT ;  /* 0x000000080200780c */ /* 0x000fe40003fa4270 */
[----:B------:R-:W-:Y:S02]  /*2860*/  FSEL R10, R104, -INF , P4 ;  /* 0xff800000680a7808 */ /* 0x000fe40002000000 */
[----:B------:R-:W-:Y:S02]  /*2870*/  FSEL R29, R105, -INF , P6 ;  /* 0xff800000691d7808 */ /* 0x000fe40003000000 */
[----:B------:R-:W-:-:S02]  /*2880*/  FSEL R15, R170, -INF , P4 ;  /* 0xff800000aa0f7808 */ /* 0x000fc40002000000 */
[----:B------:R-:W-:Y:S02]  /*2890*/  FSEL R11, R168, -INF , P4 ;  /* 0xff800000a80b7808 */ /* 0x000fe40002000000 */
[----:B------:R-:W-:Y:S02]  /*28a0*/  FSEL R12, R169, -INF , P6 ;  /* 0xff800000a90c7808 */ /* 0x000fe40003000000 */
[----:B------:R-:W-:Y:S02]  /*28b0*/  FSEL R32, R106, -INF , P4 ;  /* 0xff8000006a207808 */ /* 0x000fe40002000000 */
[----:B------:R-:W-:Y:S02]  /*28c0*/  ISETP.GT.AND P4, PT, R2, 0x9, PT ;  /* 0x000000090200780c */ /* 0x000fe40003f84270 */
[----:B------:R-:W-:Y:S02]  /*28d0*/  FSEL R30, R100, -INF , P5 ;  /* 0xff800000641e7808 */ /* 0x000fe40002800000 */
[----:B------:R-:W-:-:S02]  /*28e0*/  FMNMX.FTZ R5, R10, R29, !PT ;  /* 0x0000001d0a057209 */ /* 0x000fc40007810000 */
[----:B------:R-:W-:Y:S02]  /*28f0*/  FSEL R17, R142, -INF , P5 ;  /* 0xff8000008e117808 */ /* 0x000fe40002800000 */
[----:B------:R-:W-:Y:S02]  /*2900*/  FSEL R13, R140, -INF , P5 ;  /* 0xff8000008c0d7808 */ /* 0x000fe40002800000 */
[----:B------:R-:W-:Y:S02]  /*2910*/  FSEL R34, R102, -INF , P5 ;  /* 0xff80000066227808 */ /* 0x000fe40002800000 */
[----:B------:R-:W-:Y:S02]  /*2920*/  FSEL R16, R171, -INF , P6 ;  /* 0xff800000ab107808 */ /* 0x000fe40003000000 */
[----:B------:R-:W-:Y:S02]  /*2930*/  FSEL R33, R107, -INF , P6 ;  /* 0xff8000006b217808 */ /* 0x000fe40003000000 */
[----:B------:R-:W-:-:S02]  /*2940*/  ISETP.GT.AND P5, PT, R2, 0x11, PT ;  /* 0x000000110200780c */ /* 0x000fc40003fa4270 */
[----:B------:R-:W-:Y:S02]  /*2950*/  FMNMX.FTZ R6, R11, R12, !PT ;  /* 0x0000000c0b067209 */ /* 0x000fe40007810000 */
[----:B------:R-:W-:Y:S02]  /*2960*/  ISETP.GT.AND P6, PT, R2, 0x10, PT ;  /* 0x000000100200780c */ /* 0x000fe40003fc4270 */
[----:B------:R-:W-:Y:S02]  /*2970*/  FSEL R31, R101, -INF , P4 ;  /* 0xff800000651f7808 */ /* 0x000fe40002000000 */
[----:B------:R-:W-:Y:S02]  /*2980*/  FMNMX.FTZ R5, R30, R5, !PT ;  /* 0x000000051e057209 */ /* 0x000fe40007810000 */
[----:B------:R-:W-:Y:S02]  /*2990*/  FSEL R14, R141, -INF , P4 ;  /* 0xff8000008d0e7808 */ /* 0x000fe40002000000 */
[----:B------:R-:W-:-:S02]  /*29a0*/  FSEL R92, R163, -INF , P5 ;  /* 0xff800000a35c7808 */ /* 0x000fc40002800000 */
[----:B------:R-:W-:Y:S02]  /*29b0*/  FSEL R41, R161, -INF , P5 ;  /* 0xff800000a1297808 */ /* 0x000fe40002800000 */
[----:B------:R-:W-:Y:S02]  /*29c0*/  FSEL R120, R99, -INF , P5 ;  /* 0xff80000063787808 */ /* 0x000fe40002800000 */
[----:B------:R-:W-:Y:S02]  /*29d0*/  FSEL R100, R97, -INF , P5 ;  /* 0xff80000061647808 */ /* 0x000fe40002800000 */
[----:B------:R-:W-:Y:S02]  /*29e0*/  FMNMX.FTZ R6, R13, R6, !PT ;  /* 0x000000060d067209 */ /* 0x000fe40007810000 */
[----:B------:R-:W-:Y:S02]  /*29f0*/  FSEL R35, R103, -INF , P4 ;  /* 0xff80000067237808 */ /* 0x000fe40002000000 */
[----:B------:R-:W-:-:S02]  /*2a00*/  FSEL R95, R96, -INF , P6 ;  /* 0xff800000605f7808 */ /* 0x000fc40003000000 */
[----:B------:R-:W-:Y:S02]  /*2a10*/  ISETP.GT.AND P5, PT, R2, 0x20, PT ;  /* 0x000000200200780c */ /* 0x000fe40003fa4270 */
[----:B------:R-:W-:Y:S02]  /*2a20*/  FMNMX.FTZ R5, R31, R5, !PT ;  /* 0x000000051f057209 */ /* 0x000fe40007810000 */
[----:B------:R-:W-:Y:S02]  /*2a30*/  FSEL R28, R143, -INF , P4 ;  /* 0xff8000008f1c7808 */ /* 0x000fe40002000000 */
[----:B------:R-:W-:Y:S02]  /*2a40*/  FSEL R79, R162, -INF , P6 ;  /* 0xff800000a24f7808 */ /* 0x000fe40003000000 */
[----:B------:R-:W-:Y:S02]  /*2a50*/  FSEL R40, R160, -INF , P6 ;  /* 0xff800000a0287808 */ /* 0x000fe40003000000 */
[----:B------:R-:W-:-:S02]  /*2a60*/  FSEL R103, R98, -INF , P6 ;  /* 0xff80000062677808 */ /* 0x000fc40003000000 */
[C---:B------:R-:W-:Y:S02]  /*2a70*/  ISETP.GT.AND P4, PT, R2.reuse, 0x18, PT ;  /* 0x000000180200780c */ /* 0x040fe40003f84270 */
[----:B------:R-:W-:Y:S02]  /*2a80*/  ISETP.GT.AND P6, PT, R2, 0x19, PT ;  /* 0x000000190200780c */ /* 0x000fe40003fc4270 */
[----:B------:R-:W-:Y:S02]  /*2a90*/  FMNMX.FTZ R6, R14, R6, !PT ;  /* 0x000000060e067209 */ /* 0x000fe40007810000 */
[----:B------:R-:W-:Y:S02]  /*2aa0*/  FSEL R124, R156, -INF , P5 ;  /* 0xff8000009c7c7808 */ /* 0x000fe40002800000 */
[----:B------:R-:W-:Y:S02]  /*2ab0*/  FMNMX.FTZ R5, R95, R5, !PT ;  /* 0x000000055f057209 */ /* 0x000fe40007810000 */
[----:B------:R-:W-:-:S02]  /*2ac0*/  FSEL R128, R158, -INF , P5 ;  /* 0xff8000009e807808 */ /* 0x000fc40002800000 */
[----:B------:R-:W-:Y:S02]  /*2ad0*/  FSEL R156, R90, -INF , P5 ;  /* 0xff8000005a9c7808 */ /* 0x000fe40002800000 */
[----:B------:R-:W-:Y:S02]  /*2ae0*/  FSEL R123, R88, -INF , P5 ;  /* 0xff800000587b7808 */ /* 0x000fe40002800000 */
[----:B------:R-:W-:Y:S02]  /*2af0*/  FSEL R93, R138, -INF , P4 ;  /* 0xff8000008a5d7808 */ /* 0x000fe40002000000 */
[----:B------:R-:W-:Y:S02]  /*2b00*/  FSEL R77, R136, -INF , P4 ;  /* 0xff800000884d7808 */ /* 0x000fe40002000000 */
[----:B------:R-:W-:Y:S02]  /*2b10*/  FSEL R94, R139, -INF , P6 ;  /* 0xff8000008b5e7808 */ /* 0x000fe40003000000 */
[----:B------:R-:W-:-:S02]  /*2b20*/  FSEL R78, R137, -INF , P6 ;  /* 0xff800000894e7808 */ /* 0x000fc40003000000 */
[----:B------:R-:W-:Y:S02]  /*2b30*/  FSEL R121, R46, -INF , P4 ;  /* 0xff8000002e797808 */ /* 0x000fe40002000000 */
[----:B------:R-:W-:Y:S02]  /*2b40*/  FSEL R101, R44, -INF , P4 ;  /* 0xff8000002c657808 */ /* 0x000fe40002000000 */
[----:B------:R-:W-:Y:S02]  /*2b50*/  FSEL R122, R47, -INF , P6 ;  /* 0xff8000002f7a7808 */ /* 0x000fe40003000000 */
[----:B------:R-:W-:Y:S02]  /*2b60*/  FSEL R102, R45, -INF , P6 ;  /* 0xff8000002d667808 */ /* 0x000fe40003000000 */
[C---:B------:R-:W-:Y:S02]  /*2b70*/  ISETP.GT.AND P5, PT, R2.reuse, 0x29, PT ;  /* 0x000000290200780c */ /* 0x040fe40003fa4270 */
[----:B------:R-:W-:-:S02]  /*2b80*/  ISETP.GT.AND P4, PT, R2, 0x21, PT ;  /* 0x000000210200780c */ /* 0x000fc40003f84270 */
[----:B------:R-:W-:Y:S02]  /*2b90*/  ISETP.GT.AND P6, PT, R2, 0x28, PT ;  /* 0x000000280200780c */ /* 0x000fe40003fc4270 */
[----:B------:R-:W-:Y:S02]  /*2ba0*/  FMNMX.FTZ R6, R40, R6, !PT ;  /* 0x0000000628067209 */ /* 0x000fe40007810000 */
[----:B------:R-:W-:Y:S02]  /*2bb0*/  FMNMX.FTZ R5, R100, R5, !PT ;  /* 0x0000000564057209 */ /* 0x000fe40007810000 */
[----:B------:R-:W-:Y:S02]  /*2bc0*/  FSEL R134, R167, -INF , P5 ;  /* 0xff800000a7867808 */ /* 0x000fe40002800000 */
[----:B------:R-:W-:Y:S02]  /*2bd0*/  FSEL R127, R165, -INF , P5 ;  /* 0xff800000a57f7808 */ /* 0x000fe40002800000 */
[----:B------:R-:W-:-:S02]  /*2be0*/  FSEL R160, R87, -INF , P5 ;  /* 0xff80000057a07808 */ /* 0x000fc40002800000 */
[----:B------:R-:W-:Y:S02]  /*2bf0*/  FSEL R142, R85, -INF , P5 ;  /* 0xff800000558e7808 */ /* 0x000fe40002800000 */
[----:B------:R-:W-:Y:S02]  /*2c00*/  FSEL R125, R157, -INF , P4 ;  /* 0xff8000009d7d7808 */ /* 0x000fe40002000000 */
[----:B------:R-:W-:Y:S02]  /*2c10*/  FSEL R130, R166, -INF , P6 ;  /* 0xff800000a6827808 */ /* 0x000fe40003000000 */
[----:B------:R-:W-:Y:S02]  /*2c20*/  FSEL R126, R164, -INF , P6 ;  /* 0xff800000a47e7808 */ /* 0x000fe40003000000 */
[----:B------:R-:W-:Y:S02]  /*2c30*/  FSEL R158, R86, -INF , P6 ;  /* 0xff800000569e7808 */ /* 0x000fe40003000000 */
[----:B------:R-:W-:-:S02]  /*2c40*/  FSEL R140, R84, -INF , P6 ;  /* 0xff800000548c7808 */ /* 0x000fc40003000000 */
[C---:B------:R-:W-:Y:S02]  /*2c50*/  ISETP.GT.AND P5, PT, R2.reuse, 0x38, PT ;  /* 0x000000380200780c */ /* 0x040fe40003fa4270 */
[----:B------:R-:W-:Y:S02]  /*2c60*/  FMNMX.FTZ R6, R41, R6, !PT ;  /* 0x0000000629067209 */ /* 0x000fe40007810000 */
        /* <DEDUP_REMOVED lines=16> */
[----:B------:R-:W-:Y:S02]  /*2d70*/  FSEL R167, R74, -INF , P4 ;  /* 0xff8000004aa77808 */ /* 0x000fe40002000000 */
[----:B------:R-:W-:Y:S02]  /*2d80*/  FSEL R143, R72, -INF , P4 ;  /* 0xff800000488f7808 */ /* 0x000fe40002000000 */
[----:B------:R-:W-:Y:S02]  /*2d90*/  ISETP.GT.AND P6, PT, R2, 0x40, PT ;  /* 0x000000400200780c */ /* 0x000fe40003fc4270 */
[----:B------:R-:W-:Y:S02]  /*2da0*/  FSEL R168, R70, -INF , P5 ;  /* 0xff80000046a87808 */ /* 0x000fe40002800000 */
[----:B------:R-:W-:Y:S02]  /*2db0*/  FSEL R152, R68, -INF , P5 ;  /* 0xff80000044987808 */ /* 0x000fe40002800000 */
[----:B------:R-:W-:-:S02]  /*2dc0*/  ISETP.GT.AND P4, PT, R2, 0x39, PT ;  /* 0x000000390200780c */ /* 0x000fc40003f84270 */
[----:B------:R-:W-:Y:S02]  /*2dd0*/  ISETP.GT.AND P5, PT, R2, 0x41, PT ;  /* 0x000000410200780c */ /* 0x000fe40003fa4270 */
[----:B------:R-:W-:Y:S02]  /*2de0*/  FMNMX.FTZ R7, R15, R16, !PT ;  /* 0x000000100f077209 */ /* 0x000fe40007810000 */
[----:B------:R-:W-:Y:S02]  /*2df0*/  FMNMX.FTZ R6, R78, R6, !PT ;  /* 0x000000064e067209 */ /* 0x000fe40007810000 */
[----:B------:R-:W-:Y:S02]  /*2e00*/  FMNMX.FTZ R5, R123, R5, !PT ;  /* 0x000000057b057209 */ /* 0x000fe40007810000 */
        /* <DEDUP_REMOVED lines=9> */
[----:B------:R-:W-:Y:S02]  /*2ea0*/  FMNMX.FTZ R7, R17, R7, !PT ;  /* 0x0000000711077209 */ /* 0x000fe40007810000 */
[C---:B------:R-:W-:Y:S02]  /*2eb0*/  ISETP.GT.AND P4, PT, R2.reuse, 0x48, PT ;  /* 0x000000480200780c */ /* 0x040fe40003f84270 */
[----:B------:R-:W-:Y:S02]  /*2ec0*/  ISETP.GT.AND P5, PT, R2, 0x50, PT ;  /* 0x000000500200780c */ /* 0x000fe40003fa4270 */
[----:B------:R-:W-:Y:S02]  /*2ed0*/  FMNMX.FTZ R6, R124, R6, !PT ;  /* 0x000000067c067209 */ /* 0x000fe40007810000 */
[----:B------:R-:W-:-:S02]  /*2ee0*/  FMNMX.FTZ R5, R141, R5, !PT ;  /* 0x000000058d057209 */ /* 0x000fc40007810000 */
[----:B------:R-:W-:Y:S02]  /*2ef0*/  FMNMX.FTZ R7, R28, R7, !PT ;  /* 0x000000071c077209 */ /* 0x000fe40007810000 */
        /* <DEDUP_REMOVED lines=8> */
[----:B------:R-:W-:Y:S02]  /*2f80*/  FMNMX.FTZ R6, R125, R6, !PT ;  /* 0x000000067d067209 */ /* 0x000fe40007810000 */
[C---:B------:R-:W-:Y:S02]  /*2f90*/  ISETP.GT.AND P4, PT, R2.reuse, 0x51, PT ;  /* 0x000000510200780c */ /* 0x040fe40003f84270 */
[----:B------:R-:W-:-:S02]  /*2fa0*/  ISETP.GT.AND P5, PT, R2, 0x58, PT ;  /* 0x000000580200780c */ /* 0x000fc40003fa4270 */
[----:B------:R-:W-:Y:S02]  /*2fb0*/  FMNMX.FTZ R5, R140, R5, !PT ;  /* 0x000000058c057209 */ /* 0x000fe40007810000 */
[----:B------:R-:W-:Y:S02]  /*2fc0*/  FMNMX.FTZ R7, R79, R7, !PT ;  /* 0x000000074f077209 */ /* 0x000fe40007810000 */
[----:B------:R-:W-:Y:S02]  /*2fd0*/  FSEL R171, R148, -INF , P6 ;  /* 0xff80000094ab7808 */ /* 0x000fe40003000000 */
        /* <DEDUP_REMOVED lines=11> */
[----:B------:R-:W-:Y:S02]  /*3090*/  FMNMX.FTZ R5, R142, R5, !PT ;  /* 0x000000058e057209 */ /* 0x000fe40007810000 */
[C---:B------:R-:W-:Y:S02]  /*30a0*/  ISETP.GT.AND P6, PT, R2.reuse, 0x49, PT ;  /* 0x000000490200780c */ /* 0x040fe40003fc4270 */
[C---:B------:R-:W-:Y:S02]  /*30b0*/  ISETP.GT.AND P4, PT, R2.reuse, 0x59, PT ;  /* 0x000000590200780c */ /* 0x040fe40003f84270 */
[----:B------:R-:W-:-:S02]  /*30c0*/  ISETP.GT.AND P5, PT, R2, 0x60, PT ;  /* 0x000000600200780c */ /* 0x000fc40003fa4270 */
[----:B------:R-:W-:Y:S02]  /*30d0*/  FMNMX.FTZ R7, R92, R7, !PT ;  /* 0x000000075c077209 */ /* 0x000fe40007810000 */
        /* <DEDUP_REMOVED lines=14> */
[C---:B------:R-:W-:Y:S02]  /*31c0*/  ISETP.GT.AND P4, PT, R2.reuse, 0x61, PT ;  /* 0x000000610200780c */ /* 0x040fe40003f84270 */
[C---:B------:R-:W-:Y:S02]  /*31d0*/  ISETP.GT.AND P6, PT, R2.reuse, 0x68, PT ;  /* 0x000000680200780c */ /* 0x040fe40003fc4270 */
[----:B------:R-:W-:-:S02]  /*31e0*/  ISETP.GT.AND P5, PT, R2, 0x69, PT ;  /* 0x000000690200780c */ /* 0x000fc40003fa4270 */
[----:B------:R-:W-:Y:S02]  /*31f0*/  FMNMX.FTZ R7, R93, R7, !PT ;  /* 0x000000075d077209 */ /* 0x000fe40007810000 */
[----:B------:R-:W-:Y:S02]  /*3200*/  FMNMX.FTZ R2, R161, R6, !PT ;  /* 0x00000006a1027209 */ /* 0x000fe40007810000 */
[----:B------:R-:W-:Y:S02]  /*3210*/  FMNMX.FTZ R5, R159, R5, !PT ;  /* 0x000000059f057209 */ /* 0x000fe40007810000 */
[----:B------:R-:W-:Y:S02]  /*3220*/  FMNMX.FTZ R6, R94, R7, !PT ;  /* 0x000000075e067209 */ /* 0x000fe40007810000 */
[----:B------:R-:W-:Y:S02]  /*3230*/  FMNMX.FTZ R2, R162, R2, !PT ;  /* 0x00000002a2027209 */ /* 0x000fe40007810000 */
[----:B------:R-:W-:-:S02]  /*3240*/  FMNMX.FTZ R5, R152, R5, !PT ;  /* 0x0000000598057209 */ /* 0x000fc40007810000 */
        /* <DEDUP_REMOVED lines=34> */
[----:B------:R-:W-:Y:S02]  /*3470*/  FSEL R189, R37, -INF , P4 ;  /* 0xff80000025bd7808 */ /* 0x000fe40002000000 */
[----:B------:R-:W-:-:S02]  /*3480*/  FMNMX.FTZ R5, R200, R5, !PT ;  /* 0x00000005c8057209 */ /* 0x000fc40007810000 */
[----:B------:R-:W-:Y:S02]  /*3490*/  FMNMX.FTZ R7, R121, R7, !PT ;  /* 0x0000000779077209 */ /* 0x000fe40007810000 */
[----:B------:R-:W-:Y:S02]  /*34a0*/  FMNMX.FTZ R6, R180, R6, !PT ;  /* 0x00000006b4067209 */ /* 0x000fe40007810000 */
[----:B------:R-:W-:Y:S02]  /*34b0*/  FSEL R145, R113, -INF , P4 ;  /* 0xff80000071917808 */ /* 0x000fe40002000000 */
        /* <DEDUP_REMOVED lines=13> */
[----:B------:R-:W-:Y:S02]  /*3590*/  FMNMX.FTZ R133, R192, R5, !PT ;  /* 0x00000005c0857209 */ /* 0x000fe40007810000 */
[----:B------:R-:W-:-:S02]  /*35a0*/  FMNMX.FTZ R5, R157, R7, !PT ;  /* 0x000000079d057209 */ /* 0x000fc40007810000 */
[----:B------:R-:W-:Y:S01]  /*35b0*/  FMNMX.FTZ R6, R220, R6, !PT ;  /* 0x00000006dc067209 */ /* 0x000fe20007810000 */
[----:B------:R-:W1:Y:S01]  /*35c0*/  SHFL.BFLY PT, R7, R133, 0x2, 0x1f ;  /* 0x0c401f0085077f89 */ /* 0x000e6200000e0000 */
[----:B------:R-:W-:Y:S02]  /*35d0*/  FMNMX.FTZ R131, R237, R2, !PT ;  /* 0x00000002ed837209 */ /* 0x000fe40007810000 */
[----:B------:R-:W-:Y:S02]  /*35e0*/  FMNMX.FTZ R5, R158, R5, !PT ;  /* 0x000000059e057209 */ /* 0x000fe40007810000 */
[----:B------:R-:W-:Y:S02]  /*35f0*/  FMNMX.FTZ R2, R218, R6, !PT ;  /* 0x00000006da027209 */ /* 0x000fe40007810000 */
[----:B------:R-:W2:Y:S01]  /*3600*/  SHFL.BFLY PT, R6, R131, 0x2, 0x1f ;  /* 0x0c401f0083067f89 */ /* 0x000ea200000e0000 */
[----:B------:R-:W-:Y:S02]  /*3610*/  FMNMX.FTZ R5, R160, R5, !PT ;  /* 0x00000005a0057209 */ /* 0x000fe40007810000 */
[----:B------:R-:W-:-:S02]  /*3620*/  FMNMX.FTZ R2, R221, R2, !PT ;  /* 0x00000002dd027209 */ /* 0x000fc40007810000 */
[----:B------:R-:W-:Y:S02]  /*3630*/  FMNMX.FTZ R5, R167, R5, !PT ;  /* 0x00000005a7057209 */ /* 0x000fe40007810000 */
[----:B------:R-:W-:Y:S02]  /*3640*/  FSEL R219, R115, -INF , P4 ;  /* 0xff80000073db7808 */ /* 0x000fe40002000000 */
[----:B------:R-:W-:Y:S02]  /*3650*/  FMNMX.FTZ R2, R201, R2, !PT ;  /* 0x00000002c9027209 */ /* 0x000fe40007810000 */
[----:B------:R-:W-:Y:S02]  /*3660*/  FMNMX.FTZ R5, R169, R5, !PT ;  /* 0x00000005a9057209 */ /* 0x000fe40007810000 */
[----:B------:R-:W-:Y:S02]  /*3670*/  FSEL R222, R110, -INF , P6 ;  /* 0xff8000006ede7808 */ /* 0x000fe40003000000 */
[----:B------:R-:W-:-:S02]  /*3680*/  FMNMX.FTZ R2, R219, R2, !PT ;  /* 0x00000002db027209 */ /* 0x000fc40007810000 */
[----:B------:R-:W-:Y:S02]  /*3690*/  FMNMX.FTZ R5, R168, R5, !PT ;  /* 0x00000005a8057209 */ /* 0x000fe40007810000 */
[----:B------:R-:W-:Y:S02]  /*36a0*/  FSEL R234, R111, -INF , P5 ;  /* 0xff8000006fea7808 */ /* 0x000fe40002800000 */
[----:B------:R-:W-:Y:S02]  /*36b0*/  FMNMX.FTZ R2, R222, R2, !PT ;  /* 0x00000002de027209 */ /* 0x000fe40007810000 */
[----:B------:R-:W-:Y:S02]  /*36c0*/  FMNMX.FTZ R5, R170, R5, !PT ;  /* 0x00000005aa057209 */ /* 0x000fe40007810000 */
[----:B------:R-:W-:Y:S02]  /*36d0*/  FMNMX.FTZ R2, R234, R2, !PT ;  /* 0x00000002ea027209 */ /* 0x000fe40007810000 */
[----:B------:R-:W-:-:S02]  /*36e0*/  FMNMX.FTZ R5, R184, R5, !PT ;  /* 0x00000005b8057209 */ /* 0x000fc40007810000 */
[----:B-1----:R-:W-:Y:S02]  /*36f0*/  FMNMX.FTZ R133, R133, R7, !PT ;  /* 0x0000000785857209 */ /* 0x002fe40007810000 */
[----:B--2---:R-:W-:Y:S02]  /*3700*/  FMNMX.FTZ R131, R131, R6, !PT ;  /* 0x0000000683837209 */ /* 0x004fe40007810000 */
[----:B------:R-:W1:Y:S01]  /*3710*/  SHFL.BFLY PT, R6, R2, 0x2, 0x1f ;  /* 0x0c401f0002067f89 */ /* 0x000e6200000e0000 */
[----:B------:R-:W-:Y:S02]  /*3720*/  FMNMX.FTZ R5, R183, R5, !PT ;  /* 0x00000005b7057209 */ /* 0x000fe40007810000 */
[----:B------:R-:W-:Y:S01]  /*3730*/  FSEL R232, R39, -INF , P4 ;  /* 0xff80000027e87808 */ /* 0x000fe20002000000 */
[----:B------:R-:W2:Y:S01]  /*3740*/  SHFL.BFLY PT, R7, R133, 0x1, 0x1f ;  /* 0x0c201f0085077f89 */ /* 0x000ea200000e0000 */
[----:B------:R-:W-:Y:S02]  /*3750*/  FMNMX.FTZ R5, R185, R5, !PT ;  /* 0x00000005b9057209 */ /* 0x000fe40007810000 */
[----:B------:R-:W-:Y:S01]  /*3760*/  FSEL R203, R50, -INF , P6 ;  /* 0xff80000032cb7808 */ /* 0x000fe20003000000 */
[----:B------:R-:W3:Y:S01]  /*3770*/  SHFL.BFLY PT, R8, R131, 0x1, 0x1f ;  /* 0x0c201f0083087f89 */ /* 0x000ee200000e0000 */
[----:B------:R-:W-:-:S02]  /*3780*/  FMNMX.FTZ R5, R186, R5, !PT ;  /* 0x00000005ba057209 */ /* 0x000fc40007810000 */
[----:B------:R-:W-:Y:S01]  /*3790*/  FSEL R226, R51, -INF , P5 ;  /* 0xff80000033e27808 */ /* 0x000fe20002800000 */
[----:B------:R-:W-:Y:S01]  /*37a0*/  LDSM.16.MT88.4 R36, [R230+0x100] ;  /* 0x00010000e624783b */ /* 0x000fe20000004200 */
[----:B------:R-:W-:-:S04]  /*37b0*/  FMNMX.FTZ R5, R202, R5, !PT ;  /* 0x00000005ca057209 */ /* 0x000fc80007810000 */
[----:B------:R-:W-:-:S04]  /*37c0*/  FMNMX.FTZ R5, R196, R5, !PT ;  /* 0x00000005c4057209 */ /* 0x000fc80007810000 */
[----:B------:R-:W-:Y:S02]  /*37d0*/  FMNMX.FTZ R5, R188, R5, !PT ;  /* 0x00000005bc057209 */ /* 0x000fe40007810000 */
[----:B-1----:R-:W-:Y:S02]  /*37e0*/  FMNMX.FTZ R2, R2, R6, !PT ;  /* 0x0000000602027209 */ /* 0x002fe40007810000 */
[----:B------:R-:W-:Y:S02]  /*37f0*/  FMNMX.FTZ R5, R190, R5, !PT ;  /* 0x00000005be057209 */ /* 0x000fe40007810000 */
[----:B--2---:R-:W-:Y:S01]  /*3800*/  FMNMX.FTZ R133, R133, R7, !PT ;  /* 0x0000000785857209 */ /* 0x004fe20007810000 */
[----:B------:R-:W1:Y:S01]  /*3810*/  SHFL.BFLY PT, R9, R2, 0x1, 0x1f ;  /* 0x0c201f0002097f89 */ /* 0x000e6200000e0000 */
[----:B------:R-:W-:Y:S02]  /*3820*/  FMNMX.FTZ R5, R193, R5, !PT ;  /* 0x00000005c1057209 */ /* 0x000fe40007810000 */
[----:B---3--:R-:W-:Y:S01]  /*3830*/  FMNMX.FTZ R131, R131, R8, !PT ;  /* 0x0000000883837209 */ /* 0x008fe20007810000 */
[----:B------:R-:W-:Y:S01]  /*3840*/  FMUL.FTZ R7, R133, c[0x0][0x2d0] ;  /* 0x0000b40085077a20 */ /* 0x000fe20000410000 */
[----:B------:R-:W-:-:S02]  /*3850*/  FMNMX.FTZ R5, R232, R5, !PT ;  /* 0x00000005e8057209 */ /* 0x000fc40007810000 */
[----:B------:R-:W-:Y:S01]  /*3860*/  FSETP.NEU.FTZ.AND P4, PT, R133, -INF , PT ;  /* 0xff8000008500780b */ /* 0x000fe20003f9d000 */
[----:B------:R-:W-:Y:S01]  /*3870*/  FMUL.FTZ R6, R131, c[0x0][0x2d0] ;  /* 0x0000b40083067a20 */ /* 0x000fe20000410000 */
[----:B------:R-:W-:Y:S02]  /*3880*/  FMNMX.FTZ R8, R203, R5, !PT ;  /* 0x00000005cb087209 */ /* 0x000fe40007810000 */
[----:B------:R-:W-:Y:S02]  /*3890*/  FSEL R7, R7, RZ, P4 ;  /* 0x000000ff07077208 */ /* 0x000fe40002000000 */
[----:B------:R-:W-:Y:S02]  /*38a0*/  FSETP.NEU.FTZ.AND P4, PT, R131, -INF , PT ;  /* 0xff8000008300780b */ /* 0x000fe40003f9d000 */
[----:B------:R-:W-:Y:S01]  /*38b0*/  FMNMX.FTZ R8, R226, R8, !PT ;  /* 0x00000008e2087209 */ /* 0x000fe20007810000 */
[----:B------:R-:W-:Y:S01]  /*38c0*/  FFMA.FTZ R5, R10, c[0x0][0x2d0], -R7 ;  /* 0x0000b4000a057a23 */ /* 0x000fe20000010807 */
[----:B------:R-:W-:-:S03]  /*38d0*/  FSEL R6, R6, RZ, P4 ;  /* 0x000000ff06067208 */ /* 0x000fc60002000000 */
[----:B------:R-:W2:Y:S01]  /*38e0*/  SHFL.BFLY PT, R10, R8, 0x2, 0x1f ;  /* 0x0c401f00080a7f89 */ /* 0x000ea200000e0000 */
[----:B------:R3:W-:Y:S01]  /*38f0*/  MUFU.EX2 R223, R5 ;  /* 0x0000000500df7308 */ /* 0x0007e20000000800 */
[----:B-1----:R-:W-:Y:S01]  /*3900*/  FMNMX.FTZ R2, R2, R9, !PT ;  /* 0x0000000902027209 */ /* 0x002fe20007810000 */
[----:B------:R-:W-:-:S03]  /*3910*/  FFMA.FTZ R9, R13, c[0x0][0x2d0], -R6 ;  /* 0x0000b4000d097a23 */ /* 0x000fc60000010806 */
[----:B------:R-:W-:-:S03]  /*3920*/  FSETP.NEU.FTZ.AND P4, PT, R2, -INF , PT ;  /* 0xff8000000200780b */ /* 0x000fc60003f9d000 */
[----:B------:R1:W4:Y:S01]  /*3930*/  MUFU.EX2 R18, R9 ;  /* 0x0000000900127308 */ /* 0x0003220000000800 */
[----:B---3--:R-:W-:-:S07]  /*3940*/  FFMA.FTZ R5, R11, c[0x0][0x2d0], -R6 ;  /* 0x0000b4000b057a23 */ /* 0x008fce0000010806 */
[----:B------:R3:W-:Y:S01]  /*3950*/  MUFU.EX2 R144, R5 ;  /* 0x0000000500907308 */ /* 0x0007e20000000800 */
[----:B--2---:R-:W-:Y:S01]  /*3960*/  FMNMX.FTZ R8, R8, R10, !PT ;  /* 0x0000000a08087209 */ /* 0x004fe20007810000 */
[----:B-1----:R-:W-:Y:S02]  /*3970*/  FFMA.FTZ R9, R14, c[0x0][0x2d0], -R6 ;  /* 0x0000b4000e097a23 */ /* 0x002fe40000010806 */
[----:B----4-:R-:W-:-:S04]  /*3980*/  IMAD.MOV.U32 R4, RZ, RZ, R18 ;  /* 0x000000ffff047224 */ /* 0x010fc800078e0012 */
[----:B------:R-:W1:Y:S01]  /*3990*/  MUFU.EX2 R194, R9 ;  /* 0x0000000900c27308 */ /* 0x000e620000000800 */
[----:B---3--:R-:W-:-:S07]  /*39a0*/  FFMA.FTZ R5, R12, c[0x0][0x2d0], -R6 ;  /* 0x0000b4000c057a23 */ /* 0x008fce0000010806 */
[----:B------:R2:W3:Y:S01]  /*39b0*/  MUFU.EX2 R147, R5 ;  /* 0x0000000500937308 */ /* 0x0004e20000000800 */
[----:B-1----:R-:W-:Y:S01]  /*39c0*/  F2FP.PACK_AB R10, R194, R4 ;  /* 0x00000004c20a723e */ /* 0x002fe200000000ff */
[----:B--2---:R-:W-:-:S05]  /*39d0*/  FMUL.FTZ R5, R2, c[0x0][0x2d0] ;  /* 0x0000b40002057a20 */ /* 0x004fca0000410000 */
[----:B------:R-:W-:-:S05]  /*39e0*/  FSEL R5, R5, RZ, P4 ;  /* 0x000000ff05057208 */ /* 0x000fca0002000000 */
[--C-:B------:R-:W-:Y:S02]  /*39f0*/  FFMA.FTZ R9, R15, c[0x0][0x2d0], -R5.reuse ;  /* 0x0000b4000f097a23 */ /* 0x100fe40000010805 */
[--C-:B------:R-:W-:Y:S02]  /*3a00*/  FFMA.FTZ R0, R16, c[0x0][0x2d0], -R5.reuse ;  /* 0x0000b40010007a23 */ /* 0x100fe40000010805 */
[----:B------:R1:W-:Y:S08]  /*3a10*/  MUFU.EX2 R76, R9 ;  /* 0x00000009004c7308 */ /* 0x0003f00000000800 */
[----:B------:R2:W4:Y:S01]  /*3a20*/  MUFU.EX2 R173, R0 ;  /* 0x0000000000ad7308 */ /* 0x0005220000000800 */
[----:B-1----:R-:W1:Y:S01]  /*3a30*/  SHFL.BFLY PT, R9, R8, 0x1, 0x1f ;  /* 0x0c201f0008097f89 */ /* 0x002e6200000e0000 */
[----:B--2---:R-:W-:-:S03]  /*3a40*/  FFMA.FTZ R0, R17, c[0x0][0x2d0], -R5 ;  /* 0x0000b40011007a23 */ /* 0x004fc60000010805 */
[----:B------:R-:W2:Y:S03]  /*3a50*/  LDSM.16.MT88.4 R16, [R231+0x100] ;  /* 0x00010000e710783b */ /* 0x000ea60000004200 */
[----:B------:R4:W-:Y:S01]  /*3a60*/  MUFU.EX2 R205, R0 ;  /* 0x0000000000cd7308 */ /* 0x0009e20000000800 */
[----:B-1----:R-:W-:Y:S02]  /*3a70*/  FMNMX.FTZ R132, R8, R9, !PT ;  /* 0x0000000908847209 */ /* 0x002fe40007810000 */
[----:B---3--:R-:W-:Y:S01]  /*3a80*/  F2FP.PACK_AB R8, R147, R144 ;  /* 0x000000909308723e */ /* 0x008fe200000000ff */
[----:B----4-:R-:W-:Y:S01]  /*3a90*/  FFMA.FTZ R0, R28, c[0x0][0x2d0], -R5 ;  /* 0x0000b4001c007a23 */ /* 0x010fe20000010805 */
[C---:B------:R-:W-:Y:S01]  /*3aa0*/  FSETP.NEU.FTZ.AND P4, PT, R132.reuse, -INF , PT ;  /* 0xff8000008400780b */ /* 0x040fe20003f9d000 */
[----:B------:R-:W-:Y:S01]  /*3ab0*/  FMUL.FTZ R3, R132, c[0x0][0x2d0] ;  /* 0x0000b40084037a20 */ /* 0x000fe20000410000 */
[----:B------:R-:W-:Y:S01]  /*3ac0*/  F2FP.PACK_AB R9, R173, R76 ;  /* 0x0000004cad09723e */ /* 0x000fe200000000ff */
[----:B------:R1:W3:Y:S02]  /*3ad0*/  MUFU.EX2 R135, R0 ;  /* 0x0000000000877308 */ /* 0x0002e40000000800 */
[----:B-1----:R-:W-:Y:S01]  /*3ae0*/  FFMA.FTZ R0, R29, c[0x0][0x2d0], -R7 ;  /* 0x0000b4001d007a23 */ /* 0x002fe20000010807 */
[----:B---3--:R-:W-:-:S05]  /*3af0*/  F2FP.PACK_AB R11, R135, R205 ;  /* 0x000000cd870b723e */ /* 0x008fca00000000ff */
[----:B------:R1:W3:Y:S02]  /*3b00*/  MUFU.EX2 R211, R0 ;  /* 0x0000000000d37308 */ /* 0x0002e40000000800 */
[C---:B------:R-:W-:Y:S08]  /*3b10*/  HMMA.16816.F32 R68, R8.reuse, R20, RZ ;  /* 0x000000140844723c */ /* 0x040ff000000018ff */
[----:B------:R-:W-:Y:S01]  /*3b20*/  HMMA.16816.F32 R64, R8, R22, RZ ;  /* 0x000000160840723c */ /* 0x000fe200000018ff */
[----:B-1----:R-:W-:Y:S01]  /*3b30*/  FFMA.FTZ R0, R30, c[0x0][0x2d0], -R7 ;  /* 0x0000b4001e007a23 */ /* 0x002fe20000010807 */
[----:B---3--:R-:W-:-:S03]  /*3b40*/  F2FP.PACK_AB R12, R211, R223 ;  /* 0x000000dfd30c723e */ /* 0x008fc600000000ff */
[----:B------:R1:W-:Y:S03]  /*3b50*/  MUFU.EX2 R235, R0 ;  /* 0x0000000000eb7308 */ /* 0x0003e60000000800 */
[C---:B--2---:R-:W-:Y:S08]  /*3b60*/  HMMA.16816.F32 R60, R8.reuse, R16, RZ ;  /* 0x00000010083c723c */ /* 0x044ff000000018ff */
[----:B------:R-:W-:Y:S01]  /*3b70*/  HMMA.16816.F32 R56, R8, R18, RZ ;  /* 0x000000120838723c */ /* 0x000fe200000018ff */
[----:B-1----:R-:W-:Y:S01]  /*3b80*/  FSEL R0, R3, RZ, P4 ;  /* 0x000000ff03007208 */ /* 0x002fe20002000000 */
[----:B------:R-:W-:-:S06]  /*3b90*/  FFMA.FTZ R3, R31, c[0x0][0x2d0], -R7 ;  /* 0x0000b4001f037a23 */ /* 0x000fcc0000010807 */
[C---:B------:R-:W-:Y:S01]  /*3ba0*/  HMMA.16816.F32 R44, R8.reuse, R36, RZ ;  /* 0x00000024082c723c */ /* 0x040fe200000018ff */
[----:B------:R-:W-:Y:S01]  /*3bb0*/  LDSM.16.MT88.4 R28, [R230+0x900] ;  /* 0x00090000e61c783b */ /* 0x000fe20000004200 */
[----:B------:R1:W2:Y:S06]  /*3bc0*/  MUFU.EX2 R239, R3 ;  /* 0x0000000300ef7308 */ /* 0x0002ac0000000800 */
[C---:B------:R-:W-:Y:S08]  /*3bd0*/  HMMA.16816.F32 R52, R8.reuse, R24, RZ ;  /* 0x000000180834723c */ /* 0x040ff000000018ff */
[----:B------:R-:W-:Y:S01]  /*3be0*/  HMMA.16816.F32 R48, R8, R26, RZ ;  /* 0x0000001a0830723c */ /* 0x000fe200000018ff */
[----:B-1----:R-:W-:Y:S01]  /*3bf0*/  FFMA.FTZ R3, R32, c[0x0][0x2d0], -R0 ;  /* 0x0000b40020037a23 */ /* 0x002fe20000010800 */
[----:B--2---:R-:W-:-:S03]  /*3c00*/  F2FP.PACK_AB R14, R239, R235 ;  /* 0x000000ebef0e723e */ /* 0x004fc600000000ff */
[----:B------:R1:W-:Y:S02]  /*3c10*/  MUFU.EX2 R227, R3 ;  /* 0x0000000300e37308 */ /* 0x0003e40000000800 */
[----:B-1----:R-:W-:-:S06]  /*3c20*/  FFMA.FTZ R3, R33, c[0x0][0x2d0], -R0 ;  /* 0x0000b40021037a23 */ /* 0x002fcc0000010800 */
[----:B------:R1:W2:Y:S02]  /*3c30*/  MUFU.EX2 R224, R3 ;  /* 0x0000000300e07308 */ /* 0x0002a40000000800 */
[----:B-1----:R-:W-:Y:S01]  /*3c40*/  FFMA.FTZ R3, R34, c[0x0][0x2d0], -R0 ;  /* 0x0000b40022037a23 */ /* 0x002fe20000010800 */
[----:B--2---:R-:W-:-:S05]  /*3c50*/  F2FP.PACK_AB R13, R224, R227 ;  /* 0x000000e3e00d723e */ /* 0x004fca00000000ff */
[----:B------:R1:W-:Y:S02]  /*3c60*/  MUFU.EX2 R73, R3 ;  /* 0x0000000300497308 */ /* 0x0003e40000000800 */
[----:B-1----:R-:W-:Y:S02]  /*3c70*/  FFMA.FTZ R3, R35, c[0x0][0x2d0], -R0 ;  /* 0x0000b40023037a23 */ /* 0x002fe40000010800 */
[----:B------:R-:W-:Y:S04]  /*3c80*/  LDSM.16.MT88.4 R32, [R231+0x900] ;  /* 0x00090000e720783b */ /* 0x000fe80000004200 */
[----:B------:R1:W2:Y:S02]  /*3c90*/  MUFU.EX2 R195, R3 ;  /* 0x0000000300c37308 */ /* 0x0002a40000000800 */
[----:B-1----:R-:W-:Y:S01]  /*3ca0*/  FFMA.FTZ R3, R40, c[0x0][0x2d0], -R6 ;  /* 0x0000b40028037a23 */ /* 0x002fe20000010806 */
[----:B--2---:R-:W-:-:S05]  /*3cb0*/  F2FP.PACK_AB R15, R195, R73 ;  /* 0x00000049c30f723e */ /* 0x004fca00000000ff */
[----:B------:R1:W-:Y:S02]  /*3cc0*/  MUFU.EX2 R72, R3 ;  /* 0x0000000300487308 */ /* 0x0003e40000000800 */
[C---:B------:R-:W-:Y:S08]  /*3cd0*/  HMMA.16816.F32 R84, R12.reuse, R20, RZ ;  /* 0x000000140c54723c */ /* 0x040ff000000018ff */
[----:B------:R-:W-:Y:S01]  /*3ce0*/  HMMA.16816.F32 R96, R12, R22, RZ ;  /* 0x000000160c60723c */ /* 0x000fe200000018ff */
[----:B------:R-:W2:Y:S01]  /*3cf0*/  LDSM.16.MT88.4 R20, [R228+0x900] ;  /* 0x00090000e414783b */ /* 0x000ea20000004200 */
[----:B-1----:R-:W-:-:S04]  /*3d00*/  FFMA.FTZ R3, R41, c[0x0][0x2d0], -R6 ;  /* 0x0000b40029037a23 */ /* 0x002fc80000010806 */
[----:B------:R1:W-:Y:S02]  /*3d10*/  MUFU.EX2 R198, R3 ;  /* 0x0000000300c67308 */ /* 0x0003e40000000800 */
[C---:B------:R-:W-:Y:S08]  /*3d20*/  HMMA.16816.F32 R80, R12.reuse, R16, RZ ;  /* 0x000000100c50723c */ /* 0x040ff000000018ff */
[----:B------:R-:W-:Y:S01]  /*3d30*/  HMMA.16816.F32 R108, R12, R18, RZ ;  /* 0x000000120c6c723c */ /* 0x000fe200000018ff */
[----:B------:R-:W3:Y:S01]  /*3d40*/  LDSM.16.MT88.4 R16, [R229+0x900] ;  /* 0x00090000e510783b */ /* 0x000ee20000004200 */
[----:B-1----:R-:W-:-:S06]  /*3d50*/  FFMA.FTZ R3, R77, c[0x0][0x2d0], -R6 ;  /* 0x0000b4004d037a23 */ /* 0x002fcc0000010806 */
[----:B------:R-:W-:Y:S01]  /*3d60*/  HMMA.16816.F32 R40, R8, R38, RZ ;  /* 0x000000260828723c */ /* 0x000fe200000018ff */
[----:B------:R-:W-:Y:S01]  /*3d70*/  IMAD.MOV.U32 R77, RZ, RZ, R73 ;  /* 0x000000ffff4d7224 */ /* 0x000fe200078e0049 */
[----:B------:R1:W-:Y:S06]  /*3d80*/  MUFU.EX2 R236, R3 ;  /* 0x0000000300ec7308 */ /* 0x0003ec0000000800 */
[C---:B------:R-:W-:Y:S08]  /*3d90*/  HMMA.16816.F32 R116, R12.reuse, R26, RZ ;  /* 0x0000001a0c74723c */ /* 0x040ff000000018ff */
[----:B------:R-:W-:Y:S01]  /*3da0*/  HMMA.16816.F32 R104, R12, R38, RZ ;  /* 0x000000260c68723c */ /* 0x000fe200000018ff */
[----:B-1----:R-:W-:Y:S01]  /*3db0*/  FFMA.FTZ R3, R78, c[0x0][0x2d0], -R6 ;  /* 0x0000b4004e037a23 */ /* 0x002fe20000010806 */
[----:B------:R-:W-:-:S03]  /*3dc0*/  MOV R78, R197 ;  /* 0x000000c5004e7202 */ /* 0x000fc60000000f00 */
[----:B------:R1:W4:Y:S02]  /*3dd0*/  MUFU.EX2 R172, R3 ;  /* 0x0000000300ac7308 */ /* 0x0003240000000800 */
[----:B-1----:R-:W-:Y:S01]  /*3de0*/  FFMA.FTZ R3, R79, c[0x0][0x2d0], -R5 ;  /* 0x0000b4004f037a23 */ /* 0x002fe20000010805 */
[----:B----4-:R-:W-:Y:S01]  /*3df0*/  F2FP.PACK_AB R10, R172, R236 ;  /* 0x000000ecac0a723e */ /* 0x010fe200000000ff */
[----:B------:R-:W-:-:S04]  /*3e00*/  IMAD.MOV.U32 R79, RZ, RZ, R72 ;  /* 0x000000ffff4f7224 */ /* 0x000fc800078e0048 */
[----:B------:R1:W-:Y:S01]  /*3e10*/  MUFU.EX2 R88, R3 ;  /* 0x0000000300587308 */ /* 0x0003e20000000800 */
[----:B------:R-:W-:Y:S01]  /*3e20*/  HMMA.16816.F32 R72, R12, R24, RZ ;  /* 0x000000180c48723c */ /* 0x000fe200000018ff */
[----:B------:R-:W-:-:S07]  /*3e30*/  F2FP.PACK_AB R8, R198, R79 ;  /* 0x0000004fc608723e */ /* 0x000fce00000000ff */
[----:B------:R-:W-:Y:S01]  /*3e40*/  HMMA.16816.F32 R24, R12, R36, RZ ;  /* 0x000000240c18723c */ /* 0x000fe200000018ff */
[----:B------:R-:W-:Y:S01]  /*3e50*/  LDSM.16.MT88.4 R12, [R228+0x1100] ;  /* 0x00110000e40c783b */ /* 0x000fe20000004200 */
[----:B-1----:R-:W-:-:S04]  /*3e60*/  FFMA.FTZ R3, R92, c[0x0][0x2d0], -R5 ;  /* 0x0000b4005c037a23 */ /* 0x002fc80000010805 */
[----:B------:R1:W4:Y:S02]  /*3e70*/  MUFU.EX2 R197, R3 ;  /* 0x0000000300c57308 */ /* 0x0003240000000800 */
[----:B-1----:R-:W-:Y:S01]  /*3e80*/  FFMA.FTZ R3, R93, c[0x0][0x2d0], -R5 ;  /* 0x0000b4005d037a23 */ /* 0x002fe20000010805 */
[----:B----4-:R-:W-:-:S05]  /*3e90*/  F2FP.PACK_AB R9, R197, R88 ;  /* 0x00000058c509723e */ /* 0x010fca00000000ff */
[----:B------:R1:W-:Y:S02]  /*3ea0*/  MUFU.EX2 R233, R3 ;  /* 0x0000000300e97308 */ /* 0x0003e40000000800 */
[----:B-1----:R-:W-:-:S06]  /*3eb0*/  FFMA.FTZ R3, R94, c[0x0][0x2d0], -R5 ;  /* 0x0000b4005e037a23 */ /* 0x002fcc0000010805 */
[----:B------:R1:W4:Y:S02]  /*3ec0*/  MUFU.EX2 R238, R3 ;  /* 0x0000000300ee7308 */ /* 0x0003240000000800 */
[----:B-1----:R-:W-:Y:S01]  /*3ed0*/  FFMA.FTZ R3, R95, c[0x0][0x2d0], -R7 ;  /* 0x0000b4005f037a23 */ /* 0x002fe20000010807 */
[----:B----4-:R-:W-:-:S05]  /*3ee0*/  F2FP.PACK_AB R11, R238, R233 ;  /* 0x000000e9ee0b723e */ /* 0x010fca00000000ff */
[----:B------:R1:W-:Y:S02]  /*3ef0*/  MUFU.EX2 R247, R3 ;  /* 0x0000000300f77308 */ /* 0x0003e40000000800 */
[C---:B--2---:R-:W-:Y:S08]  /*3f00*/  HMMA.16816.F32 R136, R8.reuse, R20, R68 ;  /* 0x000000140888723c */ /* 0x044ff00000001844 */
[----:B------:R-:W-:Y:S01]  /*3f10*/  HMMA.16816.F32 R112, R8, R32, R60 ;  /* 0x000000200870723c */ /* 0x000fe2000000183c */
[----:B-1----:R-:W-:-:S04]  /*3f20*/  FFMA.FTZ R3, R100, c[0x0][0x2d0], -R7 ;  /* 0x0000b40064037a23 */ /* 0x002fc80000010807 */
[----:B------:R1:W2:Y:S03]  /*3f30*/  MUFU.EX2 R246, R3 ;  /* 0x0000000300f67308 */ /* 0x0002a60000000800 */
[C---:B------:R-:W-:Y:S08]  /*3f40*/  HMMA.16816.F32 R92, R8.reuse, R28, R44 ;  /* 0x0000001c085c723c */ /* 0x040ff0000000182c */
[----:B------:R-:W-:Y:S01]  /*3f50*/  HMMA.16816.F32 R68, R8, R34, R56 ;  /* 0x000000220844723c */ /* 0x000fe20000001838 */
[----:B-1----:R-:W-:-:S07]  /*3f60*/  FFMA.FTZ R3, R101, c[0x0][0x2d0], -R7 ;  /* 0x0000b40065037a23 */ /* 0x002fce0000010807 */
[C---:B---3--:R-:W-:Y:S01]  /*3f70*/  HMMA.16816.F32 R60, R8.reuse, R18, R48 ;  /* 0x00000012083c723c */ /* 0x048fe20000001830 */
[----:B------:R1:W-:Y:S07]  /*3f80*/  MUFU.EX2 R225, R3 ;  /* 0x0000000300e17308 */ /* 0x0003ee0000000800 */
[----:B------:R-:W-:Y:S01]  /*3f90*/  HMMA.16816.F32 R44, R8, R30, R40 ;  /* 0x0000001e082c723c */ /* 0x000fe20000001828 */
[----:B-1----:R-:W-:-:S04]  /*3fa0*/  FFMA.FTZ R3, R102, c[0x0][0x2d0], -R7 ;  /* 0x0000b40066037a23 */ /* 0x002fc80000010807 */
[----:B------:R1:W3:Y:S02]  /*3fb0*/  MUFU.EX2 R245, R3 ;  /* 0x0000000300f57308 */ /* 0x0002e40000000800 */
[--C-:B-1----:R-:W-:Y:S02]  /*3fc0*/  FFMA.FTZ R3, R103, c[0x0][0x2d0], -R0.reuse ;  /* 0x0000b40067037a23 */ /* 0x102fe40000010800 */
[----:B------:R-:W-:Y:S04]  /*3fd0*/  HMMA.16816.F32 R100, R8, R16, R52 ;  /* 0x000000100864723c */ /* 0x000fe80000001834 */
[----:B------:R1:W-:Y:S02]  /*3fe0*/  MUFU.EX2 R213, R3 ;  /* 0x0000000300d57308 */ /* 0x0003e40000000800 */
[----:B-1----:R-:W-:-:S02]  /*3ff0*/  FFMA.FTZ R3, R120, c[0x0][0x2d0], -R0 ;  /* 0x0000b40078037a23 */ /* 0x002fc40000010800 */
[----:B------:R-:W-:-:S04]  /*4000*/  IMAD.MOV.U32 R120, RZ, RZ, R88 ;  /* 0x000000ffff787224 */ /* 0x000fc800078e0058 */
[----:B------:R1:W4:Y:S01]  /*4010*/  MUFU.EX2 R215, R3 ;  /* 0x0000000300d77308 */ /* 0x0003220000000800 */
[----:B------:R-:W-:Y:S07]  /*4020*/  HMMA.16816.F32 R88, R8, R22, R64 ;  /* 0x000000160858723c */ /* 0x000fee0000001840 */
[----:B--2---:R-:W-:Y:S02]  /*4030*/  F2FP.PACK_AB R8, R246, R247 ;  /* 0x000000f7f608723e */ /* 0x004fe400000000ff */
[----:B---3--:R-:W-:Y:S01]  /*4040*/  F2FP.PACK_AB R10, R245, R225 ;  /* 0x000000e1f50a723e */ /* 0x008fe200000000ff */
[----:B-1----:R-:W-:Y:S01]  /*4050*/  FFMA.FTZ R3, R121, c[0x0][0x2d0], -R0 ;  /* 0x0000b40079037a23 */ /* 0x002fe20000010800 */
[----:B------:R-:W-:-:S02]  /*4060*/  MOV R121, R201 ;  /* 0x000000c900797202 */ /* 0x000fc40000000f00 */
[----:B----4-:R-:W-:Y:S01]  /*4070*/  F2FP.PACK_AB R9, R215, R213 ;  /* 0x000000d5d709723e */ /* 0x010fe200000000ff */
[----:B------:R1:W-:Y:S02]  /*4080*/  MUFU.EX2 R216, R3 ;  /* 0x0000000300d87308 */ /* 0x0003e40000000800 */
[----:B-1----:R-:W-:Y:S02]  /*4090*/  FFMA.FTZ R3, R122, c[0x0][0x2d0], -R0 ;  /* 0x0000b4007a037a23 */ /* 0x002fe40000010800 */
[----:B------:R-:W-:-:S04]  /*40a0*/  IMAD.MOV.U32 R122, RZ, RZ, R4 ;  /* 0x000000ffff7a7224 */ /* 0x000fc800078e0004 */
[----:B------:R1:W2:Y:S01]  /*40b0*/  MUFU.EX2 R214, R3 ;  /* 0x0000000300d67308 */ /* 0x0002a20000000800 */
[----:B------:R-:W-:Y:S02]  /*40c0*/  IMAD.MOV.U32 R4, RZ, RZ, R200 ;  /* 0x000000ffff047224 */ /* 0x000fe400078e00c8 */
[----:B-1----:R-:W-:Y:S01]  /*40d0*/  FFMA.FTZ R3, R123, c[0x0][0x2d0], -R7 ;  /* 0x0000b4007b037a23 */ /* 0x002fe20000010807 */
[----:B--2---:R-:W-:Y:S01]  /*40e0*/  F2FP.PACK_AB R11, R214, R216 ;  /* 0x000000d8d60b723e */ /* 0x004fe200000000ff */
[----:B------:R-:W-:-:S03]  /*40f0*/  IMAD.MOV.U32 R123, RZ, RZ, R77 ;  /* 0x000000ffff7b7224 */ /* 0x000fc600078e004d */
[----:B------:R1:W-:Y:S01]  /*4100*/  MUFU.EX2 R250, R3 ;  /* 0x0000000300fa7308 */ /* 0x0003e20000000800 */
[----:B------:R-:W-:Y:S02]  /*4110*/  IMAD.MOV.U32 R77, RZ, RZ, R194 ;  /* 0x000000ffff4d7224 */ /* 0x000fe400078e00c2 */
[C---:B------:R-:W-:Y:S07]  /*4120*/  HMMA.16816.F32 R56, R8.reuse, R18, R116 ;  /* 0x000000120838723c */ /* 0x040fee0000001874 */
[----:B------:R-:W-:Y:S01]  /*4130*/  IMAD.MOV.U32 R116, RZ, RZ, R79 ;  /* 0x000000ffff747224 */ /* 0x000fe200078e004f */
[----:B------:R-:W-:Y:S01]  /*4140*/  HMMA.16816.F32 R36, R8, R34, R108 ;  /* 0x000000220824723c */ /* 0x000fe2000000186c */
[----:B------:R-:W-:-:S02]  /*4150*/  IMAD.MOV.U32 R79, RZ, RZ, R199 ;  /* 0x000000ffff4f7224 */ /* 0x000fc400078e00c7 */
[----:B------:R-:W-:Y:S02]  /*4160*/  IMAD.MOV.U32 R117, RZ, RZ, R120 ;  /* 0x000000ffff757224 */ /* 0x000fe400078e0078 */
[----:B-1----:R-:W-:Y:S01]  /*4170*/  FFMA.FTZ R3, R124, c[0x0][0x2d0], -R6 ;  /* 0x0000b4007c037a23 */ /* 0x002fe20000010806 */
[----:B------:R-:W-:Y:S01]  /*4180*/  MOV R124, R78 ;  /* 0x0000004e007c7202 */ /* 0x000fe20000000f00 */
[----:B------:R-:W-:Y:S01]  /*4190*/  IMAD.MOV.U32 R110, RZ, RZ, R196 ;  /* 0x000000ffff6e7224 */ /* 0x000fe200078e00c4 */
[----:B------:R-:W-:Y:S01]  /*41a0*/  HMMA.16816.F32 R48, R8, R20, R84 ;  /* 0x000000140830723c */ /* 0x000fe20000001854 */
[----:B------:R1:W-:Y:S01]  /*41b0*/  MUFU.EX2 R252, R3 ;  /* 0x0000000300fc7308 */ /* 0x0003e20000000800 */
[----:B------:R-:W-:Y:S01]  /*41c0*/  IMAD.MOV.U32 R78, RZ, RZ, R195 ;  /* 0x000000ffff4e7224 */ /* 0x000fe200078e00c3 */
[----:B------:R-:W-:Y:S01]  /*41d0*/  MOV R109, R193 ;  /* 0x000000c1006d7202 */ /* 0x000fe20000000f00 */
[----:B------:R-:W-:Y:S02]  /*41e0*/  IMAD.MOV.U32 R108, RZ, RZ, R192 ;  /* 0x000000ffff6c7224 */ /* 0x000fe400078e00c0 */
[----:B------:R-:W-:-:S02]  /*41f0*/  IMAD.MOV.U32 R120, RZ, RZ, R191 ;  /* 0x000000ffff787224 */ /* 0x000fc400078e00bf */
[C---:B------:R-:W-:Y:S01]  /*4200*/  HMMA.16816.F32 R40, R8.reuse, R22, R96 ;  /* 0x000000160828723c */ /* 0x040fe20000001860 */
[----:B------:R-:W2:Y:S01]  /*4210*/  LDSM.16.MT88.4 R20, [R231+0x1100] ;  /* 0x00110000e714783b */ /* 0x000ea20000004200 */
[----:B------:R-:W-:Y:S02]  /*4220*/  IMAD.MOV.U32 R111, RZ, RZ, R189 ;  /* 0x000000ffff6f7224 */ /* 0x000fe400078e00bd */
[----:B------:R-:W-:Y:S02]  /*4230*/  IMAD.MOV.U32 R118, RZ, RZ, R188 ;  /* 0x000000ffff767224 */ /* 0x000fe400078e00bc */
[----:B------:R-:W-:Y:S02]  /*4240*/  IMAD.MOV.U32 R119, RZ, RZ, R110 ;  /* 0x000000ffff777224 */ /* 0x000fe400078e006e */
[----:B------:R-:W-:Y:S01]  /*4250*/  HMMA.16816.F32 R84, R8, R28, R24 ;  /* 0x0000001c0854723c */ /* 0x000fe20000001818 */
[----:B-1----:R-:W-:Y:S01]  /*4260*/  FFMA.FTZ R3, R125, c[0x0][0x2d0], -R6 ;  /* 0x0000b4007d037a23 */ /* 0x002fe20000010806 */
[----:B------:R-:W1:Y:S01]  /*4270*/  LDSM.16.MT88.4 R24, [R229+0x1100] ;  /* 0x00110000e518783b */ /* 0x000e620000004200 */
[----:B------:R-:W-:-:S02]  /*4280*/  IMAD.MOV.U32 R125, RZ, RZ, R205 ;  /* 0x000000ffff7d7224 */ /* 0x000fc400078e00cd */
[----:B------:R3:W4:Y:S03]  /*4290*/  MUFU.EX2 R212, R3 ;  /* 0x0000000300d47308 */ /* 0x0007260000000800 */
[C---:B------:R-:W-:Y:S01]  /*42a0*/  HMMA.16816.F32 R52, R8.reuse, R32, R80 ;  /* 0x000000200834723c */ /* 0x040fe20000001850 */
[----:B------:R-:W1:Y:S07]  /*42b0*/  LDSM.16.MT88.4 R32, [R230+0x1100] ;  /* 0x00110000e620783b */ /* 0x000e6e0000004200 */
[----:B------:R-:W-:Y:S01]  /*42c0*/  HMMA.16816.F32 R72, R8, R16, R72 ;  /* 0x000000100848723c */ /* 0x000fe20000001848 */
[----:B---3--:R-:W-:Y:S01]  /*42d0*/  FFMA.FTZ R3, R126, c[0x0][0x2d0], -R6 ;  /* 0x0000b4007e037a23 */ /* 0x008fe20000010806 */
[----:B------:R-:W-:-:S05]  /*42e0*/  MOV R126, R204 ;  /* 0x000000cc007e7202 */ /* 0x000fca0000000f00 */
[----:B------:R-:W-:Y:S01]  /*42f0*/  IMAD.MOV.U32 R17, RZ, RZ, R190 ;  /* 0x000000ffff117224 */ /* 0x000fe200078e00be */
[----:B------:R-:W-:Y:S01]  /*4300*/  HMMA.16816.F32 R64, R8, R30, R104 ;  /* 0x0000001e0840723c */ /* 0x000fe20000001868 */
[----:B------:R3:W-:Y:S06]  /*4310*/  MUFU.EX2 R210, R3 ;  /* 0x0000000300d27308 */ /* 0x0007ec0000000800 */
[----:B----4-:R-:W-:Y:S01]  /*4320*/  F2FP.PACK_AB R8, R212, R252 ;  /* 0x000000fcd408723e */ /* 0x010fe200000000ff */
[----:B---3--:R-:W-:Y:S02]  /*4330*/  FFMA.FTZ R3, R127, c[0x0][0x2d0], -R6 ;  /* 0x0000b4007f037a23 */ /* 0x008fe40000010806 */
[----:B------:R-:W-:-:S02]  /*4340*/  IMAD.MOV.U32 R127, RZ, RZ, R203 ;  /* 0x000000ffff7f7224 */ /* 0x000fc400078e00cb */
[----:B------:R3:W4:Y:S02]  /*4350*/  MUFU.EX2 R209, R3 ;  /* 0x0000000300d17308 */ /* 0x0007240000000800 */
[----:B---3--:R-:W-:Y:S01]  /*4360*/  FFMA.FTZ R3, R128, c[0x0][0x2d0], -R5 ;  /* 0x0000b40080037a23 */ /* 0x008fe20000010805 */
[----:B----4-:R-:W-:Y:S01]  /*4370*/  F2FP.PACK_AB R10, R209, R210 ;  /* 0x000000d2d10a723e */ /* 0x010fe200000000ff */
[----:B------:R-:W-:-:S04]  /*4380*/  IMAD.MOV.U32 R128, RZ, RZ, R202 ;  /* 0x000000ffff807224 */ /* 0x000fc800078e00ca */
[----:B------:R3:W-:Y:S02]  /*4390*/  MUFU.EX2 R251, R3 ;  /* 0x0000000300fb7308 */ /* 0x0007e40000000800 */
[----:B---3--:R-:W-:Y:S02]  /*43a0*/  FFMA.FTZ R3, R129, c[0x0][0x2d0], -R5 ;  /* 0x0000b40081037a23 */ /* 0x008fe40000010805 */
[----:B------:R-:W-:-:S04]  /*43b0*/  IMAD.MOV.U32 R129, RZ, RZ, R198 ;  /* 0x000000ffff817224 */ /* 0x000fc800078e00c6 */
[----:B------:R3:W4:Y:S01]  /*43c0*/  MUFU.EX2 R205, R3 ;  /* 0x0000000300cd7308 */ /* 0x0007220000000800 */
[----:B------:R-:W-:Y:S02]  /*43d0*/  IMAD.MOV.U32 R110, RZ, RZ, R129 ;  /* 0x000000ffff6e7224 */ /* 0x000fe400078e0081 */
[--C-:B---3--:R-:W-:Y:S01]  /*43e0*/  FFMA.FTZ R3, R130, c[0x0][0x2d0], -R5.reuse ;  /* 0x0000b40082037a23 */ /* 0x108fe20000010805 */
[----:B------:R-:W-:Y:S02]  /*43f0*/  MOV R130, R197 ;  /* 0x000000c500827202 */ /* 0x000fe40000000f00 */
[----:B----4-:R-:W-:Y:S02]  /*4400*/  F2FP.PACK_AB R9, R205, R251 ;  /* 0x000000fbcd09723e */ /* 0x010fe400000000ff */
[----:B------:R3:W-:Y:S02]  /*4410*/  MUFU.EX2 R204, R3 ;  /* 0x0000000300cc7308 */ /* 0x0007e40000000800 */
[----:B---3--:R-:W-:-:S06]  /*4420*/  FFMA.FTZ R3, R134, c[0x0][0x2d0], -R5 ;  /* 0x0000b40086037a23 */ /* 0x008fcc0000010805 */
[----:B------:R3:W4:Y:S02]  /*4430*/  MUFU.EX2 R203, R3 ;  /* 0x0000000300cb7308 */ /* 0x0007240000000800 */
[----:B---3--:R-:W-:Y:S01]  /*4440*/  FFMA.FTZ R3, R141, c[0x0][0x2d0], -R7 ;  /* 0x0000b4008d037a23 */ /* 0x008fe20000010807 */
[----:B----4-:R-:W-:Y:S01]  /*4450*/  F2FP.PACK_AB R11, R203, R204 ;  /* 0x000000cccb0b723e */ /* 0x010fe200000000ff */
[----:B------:R-:W-:-:S04]  /*4460*/  IMAD.MOV.U32 R141, RZ, RZ, R173 ;  /* 0x000000ffff8d7224 */ /* 0x000fc800078e00ad */
[----:B------:R3:W4:Y:S02]  /*4470*/  MUFU.EX2 R202, R3 ;  /* 0x0000000300ca7308 */ /* 0x0007240000000800 */
[C---:B--2---:R-:W-:Y:S08]  /*4480*/  HMMA.16816.F32 R80, R8.reuse, R22, R68 ;  /* 0x000000160850723c */ /* 0x044ff00000001844 */
[----:B-1----:R-:W-:Y:S01]  /*4490*/  HMMA.16816.F32 R68, R8, R26, R60 ;  /* 0x0000001a0844723c */ /* 0x002fe2000000183c */
[----:B---3--:R-:W-:-:S02]  /*44a0*/  FFMA.FTZ R3, R140, c[0x0][0x2d0], -R7 ;  /* 0x0000b4008c037a23 */ /* 0x008fc40000010807 */
[----:B------:R-:W-:Y:S02]  /*44b0*/  IMAD.MOV.U32 R140, RZ, RZ, R146 ;  /* 0x000000ffff8c7224 */ /* 0x000fe400078e0092 */
[----:B------:R1:W-:Y:S03]  /*44c0*/  MUFU.EX2 R201, R3 ;  /* 0x0000000300c97308 */ /* 0x0003e60000000800 */
[C---:B------:R-:W-:Y:S08]  /*44d0*/  HMMA.16816.F32 R136, R8.reuse, R12, R136 ;  /* 0x0000000c0888723c */ /* 0x040ff00000001888 */
[----:B------:R-:W-:Y:S01]  /*44e0*/  HMMA.16816.F32 R112, R8, R20, R112 ;  /* 0x000000140870723c */ /* 0x000fe20000001870 */
[----:B-1----:R-:W-:-:S07]  /*44f0*/  FFMA.FTZ R3, R142, c[0x0][0x2d0], -R7 ;  /* 0x0000b4008e037a23 */ /* 0x002fce0000010807 */
[C---:B------:R-:W-:Y:S01]  /*4500*/  HMMA.16816.F32 R100, R8.reuse, R24, R100 ;  /* 0x000000180864723c */ /* 0x040fe20000001864 */
[----:B------:R-:W-:Y:S01]  /*4510*/  MOV R142, R147 ;  /* 0x00000093008e7202 */ /* 0x000fe20000000f00 */
[----:B------:R1:W2:Y:S06]  /*4520*/  MUFU.EX2 R200, R3 ;  /* 0x0000000300c87308 */ /* 0x0002ac0000000800 */
[C---:B------:R-:W-:Y:S08]  /*4530*/  HMMA.16816.F32 R96, R8.reuse, R32, R92 ;  /* 0x000000200860723c */ /* 0x040ff0000000185c */
[----:B------:R-:W-:Y:S01]  /*4540*/  HMMA.16816.F32 R88, R8, R14, R88 ;  /* 0x0000000e0858723c */ /* 0x000fe20000001858 */
[----:B-1----:R-:W-:-:S02]  /*4550*/  FFMA.FTZ R3, R143, c[0x0][0x2d0], -R7 ;  /* 0x0000b4008f037a23 */ /* 0x002fc40000010807 */
[----:B------:R-:W-:Y:S02]  /*4560*/  IMAD.MOV.U32 R143, RZ, RZ, R144 ;  /* 0x000000ffff8f7224 */ /* 0x000fe400078e0090 */
[----:B------:R1:W-:Y:S03]  /*4570*/  MUFU.EX2 R199, R3 ;  /* 0x0000000300c77308 */ /* 0x0003e60000000800 */
[----:B------:R-:W-:Y:S07]  /*4580*/  HMMA.16816.F32 R60, R8, R34, R44 ;  /* 0x00000022083c723c */ /* 0x000fee000000182c */
[----:B----4-:R-:W-:-:S02]  /*4590*/  F2FP.PACK_AB R8, R202, R250 ;  /* 0x000000faca08723e */ /* 0x010fc400000000ff */
[----:B--2---:R-:W-:Y:S01]  /*45a0*/  F2FP.PACK_AB R10, R200, R201 ;  /* 0x000000c9c80a723e */ /* 0x004fe200000000ff */
[----:B-1----:R-:W-:-:S04]  /*45b0*/  FFMA.FTZ R3, R156, c[0x0][0x2d0], -R0 ;  /* 0x0000b4009c037a23 */ /* 0x002fc80000010800 */
[----:B------:R1:W-:Y:S02]  /*45c0*/  MUFU.EX2 R198, R3 ;  /* 0x0000000300c67308 */ /* 0x0003e40000000800 */
[----:B-1----:R-:W-:-:S06]  /*45d0*/  FFMA.FTZ R3, R157, c[0x0][0x2d0], -R0 ;  /* 0x0000b4009d037a23 */ /* 0x002fcc0000010800 */
[----:B------:R1:W2:Y:S02]  /*45e0*/  MUFU.EX2 R197, R3 ;  /* 0x0000000300c57308 */ /* 0x0002a40000000800 */
[----:B-1----:R-:W-:Y:S01]  /*45f0*/  FFMA.FTZ R3, R158, c[0x0][0x2d0], -R0 ;  /* 0x0000b4009e037a23 */ /* 0x002fe20000010800 */
[----:B--2---:R-:W-:-:S05]  /*4600*/  F2FP.PACK_AB R9, R197, R198 ;  /* 0x000000c6c509723e */ /* 0x004fca00000000ff */
[----:B------:R1:W-:Y:S02]  /*4610*/  MUFU.EX2 R196, R3 ;  /* 0x0000000300c47308 */ /* 0x0003e40000000800 */
[----:B-1----:R-:W-:-:S06]  /*4620*/  FFMA.FTZ R3, R160, c[0x0][0x2d0], -R0 ;  /* 0x0000b400a0037a23 */ /* 0x002fcc0000010800 */
[----:B------:R1:W2:Y:S02]  /*4630*/  MUFU.EX2 R194, R3 ;  /* 0x0000000300c27308 */ /* 0x0002a40000000800 */
[----:B-1----:R-:W-:Y:S01]  /*4640*/  FFMA.FTZ R3, R159, c[0x0][0x2d0], -R7 ;  /* 0x0000b4009f037a23 */ /* 0x002fe20000010807 */
[----:B--2---:R-:W-:-:S05]  /*4650*/  F2FP.PACK_AB R11, R194, R196 ;  /* 0x000000c4c20b723e */ /* 0x004fca00000000ff */
[----:B------:R1:W-:Y:S02]  /*4660*/  MUFU.EX2 R195, R3 ;  /* 0x0000000300c37308 */ /* 0x0003e40000000800 */
[C---:B------:R-:W-:Y:S08]  /*4670*/  HMMA.16816.F32 R48, R8.reuse, R12, R48 ;  /* 0x0000000c0830723c */ /* 0x040ff00000001830 */
[----:B------:R-:W-:Y:S01]  /*4680*/  HMMA.16816.F32 R44, R8, R14, R40 ;  /* 0x0000000e082c723c */ /* 0x000fe20000001828 */
[----:B------:R-:W2:Y:S01]  /*4690*/  LDSM.16.MT88.4 R12, [R231+0x1900] ;  /* 0x00190000e70c783b */ /* 0x000ea20000004200 */
[----:B-1----:R-:W-:-:S02]  /*46a0*/  FFMA.FTZ R3, R152, c[0x0][0x2d0], -R7 ;  /* 0x0000b40098037a23 */ /* 0x002fc40000010807 */
[----:B------:R-:W-:Y:S02]  /*46b0*/  IMAD.MOV.U32 R152, RZ, RZ, R78 ;  /* 0x000000ffff987224 */ /* 0x000fe400078e004e */
[----:B------:R1:W-:Y:S02]  /*46c0*/  MUFU.EX2 R193, R3 ;  /* 0x0000000300c17308 */ /* 0x0003e40000000800 */
[C---:B------:R-:W-:Y:S08]  /*46d0*/  HMMA.16816.F32 R40, R8.reuse, R20, R52 ;  /* 0x000000140828723c */ /* 0x040ff00000001834 */
[----:B------:R-:W-:Y:S01]  /*46e0*/  HMMA.16816.F32 R36, R8, R22, R36 ;  /* 0x000000160824723c */ /* 0x000fe20000001824 */
[----:B------:R-:W3:Y:S01]  /*46f0*/  LDSM.16.MT88.4 R20, [R229+0x1900] ;  /* 0x00190000e514783b */ /* 0x000ee20000004200 */
[----:B-1----:R-:W-:-:S06]  /*4700*/  FFMA.FTZ R3, R161, c[0x0][0x2d0], -R6 ;  /* 0x0000b400a1037a23 */ /* 0x002fcc0000010806 */
[C---:B------:R-:W-:Y:S01]  /*4710*/  HMMA.16816.F32 R28, R8.reuse, R24, R72 ;  /* 0x00000018081c723c */ /* 0x040fe20000001848 */
[----:B------:R1:W-:Y:S07]  /*4720*/  MUFU.EX2 R192, R3 ;  /* 0x0000000300c07308 */ /* 0x0003ee0000000800 */
[C---:B------:R-:W-:Y:S01]  /*4730*/  HMMA.16816.F32 R56, R8.reuse, R26, R56 ;  /* 0x0000001a0838723c */ /* 0x040fe20000001838 */
[----:B------:R-:W-:Y:S07]  /*4740*/  LDSM.16.MT88.4 R24, [R230+0x1900] ;  /* 0x00190000e618783b */ /* 0x000fee0000004200 */
[----:B------:R-:W-:Y:S01]  /*4750*/  HMMA.16816.F32 R92, R8, R32, R84 ;  /* 0x00000020085c723c */ /* 0x000fe20000001854 */
[----:B-1----:R-:W-:-:S04]  /*4760*/  FFMA.FTZ R3, R162, c[0x0][0x2d0], -R6 ;  /* 0x0000b400a2037a23 */ /* 0x002fc80000010806 */
[----:B------:R1:W4:Y:S03]  /*4770*/  MUFU.EX2 R191, R3 ;  /* 0x0000000300bf7308 */ /* 0x0003260000000800 */
[----:B------:R-:W-:Y:S01]  /*4780*/  HMMA.16816.F32 R72, R8, R34, R64 ;  /* 0x000000220848723c */ /* 0x000fe20000001840 */
[----:B-1----:R-:W-:-:S06]  /*4790*/  FFMA.FTZ R3, R154, c[0x0][0x2d0], -R6 ;  /* 0x0000b4009a037a23 */ /* 0x002fcc0000010806 */
[----:B----4-:R-:W-:Y:S01]  /*47a0*/  F2FP.PACK_AB R8, R191, R192 ;  /* 0x000000c0bf08723e */ /* 0x010fe200000000ff */
[----:B------:R-:W-:Y:S01]  /*47b0*/  IMAD.MOV.U32 R154, RZ, RZ, R77 ;  /* 0x000000ffff9a7224 */ /* 0x000fe200078e004d */
[----:B------:R1:W-:Y:S02]  /*47c0*/  MUFU.EX2 R190, R3 ;  /* 0x0000000300be7308 */ /* 0x0003e40000000800 */
[----:B-1----:R-:W-:Y:S01]  /*47d0*/  FFMA.FTZ R3, R153, c[0x0][0x2d0], -R6 ;  /* 0x0000b40099037a23 */ /* 0x002fe20000010806 */
[----:B------:R-:W-:Y:S02]  /*47e0*/  MOV R153, R17 ;  /* 0x0000001100997202 */ /* 0x000fe40000000f00 */
[----:B------:R-:W1:Y:S03]  /*47f0*/  LDSM.16.MT88.4 R16, [R228+0x1900] ;  /* 0x00190000e410783b */ /* 0x000e660000004200 */
[----:B------:R4:W2:Y:S02]  /*4800*/  MUFU.EX2 R189, R3 ;  /* 0x0000000300bd7308 */ /* 0x0008a40000000800 */
[----:B----4-:R-:W-:Y:S01]  /*4810*/  FFMA.FTZ R3, R163, c[0x0][0x2d0], -R5 ;  /* 0x0000b400a3037a23 */ /* 0x010fe20000010805 */
[----:B--2---:R-:W-:-:S05]  /*4820*/  F2FP.PACK_AB R10, R189, R190 ;  /* 0x000000bebd0a723e */ /* 0x004fca00000000ff */
[----:B------:R2:W-:Y:S02]  /*4830*/  MUFU.EX2 R188, R3 ;  /* 0x0000000300bc7308 */ /* 0x0005e40000000800 */
[----:B--2---:R-:W-:Y:S01]  /*4840*/  FFMA.FTZ R3, R165, c[0x0][0x2d0], -R5 ;  /* 0x0000b400a5037a23 */ /* 0x004fe20000010805 */
[----:B------:R-:W-:Y:S02]  /*4850*/  MOV R165, R109 ;  /* 0x0000006d00a57202 */ /* 0x000fe40000000f00 */
[----:B------:R-:W-:-:S03]  /*4860*/  MOV R109, R128 ;  /* 0x00000080006d7202 */ /* 0x000fc60000000f00 */
[----:B------:R2:W4:Y:S02]  /*4870*/  MUFU.EX2 R134, R3 ;  /* 0x0000000300867308 */ /* 0x0005240000000800 */
[----:B--2---:R-:W-:Y:S01]  /*4880*/  FFMA.FTZ R3, R164, c[0x0][0x2d0], -R5 ;  /* 0x0000b400a4037a23 */ /* 0x004fe20000010805 */
[----:B----4-:R-:W-:Y:S01]  /*4890*/  F2FP.PACK_AB R9, R134, R188 ;  /* 0x000000bc8609723e */ /* 0x010fe200000000ff */
[----:B------:R-:W-:-:S04]  /*48a0*/  IMAD.MOV.U32 R164, RZ, RZ, R108 ;  /* 0x000000ffffa47224 */ /* 0x000fc800078e006c */
[----:B------:R2:W-:Y:S01]  /*48b0*/  MUFU.EX2 R129, R3 ;  /* 0x0000000300817308 */ /* 0x0005e20000000800 */
[----:B------:R-:W-:Y:S02]  /*48c0*/  IMAD.MOV.U32 R108, RZ, RZ, R130 ;  /* 0x000000ffff6c7224 */ /* 0x000fe400078e0082 */
[----:B--2---:R-:W-:Y:S02]  /*48d0*/  FFMA.FTZ R3, R155, c[0x0][0x2d0], -R5 ;  /* 0x0000b4009b037a23 */ /* 0x004fe40000010805 */
[----:B------:R-:W-:-:S03]  /*48e0*/  IMAD.MOV.U32 R155, RZ, RZ, R111 ;  /* 0x000000ffff9b7224 */ /* 0x000fc600078e006f */
[----:B------:R2:W4:Y:S02]  /*48f0*/  MUFU.EX2 R130, R3 ;  /* 0x0000000300827308 */ /* 0x0005240000000800 */
[----:B--2---:R-:W-:Y:S01]  /*4900*/  FFMA.FTZ R3, R166, c[0x0][0x2d0], -R7 ;  /* 0x0000b400a6037a23 */ /* 0x004fe20000010807 */
[----:B----4-:R-:W-:Y:S01]  /*4910*/  F2FP.PACK_AB R11, R130, R129 ;  /* 0x00000081820b723e */ /* 0x010fe200000000ff */
[----:B------:R-:W-:-:S04]  /*4920*/  IMAD.MOV.U32 R166, RZ, RZ, R145 ;  /* 0x000000ffffa67224 */ /* 0x000fc800078e0091 */
[----:B------:R2:W4:Y:S02]  /*4930*/  MUFU.EX2 R128, R3 ;  /* 0x0000000300807308 */ /* 0x0005240000000800 */
[C---:B------:R-:W-:Y:S07]  /*4940*/  HMMA.16816.F32 R156, R8.reuse, R12, R112 ;  /* 0x0000000c089c723c */ /* 0x040fee0000001870 */
[----:B------:R-:W-:Y:S01]  /*4950*/  MOV R114, R175 ;  /* 0x000000af00727202 */ /* 0x000fe20000000f00 */
[----:B------:R-:W-:Y:S01]  /*4960*/  IMAD.MOV.U32 R113, RZ, RZ, R174 ;  /* 0x000000ffff717224 */ /* 0x000fe200078e00ae */
[----:B------:R-:W-:Y:S01]  /*4970*/  HMMA.16816.F32 R160, R8, R14, R80 ;  /* 0x0000000e08a0723c */ /* 0x000fe20000001850 */
[----:B------:R-:W-:Y:S01]  /*4980*/  MOV R115, R79 ;  /* 0x0000004f00737202 */ /* 0x000fe20000000f00 */
[----:B--2---:R-:W-:-:S02]  /*4990*/  FFMA.FTZ R3, R148, c[0x0][0x2d0], -R7 ;  /* 0x0000b40094037a23 */ /* 0x004fc40000010807 */
[----:B------:R-:W-:Y:S02]  /*49a0*/  IMAD.MOV.U32 R148, RZ, RZ, R118 ;  /* 0x000000ffff947224 */ /* 0x000fe400078e0076 */
[----:B------:R2:W-:Y:S01]  /*49b0*/  MUFU.EX2 R111, R3 ;  /* 0x00000003006f7308 */ /* 0x0005e20000000800 */
[----:B------:R-:W-:Y:S01]  /*49c0*/  IMAD.MOV.U32 R118, RZ, RZ, R110 ;  /* 0x000000ffff767224 */ /* 0x000fe200078e006e */
[C---:B---3--:R-:W-:Y:S08]  /*49d0*/  HMMA.16816.F32 R84, R8.reuse, R22, R68 ;  /* 0x000000160854723c */ /* 0x048ff00000001844 */
[----:B-1----:R-:W-:Y:S01]  /*49e0*/  HMMA.16816.F32 R136, R8, R16, R136 ;  /* 0x000000100888723c */ /* 0x002fe20000001888 */
[----:B--2---:R-:W-:-:S02]  /*49f0*/  FFMA.FTZ R3, R150, c[0x0][0x2d0], -R7 ;  /* 0x0000b40096037a23 */ /* 0x004fc40000010807 */
[----:B------:R-:W-:Y:S01]  /*4a00*/  IMAD.MOV.U32 R150, RZ, RZ, R119 ;  /* 0x000000ffff967224 */ /* 0x000fe200078e0077 */
[----:B------:R-:W-:Y:S01]  /*4a10*/  MOV R119, R108 ;  /* 0x0000006c00777202 */ /* 0x000fe20000000f00 */
[----:B------:R1:W-:Y:S03]  /*4a20*/  MUFU.EX2 R110, R3 ;  /* 0x00000003006e7308 */ /* 0x0003e60000000800 */
[C---:B------:R-:W-:Y:S08]  /*4a30*/  HMMA.16816.F32 R88, R8.reuse, R18, R88 ;  /* 0x000000120858723c */ /* 0x040ff00000001858 */
[----:B------:R-:W-:Y:S01]  /*4a40*/  HMMA.16816.F32 R80, R8, R24, R96 ;  /* 0x000000180850723c */ /* 0x000fe20000001860 */
[----:B-1----:R-:W-:-:S07]  /*4a50*/  FFMA.FTZ R3, R149, c[0x0][0x2d0], -R7 ;  /* 0x0000b40095037a23 */ /* 0x002fce0000010807 */
[----:B------:R-:W-:Y:S01]  /*4a60*/  HMMA.16816.F32 R68, R8, R26, R60 ;  /* 0x0000001a0844723c */ /* 0x000fe2000000183c */
[----:B------:R-:W-:Y:S02]  /*4a70*/  IMAD.MOV.U32 R149, RZ, RZ, R109 ;  /* 0x000000ffff957224 */ /* 0x000fe400078e006d */
[----:B------:R1:W-:Y:S02]  /*4a80*/  MUFU.EX2 R109, R3 ;  /* 0x00000003006d7308 */ /* 0x0003e40000000800 */
[----:B-1----:R-:W-:Y:S02]  /*4a90*/  FFMA.FTZ R3, R167, c[0x0][0x2d0], -R0 ;  /* 0x0000b400a7037a23 */ /* 0x002fe40000010800 */
[----:B------:R-:W-:-:S04]  /*4aa0*/  IMAD.MOV.U32 R167, RZ, RZ, R124 ;  /* 0x000000ffffa77224 */ /* 0x000fc800078e007c */
[----:B------:R1:W-:Y:S01]  /*4ab0*/  MUFU.EX2 R107, R3 ;  /* 0x00000003006b7308 */ /* 0x0003e20000000800 */
[----:B------:R-:W-:Y:S02]  /*4ac0*/  IMAD.MOV.U32 R124, RZ, RZ, R172 ;  /* 0x000000ffff7c7224 */ /* 0x000fe400078e00ac */
[----:B------:R-:W-:Y:S07]  /*4ad0*/  HMMA.16816.F32 R172, R8, R20, R100 ;  /* 0x0000001408ac723c */ /* 0x000fee0000001864 */
[----:B------:R-:W-:-:S02]  /*4ae0*/  F2FP.PACK_AB R8, R195, R199 ;  /* 0x000000c7c308723e */ /* 0x000fc400000000ff */
[----:B----4-:R-:W-:Y:S01]  /*4af0*/  F2FP.PACK_AB R10, R128, R193 ;  /* 0x000000c1800a723e */ /* 0x010fe200000000ff */
[----:B-1----:R-:W-:-:S04]  /*4b00*/  FFMA.FTZ R3, R169, c[0x0][0x2d0], -R0 ;  /* 0x0000b400a9037a23 */ /* 0x002fc80000010800 */
        /* <DEDUP_REMOVED lines=12> */
[----:B-1----:R-:W-:-:S04]  /*4bd0*/  FFMA.FTZ R3, R171, c[0x0][0x2d0], -R6 ;  /* 0x0000b400ab037a23 */ /* 0x002fc80000010806 */
[----:B------:R1:W-:Y:S02]  /*4be0*/  MUFU.EX2 R102, R3 ;  /* 0x0000000300667308 */ /* 0x0003e40000000800 */
[C---:B------:R-:W-:Y:S08]  /*4bf0*/  HMMA.16816.F32 R44, R8.reuse, R24, R92 ;  /* 0x00000018082c723c */ /* 0x040ff0000000185c */
[----:B------:R-:W-:Y:S01]  /*4c00*/  HMMA.16816.F32 R52, R8, R12, R40 ;  /* 0x0000000c0834723c */ /* 0x000fe20000001828 */
[----:B-1----:R-:W-:-:S07]  /*4c10*/  FFMA.FTZ R3, R177, c[0x0][0x2d0], -R6 ;  /* 0x0000b400b1037a23 */ /* 0x002fce0000010806 */
[C---:B------:R-:W-:Y:S01]  /*4c20*/  HMMA.16816.F32 R48, R8.reuse, R14, R36 ;  /* 0x0000000e0830723c */ /* 0x040fe20000001824 */
[----:B------:R-:W1:Y:S01]  /*4c30*/  LDSM.16.MT88.4 R12, [R231+0x2100] ;  /* 0x00210000e70c783b */ /* 0x000e620000004200 */
[----:B------:R3:W4:Y:S06]  /*4c40*/  MUFU.EX2 R103, R3 ;  /* 0x0000000300677308 */ /* 0x00072c0000000800 */
[C---:B------:R-:W-:Y:S01]  /*4c50*/  HMMA.16816.F32 R32, R8.reuse, R20, R28 ;  /* 0x000000140820723c */ /* 0x040fe2000000181c */
[----:B------:R-:W-:Y:S07]  /*4c60*/  LDSM.16.MT88.4 R28, [R230+0x2100] ;  /* 0x00210000e61c783b */ /* 0x000fee0000004200 */
[----:B------:R-:W-:Y:S01]  /*4c70*/  HMMA.16816.F32 R36, R8, R22, R56 ;  /* 0x000000160824723c */ /* 0x000fe20000001838 */
[----:B------:R-:W1:Y:S01]  /*4c80*/  LDSM.16.MT88.4 R20, [R229+0x2100] ;  /* 0x00210000e514783b */ /* 0x000e620000004200 */
[----:B---3--:R-:W-:-:S04]  /*4c90*/  FFMA.FTZ R3, R176, c[0x0][0x2d0], -R6 ;  /* 0x0000b400b0037a23 */ /* 0x008fc80000010806 */
[----:B------:R3:W-:Y:S02]  /*4ca0*/  MUFU.EX2 R101, R3 ;  /* 0x0000000300657308 */ /* 0x0007e40000000800 */
[----:B------:R-:W-:Y:S01]  /*4cb0*/  HMMA.16816.F32 R40, R8, R26, R72 ;  /* 0x0000001a0828723c */ /* 0x000fe20000001848 */
[----:B------:R-:W1:Y:S06]  /*4cc0*/  LDSM.16.MT88.4 R24, [R228+0x2900] ;  /* 0x00290000e418783b */ /* 0x000e6c0000004200 */
[----:B----4-:R-:W-:Y:S01]  /*4cd0*/  F2FP.PACK_AB R8, R103, R102 ;  /* 0x000000666708723e */ /* 0x010fe200000000ff */
[----:B---3--:R-:W-:-:S04]  /*4ce0*/  FFMA.FTZ R3, R178, c[0x0][0x2d0], -R6 ;  /* 0x0000b400b2037a23 */ /* 0x008fc80000010806 */
[----:B------:R3:W4:Y:S02]  /*4cf0*/  MUFU.EX2 R100, R3 ;  /* 0x0000000300647308 */ /* 0x0007240000000800 */
[----:B---3--:R-:W-:Y:S01]  /*4d00*/  FFMA.FTZ R3, R179, c[0x0][0x2d0], -R5 ;  /* 0x0000b400b3037a23 */ /* 0x008fe20000010805 */
[----:B----4-:R-:W-:-:S05]  /*4d10*/  F2FP.PACK_AB R10, R100, R101 ;  /* 0x00000065640a723e */ /* 0x010fca00000000ff */
[----:B------:R3:W-:Y:S02]  /*4d20*/  MUFU.EX2 R99, R3 ;  /* 0x0000000300637308 */ /* 0x0007e40000000800 */
[----:B---3--:R-:W-:-:S06]  /*4d30*/  FFMA.FTZ R3, R181, c[0x0][0x2d0], -R5 ;  /* 0x0000b400b5037a23 */ /* 0x008fcc0000010805 */
        /* <DEDUP_REMOVED lines=9> */
[C---:B--2---:R-:W-:Y:S08]  /*4dd0*/  HMMA.16816.F32 R144, R8.reuse, R18, R88 ;  /* 0x000000120890723c */ /* 0x044ff00000001858 */
[----:B------:R-:W-:Y:S01]  /*4de0*/  HMMA.16816.F32 R136, R8, R16, R136 ;  /* 0x000000100888723c */ /* 0x000fe20000001888 */
[----:B---3--:R-:W-:-:S02]  /*4df0*/  FFMA.FTZ R3, R183, c[0x0][0x2d0], -R0 ;  /* 0x0000b400b7037a23 */ /* 0x008fc40000010800 */
[----:B------:R-:W-:Y:S01]  /*4e00*/  FFMA.FTZ R4, R4, c[0x0][0x2d0], -R7 ;  /* 0x0000b40004047a23 */ /* 0x000fe20000010807 */
[----:B------:R-:W-:Y:S01]  /*4e10*/  LDSM.16.MT88.4 R180, [R229+0x3100] ;  /* 0x00310000e5b4783b */ /* 0x000fe20000004200 */
[----:B------:R2:W3:Y:S03]  /*4e20*/  MUFU.EX2 R94, R3 ;  /* 0x00000003005e7308 */ /* 0x0004e60000000800 */
[C---:B-1----:R-:W-:Y:S08]  /*4e30*/  HMMA.16816.F32 R156, R8.reuse, R12, R156 ;  /* 0x0000000c089c723c */ /* 0x042ff0000000189c */
[----:B------:R-:W-:Y:S01]  /*4e40*/  HMMA.16816.F32 R160, R8, R14, R160 ;  /* 0x0000000e08a0723c */ /* 0x000fe200000018a0 */
[----:B--2---:R-:W-:-:S07]  /*4e50*/  FFMA.FTZ R3, R185, c[0x0][0x2d0], -R0 ;  /* 0x0000b400b9037a23 */ /* 0x004fce0000010800 */
[C---:B------:R-:W-:Y:S01]  /*4e60*/  HMMA.16816.F32 R172, R8.reuse, R20, R172 ;  /* 0x0000001408ac723c */ /* 0x040fe200000018ac */
[----:B------:R1:W-:Y:S07]  /*4e70*/  MUFU.EX2 R93, R3 ;  /* 0x00000003005d7308 */ /* 0x0003ee0000000800 */
[C---:B------:R-:W-:Y:S08]  /*4e80*/  HMMA.16816.F32 R84, R8.reuse, R22, R84 ;  /* 0x000000160854723c */ /* 0x040ff00000001854 */
[----:B------:R-:W-:Y:S01]  /*4e90*/  HMMA.16816.F32 R80, R8, R28, R80 ;  /* 0x0000001c0850723c */ /* 0x000fe20000001850 */
[----:B-1----:R-:W-:-:S04]  /*4ea0*/  FFMA.FTZ R3, R186, c[0x0][0x2d0], -R0 ;  /* 0x0000b400ba037a23 */ /* 0x002fc80000010800 */
[----:B------:R1:W2:Y:S03]  /*4eb0*/  MUFU.EX2 R92, R3 ;  /* 0x00000003005c7308 */ /* 0x0002a60000000800 */
[----:B------:R-:W-:Y:S07]  /*4ec0*/  HMMA.16816.F32 R68, R8, R30, R68 ;  /* 0x0000001e0844723c */ /* 0x000fee0000001844 */
[----:B------:R-:W-:-:S02]  /*4ed0*/  F2FP.PACK_AB R8, R110, R111 ;  /* 0x0000006f6e08723e */ /* 0x000fc400000000ff */
[----:B---3--:R-:W-:Y:S02]  /*4ee0*/  F2FP.PACK_AB R9, R94, R95 ;  /* 0x0000005f5e09723e */ /* 0x008fe400000000ff */
[----:B------:R-:W-:Y:S01]  /*4ef0*/  F2FP.PACK_AB R10, R108, R109 ;  /* 0x0000006d6c0a723e */ /* 0x000fe200000000ff */
[----:B-1----:R-:W-:Y:S01]  /*4f00*/  FFMA.FTZ R3, R187, c[0x0][0x2d0], -R6 ;  /* 0x0000b400bb037a23 */ /* 0x002fe20000010806 */
[----:B--2---:R-:W-:-:S03]  /*4f10*/  F2FP.PACK_AB R11, R92, R93 ;  /* 0x0000005d5c0b723e */ /* 0x004fc600000000ff */
[----:B------:R1:W-:Y:S04]  /*4f20*/  MUFU.EX2 R91, R3 ;  /* 0x00000003005b7308 */ /* 0x0003e80000000800 */
[C---:B------:R-:W-:Y:S08]  /*4f30*/  HMMA.16816.F32 R64, R8.reuse, R16, R64 ;  /* 0x000000100840723c */ /* 0x040ff00000001840 */
[----:B------:R-:W-:Y:S01]  /*4f40*/  HMMA.16816.F32 R60, R8, R18, R60 ;  /* 0x00000012083c723c */ /* 0x000fe2000000183c */
[----:B------:R-:W-:Y:S01]  /*4f50*/  LDSM.16.MT88.4 R16, [R229+0x2900] ;  /* 0x00290000e510783b */ /* 0x000fe20000004200 */
[----:B-1----:R-:W-:-:S04]  /*4f60*/  FFMA.FTZ R3, R207, c[0x0][0x2d0], -R6 ;  /* 0x0000b400cf037a23 */ /* 0x002fc80000010806 */
[----:B------:R1:W2:Y:S02]  /*4f70*/  MUFU.EX2 R90, R3 ;  /* 0x00000003005a7308 */ /* 0x0002a40000000800 */
[C---:B------:R-:W-:Y:S08]  /*4f80*/  HMMA.16816.F32 R52, R8.reuse, R12, R52 ;  /* 0x0000000c0834723c */ /* 0x040ff00000001834 */
[----:B------:R-:W-:Y:S01]  /*4f90*/  HMMA.16816.F32 R48, R8, R14, R48 ;  /* 0x0000000e0830723c */ /* 0x000fe20000001830 */
[----:B------:R-:W-:Y:S01]  /*4fa0*/  LDSM.16.MT88.4 R12, [R230+0x2900] ;  /* 0x00290000e60c783b */ /* 0x000fe20000004200 */
[----:B-1----:R-:W-:-:S06]  /*4fb0*/  FFMA.FTZ R3, R206, c[0x0][0x2d0], -R6 ;  /* 0x0000b400ce037a23 */ /* 0x002fcc0000010806 */
[C---:B------:R-:W-:Y:S01]  /*4fc0*/  HMMA.16816.F32 R32, R8.reuse, R20, R32 ;  /* 0x000000140820723c */ /* 0x040fe20000001820 */
[----:B------:R1:W-:Y:S07]  /*4fd0*/  MUFU.EX2 R89, R3 ;  /* 0x0000000300597308 */ /* 0x0003ee0000000800 */
[C---:B------:R-:W-:Y:S01]  /*4fe0*/  HMMA.16816.F32 R36, R8.reuse, R22, R36 ;  /* 0x000000160824723c */ /* 0x040fe20000001824 */
[----:B------:R-:W3:Y:S07]  /*4ff0*/  LDSM.16.MT88.4 R20, [R231+0x2900] ;  /* 0x00290000e714783b */ /* 0x000eee0000004200 */
[----:B------:R-:W-:Y:S01]  /*5000*/  HMMA.16816.F32 R40, R8, R30, R40 ;  /* 0x0000001e0828723c */ /* 0x000fe20000001828 */
[----:B-1----:R-:W-:-:S04]  /*5010*/  FFMA.FTZ R3, R208, c[0x0][0x2d0], -R6 ;  /* 0x0000b400d0037a23 */ /* 0x002fc80000010806 */
[----:B------:R1:W-:Y:S03]  /*5020*/  MUFU.EX2 R88, R3 ;  /* 0x0000000300587308 */ /* 0x0003e60000000800 */
[----:B------:R-:W-:Y:S01]  /*5030*/  HMMA.16816.F32 R44, R8, R28, R44 ;  /* 0x0000001c082c723c */ /* 0x000fe2000000182c */
[----:B-1----:R-:W-:-:S04]  /*5040*/  FFMA.FTZ R3, R217, c[0x0][0x2d0], -R5 ;  /* 0x0000b400d9037a23 */ /* 0x002fc80000010805 */
[----:B------:R1:W-:Y:S02]  /*5050*/  MUFU.EX2 R79, R3 ;  /* 0x00000003004f7308 */ /* 0x0003e40000000800 */
[----:B-1----:R-:W-:-:S06]  /*5060*/  FFMA.FTZ R3, R220, c[0x0][0x2d0], -R5 ;  /* 0x0000b400dc037a23 */ /* 0x002fcc0000010805 */
[----:B------:R1:W4:Y:S02]  /*5070*/  MUFU.EX2 R78, R3 ;  /* 0x00000003004e7308 */ /* 0x0003240000000800 */
[----:B-1----:R-:W-:-:S06]  /*5080*/  FFMA.FTZ R3, R218, c[0x0][0x2d0], -R5 ;  /* 0x0000b400da037a23 */ /* 0x002fcc0000010805 */
[----:B------:R1:W-:Y:S02]  /*5090*/  MUFU.EX2 R75, R3 ;  /* 0x00000003004b7308 */ /* 0x0003e40000000800 */
[----:B-1----:R-:W-:-:S06]  /*50a0*/  FFMA.FTZ R3, R221, c[0x0][0x2d0], -R5 ;  /* 0x0000b400dd037a23 */ /* 0x002fcc0000010805 */
[----:B------:R1:W1:Y:S02]  /*50b0*/  MUFU.EX2 R77, R3 ;  /* 0x00000003004d7308 */ /* 0x0002640000000800 */
[----:B-1----:R-:W-:Y:S02]  /*50c0*/  FFMA.FTZ R3, R113, c[0x0][0x2d0], -R7 ;  /* 0x0000b40071037a23 */ /* 0x002fe40000010807 */
[----:B------:R-:W-:Y:S01]  /*50d0*/  IMAD.MOV.U32 R113, RZ, RZ, R114 ;  /* 0x000000ffff717224 */ /* 0x000fe200078e0072 */
[----:B------:R-:W-:Y:S01]  /*50e0*/  MOV R114, R115 ;  /* 0x0000007300727202 */ /* 0x000fe20000000f00 */
[----:B------:R-:W-:Y:S02]  /*50f0*/  IMAD.MOV.U32 R115, RZ, RZ, R167 ;  /* 0x000000ffff737224 */ /* 0x000fe400078e00a7 */
[----:B------:R-:W-:Y:S01]  /*5100*/  IMAD.MOV.U32 R167, RZ, RZ, R149 ;  /* 0x000000ffffa77224 */ /* 0x000fe200078e0095 */
[----:B------:R1:W-:Y:S01]  /*5110*/  MUFU.EX2 R74, R3 ;  /* 0x00000003004a7308 */ /* 0x0003e20000000800 */
[----:B------:R-:W-:Y:S01]  /*5120*/  IMAD.MOV.U32 R149, RZ, RZ, R150 ;  /* 0x000000ffff957224 */ /* 0x000fe200078e0096 */
[----:B------:R-:W-:Y:S01]  /*5130*/  MOV R150, R148 ;  /* 0x0000009400967202 */ /* 0x000fe20000000f00 */
[----:B------:R-:W-:-:S02]  /*5140*/  IMAD.MOV.U32 R148, RZ, RZ, R153 ;  /* 0x000000ffff947224 */ /* 0x000fc400078e0099 */
[----:B------:R-:W-:Y:S02]  /*5150*/  IMAD.MOV.U32 R153, RZ, RZ, R127 ;  /* 0x000000ffff997224 */ /* 0x000fe400078e007f */
[----:B------:R-:W-:Y:S01]  /*5160*/  IMAD.MOV.U32 R127, RZ, RZ, R126 ;  /* 0x000000ffff7f7224 */ /* 0x000fe200078e007e */
[----:B--2---:R-:W-:Y:S02]  /*5170*/  F2FP.PACK_AB R8, R90, R91 ;  /* 0x0000005b5a08723e */ /* 0x004fe400000000ff */
[----:B----4-:R-:W-:Y:S02]  /*5180*/  F2FP.PACK_AB R9, R78, R79 ;  /* 0x0000004f4e09723e */ /* 0x010fe400000000ff */
[----:B------:R-:W-:Y:S02]  /*5190*/  F2FP.PACK_AB R10, R88, R89 ;  /* 0x00000059580a723e */ /* 0x000fe400000000ff */
[----:B------:R-:W-:Y:S01]  /*51a0*/  F2FP.PACK_AB R11, R77, R75 ;  /* 0x0000004b4d0b723e */ /* 0x000fe200000000ff */
[----:B-1----:R-:W-:Y:S01]  /*51b0*/  FFMA.FTZ R3, R113, c[0x0][0x2d0], -R7 ;  /* 0x0000b40071037a23 */ /* 0x002fe20000010807 */
[----:B------:R-:W-:Y:S01]  /*51c0*/  MOV R126, R125 ;  /* 0x0000007d007e7202 */ /* 0x000fe20000000f00 */
[----:B------:R-:W-:-:S02]  /*51d0*/  IMAD.MOV.U32 R113, RZ, RZ, R114 ;  /* 0x000000ffff717224 */ /* 0x000fc400078e0072 */
[----:B------:R-:W-:Y:S01]  /*51e0*/  IMAD.MOV.U32 R114, RZ, RZ, R115 ;  /* 0x000000ffff727224 */ /* 0x000fe200078e0073 */
[----:B------:R-:W-:Y:S01]  /*51f0*/  MOV R115, R167 ;  /* 0x000000a700737202 */ /* 0x000fe20000000f00 */
[----:B------:R-:W-:Y:S01]  /*5200*/  IMAD.MOV.U32 R167, RZ, RZ, R149 ;  /* 0x000000ffffa77224 */ /* 0x000fe200078e0095 */
[----:B------:R1:W2:Y:S01]  /*5210*/  MUFU.EX2 R73, R3 ;  /* 0x0000000300497308 */ /* 0x0002a20000000800 */
[----:B------:R-:W-:Y:S02]  /*5220*/  IMAD.MOV.U32 R149, RZ, RZ, R150 ;  /* 0x000000ffff957224 */ /* 0x000fe400078e0096 */
[----:B------:R-:W-:Y:S01]  /*5230*/  IMAD.MOV.U32 R150, RZ, RZ, R148 ;  /* 0x000000ffff967224 */ /* 0x000fe200078e0094 */
[----:B------:R-:W-:Y:S01]  /*5240*/  MOV R148, R127 ;  /* 0x0000007f00947202 */ /* 0x000fe20000000f00 */
[----:B------:R-:W-:Y:S01]  /*5250*/  HMMA.16816.F32 R136, R8, R24, R136 ;  /* 0x000000180888723c */ /* 0x000fe20000001888 */
[----:B------:R-:W-:Y:S02]  /*5260*/  IMAD.MOV.U32 R125, RZ, RZ, R239 ;  /* 0x000000ffff7d7224 */ /* 0x000fe400078e00ef */
[----:B-1----:R-:W-:-:S05]  /*5270*/  FFMA.FTZ R3, R113, c[0x0][0x2d0], -R7 ;  /* 0x0000b40071037a23 */ /* 0x002fca0000010807 */
[C---:B------:R-:W-:Y:S01]  /*5280*/  HMMA.16816.F32 R144, R8.reuse, R26, R144 ;  /* 0x0000001a0890723c */ /* 0x040fe20000001890 */
[----:B------:R-:W-:Y:S01]  /*5290*/  IMAD.MOV.U32 R113, RZ, RZ, R114 ;  /* 0x000000ffff717224 */ /* 0x000fe200078e0072 */
[----:B------:R1:W5:Y:S01]  /*52a0*/  LDL.LU R239, [R1+0x3c] ;  /* 0x00003c0001ef7983 */ /* 0x0003620000300800 */
[----:B------:R-:W-:Y:S02]  /*52b0*/  IMAD.MOV.U32 R114, RZ, RZ, R115 ;  /* 0x000000ffff727224 */ /* 0x000fe400078e0073 */
[----:B------:R-:W-:Y:S01]  /*52c0*/  IMAD.MOV.U32 R115, RZ, RZ, R167 ;  /* 0x000000ffff737224 */ /* 0x000fe200078e00a7 */
[----:B------:R-:W-:Y:S01]  /*52d0*/  MOV R167, R149 ;  /* 0x0000009500a77202 */ /* 0x000fe20000000f00 */
[----:B------:R-:W-:Y:S01]  /*52e0*/  IMAD.MOV.U32 R149, RZ, RZ, R150 ;  /* 0x000000ffff957224 */ /* 0x000fe200078e0096 */
[----:B------:R4:W-:Y:S01]  /*52f0*/  MUFU.EX2 R72, R3 ;  /* 0x0000000300487308 */ /* 0x0009e20000000800 */
[----:B------:R-:W-:Y:S02]  /*5300*/  IMAD.MOV.U32 R150, RZ, RZ, R148 ;  /* 0x000000ffff967224 */ /* 0x000fe400078e0094 */
[----:B------:R-:W-:Y:S01]  /*5310*/  IMAD.MOV.U32 R148, RZ, RZ, R166 ;  /* 0x000000ffff947224 */ /* 0x000fe200078e00a6 */
[----:B------:R-:W-:Y:S01]  /*5320*/  MOV R166, R140 ;  /* 0x0000008c00a67202 */ /* 0x000fe20000000f00 */
[----:B------:R-:W-:Y:S01]  /*5330*/  IMAD.MOV.U32 R140, RZ, RZ, R141 ;  /* 0x000000ffff8c7224 */ /* 0x000fe200078e008d */
[----:B---3--:R-:W-:Y:S01]  /*5340*/  HMMA.16816.F32 R156, R8, R20, R156 ;  /* 0x00000014089c723c */ /* 0x008fe2000000189c */
[----:B------:R-:W-:-:S02]  /*5350*/  IMAD.MOV.U32 R127, RZ, RZ, R126 ;  /* 0x000000ffff7f7224 */ /* 0x000fc400078e007e */
[----:B----4-:R-:W-:Y:S02]  /*5360*/  FFMA.FTZ R3, R113, c[0x0][0x2d0], -R7 ;  /* 0x0000b40071037a23 */ /* 0x010fe40000010807 */
[----:B------:R-:W-:Y:S01]  /*5370*/  IMAD.MOV.U32 R113, RZ, RZ, R114 ;  /* 0x000000ffff717224 */ /* 0x000fe200078e0072 */
[----:B------:R-:W-:Y:S01]  /*5380*/  MOV R114, R115 ;  /* 0x0000007300727202 */ /* 0x000fe20000000f00 */
[----:B------:R-:W-:Y:S01]  /*5390*/  IMAD.MOV.U32 R115, RZ, RZ, R167 ;  /* 0x000000ffff737224 */ /* 0x000fe200078e00a7 */
[----:B------:R3:W-:Y:S01]  /*53a0*/  MUFU.EX2 R59, R3 ;  /* 0x00000003003b7308 */ /* 0x0007e20000000800 */
[----:B------:R-:W-:Y:S02]  /*53b0*/  IMAD.MOV.U32 R167, RZ, RZ, R149 ;  /* 0x000000ffffa77224 */ /* 0x000fe400078e0095 */
[----:B------:R-:W-:Y:S01]  /*53c0*/  IMAD.MOV.U32 R149, RZ, RZ, R150 ;  /* 0x000000ffff957224 */ /* 0x000fe200078e0096 */
[----:B------:R-:W-:Y:S01]  /*53d0*/  MOV R150, R148 ;  /* 0x0000009400967202 */ /* 0x000fe20000000f00 */
[----:B------:R-:W-:-:S02]  /*53e0*/  IMAD.MOV.U32 R148, RZ, RZ, R166 ;  /* 0x000000ffff947224 */ /* 0x000fc400078e00a6 */
[----:B------:R-:W-:Y:S01]  /*53f0*/  IMAD.MOV.U32 R141, RZ, RZ, R237 ;  /* 0x000000ffff8d7224 */ /* 0x000fe200078e00ed */
[----:B------:R-:W-:Y:S01]  /*5400*/  HMMA.16816.F32 R160, R8, R22, R160 ;  /* 0x0000001608a0723c */ /* 0x000fe200000018a0 */
[----:B------:R-:W-:Y:S02]  /*5410*/  IMAD.MOV.U32 R126, RZ, RZ, R125 ;  /* 0x000000ffff7e7224 */ /* 0x000fe400078e007d */
[----:B---3--:R-:W-:Y:S02]  /*5420*/  FFMA.FTZ R3, R113, c[0x0][0x2d0], -R0 ;  /* 0x0000b40071037a23 */ /* 0x008fe40000010800 */
[----:B------:R-:W-:Y:S02]  /*5430*/  IMAD.MOV.U32 R113, RZ, RZ, R114 ;  /* 0x000000ffff717224 */ /* 0x000fe400078e0072 */
[----:B------:R-:W-:Y:S01]  /*5440*/  IMAD.MOV.U32 R114, RZ, RZ, R115 ;  /* 0x000000ffff727224 */ /* 0x000fe200078e0073 */
[----:B------:R3:W-:Y:S01]  /*5450*/  MUFU.EX2 R58, R3 ;  /* 0x00000003003a7308 */ /* 0x0007e20000000800 */
[----:B------:R-:W-:Y:S01]  /*5460*/  IMAD.MOV.U32 R115, RZ, RZ, R167 ;  /* 0x000000ffff737224 */ /* 0x000fe200078e00a7 */
[----:B------:R-:W-:Y:S01]  /*5470*/  MOV R167, R149 ;  /* 0x0000009500a77202 */ /* 0x000fe20000000f00 */
[----:B------:R-:W-:-:S02]  /*5480*/  IMAD.MOV.U32 R149, RZ, RZ, R150 ;  /* 0x000000ffff957224 */ /* 0x000fc400078e0096 */
[----:B------:R-:W-:Y:S02]  /*5490*/  IMAD.MOV.U32 R150, RZ, RZ, R148 ;  /* 0x000000ffff967224 */ /* 0x000fe400078e0094 */
[----:B------:R-:W-:Y:S02]  /*54a0*/  IMAD.MOV.U32 R166, RZ, RZ, R141 ;  /* 0x000000ffffa67224 */ /* 0x000fe400078e008d */
[----:B------:R-:W-:Y:S01]  /*54b0*/  IMAD.MOV.U32 R141, RZ, RZ, R121 ;  /* 0x000000ffff8d7224 */ /* 0x000fe200078e0079 */
[----:B------:R-:W-:Y:S01]  /*54c0*/  HMMA.16816.F32 R172, R8, R16, R172 ;  /* 0x0000001008ac723c */ /* 0x000fe200000018ac */
[----:B------:R-:W-:Y:S02]  /*54d0*/  IMAD.MOV.U32 R125, RZ, RZ, R124 ;  /* 0x000000ffff7d7224 */ /* 0x000fe400078e007c */
[----:B---3--:R-:W-:Y:S02]  /*54e0*/  FFMA.FTZ R3, R113, c[0x0][0x2d0], -R0 ;  /* 0x0000b40071037a23 */ /* 0x008fe40000010800 */
[----:B------:R-:W-:-:S03]  /*54f0*/  IMAD.MOV.U32 R148, RZ, RZ, R166 ;  /* 0x000000ffff947224 */ /* 0x000fc600078e00a6 */
[----:B------:R-:W-:Y:S01]  /*5500*/  HMMA.16816.F32 R176, R8, R18, R84 ;  /* 0x0000001208b0723c */ /* 0x000fe20000001854 */
[----:B------:R-:W-:-:S07]  /*5510*/  IMAD.MOV.U32 R113, RZ, RZ, R114 ;  /* 0x000000ffff717224 */ /* 0x000fce00078e0072 */
[C---:B------:R-:W-:Y:S01]  /*5520*/  HMMA.16816.F32 R80, R8.reuse, R12, R80 ;  /* 0x0000000c0850723c */ /* 0x040fe20000001850 */
[----:B------:R-:W-:Y:S01]  /*5530*/  IMAD.MOV.U32 R114, RZ, RZ, R115 ;  /* 0x000000ffff727224 */ /* 0x000fe200078e0073 */
[----:B------:R-:W-:Y:S01]  /*5540*/  MOV R115, R167 ;  /* 0x000000a700737202 */ /* 0x000fe20000000f00 */
[----:B------:R-:W-:Y:S01]  /*5550*/  IMAD.MOV.U32 R167, RZ, RZ, R149 ;  /* 0x000000ffffa77224 */ /* 0x000fe200078e0095 */
[----:B------:R3:W4:Y:S01]  /*5560*/  MUFU.EX2 R57, R3 ;  /* 0x0000000300397308 */ /* 0x0007220000000800 */
[----:B------:R-:W-:Y:S01]  /*5570*/  IMAD.MOV.U32 R149, RZ, RZ, R150 ;  /* 0x000000ffff957224 */ /* 0x000fe200078e0096 */
[----:B------:R-:W-:Y:S01]  /*5580*/  MOV R166, R141 ;  /* 0x0000008d00a67202 */ /* 0x000fe20000000f00 */
[----:B------:R-:W-:Y:S01]  /*5590*/  IMAD.MOV.U32 R150, RZ, RZ, R148 ;  /* 0x000000ffff967224 */ /* 0x000fe200078e0094 */
[----:B------:R-:W-:Y:S01]  /*55a0*/  HMMA.16816.F32 R68, R8, R14, R68 ;  /* 0x0000000e0844723c */ /* 0x000fe20000001844 */
[----:B------:R-:W-:Y:S02]  /*55b0*/  MOV R121, R236 ;  /* 0x000000ec00797202 */ /* 0x000fe40000000f00 */
[----:B------:R-:W-:Y:S01]  /*55c0*/  MOV R124, R238 ;  /* 0x000000ee007c7202 */ /* 0x000fe20000000f00 */
[----:B---3--:R-:W-:Y:S01]  /*55d0*/  FFMA.FTZ R3, R113, c[0x0][0x2d0], -R0 ;  /* 0x0000b40071037a23 */ /* 0x008fe20000010800 */
[----:B------:R-:W-:Y:S01]  /*55e0*/  MOV R148, R166 ;  /* 0x000000a600947202 */ /* 0x000fe20000000f00 */
[----:B------:R-:W-:Y:S01]  /*55f0*/  IMAD.MOV.U32 R113, RZ, RZ, R114 ;  /* 0x000000ffff717224 */ /* 0x000fe200078e0072 */
[----:B--2---:R-:W-:Y:S01]  /*5600*/  F2FP.PACK_AB R8, R73, R74 ;  /* 0x0000004a4908723e */ /* 0x004fe200000000ff */
[----:B------:R-:W-:Y:S01]  /*5610*/  IMAD.MOV.U32 R114, RZ, RZ, R115 ;  /* 0x000000ffff727224 */ /* 0x000fe200078e0073 */
[----:B------:R-:W-:Y:S01]  /*5620*/  MOV R115, R167 ;  /* 0x000000a700737202 */ /* 0x000fe20000000f00 */
[----:B------:R2:W-:Y:S01]  /*5630*/  MUFU.EX2 R56, R3 ;  /* 0x0000000300387308 */ /* 0x0005e20000000800 */
[----:B------:R-:W-:Y:S01]  /*5640*/  IMAD.MOV.U32 R167, RZ, RZ, R149 ;  /* 0x000000ffffa77224 */ /* 0x000fe200078e0095 */
[----:B----4-:R-:W-:Y:S01]  /*5650*/  F2FP.PACK_AB R9, R57, R58 ;  /* 0x0000003a3909723e */ /* 0x010fe200000000ff */
[----:B------:R-:W-:Y:S01]  /*5660*/  IMAD.MOV.U32 R149, RZ, RZ, R150 ;  /* 0x000000ffff957224 */ /* 0x000fe200078e0096 */
[----:B------:R-:W-:Y:S01]  /*5670*/  F2FP.PACK_AB R10, R59, R72 ;  /* 0x000000483b0a723e */ /* 0x000fe200000000ff */
[----:B------:R-:W-:Y:S01]  /*5680*/  IMAD.MOV.U32 R166, RZ, RZ, R234 ;  /* 0x000000ffffa67224 */ /* 0x000fe200078e00ea */
[----:B------:R1:W5:Y:S01]  /*5690*/  LDL.LU R238, [R1+0x38] ;  /* 0x0000380001ee7983 */ /* 0x0003620000300800 */
[----:B--2---:R-:W-:Y:S01]  /*56a0*/  FFMA.FTZ R3, R113, c[0x0][0x2d0], -R0 ;  /* 0x0000b40071037a23 */ /* 0x004fe20000010800 */
[----:B------:R-:W-:Y:S01]  /*56b0*/  MOV R113, R114 ;  /* 0x0000007200717202 */ /* 0x000fe20000000f00 */
[----:B------:R-:W-:Y:S01]  /*56c0*/  IMAD.MOV.U32 R114, RZ, RZ, R115 ;  /* 0x000000ffff727224 */ /* 0x000fe200078e0073 */
[----:B------:R1:W5:Y:S01]  /*56d0*/  LDL.LU R237, [R1+0x34] ;  /* 0x0000340001ed7983 */ /* 0x0003620000300800 */
[----:B------:R2:W3:Y:S01]  /*56e0*/  MUFU.EX2 R31, R3 ;  /* 0x00000003001f7308 */ /* 0x0004e20000000800 */
[----:B------:R-:W-:-:S02]  /*56f0*/  IMAD.MOV.U32 R115, RZ, RZ, R167 ;  /* 0x000000ffff737224 */ /* 0x000fc400078e00a7 */
[----:B------:R-:W-:Y:S01]  /*5700*/  IMAD.MOV.U32 R167, RZ, RZ, R149 ;  /* 0x000000ffffa77224 */ /* 0x000fe200078e0095 */
[----:B------:R1:W5:Y:S01]  /*5710*/  LDL.LU R236, [R1+0x30] ;  /* 0x0000300001ec7983 */ /* 0x0003620000300800 */
[----:B------:R-:W-:Y:S01]  /*5720*/  IMAD.MOV.U32 R150, RZ, RZ, R148 ;  /* 0x000000ffff967224 */ /* 0x000fe200078e0094 */
[----:B------:R-:W-:Y:S01]  /*5730*/  MOV R148, R166 ;  /* 0x000000a600947202 */ /* 0x000fe20000000f00 */
[----:B------:R-:W-:Y:S02]  /*5740*/  IMAD.MOV.U32 R141, RZ, RZ, R235 ;  /* 0x000000ffff8d7224 */ /* 0x000fe400078e00eb */
[----:B--2---:R-:W-:Y:S01]  /*5750*/  FFMA.FTZ R3, R113, c[0x0][0x2d0], -R6 ;  /* 0x0000b40071037a23 */ /* 0x004fe20000010806 */
[----:B------:R-:W-:Y:S01]  /*5760*/  MOV R149, R150 ;  /* 0x0000009600957202 */ /* 0x000fe20000000f00 */
[----:B------:R-:W-:Y:S01]  /*5770*/  IMAD.MOV.U32 R113, RZ, RZ, R114 ;  /* 0x000000ffff717224 */ /* 0x000fe200078e0072 */
[----:B------:R-:W-:Y:S01]  /*5780*/  MOV R114, R115 ;  /* 0x0000007300727202 */ /* 0x000fe20000000f00 */
[----:B------:R2:W-:Y:S01]  /*5790*/  MUFU.EX2 R29, R3 ;  /* 0x00000003001d7308 */ /* 0x0005e20000000800 */
[----:B------:R-:W-:Y:S01]  /*57a0*/  IMAD.MOV.U32 R115, RZ, RZ, R167 ;  /* 0x000000ffff737224 */ /* 0x000fe200078e00a7 */
[----:B---3--:R-:W-:Y:S01]  /*57b0*/  F2FP.PACK_AB R11, R31, R56 ;  /* 0x000000381f0b723e */ /* 0x008fe200000000ff */
[----:B------:R-:W-:Y:S01]  /*57c0*/  IMAD.MOV.U32 R166, RZ, RZ, R155 ;  /* 0x000000ffffa67224 */ /* 0x000fe200078e009b */
[----:B------:R1:W5:Y:S01]  /*57d0*/  LDL.LU R235, [R1+0x2c] ;  /* 0x00002c0001eb7983 */ /* 0x0003620000300800 */
[----:B------:R-:W-:-:S02]  /*57e0*/  IMAD.MOV.U32 R155, RZ, RZ, R120 ;  /* 0x000000ffff9b7224 */ /* 0x000fc400078e0078 */
[----:B------:R-:W-:Y:S01]  /*57f0*/  IMAD.MOV.U32 R150, RZ, RZ, R148 ;  /* 0x000000ffff967224 */ /* 0x000fe200078e0094 */
[----:B------:R1:W5:Y:S01]  /*5800*/  LDL.LU R234, [R1+0x28] ;  /* 0x0000280001ea7983 */ /* 0x0003620000300800 */
[----:B------:R-:W-:Y:S02]  /*5810*/  IMAD.MOV.U32 R167, RZ, RZ, R149 ;  /* 0x000000ffffa77224 */ /* 0x000fe400078e0095 */
[----:B--2---:R-:W-:Y:S02]  /*5820*/  FFMA.FTZ R3, R113, c[0x0][0x2d0], -R6 ;  /* 0x0000b40071037a23 */ /* 0x004fe40000010806 */
[----:B------:R-:W-:Y:S01]  /*5830*/  IMAD.MOV.U32 R113, RZ, RZ, R114 ;  /* 0x000000ffff717224 */ /* 0x000fe200078e0072 */
[----:B------:R-:W-:Y:S01]  /*5840*/  MOV R114, R115 ;  /* 0x0000007300727202 */ /* 0x000fe20000000f00 */
[----:B------:R2:W3:Y:S01]  /*5850*/  MUFU.EX2 R30, R3 ;  /* 0x00000003001e7308 */ /* 0x0004e20000000800 */
[----:B------:R-:W-:Y:S02]  /*5860*/  IMAD.MOV.U32 R148, RZ, RZ, R166 ;  /* 0x000000ffff947224 */ /* 0x000fe400078e00a6 */
[----:B------:R-:W-:Y:S01]  /*5870*/  IMAD.MOV.U32 R166, RZ, RZ, R155 ;  /* 0x000000ffffa67224 */ /* 0x000fe200078e009b */
[----:B------:R-:W-:Y:S01]  /*5880*/  MOV R155, R164 ;  /* 0x000000a4009b7202 */ /* 0x000fe20000000f00 */
[----:B------:R-:W-:-:S02]  /*5890*/  IMAD.MOV.U32 R164, RZ, RZ, R165 ;  /* 0x000000ffffa47224 */ /* 0x000fc400078e00a5 */
[----:B------:R-:W-:Y:S01]  /*58a0*/  IMAD.MOV.U32 R115, RZ, RZ, R167 ;  /* 0x000000ffff737224 */ /* 0x000fe200078e00a7 */
[C---:B------:R-:W-:Y:S01]  /*58b0*/  HMMA.16816.F32 R60, R8.reuse, R26, R60 ;  /* 0x0000001a083c723c */ /* 0x040fe2000000183c */
[----:B------:R-:W-:Y:S02]  /*58c0*/  IMAD.MOV.U32 R165, RZ, RZ, R232 ;  /* 0x000000ffffa57224 */ /* 0x000fe400078e00e8 */
[----:B------:R-:W-:Y:S02]  /*58d0*/  IMAD.MOV.U32 R120, RZ, RZ, R233 ;  /* 0x000000ffff787224 */ /* 0x000fe400078e00e9 */
[----:B------:R-:W-:Y:S02]  /*58e0*/  IMAD.MOV.U32 R149, RZ, RZ, R150 ;  /* 0x000000ffff957224 */ /* 0x000fe400078e0096 */
[----:B--2---:R-:W-:Y:S01]  /*58f0*/  FFMA.FTZ R3, R113, c[0x0][0x2d0], -R6 ;  /* 0x0000b40071037a23 */ /* 0x004fe20000010806 */
[----:B------:R-:W-:Y:S01]  /*5900*/  HMMA.16816.F32 R64, R8, R24, R64 ;  /* 0x000000180840723c */ /* 0x000fe20000001840 */
[----:B------:R1:W5:Y:S02]  /*5910*/  LDL.LU R233, [R1+0x24] ;  /* 0x0000240001e97983 */ /* 0x0003640000300800 */
[----:B------:R2:W-:Y:S01]  /*5920*/  MUFU.EX2 R28, R3 ;  /* 0x00000003001c7308 */ /* 0x0005e20000000800 */
[----:B------:R-:W-:Y:S01]  /*5930*/  MOV R150, R148 ;  /* 0x0000009400967202 */ /* 0x000fe20000000f00 */
[----:B------:R-:W-:Y:S01]  /*5940*/  IMAD.MOV.U32 R148, RZ, RZ, R166 ;  /* 0x000000ffff947224 */ /* 0x000fe200078e00a6 */
[----:B------:R1:W5:Y:S01]  /*5950*/  LDL.LU R232, [R1+0x20] ;  /* 0x0000200001e87983 */ /* 0x0003620000300800 */
[----:B------:R-:W-:-:S02]  /*5960*/  IMAD.MOV.U32 R166, RZ, RZ, R155 ;  /* 0x000000ffffa67224 */ /* 0x000fc400078e009b */
[----:B------:R-:W-:Y:S01]  /*5970*/  IMAD.MOV.U32 R155, RZ, RZ, R164 ;  /* 0x000000ffff9b7224 */ /* 0x000fe200078e00a4 */
[----:B------:R-:W-:Y:S01]  /*5980*/  MOV R164, R165 ;  /* 0x000000a500a47202 */ /* 0x000fe20000000f00 */
[----:B------:R-:W-:Y:S02]  /*5990*/  IMAD.MOV.U32 R167, RZ, RZ, R149 ;  /* 0x000000ffffa77224 */ /* 0x000fe400078e0095 */
[----:B------:R-:W-:Y:S02]  /*59a0*/  IMAD.MOV.U32 R165, RZ, RZ, R153 ;  /* 0x000000ffffa57224 */ /* 0x000fe400078e0099 */
[----:B--2---:R-:W-:Y:S02]  /*59b0*/  FFMA.FTZ R3, R114, c[0x0][0x2d0], -R6 ;  /* 0x0000b40072037a23 */ /* 0x004fe40000010806 */
[----:B------:R-:W-:Y:S02]  /*59c0*/  IMAD.MOV.U32 R149, RZ, RZ, R150 ;  /* 0x000000ffff957224 */ /* 0x000fe400078e0096 */
[----:B------:R2:W-:Y:S01]  /*59d0*/  MUFU.EX2 R26, R3 ;  /* 0x00000003001a7308 */ /* 0x0005e20000000800 */
[----:B------:R-:W-:Y:S01]  /*59e0*/  MOV R150, R148 ;  /* 0x0000009400967202 */ /* 0x000fe20000000f00 */
[----:B------:R-:W-:-:S02]  /*59f0*/  IMAD.MOV.U32 R153, RZ, RZ, R135 ;  /* 0x000000ffff997224 */ /* 0x000fc400078e0087 */
[----:B------:R-:W-:Y:S01]  /*5a00*/  IMAD.MOV.U32 R148, RZ, RZ, R166 ;  /* 0x000000ffff947224 */ /* 0x000fe200078e00a6 */
[----:B------:R-:W-:Y:S01]  /*5a10*/  HMMA.16816.F32 R48, R8, R22, R48 ;  /* 0x000000160830723c */ /* 0x000fe20000001830 */
[----:B------:R-:W-:Y:S01]  /*5a20*/  IMAD.MOV.U32 R166, RZ, RZ, R155 ;  /* 0x000000ffffa67224 */ /* 0x000fe200078e009b */
[----:B------:R1:W5:Y:S01]  /*5a30*/  LDL.LU R135, [R1+0x1c] ;  /* 0x00001c0001877983 */ /* 0x0003620000300800 */
[----:B------:R-:W-:Y:S01]  /*5a40*/  IMAD.MOV.U32 R155, RZ, RZ, R164 ;  /* 0x000000ffff9b7224 */ /* 0x000fe200078e00a4 */
[----:B------:R-:W-:Y:S01]  /*5a50*/  MOV R164, R165 ;  /* 0x000000a500a47202 */ /* 0x000fe20000000f00 */
[----:B------:R-:W-:Y:S02]  /*5a60*/  IMAD.MOV.U32 R165, RZ, RZ, R153 ;  /* 0x000000ffffa57224 */ /* 0x000fe400078e0099 */
[----:B--2---:R-:W-:Y:S02]  /*5a70*/  FFMA.FTZ R3, R115, c[0x0][0x2d0], -R5 ;  /* 0x0000b40073037a23 */ /* 0x004fe40000010805 */
[----:B------:R-:W-:-:S02]  /*5a80*/  IMAD.MOV.U32 R170, RZ, RZ, R167 ;  /* 0x000000ffffaa7224 */ /* 0x000fc400078e00a7 */
[----:B------:R2:W-:Y:S01]  /*5a90*/  MUFU.EX2 R25, R3 ;  /* 0x0000000300197308 */ /* 0x0005e20000000800 */
[----:B------:R-:W-:Y:S01]  /*5aa0*/  IMAD.MOV.U32 R114, RZ, RZ, R155 ;  /* 0x000000ffff727224 */ /* 0x000fe200078e009b */
[----:B------:R-:W-:Y:S01]  /*5ab0*/  MOV R155, R165 ;  /* 0x000000a5009b7202 */ /* 0x000fe20000000f00 */
[----:B------:R-:W-:Y:S02]  /*5ac0*/  IMAD.MOV.U32 R153, RZ, RZ, R154 ;  /* 0x000000ffff997224 */ /* 0x000fe400078e009a */
[----:B------:R-:W-:Y:S02]  /*5ad0*/  IMAD.MOV.U32 R169, RZ, RZ, R150 ;  /* 0x000000ffffa97224 */ /* 0x000fe400078e0096 */
[----:B------:R-:W-:Y:S01]  /*5ae0*/  IMAD.MOV.U32 R154, RZ, RZ, R152 ;  /* 0x000000ffff9a7224 */ /* 0x000fe200078e0098 */
[----:B------:R-:W-:Y:S01]  /*5af0*/  MOV R152, R76 ;  /* 0x0000004c00987202 */ /* 0x000fe20000000f00 */
[----:B--2---:R-:W-:Y:S01]  /*5b00*/  FFMA.FTZ R3, R219, c[0x0][0x2d0], -R5 ;  /* 0x0000b400db037a23 */ /* 0x004fe20000010805 */
[----:B------:R-:W-:Y:S01]  /*5b10*/  HMMA.16816.F32 R52, R8, R20, R52 ;  /* 0x000000140834723c */ /* 0x000fe20000001834 */
[----:B------:R-:W-:-:S02]  /*5b20*/  IMAD.MOV.U32 R113, RZ, RZ, R166 ;  /* 0x000000ffff717224 */ /* 0x000fc400078e00a6 */
[----:B------:R-:W-:Y:S01]  /*5b30*/  IMAD.MOV.U32 R168, RZ, RZ, R149 ;  /* 0x000000ffffa87224 */ /* 0x000fe200078e0095 */
[----:B------:R2:W4:Y:S01]  /*5b40*/  MUFU.EX2 R24, R3 ;  /* 0x0000000300187308 */ /* 0x0005220000000800 */
[----:B------:R-:W-:Y:S01]  /*5b50*/  IMAD.MOV.U32 R115, RZ, RZ, R164 ;  /* 0x000000ffff737224 */ /* 0x000fe200078e00a4 */
[----:B------:R-:W-:Y:S01]  /*5b60*/  MOV R112, R148 ;  /* 0x0000009400707202 */ /* 0x000fe20000000f00 */
[----:B------:R-:W-:Y:S01]  /*5b70*/  IMAD.MOV.U32 R207, RZ, RZ, R155 ;  /* 0x000000ffffcf7224 */ /* 0x000fe200078e009b */
[C---:B------:R-:W-:Y:S01]  /*5b80*/  HMMA.16816.F32 R44, R8.reuse, R12, R44 ;  /* 0x0000000c082c723c */ /* 0x040fe2000000182c */
[----:B------:R-:W-:Y:S01]  /*5b90*/  IMAD.MOV.U32 R208, RZ, RZ, R154 ;  /* 0x000000ffffd07224 */ /* 0x000fe200078e009a */
[----:B------:R-:W-:Y:S01]  /*5ba0*/  MOV R154, R152 ;  /* 0x00000098009a7202 */ /* 0x000fe20000000f00 */
[--C-:B------:R-:W-:Y:S01]  /*5bb0*/  FFMA.FTZ R6, R114, c[0x0][0x2d0], -R0.reuse ;  /* 0x0000b40072067a23 */ /* 0x100fe20000010800 */
[----:B------:R1:W-:Y:S01]  /*5bc0*/  MUFU.EX2 R21, R4 ;  /* 0x0000000400157308 */ /* 0x0003e20000000800 */
[----:B------:R-:W-:Y:S01]  /*5bd0*/  IMAD.MOV.U32 R206, RZ, RZ, R153 ;  /* 0x000000ffffce7224 */ /* 0x000fe200078e0099 */
[----:B------:R-:W4:Y:S02]  /*5be0*/  LDSM.16.MT88.4 R148, [R228+0x3100] ;  /* 0x00310000e494783b */ /* 0x000f240000004200 */
[C---:B------:R-:W-:Y:S02]  /*5bf0*/  HMMA.16816.F32 R40, R8.reuse, R14, R40 ;  /* 0x0000000e0828723c */ /* 0x040fe40000001828 */
[----:B------:R4:W5:Y:S01]  /*5c00*/  LDL.LU R76, [R1+0x18] ;  /* 0x00001800014c7983 */ /* 0x0009620000300800 */
[----:B------:R-:W-:Y:S01]  /*5c10*/  FFMA.FTZ R12, R115, c[0x0][0x2d0], -R0 ;  /* 0x0000b400730c7a23 */ /* 0x000fe20000010800 */
[----:B------:R-:W-:Y:S01]  /*5c20*/  MOV R152, R141 ;  /* 0x0000008d00987202 */ /* 0x000fe20000000f00 */
[----:B--2---:R-:W-:Y:S01]  /*5c30*/  FFMA.FTZ R3, R222, c[0x0][0x2d0], -R5 ;  /* 0x0000b400de037a23 */ /* 0x004fe20000010805 */
[----:B------:R-:W-:Y:S01]  /*5c40*/  MOV R141, R120 ;  /* 0x00000078008d7202 */ /* 0x000fe20000000f00 */
[----:B------:R-:W-:Y:S01]  /*5c50*/  IMAD.MOV.U32 R155, RZ, RZ, R143 ;  /* 0x000000ffff9b7224 */ /* 0x000fe200078e008f */
[C---:B------:R-:W-:Y:S01]  /*5c60*/  HMMA.16816.F32 R32, R8.reuse, R16, R32 ;  /* 0x000000100820723c */ /* 0x040fe20000001820 */
[----:B------:R2:W-:Y:S01]  /*5c70*/  MUFU.EX2 R23, R3 ;  /* 0x0000000300177308 */ /* 0x0005e20000000800 */
[----:B------:R-:W-:Y:S01]  /*5c80*/  IMAD.MOV.U32 R115, RZ, RZ, R142 ;  /* 0x000000ffff737224 */ /* 0x000fe200078e008e */
[----:B------:R-:W-:Y:S01]  /*5c90*/  MOV R114, R125 ;  /* 0x0000007d00727202 */ /* 0x000fe20000000f00 */
[----:B-1----:R-:W-:Y:S01]  /*5ca0*/  FFMA.FTZ R4, R113, c[0x0][0x2d0], -R0 ;  /* 0x0000b40071047a23 */ /* 0x002fe20000010800 */
[----:B------:R-:W1:Y:S01]  /*5cb0*/  LDSM.16.MT88.4 R164, [R231+0x3100] ;  /* 0x00310000e7a4783b */ /* 0x000e620000004200 */
[----:B------:R-:W-:Y:S01]  /*5cc0*/  IMAD.MOV.U32 R153, RZ, RZ, R140 ;  /* 0x000000ffff997224 */ /* 0x000fe200078e008c */
[----:B---3--:R-:W-:Y:S01]  /*5cd0*/  F2FP.PACK_AB R184, R30, R29 ;  /* 0x0000001d1eb8723e */ /* 0x008fe200000000ff */
[----:B------:R-:W-:Y:S01]  /*5ce0*/  FFMA.FTZ R0, R226, c[0x0][0x2d0], -R0 ;  /* 0x0000b400e2007a23 */ /* 0x000fe20000010800 */
[----:B------:R-:W-:Y:S01]  /*5cf0*/  HMMA.16816.F32 R36, R8, R18, R36 ;  /* 0x000000120824723c */ /* 0x000fe20000001824 */
[----:B------:R-:W-:Y:S01]  /*5d00*/  FADD.FTZ R13, R223, R211 ;  /* 0x000000d3df0d7221 */ /* 0x000fe20000010000 */
[----:B------:R3:W-:Y:S01]  /*5d10*/  MUFU.EX2 R9, R4 ;  /* 0x0000000400097308 */ /* 0x0007e20000000800 */
[----:B------:R-:W-:Y:S01]  /*5d20*/  IMAD.MOV.U32 R143, RZ, RZ, R123 ;  /* 0x000000ffff8f7224 */ /* 0x000fe200078e007b */
[----:B------:R-:W1:Y:S01]  /*5d30*/  LDSM.16.MT88.4 R16, [R230+0x3100] ;  /* 0x00310000e610783b */ /* 0x000e620000004200 */
[----:B------:R-:W-:Y:S01]  /*5d40*/  IMAD.MOV.U32 R142, RZ, RZ, R122 ;  /* 0x000000ffff8e7224 */ /* 0x000fe200078e007a */
[----:B----4-:R-:W-:Y:S01]  /*5d50*/  F2FP.PACK_AB R185, R24, R25 ;  /* 0x0000001918b9723e */ /* 0x010fe200000000ff */
[----:B------:R-:W-:Y:S01]  /*5d60*/  IMAD.MOV.U32 R140, RZ, RZ, R121 ;  /* 0x000000ffff8c7224 */ /* 0x000fe200078e0079 */
[----:B------:R-:W-:Y:S01]  /*5d70*/  F2FP.PACK_AB R186, R26, R28 ;  /* 0x0000001c1aba723e */ /* 0x000fe200000000ff */
[----:B--2---:R-:W-:Y:S01]  /*5d80*/  FFMA.FTZ R3, R170, c[0x0][0x2d0], -R5 ;  /* 0x0000b400aa037a23 */ /* 0x004fe20000010805 */
[----:B------:R-:W-:Y:S01]  /*5d90*/  MUFU.EX2 R11, R12 ;  /* 0x0000000c000b7308 */ /* 0x000fe20000000800 */
[----:B------:R-:W-:-:S02]  /*5da0*/  FFMA.FTZ R5, R169, c[0x0][0x2d0], -R7 ;  /* 0x0000b400a9057a23 */ /* 0x000fc40000010807 */
[----:B------:R-:W-:-:S05]  /*5db0*/  IMAD.MOV.U32 R113, RZ, RZ, R141 ;  /* 0x000000ffff717224 */ /* 0x000fca00078e008d */
[----:B------:R2:W4:Y:S01]  /*5dc0*/  MUFU.EX2 R22, R3 ;  /* 0x0000000300167308 */ /* 0x0005220000000800 */
[----:B---3--:R-:W-:Y:S02]  /*5dd0*/  FADD.FTZ R4, R155, R115 ;  /* 0x000000739b047221 */ /* 0x008fe40000010000 */
[----:B------:R-:W-:Y:S02]  /*5de0*/  IMAD.MOV.U32 R115, RZ, RZ, R124 ;  /* 0x000000ffff737224 */ /* 0x000fe400078e007c */
[----:B------:R-:W-:-:S03]  /*5df0*/  FADD.FTZ R4, R142, R4 ;  /* 0x000000048e047221 */ /* 0x000fc60000010000 */
[----:B------:R3:W-:Y:S01]  /*5e00*/  MUFU.EX2 R15, R5 ;  /* 0x00000005000f7308 */ /* 0x0007e20000000800 */
[----:B--2---:R-:W-:-:S07]  /*5e10*/  FFMA.FTZ R3, R168, c[0x0][0x2d0], -R7 ;  /* 0x0000b400a8037a23 */ /* 0x004fce0000010807 */
[----:B------:R2:W-:Y:S01]  /*5e20*/  MUFU.EX2 R12, R0 ;  /* 0x00000000000c7308 */ /* 0x0005e20000000800 */
[----:B------:R-:W-:Y:S01]  /*5e30*/  FFMA.FTZ R7, R112, c[0x0][0x2d0], -R7 ;  /* 0x0000b40070077a23 */ /* 0x000fe20000010807 */
[----:B----4-:R-:W-:Y:S01]  /*5e40*/  F2FP.PACK_AB R187, R22, R23 ;  /* 0x0000001716bb723e */ /* 0x010fe200000000ff */
[----:B------:R-:W-:Y:S02]  /*5e50*/  IMAD.MOV.U32 R112, RZ, RZ, R140 ;  /* 0x000000ffff707224 */ /* 0x000fe400078e008c */
[----:B---3--:R-:W-:-:S03]  /*5e60*/  FADD.FTZ R5, R227, R224 ;  /* 0x000000e0e3057221 */ /* 0x008fc60000010000 */
[----:B------:R3:W4:Y:S01]  /*5e70*/  MUFU.EX2 R20, R3 ;  /* 0x0000000300147308 */ /* 0x0007220000000800 */
[C---:B------:R-:W-:Y:S07]  /*5e80*/  HMMA.16816.F32 R136, R184.reuse, R148, R136 ;  /* 0x00000094b888723c */ /* 0x040fee0000001888 */
[----:B------:R1:W1:Y:S01]  /*5e90*/  MUFU.EX2 R10, R6 ;  /* 0x00000006000a7308 */ /* 0x0002620000000800 */
[----:B--2---:R-:W-:Y:S01]  /*5ea0*/  FADD.FTZ R0, R152, R13 ;  /* 0x0000000d98007221 */ /* 0x004fe20000010000 */
[----:B------:R-:W-:Y:S01]  /*5eb0*/  HMMA.16816.F32 R144, R184, R150, R144 ;  /* 0x00000096b890723c */ /* 0x000fe20000001890 */
[----:B---3--:R-:W-:-:S05]  /*5ec0*/  FADD.FTZ R3, R154, R153 ;  /* 0x000000999a037221 */ /* 0x008fca0000010000 */
[----:B------:R2:W3:Y:S01]  /*5ed0*/  MUFU.EX2 R14, R7 ;  /* 0x00000007000e7308 */ /* 0x0004e20000000800 */
[----:B----4-:R-:W-:Y:S01]  /*5ee0*/  F2FP.PACK_AB R124, R20, R21 ;  /* 0x00000015147c723e */ /* 0x010fe200000000ff */
[----:B-1----:R-:W-:Y:S01]  /*5ef0*/  HMMA.16816.F32 R156, R184, R164, R156 ;  /* 0x000000a4b89c723c */ /* 0x002fe2000000189c */
[----:B------:R-:W-:Y:S01]  /*5f00*/  FADD.FTZ R6, R143, R5 ;  /* 0x000000058f067221 */ /* 0x000fe20000010000 */
[----:B------:R-:W-:Y:S01]  /*5f10*/  F2FP.PACK_AB R125, R10, R9 ;  /* 0x000000090a7d723e */ /* 0x000fe200000000ff */
[----:B------:R-:W-:Y:S01]  /*5f20*/  FADD.FTZ R5, R127, R3 ;  /* 0x000000037f057221 */ /* 0x000fe20000010000 */
[----:B------:R-:W-:Y:S01]  /*5f30*/  F2FP.PACK_AB R127, R12, R11 ;  /* 0x0000000b0c7f723e */ /* 0x000fe200000000ff */
[----:B------:R-:W-:-:S03]  /*5f40*/  FADD.FTZ R3, R206, R4 ;  /* 0x00000004ce037221 */ /* 0x000fc60000010000 */
[C---:B------:R-:W-:Y:S01]  /*5f50*/  HMMA.16816.F32 R160, R184.reuse, R166, R160 ;  /* 0x000000a6b8a0723c */ /* 0x040fe200000018a0 */
[----:B------:R-:W-:Y:S02]  /*5f60*/  FADD.FTZ R5, R207, R5 ;  /* 0x00000005cf057221 */ /* 0x000fe40000010000 */
[----:B------:R-:W-:Y:S02]  /*5f70*/  FADD.FTZ R4, R116, R3 ;  /* 0x0000000374047221 */ /* 0x000fe40000010000 */
[----:B--2---:R-:W-:Y:S01]  /*5f80*/  FADD.FTZ R7, R126, R0 ;  /* 0x000000007e077221 */ /* 0x004fe20000010000 */
[----:B---3--:R-:W-:Y:S01]  /*5f90*/  F2FP.PACK_AB R126, R14, R15 ;  /* 0x0000000f0e7e723e */ /* 0x008fe200000000ff */
[----:B------:R-:W-:Y:S01]  /*5fa0*/  FADD.FTZ R0, R208, R6 ;  /* 0x00000006d0007221 */ /* 0x000fe20000010000 */
[----:B------:R-:W-:Y:S01]  /*5fb0*/  HMMA.16816.F32 R172, R184, R180, R172 ;  /* 0x000000b4b8ac723c */ /* 0x000fe200000018ac */
[----:B------:R-:W-:Y:S02]  /*5fc0*/  FADD.FTZ R7, R247, R7 ;  /* 0x00000007f7077221 */ /* 0x000fe40000010000 */
[----:B------:R-:W-:-:S02]  /*5fd0*/  FADD.FTZ R6, R213, R0 ;  /* 0x00000000d5067221 */ /* 0x000fc40000010000 */
[----:B------:R-:W-:Y:S02]  /*5fe0*/  FADD.FTZ R3, R117, R5 ;  /* 0x0000000575037221 */ /* 0x000fe40000010000 */
[----:B------:R-:W-:Y:S01]  /*5ff0*/  FADD.FTZ R0, R246, R7 ;  /* 0x00000007f6007221 */ /* 0x000fe20000010000 */
[----:B------:R-:W-:Y:S01]  /*6000*/  HMMA.16816.F32 R176, R184, R182, R176 ;  /* 0x000000b6b8b0723c */ /* 0x000fe200000018b0 */
[----:B------:R-:W-:Y:S02]  /*6010*/  FADD.FTZ R8, R215, R6 ;  /* 0x00000006d7087221 */ /* 0x000fe40000010000 */
[----:B------:R-:W-:Y:S02]  /*6020*/  FADD.FTZ R7, R118, R4 ;  /* 0x0000000476077221 */ /* 0x000fe40000010000 */
[----:B------:R-:W-:Y:S02]  /*6030*/  FADD.FTZ R6, R119, R3 ;  /* 0x0000000377067221 */ /* 0x000fe40000010000 */
[----:B------:R-:W-:Y:S01]  /*6040*/  FADD.FTZ R5, R225, R0 ;  /* 0x00000000e1057221 */ /* 0x000fe20000010000 */
[----:B------:R-:W-:Y:S01]  /*6050*/  HMMA.16816.F32 R140, R124, R148, R64 ;  /* 0x000000947c8c723c */ /* 0x000fe20000001840 */
[----:B------:R-:W-:-:S02]  /*6060*/  FADD.FTZ R4, R216, R8 ;  /* 0x00000008d8047221 */ /* 0x000fc40000010000 */
[----:B------:R-:W-:Y:S02]  /*6070*/  FADD.FTZ R3, R112, R7 ;  /* 0x0000000770037221 */ /* 0x000fe40000010000 */
[----:B------:R-:W-:Y:S02]  /*6080*/  FADD.FTZ R0, R113, R6 ;  /* 0x0000000671007221 */ /* 0x000fe40000010000 */
[----:B------:R-:W-:Y:S01]  /*6090*/  FADD.FTZ R6, R245, R5 ;  /* 0x00000005f5067221 */ /* 0x000fe20000010000 */
[----:B------:R-:W-:Y:S01]  /*60a0*/  HMMA.16816.F32 R152, R124, R164, R52 ;  /* 0x000000a47c98723c */ /* 0x000fe20000001834 */
[----:B------:R-:W-:Y:S02]  /*60b0*/  FADD.FTZ R5, R214, R4 ;  /* 0x00000004d6057221 */ /* 0x000fe40000010000 */
[----:B------:R-:W-:Y:S02]  /*60c0*/  FADD.FTZ R4, R114, R3 ;  /* 0x0000000372047221 */ /* 0x000fe40000010000 */
[----:B------:R-:W-:-:S02]  /*60d0*/  FADD.FTZ R3, R115, R0 ;  /* 0x0000000073037221 */ /* 0x000fc40000010000 */
        /* <DEDUP_REMOVED lines=16> */
[C---:B------:R-:W-:Y:S01]  /*61e0*/  HMMA.16816.F32 R164, R124.reuse, R166, R48 ;  /* 0x000000a67ca4723c */ /* 0x040fe20000001830 */
        /* <DEDUP_REMOVED lines=14> */
[-C--:B------:R-:W-:Y:S01]  /*62d0*/  HMMA.16816.F32 R184, R184, R18.reuse, R68 ;  /* 0x00000012b8b8723c */ /* 0x080fe20000001844 */
        /* <DEDUP_REMOVED lines=8> */
[----:B------:R-:W-:Y:S02]  /*6360*/  FADD.FTZ R252, R190, R252 ;  /* 0x000000fcbefc7221 */ /* 0x000fe40000010000 */
[----:B------:R-:W-:Y:S02]  /*6370*/  FADD.FTZ R251, R129, R251 ;  /* 0x000000fb81fb7221 */ /* 0x000fe40000010000 */
[----:B------:R-:W-:Y:S02]  /*6380*/  FADD.FTZ R0, R57, R0 ;  /* 0x0000000039007221 */ /* 0x000fe40000010000 */
        /* <DEDUP_REMOVED lines=25> */
[----:B------:R-:W-:Y:S01]  /*6520*/  FADD.FTZ R252, R90, R252 ;  /* 0x000000fc5afc7221 */ /* 0x000fe20000010000 */
[----:B------:R1:W-:Y:S01]  /*6530*/  STL [R1], R0 ;  /* 0x0000000001007387 */ /* 0x0003e20000100800 */
        /* <DEDUP_REMOVED lines=18> */
[----:B------:R-:W-:Y:S01]  /*6660*/  FADD.FTZ R251, R22, R251 ;  /* 0x000000fb16fb7221 */ /* 0x000fe20000010000 */
[----:B------:R-:W-:Y:S05]  /*6670*/  @!P2 BRA `(.L_x_2) ;  /* 0x000043200000a947 */ /* 0x000fea0003800000 */
[----:B-1---5:R-:W-:Y:S01]  /*6680*/  SHF.R.S32.HI R115, RZ, 0x1f, R76 ;  /* 0x0000001fff737819 */ /* 0x022fe2000001144c */
[----:B------:R-:W-:Y:S01]  /*6690*/  IMAD.MOV.U32 R3, RZ, RZ, R132 ;  /* 0x000000ffff037224 */ /* 0x000fe200078e0084 */
[----:B------:R-:W-:Y:S01]  /*66a0*/  MOV R0, R133 ;  /* 0x0000008500007202 */ /* 0x000fe20000000f00 */
[----:B------:R-:W-:Y:S01]  /*66b0*/  IMAD.MOV.U32 R134, RZ, RZ, R2 ;  /* 0x000000ffff867224 */ /* 0x000fe200078e0002 */
[----:B------:R-:W-:Y:S01]  /*66c0*/  MOV R128, R131 ;  /* 0x0000008300807202 */ /* 0x000fe20000000f00 */
[C---:B------:R-:W-:Y:S01]  /*66d0*/  IMAD.SHL.U32 R246, R76.reuse, 0x2, RZ ;  /* 0x000000024cf67824 */ /* 0x040fe200078e00ff */
[----:B------:R-:W-:Y:S01]  /*66e0*/  SHF.L.U64.HI R247, R76, 0x1, R115 ;  /* 0x000000014cf77819 */ /* 0x000fe20000010273 */
[----:B------:R-:W-:-:S03]  /*66f0*/  UIADD3 UR9, UR9, -0x2, URZ ;  /* 0xfffffffe09097890 */ /* 0x000fc6000fffe03f */
[----:B------:R-:W2:Y:S02]  /*6700*/  LDL R115, [R1+0x8] ;  /* 0x0000080001737983 */ /* 0x000ea40000100800 */
[----:B--2---:R-:W-:Y:S01]  /*6710*/  SHF.L.U32 R245, R115, 0x1, RZ ;  /* 0x0000000173f57819 */ /* 0x004fe200000006ff */
[----:B------:R-:W-:Y:S06]  /*6720*/  BRA `(.L_x_3) ;  /* 0x0000040000007947 */ /* 0x000fec0003800000 */
.L_x_5:
[----:B------:R-:W2:Y:S01]  /*6730*/  LDL R130, [R1+0x4] ;  /* 0x0000040001827983 */ /* 0x000ea20000100800 */
[----:B------:R-:W-:Y:S01]  /*6740*/  UIMAD UR4, UR9, 0x70, UR11 ;  /* 0x00000070090478a4 */ /* 0x000fe2000f8e020b */
[----:B------:R-:W-:Y:S05]  /*6750*/  IMAD.MOV.U32 R248, RZ, RZ, RZ ;  /* 0x000000fffff87224 */ /* 0x000fea00078e00ff */
[----:B------:R-:W-:Y:S05]  /*6760*/  IMAD.U32 R129, RZ, RZ, UR4 ;  /* 0x00000004ff817e24 */ /* 0x000fea000f8e00ff */
[----:B--2---:R-:W-:Y:S05]  /*6770*/  IADD3 R129, R129, -0x70, R130 ;  /* 0xffffff9081817810 */ /* 0x004fea0007ffe082 */
[----:B------:R-:W-:Y:S04]  /*6780*/  @P0 IMAD.HI.U32 R130, R129, c[0x0][0x2bc], RZ ;  /* 0x0000af0081820a27 */ /* 0x000fe800078e00ff */
[--C-:B------:R-:W-:Y:S01]  /*6790*/  IMAD.MOV.U32 R2, RZ, RZ, R129.reuse ;  /* 0x000000ffff027224 */ /* 0x100fe200078e0081 */
[----:B------:R-:W-:Y:S04]  /*67a0*/  @P0 SHF.R.U32.HI R2, RZ, c[0x0][0x2c0], R130 ;  /* 0x0000b000ff020a19 */ /* 0x000fe80000011682 */
[C---:B------:R-:W-:Y:S04]  /*67b0*/  @!P1 IADD3 R131, P2, R2.reuse, UR16, RZ ;  /* 0x0000001002839c10 */ /* 0x040fe8000ff5e0ff */
[----:B------:R-:W-:Y:S01]  /*67c0*/  @!P1 LEA.HI.X.SX32 R132, R2, UR14, 0x1, P2 ;  /* 0x0000000e02849c11 */ /* 0x000fe200090f0eff */
[----:B------:R-:W-:Y:S01]  /*67d0*/  IMAD.MOV R2, RZ, RZ, -R2 ;  /* 0x000000ffff027224 */ /* 0x000fe200078e0a02 */
[C---:B------:R-:W-:Y:S03]  /*67e0*/  @!P1 LEA R130, P2, R131.reuse, c[0x0][0x2a0], 0x2 ;  /* 0x0000a80083829a11 */ /* 0x040fe600078410ff */
[----:B------:R-:W-:Y:S01]  /*67f0*/  IMAD R249, R2, c[0x0][0x2b8], R129 ;  /* 0x0000ae0002f97a24 */ /* 0x000fe200078e0281 */
[----:B------:R-:W-:Y:S04]  /*6800*/  @!P1 LEA.HI.X R131, R131, c[0x0][0x2a4], R132, 0x2, P2 ;  /* 0x0000a90083839a11 */ /* 0x000fe800010f1484 */
[----:B------:R-:W-:Y:S01]  /*6810*/  SHF.R.S32.HI R2, RZ, 0x1f, R249 ;  /* 0x0000001fff027819 */ /* 0x000fe200000114f9 */
[----:B------:R1:W2:Y:S04]  /*6820*/  @!P1 LDG.E R248, [R130.64] ;  /* 0x0000000c82f89981 */ /* 0x0002a8000c1e1900 */
[----:B------:R-:W-:Y:S04]  /*6830*/  IMAD R2, R2, c[0x0][0x1e0], RZ ;  /* 0x0000780002027a24 */ /* 0x000fe800078e02ff */
[C---:B------:R-:W-:Y:S02]  /*6840*/  IMAD R2, R249.reuse, c[0x0][0x1e4], R2 ;  /* 0x00007900f9027a24 */ /* 0x040fe400078e0202 */
[----:B-1----:R-:W-:Y:S04]  /*6850*/  IMAD.WIDE.U32 R130, R249, c[0x0][0x1e0], RZ ;  /* 0x00007800f9827a25 */ /* 0x002fe800078e00ff */
[----:B------:R-:W-:Y:S01]  /*6860*/  IMAD.IADD R131, R131, 0x1, R2 ;  /* 0x0000000183837824 */ /* 0x000fe200078e0202 */
[----:B--2---:R-:W-:Y:S03]  /*6870*/  SHF.R.S32.HI R129, RZ, 0x1f, R248 ;  /* 0x0000001fff817819 */ /* 0x004fe600000114f8 */
[----:B------:R-:W-:Y:S04]  /*6880*/  IMAD.WIDE.U32 R130, R248, c[0x0][0x1f0], R130 ;  /* 0x00007c00f8827a25 */ /* 0x000fe800078e0082 */
[----:B------:R-:W-:Y:S01]  /*6890*/  IMAD R129, R129, c[0x0][0x1f0], RZ ;  /* 0x00007c0081817a24 */ /* 0x000fe200078e02ff */
[----:B------:R-:W-:Y:S03]  /*68a0*/  IADD3 R2, P4, R130, UR20, RZ ;  /* 0x0000001482027c10 */ /* 0x000fe6000ff9e0ff */
[----:B------:R-:W-:Y:S01]  /*68b0*/  IMAD R130, R248, c[0x0][0x1f4], R129 ;  /* 0x00007d00f8827a24 */ /* 0x000fe200078e0281 */
[C---:B------:R-:W-:Y:S04]  /*68c0*/  LEA R129, P2, R2.reuse, c[0x0][0x1c8], 0x1 ;  /* 0x0000720002817a11 */ /* 0x040fe800078408ff */
[----:B------:R-:W-:Y:S01]  /*68d0*/  IADD3.X R130, R131, UR15, R130, P4, !PT ;  /* 0x0000000f83827c10 */ /* 0x000fe2000a7fe482 */
[----:B------:R-:W1:Y:S03]  /*68e0*/  SHFL.IDX PT, R132, R129, RZ, 0x181f ;  /* 0x00181fff81847589 */ /* 0x000e6600000e0000 */
[----:B------:R-:W-:Y:S01]  /*68f0*/  LEA.HI.X R2, R2, c[0x0][0x1cc], R130, 0x1, P2 ;  /* 0x0000730002027a11 */ /* 0x000fe200010f0c82 */
[----:B------:R-:W-:Y:S04]  /*6900*/  SHFL.IDX PT, R192, R129, 0x2, 0x181f ;  /* 0x00581f0081c07f89 */ /* 0x000fe800000e0000 */
[----:B------:R-:W2:Y:S04]  /*6910*/  SHFL.IDX PT, R133, R2, RZ, 0x181f ;  /* 0x00181fff02857589 */ /* 0x000ea800000e0000 */
[----:B------:R-:W3:Y:S04]  /*6920*/  SHFL.IDX PT, R130, R129, 0x1, 0x181f ;  /* 0x00381f0081827f89 */ /* 0x000ee800000e0000 */
[----:B------:R-:W4:Y:S04]  /*6930*/  SHFL.IDX PT, R131, R2, 0x1, 0x181f ;  /* 0x00381f0002837f89 */ /* 0x000f2800000e0000 */
[----:B------:R-:W5:Y:S04]  /*6940*/  SHFL.IDX PT, R190, R129, 0x3, 0x181f ;  /* 0x00781f0081be7f89 */ /* 0x000f6800000e0000 */
[----:B------:R-:W5:Y:S01]  /*6950*/  SHFL.IDX PT, R189, R2, 0x2, 0x181f ;  /* 0x00581f0002bd7f89 */ /* 0x000f6200000e0000 */
[-C--:B-1----:R-:W-:Y:S03]  /*6960*/  IADD3 R132, P4, R132, R246.reuse, RZ ;  /* 0x000000f684847210 */ /* 0x082fe60007f9e0ff */
[----:B------:R-:W1:Y:S04]  /*6970*/  SHFL.IDX PT, R188, R129, 0x4, 0x181f ;  /* 0x00981f0081bc7f89 */ /* 0x000e6800000e0000 */
[----:B------:R-:W1:Y:S01]  /*6980*/  SHFL.IDX PT, R191, R129, 0x5, 0x181f ;  /* 0x00b81f0081bf7f89 */ /* 0x000e6200000e0000 */
[--C-:B--2---:R-:W-:Y:S03]  /*6990*/  IMAD.X R133, R133, 0x1, R247.reuse, P4 ;  /* 0x0000000185857824 */ /* 0x104fe600020e06f7 */
[----:B------:R-:W2:Y:S01]  /*69a0*/  SHFL.IDX PT, R196, R2, 0x3, 0x181f ;  /* 0x00781f0002c47f89 */ /* 0x000ea200000e0000 */
[-C--:B---3--:R-:W-:Y:S03]  /*69b0*/  IADD3 R130, P2, R130, R246.reuse, RZ ;  /* 0x000000f682827210 */ /* 0x088fe60007f5e0ff */
[----:B------:R3:W-:Y:S01]  /*69c0*/  LDGSTS.E.BYPASS.LTC128B.128 [R245+0x3900], [R132.64], !P3 ;  /* 0x0390000084f57fae */ /* 0x0007e2000d901d4c */
[-C--:B----4-:R-:W-:Y:S02]  /*69d0*/  IADD3.X R131, R131, R247.reuse, RZ, P2, !PT ;  /* 0x000000f783837210 */ /* 0x090fe400017fe4ff */
[-C--:B------:R-:W-:Y:S01]  /*69e0*/  IADD3 R192, P2, R192, R246.reuse, RZ ;  /* 0x000000f6c0c07210 */ /* 0x080fe20007f5e0ff */
[----:B------:R-:W4:Y:S01]  /*69f0*/  SHFL.IDX PT, R195, R2, 0x4, 0x181f ;  /* 0x00981f0002c37f89 */ /* 0x000f2200000e0000 */
[-C--:B-----5:R-:W-:Y:S03]  /*6a00*/  IADD3 R190, P6, R190, R246.reuse, RZ ;  /* 0x000000f6bebe7210 */ /* 0x0a0fe60007fde0ff */
[----:B------:R5:W-:Y:S01]  /*6a10*/  LDGSTS.E.BYPASS.LTC128B.128 [R245+0x4100], [R130.64], !P3 ;  /* 0x0410000082f57fae */ /* 0x000be2000d901d4c */
[--C-:B------:R-:W-:Y:S03]  /*6a20*/  IMAD.X R193, R189, 0x1, R247.reuse, P2 ;  /* 0x00000001bdc17824 */ /* 0x100fe600010e06f7 */
[----:B------:R-:W5:Y:S01]  /*6a30*/  SHFL.IDX PT, R129, R129, 0x6, 0x181f ;  /* 0x00d81f0081817f89 */ /* 0x000f6200000e0000 */
[-C--:B-1----:R-:W-:Y:S03]  /*6a40*/  IADD3 R188, P5, R188, R246.reuse, RZ ;  /* 0x000000f6bcbc7210 */ /* 0x082fe60007fbe0ff */
[----:B------:R-:W1:Y:S04]  /*6a50*/  SHFL.IDX PT, R194, R2, 0x5, 0x181f ;  /* 0x00b81f0002c27f89 */ /* 0x000e6800000e0000 */
[----:B------:R-:W1:Y:S04]  /*6a60*/  SHFL.IDX PT, R2, R2, 0x6, 0x181f ;  /* 0x00d81f0002027f89 */ /* 0x000e6800000e0000 */
[----:B------:R1:W-:Y:S01]  /*6a70*/  LDGSTS.E.BYPASS.LTC128B.128 [R245+0x4900], [R192.64], !P3 ;  /* 0x04900000c0f57fae */ /* 0x0003e2000d901d4c */
[-C--:B---3--:R-:W-:Y:S01]  /*6a80*/  IADD3 R132, P4, R191, R246.reuse, RZ ;  /* 0x000000f6bf847210 */ /* 0x088fe20007f9e0ff */
[--C-:B--2---:R-:W-:Y:S02]  /*6a90*/  IMAD.X R191, R196, 0x1, R247.reuse, P6 ;  /* 0x00000001c4bf7824 */ /* 0x104fe400030e06f7 */
[--C-:B----4-:R-:W-:Y:S03]  /*6aa0*/  IMAD.X R189, R195, 0x1, R247.reuse, P5 ;  /* 0x00000001c3bd7824 */ /* 0x110fe600028e06f7 */
[----:B------:R2:W-:Y:S01]  /*6ab0*/  LDGSTS.E.BYPASS.LTC128B.128 [R245+0x5100], [R190.64], !P3 ;  /* 0x05100000bef57fae */ /* 0x0005e2000d901d4c */
[----:B-----5:R-:W-:Y:S03]  /*6ac0*/  IADD3 R130, P2, R129, R246, RZ ;  /* 0x000000f681827210 */ /* 0x020fe60007f5e0ff */
[----:B------:R2:W-:Y:S01]  /*6ad0*/  LDGSTS.E.BYPASS.LTC128B.128 [R245+0x5900], [R188.64], !P3 ;  /* 0x05900000bcf57fae */ /* 0x0005e2000d901d4c */
[----:B-1----:R-:W-:Y:S01]  /*6ae0*/  IADD3.X R133, R194, R247, RZ, P4, !PT ;  /* 0x000000f7c2857210 */ /* 0x002fe200027fe4ff */
[----:B------:R-:W-:Y:S04]  /*6af0*/  IMAD.X R131, R2, 0x1, R247, P2 ;  /* 0x0000000102837824 */ /* 0x000fe800010e06f7 */
[----:B------:R2:W-:Y:S04]  /*6b00*/  LDGSTS.E.BYPASS.LTC128B.128 [R245+0x6100], [R132.64], !P3 ;  /* 0x0610000084f57fae */ /* 0x0005e8000d901d4c */
[----:B------:R2:W-:Y:S01]  /*6b10*/  LDGSTS.E.BYPASS.LTC128B.128 [R245+0x6900], [R130.64], !P3 ;  /* 0x0690000082f57fae */ /* 0x0005e2000d901d4c */
[----:B------:R-:W-:-:S05]  /*6b20*/  BRA `(.L_x_4) ;  /* 0x00000cc000007947 */ /* 0x000fca0003800000 */
.L_x_3:
[----:B------:R-:W-:Y:S04]  /*6b30*/  DEPBAR.LE SB0, 0x0 ;  /* 0x000080000000791a */ /* 0x000fe80000000000 */
[----:B------:R-:W-:Y:S01]  /*6b40*/  BAR.SYNC.DEFER_BLOCKING 0x0 ;  /* 0x0000000000007b1d */ /* 0x000fe20000010000 */
[C---:B------:R-:W-:Y:S01]  /*6b50*/  IMAD.WIDE.U32 R52, R249.reuse, c[0x0][0x208], RZ ;  /* 0x00008200f9347a25 */ /* 0x040fe200078e00ff */
[----:B------:R-:W-:Y:S01]  /*6b60*/  SHF.R.S32.HI R2, RZ, 0x1f, R249 ;  /* 0x0000001fff027819 */ /* 0x000fe200000114f9 */
[----:B------:R-:W-:Y:S04]  /*6b70*/  UISETP.GE.AND UP0, UPT, UR9, 0x1, UPT ;  /* 0x000000010900788c */ /* 0x000fe8000bf06270 */
[----:B------:R-:W-:Y:S04]  /*6b80*/  IMAD R2, R2, c[0x0][0x208], RZ ;  /* 0x0000820002027a24 */ /* 0x000fe800078e02ff */
[----:B------:R-:W-:Y:S04]  /*6b90*/  IMAD R2, R249, c[0x0][0x20c], R2 ;  /* 0x00008300f9027a24 */ /* 0x000fe800078e0202 */
[----:B------:R-:W-:Y:S01]  /*6ba0*/  IMAD.IADD R53, R53, 0x1, R2 ;  /* 0x0000000135357824 */ /* 0x000fe200078e0202 */
[----:B------:R-:W-:Y:S03]  /*6bb0*/  SHF.R.S32.HI R2, RZ, 0x1f, R248 ;  /* 0x0000001fff027819 */ /* 0x000fe600000114f8 */
[----:B------:R-:W-:Y:S04]  /*6bc0*/  IMAD.WIDE.U32 R60, R248, c[0x0][0x218], R52 ;  /* 0x00008600f83c7a25 */ /* 0x000fe800078e0034 */
[----:B------:R-:W-:Y:S01]  /*6bd0*/  IMAD R2, R2, c[0x0][0x218], RZ ;  /* 0x0000860002027a24 */ /* 0x000fe200078e02ff */
[----:B------:R-:W-:Y:S01]  /*6be0*/  LDSM.16.M88.4 R112, [R234+0x7100] ;  /* 0x00710000ea70783b */ /* 0x000fe20000000200 */
[----:B------:R-:W-:Y:S02]  /*6bf0*/  IADD3 R84, P2, R60, UR22, RZ ;  /* 0x000000163c547c10 */ /* 0x000fe4000ff5e0ff */
[----:B------:R-:W-:Y:S03]  /*6c00*/  IMAD R2, R248, c[0x0][0x21c], R2 ;  /* 0x00008700f8027a24 */ /* 0x000fe600078e0202 */
[----:B------:R-:W1:Y:S06]  /*6c10*/  LDSM.16.M88.4 R16, [R135+0x3900] ;  /* 0x003900008710783b */ /* 0x000e6c0000000200 */
[----:B------:R-:W2:Y:S06]  /*6c20*/  LDSM.16.M88.4 R108, [R234+0x9100] ;  /* 0x00910000ea6c783b */ /* 0x000eac0000000200 */
[----:B------:R-:W3:Y:S06]  /*6c30*/  LDSM.16.M88.4 R32, [R135+0x4100] ;  /* 0x004100008720783b */ /* 0x000eec0000000200 */
[----:B------:R-:W4:Y:S06]  /*6c40*/  LDSM.16.M88.4 R48, [R135+0x4900] ;  /* 0x004900008730783b */ /* 0x000f2c0000000200 */
[----:B------:R-:W5:Y:S06]  /*6c50*/  LDSM.16.M88.4 R64, [R135+0x5100] ;  /* 0x005100008740783b */ /* 0x000f6c0000000200 */
[----:B------:R-:W3:Y:S06]  /*6c60*/  LDSM.16.M88.4 R80, [R135+0x5900] ;  /* 0x005900008750783b */ /* 0x000eec0000000200 */
[----:B------:R-:W-:Y:S01]  /*6c70*/  LDSM.16.M88.4 R96, [R135+0x6100] ;  /* 0x006100008760783b */ /* 0x000fe20000000200 */
[-C--:B-1----:R-:W-:Y:S05]  /*6c80*/  HMMA.16816.F32 R4, R112, R16.reuse, RZ ;  /* 0x000000107004723c */ /* 0x082fea00000018ff */
[----:B------:R-:W-:Y:S03]  /*6c90*/  LDSM.16.M88.4 R188, [R135+0x6900] ;  /* 0x0069000087bc783b */ /* 0x000fe60000000200 */
[C---:B--2---:R-:W-:Y:S03]  /*6ca0*/  HMMA.16816.F32 R8, R108.reuse, R16, RZ ;  /* 0x000000106c08723c */ /* 0x044fe600000018ff */
[----:B------:R-:W-:Y:S06]  /*6cb0*/  LDSM.16.M88.4 R192, [R237+0x7100] ;  /* 0x00710000edc0783b */ /* 0x000fec0000000200 */
[----:B------:R-:W-:Y:S01]  /*6cc0*/  LDSM.16.M88.4 R196, [R238] ;  /* 0x00000000eec4783b */ /* 0x000fe20000000200 */
[-C--:B------:R-:W-:Y:S05]  /*6cd0*/  HMMA.16816.F32 R12, R108, R18.reuse, RZ ;  /* 0x000000126c0c723c */ /* 0x080fea00000018ff */
[----:B------:R-:W-:Y:S03]  /*6ce0*/  LDSM.16.M88.4 R200, [R237+0x9100] ;  /* 0x00910000edc8783b */ /* 0x000fe60000000200 */
[C---:B------:R-:W-:Y:S03]  /*6cf0*/  HMMA.16816.F32 R16, R112.reuse, R18, RZ ;  /* 0x000000127010723c */ /* 0x040fe600000018ff */
[----:B------:R-:W-:Y:S05]  /*6d00*/  LDSM.16.M88.4 R204, [R244] ;  /* 0x00000000f4cc783b */ /* 0x000fea0000000200 */
[-C--:B---3--:R-:W-:Y:S01]  /*6d10*/  HMMA.16816.F32 R20, R112, R32.reuse, RZ ;  /* 0x000000207014723c */ /* 0x088fe200000018ff */
[----:B------:R-:W-:Y:S06]  /*6d20*/  LDSM.16.M88.4 R208, [R243] ;  /* 0x00000000f3d0783b */ /* 0x000fec0000000200 */
[----:B------:R-:W-:Y:S01]  /*6d30*/  LDSM.16.M88.4 R212, [R242] ;  /* 0x00000000f2d4783b */ /* 0x000fe20000000200 */
[C---:B------:R-:W-:Y:S05]  /*6d40*/  HMMA.16816.F32 R24, R108.reuse, R32, RZ ;  /* 0x000000206c18723c */ /* 0x040fea00000018ff */
[----:B------:R-:W-:Y:S03]  /*6d50*/  LDSM.16.M88.4 R216, [R241] ;  /* 0x00000000f1d8783b */ /* 0x000fe60000000200 */
[-C--:B------:R-:W-:Y:S03]  /*6d60*/  HMMA.16816.F32 R28, R108, R34.reuse, RZ ;  /* 0x000000226c1c723c */ /* 0x080fe600000018ff */
[----:B------:R-:W-:Y:S05]  /*6d70*/  LDSM.16.M88.4 R220, [R240] ;  /* 0x00000000f0dc783b */ /* 0x000fea0000000200 */
[C---:B------:R-:W-:Y:S01]  /*6d80*/  HMMA.16816.F32 R32, R112.reuse, R34, RZ ;  /* 0x000000227020723c */ /* 0x040fe200000018ff */
[----:B------:R-:W-:Y:S07]  /*6d90*/  LDSM.16.M88.4 R224, [R239] ;  /* 0x00000000efe0783b */ /* 0x000fee0000000200 */
[-C--:B----4-:R-:W-:Y:S08]  /*6da0*/  HMMA.16816.F32 R36, R112, R48.reuse, RZ ;  /* 0x000000307024723c */ /* 0x090ff000000018ff */
[C---:B------:R-:W-:Y:S08]  /*6db0*/  HMMA.16816.F32 R40, R108.reuse, R48, RZ ;  /* 0x000000306c28723c */ /* 0x040ff000000018ff */
[-C--:B------:R-:W-:Y:S08]  /*6dc0*/  HMMA.16816.F32 R44, R108, R50.reuse, RZ ;  /* 0x000000326c2c723c */ /* 0x080ff000000018ff */
[C---:B------:R-:W-:Y:S08]  /*6dd0*/  HMMA.16816.F32 R48, R112.reuse, R50, RZ ;  /* 0x000000327030723c */ /* 0x040ff000000018ff */
[-C--:B-----5:R-:W-:Y:S08]  /*6de0*/  HMMA.16816.F32 R52, R112, R64.reuse, RZ ;  /* 0x000000407034723c */ /* 0x0a0ff000000018ff */
[C---:B------:R-:W-:Y:S07]  /*6df0*/  HMMA.16816.F32 R56, R108.reuse, R64, RZ ;  /* 0x000000406c38723c */ /* 0x040fee00000018ff */
[----:B------:R-:W-:Y:S02]  /*6e00*/  IADD3.X R64, R61, UR5, R2, P2, !PT ;  /* 0x000000053d407c10 */ /* 0x000fe400097fe402 */
[-C--:B------:R-:W-:Y:S03]  /*6e10*/  HMMA.16816.F32 R60, R108, R66.reuse, RZ ;  /* 0x000000426c3c723c */ /* 0x080fe600000018ff */
[C---:B------:R-:W-:Y:S04]  /*6e20*/  LEA R2, P2, R84.reuse, c[0x0][0x1f8], 0x1 ;  /* 0x00007e0054027a11 */ /* 0x040fe800078408ff */
[----:B------:R-:W-:Y:S01]  /*6e30*/  LEA.HI.X R84, R84, c[0x0][0x1fc], R64, 0x1, P2 ;  /* 0x00007f0054547a11 */ /* 0x000fe200010f0c40 */
[----:B------:R-:W1:Y:S01]  /*6e40*/  SHFL.IDX PT, R86, R2, RZ, 0x181f ;  /* 0x00181fff02567589 */ /* 0x000e6200000e0000 */
[C---:B------:R-:W-:Y:S05]  /*6e50*/  HMMA.16816.F32 R64, R112.reuse, R66, RZ ;  /* 0x000000427040723c */ /* 0x040fea00000018ff */
[----:B------:R-:W2:Y:S03]  /*6e60*/  SHFL.IDX PT, R85, R84, RZ, 0x181f ;  /* 0x00181fff54557589 */ /* 0x000ea600000e0000 */
[-C--:B------:R-:W-:Y:S03]  /*6e70*/  HMMA.16816.F32 R68, R112, R80.reuse, RZ ;  /* 0x000000507044723c */ /* 0x080fe600000018ff */
[----:B------:R-:W3:Y:S05]  /*6e80*/  SHFL.IDX PT, R88, R2, 0x1, 0x181f ;  /* 0x00381f0002587f89 */ /* 0x000eea00000e0000 */
[C---:B------:R-:W-:Y:S01]  /*6e90*/  HMMA.16816.F32 R72, R108.reuse, R80, RZ ;  /* 0x000000506c48723c */ /* 0x040fe200000018ff */
[----:B------:R-:W4:Y:S03]  /*6ea0*/  SHFL.IDX PT, R89, R84, 0x1, 0x181f ;  /* 0x00381f0054597f89 */ /* 0x000f2600000e0000 */
[-C--:B-1----:R-:W-:Y:S04]  /*6eb0*/  IADD3 R86, P2, R86, R246.reuse, RZ ;  /* 0x000000f656567210 */ /* 0x082fe80007f5e0ff */
[-C--:B------:R-:W-:Y:S01]  /*6ec0*/  HMMA.16816.F32 R76, R108, R82.reuse, RZ ;  /* 0x000000526c4c723c */ /* 0x080fe200000018ff */
[----:B------:R-:W1:Y:S03]  /*6ed0*/  SHFL.IDX PT, R94, R2, 0x2, 0x181f ;  /* 0x00581f00025e7f89 */ /* 0x000e6600000e0000 */
[--C-:B--2---:R-:W-:Y:S03]  /*6ee0*/  IMAD.X R87, R85, 0x1, R247.reuse, P2 ;  /* 0x0000000155577824 */ /* 0x104fe600010e06f7 */
[----:B------:R-:W2:Y:S01]  /*6ef0*/  SHFL.IDX PT, R92, R2, 0x3, 0x181f ;  /* 0x00781f00025c7f89 */ /* 0x000ea200000e0000 */
[C---:B------:R-:W-:Y:S04]  /*6f00*/  HMMA.16816.F32 R80, R112.reuse, R82, RZ ;  /* 0x000000527050723c */ /* 0x040fe800000018ff */
[-C--:B---3--:R-:W-:Y:S01]  /*6f10*/  IADD3 R88, P5, R88, R246.reuse, RZ ;  /* 0x000000f658587210 */ /* 0x088fe20007fbe0ff */
[----:B------:R3:W-:Y:S04]  /*6f20*/  LDGSTS.E.BYPASS.LTC128B.128 [R245+0x100], [R86.64], !P3 ;  /* 0x0010000056f57fae */ /* 0x0007e8000d901d4c */
[--C-:B----4-:R-:W-:Y:S02]  /*6f30*/  IMAD.X R89, R89, 0x1, R247.reuse, P5 ;  /* 0x0000000159597824 */ /* 0x110fe400028e06f7 */
[----:B------:R-:W4:Y:S06]  /*6f40*/  SHFL.IDX PT, R91, R84, 0x2, 0x181f ;  /* 0x00581f00545b7f89 */ /* 0x000f2c00000e0000 */
[----:B------:R-:W5:Y:S01]  /*6f50*/  SHFL.IDX PT, R90, R84, 0x3, 0x181f ;  /* 0x00781f00545a7f89 */ /* 0x000f6200000e0000 */
[-C--:B-1----:R-:W-:Y:S05]  /*6f60*/  IADD3 R94, P4, R94, R246.reuse, RZ ;  /* 0x000000f65e5e7210 */ /* 0x082fea0007f9e0ff */
[----:B------:R-:W-:Y:S01]  /*6f70*/  SHFL.IDX PT, R104, R84, 0x4, 0x181f ;  /* 0x00981f0054687f89 */ /* 0x000fe200000e0000 */
[-C--:B--2---:R-:W-:Y:S05]  /*6f80*/  IADD3 R92, P2, R92, R246.reuse, RZ ;  /* 0x000000f65c5c7210 */ /* 0x084fea0007f5e0ff */
[----:B------:R-:W-:Y:S06]  /*6f90*/  SHFL.IDX PT, R103, R84, 0x5, 0x181f ;  /* 0x00b81f0054677f89 */ /* 0x000fec00000e0000 */
[----:B------:R3:W-:Y:S01]  /*6fa0*/  SHFL.IDX PT, R101, R84, 0x6, 0x181f ;  /* 0x00d81f0054657f89 */ /* 0x0007e200000e0000 */
[--C-:B----4-:R-:W-:Y:S05]  /*6fb0*/  IMAD.X R95, R91, 0x1, R247.reuse, P4 ;  /* 0x000000015b5f7824 */ /* 0x110fea00020e06f7 */
[----:B------:R1:W-:Y:S01]  /*6fc0*/  LDGSTS.E.BYPASS.LTC128B.128 [R245+0x900], [R88.64], !P3 ;  /* 0x0090000058f57fae */ /* 0x0003e2000d901d4c */
[--C-:B-----5:R-:W-:Y:S05]  /*6fd0*/  IMAD.X R93, R90, 0x1, R247.reuse, P2 ;  /* 0x000000015a5d7824 */ /* 0x120fea00010e06f7 */
[----:B------:R-:W2:Y:S06]  /*6fe0*/  SHFL.IDX PT, R100, R2, 0x4, 0x181f ;  /* 0x00981f0002647f89 */ /* 0x000eac00000e0000 */
[----:B------:R-:W4:Y:S01]  /*6ff0*/  SHFL.IDX PT, R102, R2, 0x5, 0x181f ;  /* 0x00b81f0002667f89 */ /* 0x000f2200000e0000 */
[-C--:B---3--:R-:W-:Y:S05]  /*7000*/  HMMA.16816.F32 R84, R112, R96.reuse, RZ ;  /* 0x000000607054723c */ /* 0x088fea00000018ff */
[----:B------:R-:W3:Y:S06]  /*7010*/  SHFL.IDX PT, R2, R2, 0x6, 0x181f ;  /* 0x00d81f0002027f89 */ /* 0x000eec00000e0000 */
[----:B------:R5:W-:Y:S01]  /*7020*/  LDGSTS.E.BYPASS.LTC128B.128 [R245+0x1100], [R94.64], !P3 ;  /* 0x011000005ef57fae */ /* 0x000be2000d901d4c */
[C---:B-1----:R-:W-:Y:S05]  /*7030*/  HMMA.16816.F32 R88, R108.reuse, R96, RZ ;  /* 0x000000606c58723c */ /* 0x042fea00000018ff */
[----:B------:R5:W-:Y:S02]  /*7040*/  LDGSTS.E.BYPASS.LTC128B.128 [R245+0x1900], [R92.64], !P3 ;  /* 0x019000005cf57fae */ /* 0x000be4000d901d4c */
[-C--:B--2---:R-:W-:Y:S02]  /*7050*/  IADD3 R96, P5, R100, R246.reuse, RZ ;  /* 0x000000f664607210 */ /* 0x084fe40007fbe0ff */
[-C--:B----4-:R-:W-:Y:S03]  /*7060*/  IADD3 R102, P4, R102, R246.reuse, RZ ;  /* 0x000000f666667210 */ /* 0x090fe60007f9e0ff */
[--C-:B------:R-:W-:Y:S02]  /*7070*/  IMAD.X R97, R104, 0x1, R247.reuse, P5 ;  /* 0x0000000168617824 */ /* 0x100fe400028e06f7 */
[--C-:B------:R-:W-:Y:S01]  /*7080*/  IMAD.X R103, R103, 0x1, R247.reuse, P4 ;  /* 0x0000000167677824 */ /* 0x100fe200020e06f7 */
[----:B---3--:R-:W-:Y:S02]  /*7090*/  IADD3 R100, P2, R2, R246, RZ ;  /* 0x000000f602647210 */ /* 0x008fe40007f5e0ff */
[----:B------:R1:W-:Y:S03]  /*70a0*/  LDGSTS.E.BYPASS.LTC128B.128 [R245+0x2100], [R96.64], !P3 ;  /* 0x0210000060f57fae */ /* 0x0003e6000d901d4c */
[----:B------:R-:W-:Y:S01]  /*70b0*/  IMAD.X R101, R101, 0x1, R247, P2 ;  /* 0x0000000165657824 */ /* 0x000fe200010e06f7 */
[----:B------:R-:W-:Y:S02]  /*70c0*/  PLOP3.LUT P2, PT, PT, PT, UP0, 0x80, 0x0 ;  /* 0x000000000000781c */ /* 0x000fe40003f4f008 */
[----:B------:R2:W-:Y:S06]  /*70d0*/  LDGSTS.E.BYPASS.LTC128B.128 [R245+0x2900], [R102.64], !P3 ;  /* 0x0290000066f57fae */ /* 0x0005ec000d901d4c */
[----:B------:R2:W-:Y:S01]  /*70e0*/  LDGSTS.E.BYPASS.LTC128B.128 [R245+0x3100], [R100.64], !P3 ;  /* 0x0310000064f57fae */ /* 0x0005e2000d901d4c */
[-C--:B-----5:R-:W-:Y:S05]  /*70f0*/  HMMA.16816.F32 R92, R108, R98.reuse, RZ ;  /* 0x000000626c5c723c */ /* 0x0a0fea00000018ff */
[----:B------:R-:W0:Y:S03]  /*7100*/  LDGDEPBAR ;  /* 0x00000000000079af */ /* 0x000e260000000000 */
[C---:B-1----:R-:W-:Y:S08]  /*7110*/  HMMA.16816.F32 R96, R112.reuse, R98, RZ ;  /* 0x000000627060723c */ /* 0x042ff000000018ff */
[-C--:B--2---:R-:W-:Y:S08]  /*7120*/  HMMA.16816.F32 R100, R112, R188.reuse, RZ ;  /* 0x000000bc7064723c */ /* 0x084ff000000018ff */
[C---:B------:R-:W-:Y:S08]  /*7130*/  HMMA.16816.F32 R104, R108.reuse, R188, RZ ;  /* 0x000000bc6c68723c */ /* 0x040ff000000018ff */
[-C--:B------:R-:W-:Y:S08]  /*7140*/  HMMA.16816.F32 R108, R108, R190.reuse, RZ ;  /* 0x000000be6c6c723c */ /* 0x080ff000000018ff */
[----:B------:R-:W-:Y:S01]  /*7150*/  HMMA.16816.F32 R112, R112, R190, RZ ;  /* 0x000000be7070723c */ /* 0x000fe200000018ff */
[----:B------:R-:W-:Y:S07]  /*7160*/  LDSM.16.M88.4 R188, [R235+0x7100] ;  /* 0x00710000ebbc783b */ /* 0x000fee0000000200 */
[-C--:B------:R-:W-:Y:S08]  /*7170*/  HMMA.16816.F32 R4, R192, R196.reuse, R4 ;  /* 0x000000c4c004723c */ /* 0x080ff00000001804 */
[C---:B------:R-:W-:Y:S08]  /*7180*/  HMMA.16816.F32 R8, R200.reuse, R196, R8 ;  /* 0x000000c4c808723c */ /* 0x040ff00000001808 */
[-C--:B------:R-:W-:Y:S08]  /*7190*/  HMMA.16816.F32 R12, R200, R198.reuse, R12 ;  /* 0x000000c6c80c723c */ /* 0x080ff0000000180c */
[C---:B------:R-:W-:Y:S01]  /*71a0*/  HMMA.16816.F32 R16, R192.reuse, R198, R16 ;  /* 0x000000c6c010723c */ /* 0x040fe20000001810 */
[----:B------:R-:W1:Y:S07]  /*71b0*/  LDSM.16.M88.4 R196, [R233+0x3900] ;  /* 0x00390000e9c4783b */ /* 0x000e6e0000000200 */
[-C--:B------:R-:W-:Y:S08]  /*71c0*/  HMMA.16816.F32 R20, R192, R204.reuse, R20 ;  /* 0x000000ccc014723c */ /* 0x080ff00000001814 */
[C---:B------:R-:W-:Y:S08]  /*71d0*/  HMMA.16816.F32 R24, R200.reuse, R204, R24 ;  /* 0x000000ccc818723c */ /* 0x040ff00000001818 */
[-C--:B------:R-:W-:Y:S08]  /*71e0*/  HMMA.16816.F32 R28, R200, R206.reuse, R28 ;  /* 0x000000cec81c723c */ /* 0x080ff0000000181c */
[C---:B------:R-:W-:Y:S01]  /*71f0*/  HMMA.16816.F32 R32, R192.reuse, R206, R32 ;  /* 0x000000cec020723c */ /* 0x040fe20000001820 */
[----:B------:R-:W2:Y:S07]  /*7200*/  LDSM.16.M88.4 R204, [R235+0x9100] ;  /* 0x00910000ebcc783b */ /* 0x000eae0000000200 */
[-C--:B------:R-:W-:Y:S08]  /*7210*/  HMMA.16816.F32 R36, R192, R208.reuse, R36 ;  /* 0x000000d0c024723c */ /* 0x080ff00000001824 */
[C---:B------:R-:W-:Y:S08]  /*7220*/  HMMA.16816.F32 R40, R200.reuse, R208, R40 ;  /* 0x000000d0c828723c */ /* 0x040ff00000001828 */
[-C--:B------:R-:W-:Y:S08]  /*7230*/  HMMA.16816.F32 R44, R200, R210.reuse, R44 ;  /* 0x000000d2c82c723c */ /* 0x080ff0000000182c */
[C---:B------:R-:W-:Y:S01]  /*7240*/  HMMA.16816.F32 R48, R192.reuse, R210, R48 ;  /* 0x000000d2c030723c */ /* 0x040fe20000001830 */
[----:B------:R-:W3:Y:S07]  /*7250*/  LDSM.16.M88.4 R208, [R233+0x4100] ;  /* 0x00410000e9d0783b */ /* 0x000eee0000000200 */
[-C--:B------:R-:W-:Y:S08]  /*7260*/  HMMA.16816.F32 R52, R192, R212.reuse, R52 ;  /* 0x000000d4c034723c */ /* 0x080ff00000001834 */
[C---:B------:R-:W-:Y:S08]  /*7270*/  HMMA.16816.F32 R56, R200.reuse, R212, R56 ;  /* 0x000000d4c838723c */ /* 0x040ff00000001838 */
[-C--:B------:R-:W-:Y:S08]  /*7280*/  HMMA.16816.F32 R60, R200, R214.reuse, R60 ;  /* 0x000000d6c83c723c */ /* 0x080ff0000000183c */
[C---:B------:R-:W-:Y:S01]  /*7290*/  HMMA.16816.F32 R64, R192.reuse, R214, R64 ;  /* 0x000000d6c040723c */ /* 0x040fe20000001840 */
[----:B------:R-:W4:Y:S07]  /*72a0*/  LDSM.16.M88.4 R212, [R233+0x4900] ;  /* 0x00490000e9d4783b */ /* 0x000f2e0000000200 */
[-C--:B------:R-:W-:Y:S08]  /*72b0*/  HMMA.16816.F32 R68, R192, R216.reuse, R68 ;  /* 0x000000d8c044723c */ /* 0x080ff00000001844 */
[C---:B------:R-:W-:Y:S08]  /*72c0*/  HMMA.16816.F32 R72, R200.reuse, R216, R72 ;  /* 0x000000d8c848723c */ /* 0x040ff00000001848 */
[-C--:B------:R-:W-:Y:S08]  /*72d0*/  HMMA.16816.F32 R76, R200, R218.reuse, R76 ;  /* 0x000000dac84c723c */ /* 0x080ff0000000184c */
[C---:B------:R-:W-:Y:S01]  /*72e0*/  HMMA.16816.F32 R80, R192.reuse, R218, R80 ;  /* 0x000000dac050723c */ /* 0x040fe20000001850 */
[----:B------:R-:W-:Y:S07]  /*72f0*/  LDSM.16.M88.4 R216, [R233+0x5900] ;  /* 0x00590000e9d8783b */ /* 0x000fee0000000200 */
[-C--:B------:R-:W-:Y:S08]  /*7300*/  HMMA.16816.F32 R84, R192, R220.reuse, R84 ;  /* 0x000000dcc054723c */ /* 0x080ff00000001854 */
[C---:B------:R-:W-:Y:S08]  /*7310*/  HMMA.16816.F32 R88, R200.reuse, R220, R88 ;  /* 0x000000dcc858723c */ /* 0x040ff00000001858 */
[-C--:B------:R-:W-:Y:S08]  /*7320*/  HMMA.16816.F32 R92, R200, R222.reuse, R92 ;  /* 0x000000dec85c723c */ /* 0x080ff0000000185c */
[C---:B------:R-:W-:Y:S01]  /*7330*/  HMMA.16816.F32 R96, R192.reuse, R222, R96 ;  /* 0x000000dec060723c */ /* 0x040fe20000001860 */
[----:B------:R-:W-:Y:S07]  /*7340*/  LDSM.16.M88.4 R220, [R232+0x1000] ;  /* 0x00100000e8dc783b */ /* 0x000fee0000000200 */
[-C--:B------:R-:W-:Y:S08]  /*7350*/  HMMA.16816.F32 R100, R192, R224.reuse, R100 ;  /* 0x000000e0c064723c */ /* 0x080ff00000001864 */
[C---:B------:R-:W-:Y:S08]  /*7360*/  HMMA.16816.F32 R104, R200.reuse, R224, R104 ;  /* 0x000000e0c868723c */ /* 0x040ff00000001868 */
[-C--:B------:R-:W-:Y:S01]  /*7370*/  HMMA.16816.F32 R108, R200, R226.reuse, R108 ;  /* 0x000000e2c86c723c */ /* 0x080fe2000000186c */
[----:B------:R-:W5:Y:S07]  /*7380*/  LDSM.16.M88.4 R200, [R233+0x5100] ;  /* 0x00510000e9c8783b */ /* 0x000f6e0000000200 */
[----:B------:R-:W-:Y:S01]  /*7390*/  HMMA.16816.F32 R112, R192, R226, R112 ;  /* 0x000000e2c070723c */ /* 0x000fe20000001870 */
[----:B------:R-:W4:Y:S07]  /*73a0*/  LDSM.16.M88.4 R192, [R233+0x6100] ;  /* 0x00610000e9c0783b */ /* 0x000f2e0000000200 */
[-C--:B-1----:R-:W-:Y:S08]  /*73b0*/  HMMA.16816.F32 R4, R188, R196.reuse, R4 ;  /* 0x000000c4bc04723c */ /* 0x082ff00000001804 */
[C---:B--2---:R-:W-:Y:S08]  /*73c0*/  HMMA.16816.F32 R8, R204.reuse, R196, R8 ;  /* 0x000000c4cc08723c */ /* 0x044ff00000001808 */
[-C--:B------:R-:W-:Y:S08]  /*73d0*/  HMMA.16816.F32 R12, R204, R198.reuse, R12 ;  /* 0x000000c6cc0c723c */ /* 0x080ff0000000180c */
[C---:B------:R-:W-:Y:S01]  /*73e0*/  HMMA.16816.F32 R16, R188.reuse, R198, R16 ;  /* 0x000000c6bc10723c */ /* 0x040fe20000001810 */
[----:B------:R-:W1:Y:S07]  /*73f0*/  LDSM.16.M88.4 R196, [R233+0x6900] ;  /* 0x00690000e9c4783b */ /* 0x000e6e0000000200 */
[-C--:B---3--:R-:W-:Y:S08]  /*7400*/  HMMA.16816.F32 R20, R188, R208.reuse, R20 ;  /* 0x000000d0bc14723c */ /* 0x088ff00000001814 */
[C---:B------:R-:W-:Y:S08]  /*7410*/  HMMA.16816.F32 R24, R204.reuse, R208, R24 ;  /* 0x000000d0cc18723c */ /* 0x040ff00000001818 */
[-C--:B------:R-:W-:Y:S08]  /*7420*/  HMMA.16816.F32 R28, R204, R210.reuse, R28 ;  /* 0x000000d2cc1c723c */ /* 0x080ff0000000181c */
[C---:B------:R-:W-:Y:S01]  /*7430*/  HMMA.16816.F32 R32, R188.reuse, R210, R32 ;  /* 0x000000d2bc20723c */ /* 0x040fe20000001820 */
[----:B------:R-:W-:Y:S07]  /*7440*/  LDSM.16.M88.4 R208, [R232] ;  /* 0x00000000e8d0783b */ /* 0x000fee0000000200 */
[-C--:B----4-:R-:W-:Y:S08]  /*7450*/  HMMA.16816.F32 R36, R188, R212.reuse, R36 ;  /* 0x000000d4bc24723c */ /* 0x090ff00000001824 */
[C---:B------:R-:W-:Y:S08]  /*7460*/  HMMA.16816.F32 R40, R204.reuse, R212, R40 ;  /* 0x000000d4cc28723c */ /* 0x040ff00000001828 */
[-C--:B------:R-:W-:Y:S08]  /*7470*/  HMMA.16816.F32 R44, R204, R214.reuse, R44 ;  /* 0x000000d6cc2c723c */ /* 0x080ff0000000182c */
[C---:B------:R-:W-:Y:S01]  /*7480*/  HMMA.16816.F32 R48, R188.reuse, R214, R48 ;  /* 0x000000d6bc30723c */ /* 0x040fe20000001830 */
[----:B------:R-:W-:Y:S07]  /*7490*/  LDSM.16.M88.4 R212, [R236+0x9100] ;  /* 0x00910000ecd4783b */ /* 0x000fee0000000200 */
[-C--:B-----5:R-:W-:Y:S08]  /*74a0*/  HMMA.16816.F32 R52, R188, R200.reuse, R52 ;  /* 0x000000c8bc34723c */ /* 0x0a0ff00000001834 */
        /* <DEDUP_REMOVED lines=14> */
[-C--:B-1----:R-:W-:Y:S08]  /*7590*/  HMMA.16816.F32 R100, R188, R196.reuse, R100 ;  /* 0x000000c4bc64723c */ /* 0x082ff00000001864 */
[C---:B------:R-:W-:Y:S08]  /*75a0*/  HMMA.16816.F32 R104, R204.reuse, R196, R104 ;  /* 0x000000c4cc68723c */ /* 0x040ff00000001868 */
[-C--:B------:R-:W-:Y:S01]  /*75b0*/  HMMA.16816.F32 R108, R204, R198.reuse, R108 ;  /* 0x000000c6cc6c723c */ /* 0x080fe2000000186c */
[----:B------:R-:W1:Y:S07]  /*75c0*/  LDSM.16.M88.4 R204, [R232+0x2000] ;  /* 0x00200000e8cc783b */ /* 0x000e6e0000000200 */
[----:B------:R-:W-:Y:S01]  /*75d0*/  HMMA.16816.F32 R112, R188, R198, R112 ;  /* 0x000000c6bc70723c */ /* 0x000fe20000001870 */
[----:B------:R-:W5:Y:S06]  /*75e0*/  LDSM.16.M88.4 R188, [R232+0x2800] ;  /* 0x00280000e8bc783b */ /* 0x000f6c0000000200 */
[----:B------:R-:W1:Y:S01]  /*75f0*/  LDSM.16.M88.4 R196, [R232+0x3000] ;  /* 0x00300000e8c4783b */ /* 0x000e620000000200 */
[-C--:B--2---:R-:W-:Y:S01]  /*7600*/  HMMA.16816.F32 R4, R200, R208.reuse, R4 ;  /* 0x000000d0c804723c */ /* 0x084fe20000001804 */
[----:B------:R-:W-:Y:S04]  /*7610*/  DEPBAR.LE SB0, 0x0 ;  /* 0x000080000000791a */ /* 0x000fe80000000000 */
[----:B------:R-:W-:Y:S03]  /*7620*/  BAR.SYNC.DEFER_BLOCKING 0x0 ;  /* 0x0000000000007b1d */ /* 0x000fe60000010000 */
[C---:B------:R-:W-:Y:S08]  /*7630*/  HMMA.16816.F32 R8, R212.reuse, R208, R8 ;  /* 0x000000d0d408723c */ /* 0x040ff00000001808 */
[-C--:B------:R-:W-:Y:S08]  /*7640*/  HMMA.16816.F32 R12, R212, R210.reuse, R12 ;  /* 0x000000d2d40c723c */ /* 0x080ff0000000180c */
[C---:B------:R-:W-:Y:S08]  /*7650*/  HMMA.16816.F32 R16, R200.reuse, R210, R16 ;  /* 0x000000d2c810723c */ /* 0x040ff00000001810 */
[-C--:B---3--:R-:W-:Y:S08]  /*7660*/  HMMA.16816.F32 R20, R200, R216.reuse, R20 ;  /* 0x000000d8c814723c */ /* 0x088ff00000001814 */
[C---:B------:R-:W-:Y:S08]  /*7670*/  HMMA.16816.F32 R24, R212.reuse, R216, R24 ;  /* 0x000000d8d418723c */ /* 0x040ff00000001818 */
[-C--:B------:R-:W-:Y:S08]  /*7680*/  HMMA.16816.F32 R28, R212, R218.reuse, R28 ;  /* 0x000000dad41c723c */ /* 0x080ff0000000181c */
[C---:B------:R-:W-:Y:S08]  /*7690*/  HMMA.16816.F32 R32, R200.reuse, R218, R32 ;  /* 0x000000dac820723c */ /* 0x040ff00000001820 */
[-C--:B------:R-:W-:Y:S08]  /*76a0*/  HMMA.16816.F32 R36, R200, R220.reuse, R36 ;  /* 0x000000dcc824723c */ /* 0x080ff00000001824 */
[C---:B------:R-:W-:Y:S08]  /*76b0*/  HMMA.16816.F32 R40, R212.reuse, R220, R40 ;  /* 0x000000dcd428723c */ /* 0x040ff00000001828 */
[-C--:B------:R-:W-:Y:S08]  /*76c0*/  HMMA.16816.F32 R44, R212, R222.reuse, R44 ;  /* 0x000000ded42c723c */ /* 0x080ff0000000182c */
[C---:B------:R-:W-:Y:S08]  /*76d0*/  HMMA.16816.F32 R48, R200.reuse, R222, R48 ;  /* 0x000000dec830723c */ /* 0x040ff00000001830 */
[-C--:B----4-:R-:W-:Y:S08]  /*76e0*/  HMMA.16816.F32 R52, R200, R192.reuse, R52 ;  /* 0x000000c0c834723c */ /* 0x090ff00000001834 */
[C---:B------:R-:W-:Y:S08]  /*76f0*/  HMMA.16816.F32 R56, R212.reuse, R192, R56 ;  /* 0x000000c0d438723c */ /* 0x040ff00000001838 */
[-C--:B------:R-:W-:Y:S08]  /*7700*/  HMMA.16816.F32 R60, R212, R194.reuse, R60 ;  /* 0x000000c2d43c723c */ /* 0x080ff0000000183c */
[C---:B------:R-:W-:Y:S08]  /*7710*/  HMMA.16816.F32 R64, R200.reuse, R194, R64 ;  /* 0x000000c2c840723c */ /* 0x040ff00000001840 */
[-C--:B-1----:R-:W-:Y:S08]  /*7720*/  HMMA.16816.F32 R68, R200, R204.reuse, R68 ;  /* 0x000000ccc844723c */ /* 0x082ff00000001844 */
[C---:B------:R-:W-:Y:S08]  /*7730*/  HMMA.16816.F32 R72, R212.reuse, R204, R72 ;  /* 0x000000ccd448723c */ /* 0x040ff00000001848 */
[-C--:B------:R-:W-:Y:S08]  /*7740*/  HMMA.16816.F32 R76, R212, R206.reuse, R76 ;  /* 0x000000ced44c723c */ /* 0x080ff0000000184c */
[C---:B------:R-:W-:Y:S08]  /*7750*/  HMMA.16816.F32 R80, R200.reuse, R206, R80 ;  /* 0x000000cec850723c */ /* 0x040ff00000001850 */
[-C--:B-----5:R-:W-:Y:S08]  /*7760*/  HMMA.16816.F32 R84, R200, R188.reuse, R84 ;  /* 0x000000bcc854723c */ /* 0x0a0ff00000001854 */
[C---:B------:R-:W-:Y:S08]  /*7770*/  HMMA.16816.F32 R88, R212.reuse, R188, R88 ;  /* 0x000000bcd458723c */ /* 0x040ff00000001858 */
[-C--:B------:R-:W-:Y:S08]  /*7780*/  HMMA.16816.F32 R92, R212, R190.reuse, R92 ;  /* 0x000000bed45c723c */ /* 0x080ff0000000185c */
[C---:B------:R-:W-:Y:S08]  /*7790*/  HMMA.16816.F32 R96, R200.reuse, R190, R96 ;  /* 0x000000bec860723c */ /* 0x040ff00000001860 */
[-C--:B------:R-:W-:Y:S08]  /*77a0*/  HMMA.16816.F32 R100, R200, R196.reuse, R100 ;  /* 0x000000c4c864723c */ /* 0x080ff00000001864 */
[C---:B------:R-:W-:Y:S08]  /*77b0*/  HMMA.16816.F32 R104, R212.reuse, R196, R104 ;  /* 0x000000c4d468723c */ /* 0x040ff00000001868 */
[-C--:B------:R-:W-:Y:S08]  /*77c0*/  HMMA.16816.F32 R108, R212, R198.reuse, R108 ;  /* 0x000000c6d46c723c */ /* 0x080ff0000000186c */
[----:B------:R-:W-:Y:S01]  /*77d0*/  HMMA.16816.F32 R112, R200, R198, R112 ;  /* 0x000000c6c870723c */ /* 0x000fe20000001870 */
[----:B------:R-:W-:-:S07]  /*77e0*/  @P2 BRA `(.L_x_5) ;  /* 0xffffef4000002947 */ /* 0x000fce000383ffff */
.L_x_4:
[----:B--2---:R-:W-:Y:S01]  /*77f0*/  FMNMX.FTZ R133, R4, R0, !PT ;  /* 0x0000000004857209 */ /* 0x004fe20007810000 */
[----:B------:R-:W-:Y:S01]  /*7800*/  STL [R1+0x18], R135 ;  /* 0x0000188701007387 */ /* 0x000fe20000100800 */
[----:B------:R-:W-:Y:S02]  /*7810*/  FMNMX.FTZ R2, R6, R3, !PT ;  /* 0x0000000306027209 */ /* 0x000fe40007810000 */
[----:B------:R-:W-:Y:S01]  /*7820*/  FMNMX.FTZ R133, R5, R133, !PT ;  /* 0x0000008505857209 */ /* 0x000fe20007810000 */
[----:B------:R-:W0:Y:S01]  /*7830*/  LDGDEPBAR ;  /* 0x00000000000079af */ /* 0x000e220000000000 */
[----:B------:R-:W-:Y:S02]  /*7840*/  FMNMX.FTZ R2, R7, R2, !PT ;  /* 0x0000000207027209 */ /* 0x000fe40007810000 */
        /* <DEDUP_REMOVED lines=75> */
[----:B------:R-:W-:Y:S01]  /*7d00*/  FMNMX.FTZ R2, R103, R2, !PT ;  /* 0x0000000267027209 */ /* 0x000fe20007810000 */
[----:B------:R-:W1:Y:S01]  /*7d10*/  SHFL.BFLY PT, R188, R133, 0x2, 0x1f ;  /* 0x0c401f0085bc7f89 */ /* 0x000e6200000e0000 */
[----:B------:R-:W-:Y:S02]  /*7d20*/  FMNMX.FTZ R129, R73, R129, !PT ;  /* 0x0000008149817209 */ /* 0x000fe40007810000 */
[----:B------:R-:W-:Y:S02]  /*7d30*/  FMNMX.FTZ R2, R114, R2, !PT ;  /* 0x0000000272027209 */ /* 0x000fe40007810000 */
[----:B------:R-:W-:Y:S02]  /*7d40*/  FMNMX.FTZ R130, R43, R130, !PT ;  /* 0x000000822b827209 */ /* 0x000fe40007810000 */
[----:B------:R-:W-:Y:S02]  /*7d50*/  FMNMX.FTZ R129, R76, R129, !PT ;  /* 0x000000814c817209 */ /* 0x000fe40007810000 */
[----:B------:R-:W-:Y:S02]  /*7d60*/  FMNMX.FTZ R2, R115, R2, !PT ;  /* 0x0000000273027209 */ /* 0x000fe40007810000 */
[----:B------:R-:W-:Y:S02]  /*7d70*/  FMNMX.FTZ R130, R46, R130, !PT ;  /* 0x000000822e827209 */ /* 0x000fe40007810000 */
[----:B------:R-:W-:Y:S01]  /*7d80*/  FMNMX.FTZ R129, R77, R129, !PT ;  /* 0x000000814d817209 */ /* 0x000fe20007810000 */
[----:B------:R-:W2:Y:S01]  /*7d90*/  SHFL.BFLY PT, R132, R2, 0x2, 0x1f ;  /* 0x0c401f0002847f89 */ /* 0x000ea200000e0000 */
        /* <DEDUP_REMOVED lines=13> */
[----:B-1----:R-:W-:Y:S02]  /*7e70*/  FMNMX.FTZ R133, R133, R188, !PT ;  /* 0x000000bc85857209 */ /* 0x002fe40007810000 */
[----:B------:R-:W-:Y:S02]  /*7e80*/  FMNMX.FTZ R130, R78, R130, !PT ;  /* 0x000000824e827209 */ /* 0x000fe40007810000 */
[----:B--2---:R-:W-:Y:S01]  /*7e90*/  FMNMX.FTZ R2, R2, R132, !PT ;  /* 0x0000008402027209 */ /* 0x004fe20007810000 */
[----:B------:R-:W1:Y:S01]  /*7ea0*/  SHFL.BFLY PT, R188, R133, 0x1, 0x1f ;  /* 0x0c201f0085bc7f89 */ /* 0x000e6200000e0000 */
[----:B------:R-:W-:Y:S02]  /*7eb0*/  FMNMX.FTZ R130, R79, R130, !PT ;  /* 0x000000824f827209 */ /* 0x000fe40007810000 */
[----:B------:R-:W-:Y:S02]  /*7ec0*/  FMNMX.FTZ R129, R108, R129, !PT ;  /* 0x000000816c817209 */ /* 0x000fe40007810000 */
[----:B------:R-:W-:Y:S02]  /*7ed0*/  FMNMX.FTZ R130, R90, R130, !PT ;  /* 0x000000825a827209 */ /* 0x000fe40007810000 */
[----:B------:R-:W-:Y:S01]  /*7ee0*/  FMNMX.FTZ R129, R109, R129, !PT ;  /* 0x000000816d817209 */ /* 0x000fe20007810000 */
[----:B------:R-:W2:Y:S01]  /*7ef0*/  SHFL.BFLY PT, R132, R2, 0x1, 0x1f ;  /* 0x0c201f0002847f89 */ /* 0x000ea200000e0000 */
[----:B------:R-:W-:Y:S02]  /*7f00*/  FMNMX.FTZ R130, R91, R130, !PT ;  /* 0x000000825b827209 */ /* 0x000fe40007810000 */
[----:B------:R-:W-:Y:S01]  /*7f10*/  ISETP.LT.AND P2, PT, RZ, UR9, PT ;  /* 0x00000009ff007c0c */ /* 0x000fe2000bf41270 */
[----:B------:R-:W-:Y:S01]  /*7f20*/  UIADD3 UR9, UR9, -0x1, URZ ;  /* 0xffffffff09097890 */ /* 0x000fe2000fffe03f */
[----:B------:R-:W-:Y:S03]  /*7f30*/  FMNMX.FTZ R130, R94, R130, !PT ;  /* 0x000000825e827209 */ /* 0x000fe60007810000 */
[----:B------:R-:W3:Y:S01]  /*7f40*/  SHFL.BFLY PT, R131, R129, 0x2, 0x1f ;  /* 0x0c401f0081837f89 */ /* 0x000ee200000e0000 */
[----:B------:R-:W-:Y:S04]  /*7f50*/  FMNMX.FTZ R130, R95, R130, !PT ;  /* 0x000000825f827209 */ /* 0x000fe80007810000 */
[----:B------:R-:W-:Y:S02]  /*7f60*/  FMNMX.FTZ R130, R106, R130, !PT ;  /* 0x000000826a827209 */ /* 0x000fe40007810000 */
[----:B-1----:R-:W-:Y:S05]  /*7f70*/  FMNMX.FTZ R133, R133, R188, !PT ;  /* 0x000000bc85857209 */ /* 0x002fea0007810000 */
[C---:B------:R-:W-:Y:S02]  /*7f80*/  FMUL.FTZ R188, R133.reuse, c[0x0][0x2d0] ;  /* 0x0000b40085bc7a20 */ /* 0x040fe40000410000 */
[----:B------:R-:W-:Y:S01]  /*7f90*/  FADD.FTZ R0, -R133, R0 ;  /* 0x0000000085007221 */ /* 0x000fe20000010100 */
[----:B--2---:R-:W-:Y:S01]  /*7fa0*/  FMNMX.FTZ R132, R2, R132, !PT ;  /* 0x0000008402847209 */ /* 0x004fe20007810000 */
[--C-:B------:R-:W-:Y:S02]  /*7fb0*/  FFMA.FTZ R20, R20, c[0x0][0x2d0], -R188.reuse ;  /* 0x0000b40014147a23 */ /* 0x100fe400000108bc */
[--C-:B------:R-:W-:Y:S02]  /*7fc0*/  FFMA.FTZ R21, R21, c[0x0][0x2d0], -R188.reuse ;  /* 0x0000b40015157a23 */ /* 0x100fe400000108bc */
[----:B------:R-:W-:Y:S01]  /*7fd0*/  MUFU.EX2 R202, R20 ;  /* 0x0000001400ca7308 */ /* 0x000fe20000000800 */
[--C-:B------:R-:W-:Y:S02]  /*7fe0*/  FFMA.FTZ R36, R36, c[0x0][0x2d0], -R188.reuse ;  /* 0x0000b40024247a23 */ /* 0x100fe400000108bc */
[--C-:B------:R-:W-:Y:S01]  /*7ff0*/  FFMA.FTZ R37, R37, c[0x0][0x2d0], -R188.reuse ;  /* 0x0000b40025257a23 */ /* 0x100fe200000108bc */
[----:B---3--:R-:W-:Y:S01]  /*8000*/  FMNMX.FTZ R129, R129, R131, !PT ;  /* 0x0000008381817209 */ /* 0x008fe20007810000 */
[--C-:B------:R-:W-:Y:S02]  /*8010*/  FFMA.FTZ R64, R64, c[0x0][0x2d0], -R188.reuse ;  /* 0x0000b40040407a23 */ /* 0x100fe400000108bc */
[--C-:B------:R-:W-:Y:S02]  /*8020*/  FFMA.FTZ R65, R65, c[0x0][0x2d0], -R188.reuse ;  /* 0x0000b40041417a23 */ /* 0x100fe400000108bc */
[--C-:B------:R-:W-:Y:S01]  /*8030*/  FFMA.FTZ R68, R68, c[0x0][0x2d0], -R188.reuse ;  /* 0x0000b40044447a23 */ /* 0x100fe200000108bc */
[----:B------:R-:W-:Y:S01]  /*8040*/  MUFU.EX2 R196, R21 ;  /* 0x0000001500c47308 */ /* 0x000fe20000000800 */
[--C-:B------:R-:W-:Y:S01]  /*8050*/  FFMA.FTZ R69, R69, c[0x0][0x2d0], -R188.reuse ;  /* 0x0000b40045457a23 */ /* 0x100fe200000108bc */
[----:B------:R-:W1:Y:S01]  /*8060*/  SHFL.BFLY PT, R131, R129, 0x1, 0x1f ;  /* 0x0c201f0081837f89 */ /* 0x000e6200000e0000 */
[----:B------:R-:W-:Y:S02]  /*8070*/  FMUL.FTZ R189, R132, c[0x0][0x2d0] ;  /* 0x0000b40084bd7a20 */ /* 0x000fe40000410000 */
[--C-:B------:R-:W-:Y:S02]  /*8080*/  FFMA.FTZ R16, R16, c[0x0][0x2d0], -R188.reuse ;  /* 0x0000b40010107a23 */ /* 0x100fe400000108bc */
[--C-:B------:R-:W-:Y:S02]  /*8090*/  FFMA.FTZ R22, R22, c[0x0][0x2d0], -R189.reuse ;  /* 0x0000b40016167a23 */ /* 0x100fe400000108bd */
[--C-:B------:R-:W-:Y:S01]  /*80a0*/  FFMA.FTZ R23, R23, c[0x0][0x2d0], -R189.reuse ;  /* 0x0000b40017177a23 */ /* 0x100fe200000108bd */
[----:B------:R-:W-:Y:S01]  /*80b0*/  MUFU.EX2 R221, R16 ;  /* 0x0000001000dd7308 */ /* 0x000fe20000000800 */
[--C-:B------:R-:W-:Y:S02]  /*80c0*/  FFMA.FTZ R38, R38, c[0x0][0x2d0], -R189.reuse ;  /* 0x0000b40026267a23 */ /* 0x100fe400000108bd */
[--C-:B------:R-:W-:Y:S02]  /*80d0*/  FFMA.FTZ R39, R39, c[0x0][0x2d0], -R189.reuse ;  /* 0x0000b40027277a23 */ /* 0x100fe400000108bd */
[--C-:B------:R-:W-:Y:S02]  /*80e0*/  FFMA.FTZ R66, R66, c[0x0][0x2d0], -R189.reuse ;  /* 0x0000b40042427a23 */ /* 0x100fe400000108bd */
[--C-:B------:R-:W-:Y:S02]  /*80f0*/  FFMA.FTZ R67, R67, c[0x0][0x2d0], -R189.reuse ;  /* 0x0000b40043437a23 */ /* 0x100fe400000108bd */
[--C-:B------:R-:W-:Y:S01]  /*8100*/  FFMA.FTZ R70, R70, c[0x0][0x2d0], -R189.reuse ;  /* 0x0000b40046467a23 */ /* 0x100fe200000108bd */
[----:B------:R-:W-:Y:S01]  /*8110*/  MUFU.EX2 R200, R22 ;  /* 0x0000001600c87308 */ /* 0x000fe20000000800 */
[--C-:B------:R-:W-:Y:S02]  /*8120*/  FFMA.FTZ R71, R71, c[0x0][0x2d0], -R189.reuse ;  /* 0x0000b40047477a23 */ /* 0x100fe400000108bd */
[--C-:B------:R-:W-:Y:S02]  /*8130*/  FFMA.FTZ R17, R17, c[0x0][0x2d0], -R188.reuse ;  /* 0x0000b40011117a23 */ /* 0x100fe400000108bc */
[--C-:B------:R-:W-:Y:S01]  /*8140*/  FFMA.FTZ R18, R18, c[0x0][0x2d0], -R189.reuse ;  /* 0x0000b40012127a23 */ /* 0x100fe200000108bd */
[----:B-1----:R-:W-:Y:S01]  /*8150*/  FMNMX.FTZ R131, R129, R131, !PT ;  /* 0x0000008381837209 */ /* 0x002fe20007810000 */
[--C-:B------:R-:W-:Y:S02]  /*8160*/  FFMA.FTZ R19, R19, c[0x0][0x2d0], -R189.reuse ;  /* 0x0000b40013137a23 */ /* 0x100fe400000108bd */
[--C-:B------:R-:W-:Y:S01]  /*8170*/  FFMA.FTZ R34, R34, c[0x0][0x2d0], -R189.reuse ;  /* 0x0000b40022227a23 */ /* 0x100fe200000108bd */
[----:B------:R1:W-:Y:S01]  /*8180*/  MUFU.EX2 R197, R23 ;  /* 0x0000001700c57308 */ /* 0x0003e20000000800 */
[----:B------:R-:W-:Y:S01]  /*8190*/  FMUL.FTZ R2, R0, c[0x0][0x2d0] ;  /* 0x0000b40000027a20 */ /* 0x000fe20000410000 */
[----:B------:R-:W-:Y:S01]  /*81a0*/  FMNMX.FTZ R0, R107, R130, !PT ;  /* 0x000000826b007209 */ /* 0x000fe20007810000 */
[--C-:B------:R-:W-:Y:S02]  /*81b0*/  FFMA.FTZ R35, R35, c[0x0][0x2d0], -R189.reuse ;  /* 0x0000b40023237a23 */ /* 0x100fe400000108bd */
[--C-:B------:R-:W-:Y:S01]  /*81c0*/  FFMA.FTZ R83, R83, c[0x0][0x2d0], -R189.reuse ;  /* 0x0000b40053537a23 */ /* 0x100fe200000108bd */
[----:B------:R-:W-:Y:S01]  /*81d0*/  FMNMX.FTZ R0, R110, R0, !PT ;  /* 0x000000006e007209 */ /* 0x000fe20007810000 */
[--C-:B------:R-:W-:Y:S02]  /*81e0*/  FFMA.FTZ R4, R4, c[0x0][0x2d0], -R188.reuse ;  /* 0x0000b40004047a23 */ /* 0x100fe400000108bc */
[--C-:B------:R-:W-:Y:S01]  /*81f0*/  FFMA.FTZ R5, R5, c[0x0][0x2d0], -R188.reuse ;  /* 0x0000b40005057a23 */ /* 0x100fe200000108bc */
[----:B------:R2:W3:Y:S01]  /*8200*/  MUFU.EX2 R130, R2 ;  /* 0x0000000200827308 */ /* 0x0004e20000000800 */
[----:B------:R-:W-:Y:S01]  /*8210*/  FMNMX.FTZ R0, R111, R0, !PT ;  /* 0x000000006f007209 */ /* 0x000fe20007810000 */
[--C-:B------:R-:W-:Y:S02]  /*8220*/  FFMA.FTZ R6, R6, c[0x0][0x2d0], -R189.reuse ;  /* 0x0000b40006067a23 */ /* 0x100fe400000108bd */
[--C-:B------:R-:W-:Y:S02]  /*8230*/  FFMA.FTZ R7, R7, c[0x0][0x2d0], -R189.reuse ;  /* 0x0000b40007077a23 */ /* 0x100fe400000108bd */
[--C-:B------:R-:W-:Y:S02]  /*8240*/  FFMA.FTZ R32, R32, c[0x0][0x2d0], -R188.reuse ;  /* 0x0000b40020207a23 */ /* 0x100fe400000108bc */
[--C-:B------:R-:W-:Y:S02]  /*8250*/  FFMA.FTZ R33, R33, c[0x0][0x2d0], -R188.reuse ;  /* 0x0000b40021217a23 */ /* 0x100fe400000108bc */
[----:B------:R4:W-:Y:S01]  /*8260*/  MUFU.EX2 R207, R4 ;  /* 0x0000000400cf7308 */ /* 0x0009e20000000800 */
[--C-:B------:R-:W-:Y:S02]  /*8270*/  FFMA.FTZ R50, R50, c[0x0][0x2d0], -R189.reuse ;  /* 0x0000b40032327a23 */ /* 0x100fe400000108bd */
[--C-:B------:R-:W-:Y:S01]  /*8280*/  FFMA.FTZ R48, R48, c[0x0][0x2d0], -R188.reuse ;  /* 0x0000b40030307a23 */ /* 0x100fe200000108bc */
[----:B-1----:R-:W-:Y:S01]  /*8290*/  LDSM.16.MT88.4 R20, [R228+0x100] ;  /* 0x00010000e414783b */ /* 0x002fe20000004200 */
[--C-:B------:R-:W-:Y:S02]  /*82a0*/  FFMA.FTZ R49, R49, c[0x0][0x2d0], -R188.reuse ;  /* 0x0000b40031317a23 */ /* 0x100fe400000108bc */
[--C-:B------:R-:W-:Y:S02]  /*82b0*/  FFMA.FTZ R51, R51, c[0x0][0x2d0], -R189.reuse ;  /* 0x0000b40033337a23 */ /* 0x100fe400000108bd */
[--C-:B------:R-:W-:Y:S01]  /*82c0*/  FFMA.FTZ R52, R52, c[0x0][0x2d0], -R188.reuse ;  /* 0x0000b40034347a23 */ /* 0x100fe200000108bc */
[----:B------:R-:W1:Y:S01]  /*82d0*/  MUFU.EX2 R208, R5 ;  /* 0x0000000500d07308 */ /* 0x000e620000000800 */
[--C-:B------:R-:W-:Y:S02]  /*82e0*/  FFMA.FTZ R53, R53, c[0x0][0x2d0], -R188.reuse ;  /* 0x0000b40035357a23 */ /* 0x100fe400000108bc */
[----:B------:R-:W-:Y:S02]  /*82f0*/  FFMA.FTZ R54, R54, c[0x0][0x2d0], -R189 ;  /* 0x0000b40036367a23 */ /* 0x000fe400000108bd */
[----:B--2---:R-:W-:Y:S02]  /*8300*/  FADD.FTZ R2, -R132, R3 ;  /* 0x0000000384027221 */ /* 0x004fe40000010100 */
[----:B---3--:R-:W-:Y:S01]  /*8310*/  FMUL.FTZ R16, R130, R148 ;  /* 0x0000009482107220 */ /* 0x008fe20000410000 */
[----:B------:R-:W2:Y:S01]  /*8320*/  SHFL.BFLY PT, R3, R0, 0x2, 0x1f ;  /* 0x0c401f0000037f89 */ /* 0x000ea200000e0000 */
[----:B------:R-:W-:Y:S01]  /*8330*/  FMUL.FTZ R2, R2, c[0x0][0x2d0] ;  /* 0x0000b40002027a20 */ /* 0x000fe20000410000 */
[----:B------:R3:W-:Y:S01]  /*8340*/  MUFU.EX2 R223, R17 ;  /* 0x0000001100df7308 */ /* 0x0007e20000000800 */
[C---:B------:R-:W-:Y:S02]  /*8350*/  FMUL.FTZ R116, R130.reuse, R116 ;  /* 0x0000007482747220 */ /* 0x040fe40000410000 */
[C---:B------:R-:W-:Y:S02]  /*8360*/  FMUL.FTZ R117, R130.reuse, R117 ;  /* 0x0000007582757220 */ /* 0x040fe40000410000 */
[C---:B------:R-:W-:Y:S02]  /*8370*/  FMUL.FTZ R124, R130.reuse, R124 ;  /* 0x0000007c827c7220 */ /* 0x040fe40000410000 */
[C---:B------:R-:W-:Y:S02]  /*8380*/  FMUL.FTZ R125, R130.reuse, R125 ;  /* 0x0000007d827d7220 */ /* 0x040fe40000410000 */
[----:B----4-:R-:W-:Y:S01]  /*8390*/  FMUL.FTZ R4, R130, R140 ;  /* 0x0000008c82047220 */ /* 0x010fe20000410000 */
[----:B------:R4:W4:Y:S01]  /*83a0*/  MUFU.EX2 R129, R2 ;  /* 0x0000000200817308 */ /* 0x0009220000000800 */
[--C-:B------:R-:W-:Y:S02]  /*83b0*/  FFMA.FTZ R55, R55, c[0x0][0x2d0], -R189.reuse ;  /* 0x0000b40037377a23 */ /* 0x100fe400000108bd */
[--C-:B------:R-:W-:Y:S01]  /*83c0*/  FFMA.FTZ R80, R80, c[0x0][0x2d0], -R188.reuse ;  /* 0x0000b40050507a23 */ /* 0x100fe200000108bc */
[----:B-1----:R-:W-:Y:S01]  /*83d0*/  F2FP.PACK_AB R140, R208, R207 ;  /* 0x000000cfd08c723e */ /* 0x002fe200000000ff */
[----:B------:R-:W-:Y:S02]  /*83e0*/  FMUL.FTZ R5, R130, R141 ;  /* 0x0000008d82057220 */ /* 0x000fe40000410000 */
[--C-:B------:R-:W-:Y:S02]  /*83f0*/  FFMA.FTZ R81, R81, c[0x0][0x2d0], -R188.reuse ;  /* 0x0000b40051517a23 */ /* 0x100fe400000108bc */
[--C-:B------:R-:W-:Y:S01]  /*8400*/  FFMA.FTZ R82, R82, c[0x0][0x2d0], -R189.reuse ;  /* 0x0000b40052527a23 */ /* 0x100fe200000108bd */
[----:B------:R1:W-:Y:S01]  /*8410*/  MUFU.EX2 R204, R6 ;  /* 0x0000000600cc7308 */ /* 0x0003e20000000800 */
[--C-:B------:R-:W-:Y:S01]  /*8420*/  FFMA.FTZ R84, R84, c[0x0][0x2d0], -R188.reuse ;  /* 0x0000b40054547a23 */ /* 0x100fe200000108bc */
[----:B--2---:R-:W-:Y:S01]  /*8430*/  FMNMX.FTZ R0, R0, R3, !PT ;  /* 0x0000000300007209 */ /* 0x004fe20007810000 */
[--C-:B------:R-:W-:Y:S02]  /*8440*/  FFMA.FTZ R85, R85, c[0x0][0x2d0], -R188.reuse ;  /* 0x0000b40055557a23 */ /* 0x100fe400000108bc */
[----:B---3--:R-:W-:Y:S02]  /*8450*/  FMUL.FTZ R17, R130, R149 ;  /* 0x0000009582117220 */ /* 0x008fe40000410000 */
[--C-:B------:R-:W-:Y:S02]  /*8460*/  FFMA.FTZ R86, R86, c[0x0][0x2d0], -R189.reuse ;  /* 0x0000b40056567a23 */ /* 0x100fe400000108bd */
[--C-:B------:R-:W-:Y:S01]  /*8470*/  FFMA.FTZ R96, R96, c[0x0][0x2d0], -R188.reuse ;  /* 0x0000b40060607a23 */ /* 0x100fe200000108bc */
[----:B------:R-:W2:Y:S01]  /*8480*/  MUFU.EX2 R209, R7 ;  /* 0x0000000700d17308 */ /* 0x000ea20000000800 */
[----:B------:R-:W-:Y:S02]  /*8490*/  FFMA.FTZ R97, R97, c[0x0][0x2d0], -R188 ;  /* 0x0000b40061617a23 */ /* 0x000fe400000108bc */
[--C-:B------:R-:W-:Y:S02]  /*84a0*/  FFMA.FTZ R87, R87, c[0x0][0x2d0], -R189.reuse ;  /* 0x0000b40057577a23 */ /* 0x100fe400000108bd */
[----:B----4-:R-:W-:Y:S02]  /*84b0*/  FADD.FTZ R2, -R131, R128 ;  /* 0x0000008083027221 */ /* 0x010fe40000010100 */
[C---:B------:R-:W-:Y:S02]  /*84c0*/  FMUL.FTZ R118, R129.reuse, R118 ;  /* 0x0000007681767220 */ /* 0x040fe40000410000 */
[----:B------:R-:W-:Y:S01]  /*84d0*/  FMUL.FTZ R2, R2, c[0x0][0x2d0] ;  /* 0x0000b40002027a20 */ /* 0x000fe20000410000 */
[----:B------:R3:W-:Y:S01]  /*84e0*/  MUFU.EX2 R218, R18 ;  /* 0x0000001200da7308 */ /* 0x0007e20000000800 */
[C---:B------:R-:W-:Y:S02]  /*84f0*/  FMUL.FTZ R119, R129.reuse, R119 ;  /* 0x0000007781777220 */ /* 0x040fe40000410000 */
[C---:B------:R-:W-:Y:S02]  /*8500*/  FMUL.FTZ R126, R129.reuse, R126 ;  /* 0x0000007e817e7220 */ /* 0x040fe40000410000 */
[----:B-1----:R-:W-:Y:S01]  /*8510*/  FMUL.FTZ R6, R129, R142 ;  /* 0x0000008e81067220 */ /* 0x002fe20000410000 */
[----:B------:R-:W-:Y:S01]  /*8520*/  F2FP.PACK_AB R142, R223, R221 ;  /* 0x000000dddf8e723e */ /* 0x000fe200000000ff */
[----:B------:R-:W-:Y:S02]  /*8530*/  FMUL.FTZ R127, R129, R127 ;  /* 0x0000007f817f7220 */ /* 0x000fe40000410000 */
[--C-:B------:R-:W-:Y:S01]  /*8540*/  FFMA.FTZ R98, R98, c[0x0][0x2d0], -R189.reuse ;  /* 0x0000b40062627a23 */ /* 0x100fe200000108bd */
[----:B------:R1:W4:Y:S01]  /*8550*/  MUFU.EX2 R128, R2 ;  /* 0x0000000200807308 */ /* 0x0003220000000800 */
[--C-:B------:R-:W-:Y:S02]  /*8560*/  FFMA.FTZ R99, R99, c[0x0][0x2d0], -R189.reuse ;  /* 0x0000b40063637a23 */ /* 0x100fe400000108bd */
[--C-:B------:R-:W-:Y:S01]  /*8570*/  FFMA.FTZ R100, R100, c[0x0][0x2d0], -R188.reuse ;  /* 0x0000b40064647a23 */ /* 0x100fe200000108bc */
[----:B--2---:R-:W-:Y:S01]  /*8580*/  F2FP.PACK_AB R141, R209, R204 ;  /* 0x000000ccd18d723e */ /* 0x004fe200000000ff */
[----:B------:R-:W-:Y:S02]  /*8590*/  FMUL.FTZ R7, R129, R143 ;  /* 0x0000008f81077220 */ /* 0x000fe40000410000 */
[--C-:B------:R-:W-:Y:S02]  /*85a0*/  FFMA.FTZ R101, R101, c[0x0][0x2d0], -R188.reuse ;  /* 0x0000b40065657a23 */ /* 0x100fe400000108bc */
[--C-:B------:R-:W-:Y:S01]  /*85b0*/  FFMA.FTZ R112, R112, c[0x0][0x2d0], -R188.reuse ;  /* 0x0000b40070707a23 */ /* 0x100fe200000108bc */
[----:B------:R2:W2:Y:S01]  /*85c0*/  MUFU.EX2 R225, R19 ;  /* 0x0000001300e17308 */ /* 0x0004a20000000800 */
[----:B------:R-:W-:Y:S02]  /*85d0*/  FFMA.FTZ R188, R113, c[0x0][0x2d0], -R188 ;  /* 0x0000b40071bc7a23 */ /* 0x000fe400000108bc */
[--C-:B------:R-:W-:Y:S02]  /*85e0*/  FFMA.FTZ R102, R102, c[0x0][0x2d0], -R189.reuse ;  /* 0x0000b40066667a23 */ /* 0x100fe400000108bd */
[----:B---3--:R-:W-:Y:S02]  /*85f0*/  FMUL.FTZ R18, R129, R150 ;  /* 0x0000009681127220 */ /* 0x008fe40000410000 */
[--C-:B------:R-:W-:Y:S02]  /*8600*/  FFMA.FTZ R103, R103, c[0x0][0x2d0], -R189.reuse ;  /* 0x0000b40067677a23 */ /* 0x100fe400000108bd */
[--C-:B------:R-:W-:Y:S01]  /*8610*/  FFMA.FTZ R114, R114, c[0x0][0x2d0], -R189.reuse ;  /* 0x0000b40072727a23 */ /* 0x100fe200000108bd */
[----:B------:R-:W-:Y:S01]  /*8620*/  MUFU.EX2 R192, R34 ;  /* 0x0000002200c07308 */ /* 0x000fe20000000800 */
[----:B------:R-:W-:Y:S01]  /*8630*/  FFMA.FTZ R189, R115, c[0x0][0x2d0], -R189 ;  /* 0x0000b40073bd7a23 */ /* 0x000fe200000108bd */
[----:B-1----:R-:W1:Y:S01]  /*8640*/  SHFL.BFLY PT, R2, R0, 0x1, 0x1f ;  /* 0x0c201f0000027f89 */ /* 0x002e6200000e0000 */
[C---:B----4-:R-:W-:Y:S02]  /*8650*/  FMUL.FTZ R120, R128.reuse, R120 ;  /* 0x0000007880787220 */ /* 0x050fe40000410000 */
[----:B------:R-:W-:Y:S05]  /*8660*/  FMUL.FTZ R121, R128, R121 ;  /* 0x0000007980797220 */ /* 0x000fea0000410000 */
[----:B------:R-:W-:Y:S01]  /*8670*/  MUFU.EX2 R226, R35 ;  /* 0x0000002300e27308 */ /* 0x000fe20000000800 */
[----:B--2---:R-:W-:Y:S01]  /*8680*/  FMUL.FTZ R19, R129, R151 ;  /* 0x0000009781137220 */ /* 0x004fe20000410000 */
[----:B------:R-:W-:Y:S01]  /*8690*/  F2FP.PACK_AB R143, R225, R218 ;  /* 0x000000dae18f723e */ /* 0x000fe200000000ff */
[----:B------:R-:W-:Y:S07]  /*86a0*/  LDSM.16.MT88.4 R148, [R230+0x100] ;  /* 0x00010000e694783b */ /* 0x000fee0000004200 */
[----:B------:R-:W-:Y:S01]  /*86b0*/  MUFU.EX2 R195, R36 ;  /* 0x0000002400c37308 */ /* 0x000fe20000000800 */
[-C--:B------:R-:W-:Y:S05]  /*86c0*/  HMMA.16816.F32 R4, R140, R20.reuse, R4 ;  /* 0x000000148c04723c */ /* 0x080fea0000001804 */
[----:B-1----:R-:W-:Y:S04]  /*86d0*/  FMNMX.FTZ R2, R0, R2, !PT ;  /* 0x0000000200027209 */ /* 0x002fe80007810000 */
[----:B------:R-:W-:Y:S03]  /*86e0*/  MUFU.EX2 R34, R37 ;  /* 0x0000002500227308 */ /* 0x000fe60000000800 */
[C---:B------:R-:W-:Y:S02]  /*86f0*/  FADD.FTZ R0, -R2.reuse, R134 ;  /* 0x0000008602007221 */ /* 0x040fe40000010100 */
[----:B------:R-:W-:Y:S02]  /*8700*/  FMUL.FTZ R134, R131, c[0x0][0x2d0] ;  /* 0x0000b40083867a20 */ /* 0x000fe40000410000 */
[----:B------:R-:W-:Y:S03]  /*8710*/  FMUL.FTZ R3, R2, c[0x0][0x2d0] ;  /* 0x0000b40002037a20 */ /* 0x000fe60000410000 */
[----:B------:R-:W-:Y:S01]  /*8720*/  MUFU.EX2 R194, R38 ;  /* 0x0000002600c27308 */ /* 0x000fe20000000800 */
[----:B------:R-:W-:Y:S02]  /*8730*/  FMUL.FTZ R0, R0, c[0x0][0x2d0] ;  /* 0x0000b40000007a20 */ /* 0x000fe40000410000 */
[--C-:B------:R-:W-:Y:S02]  /*8740*/  FFMA.FTZ R12, R12, c[0x0][0x2d0], -R134.reuse ;  /* 0x0000b4000c0c7a23 */ /* 0x100fe40000010886 */
[--C-:B------:R-:W-:Y:S02]  /*8750*/  FFMA.FTZ R13, R13, c[0x0][0x2d0], -R134.reuse ;  /* 0x0000b4000d0d7a23 */ /* 0x100fe40000010886 */
[--C-:B------:R-:W-:Y:S02]  /*8760*/  FFMA.FTZ R14, R14, c[0x0][0x2d0], -R3.reuse ;  /* 0x0000b4000e0e7a23 */ /* 0x100fe40000010803 */
[--C-:B------:R-:W-:Y:S01]  /*8770*/  FFMA.FTZ R15, R15, c[0x0][0x2d0], -R3.reuse ;  /* 0x0000b4000f0f7a23 */ /* 0x100fe20000010803 */
[----:B------:R1:W-:Y:S01]  /*8780*/  MUFU.EX2 R35, R39 ;  /* 0x0000002700237308 */ /* 0x0003e20000000800 */
[--C-:B------:R-:W-:Y:S02]  /*8790*/  FFMA.FTZ R11, R11, c[0x0][0x2d0], -R3.reuse ;  /* 0x0000b4000b0b7a23 */ /* 0x100fe40000010803 */
[--C-:B------:R-:W-:Y:S02]  /*87a0*/  FFMA.FTZ R8, R8, c[0x0][0x2d0], -R134.reuse ;  /* 0x0000b40008087a23 */ /* 0x100fe40000010886 */
[--C-:B------:R-:W-:Y:S02]  /*87b0*/  FFMA.FTZ R9, R9, c[0x0][0x2d0], -R134.reuse ;  /* 0x0000b40009097a23 */ /* 0x100fe40000010886 */
[--C-:B------:R-:W-:Y:S02]  /*87c0*/  FFMA.FTZ R10, R10, c[0x0][0x2d0], -R3.reuse ;  /* 0x0000b4000a0a7a23 */ /* 0x100fe40000010803 */
[--C-:B------:R-:W-:Y:S01]  /*87d0*/  FFMA.FTZ R56, R56, c[0x0][0x2d0], -R134.reuse ;  /* 0x0000b40038387a23 */ /* 0x100fe20000010886 */
[----:B------:R-:W2:Y:S01]  /*87e0*/  MUFU.EX2 R0, R0 ;  /* 0x0000000000007308 */ /* 0x000ea20000000800 */
[--C-:B------:R-:W-:Y:S02]  /*87f0*/  FFMA.FTZ R57, R57, c[0x0][0x2d0], -R134.reuse ;  /* 0x0000b40039397a23 */ /* 0x100fe40000010886 */
[--C-:B------:R-:W-:Y:S02]  /*8800*/  FFMA.FTZ R58, R58, c[0x0][0x2d0], -R3.reuse ;  /* 0x0000b4003a3a7a23 */ /* 0x100fe40000010803 */
[--C-:B------:R-:W-:Y:S02]  /*8810*/  FFMA.FTZ R59, R59, c[0x0][0x2d0], -R3.reuse ;  /* 0x0000b4003b3b7a23 */ /* 0x100fe40000010803 */
[--C-:B------:R-:W-:Y:S02]  /*8820*/  FFMA.FTZ R60, R60, c[0x0][0x2d0], -R134.reuse ;  /* 0x0000b4003c3c7a23 */ /* 0x100fe40000010886 */
[--C-:B------:R-:W-:Y:S01]  /*8830*/  FFMA.FTZ R61, R61, c[0x0][0x2d0], -R134.reuse ;  /* 0x0000b4003d3d7a23 */ /* 0x100fe20000010886 */
[----:B------:R3:W-:Y:S01]  /*8840*/  MUFU.EX2 R203, R8 ;  /* 0x0000000800cb7308 */ /* 0x0007e20000000800 */
[--C-:B------:R-:W-:Y:S02]  /*8850*/  FFMA.FTZ R62, R62, c[0x0][0x2d0], -R3.reuse ;  /* 0x0000b4003e3e7a23 */ /* 0x100fe40000010803 */
[--C-:B------:R-:W-:Y:S01]  /*8860*/  FFMA.FTZ R63, R63, c[0x0][0x2d0], -R3.reuse ;  /* 0x0000b4003f3f7a23 */ /* 0x100fe20000010803 */
[----:B-1----:R-:W1:Y:S01]  /*8870*/  LDSM.16.MT88.4 R36, [R231+0x100] ;  /* 0x00010000e724783b */ /* 0x002e620000004200 */
[--C-:B------:R-:W-:Y:S02]  /*8880*/  FFMA.FTZ R72, R72, c[0x0][0x2d0], -R134.reuse ;  /* 0x0000b40048487a23 */ /* 0x100fe40000010886 */
[--C-:B------:R-:W-:Y:S02]  /*8890*/  FFMA.FTZ R73, R73, c[0x0][0x2d0], -R134.reuse ;  /* 0x0000b40049497a23 */ /* 0x100fe40000010886 */
[--C-:B------:R-:W-:Y:S01]  /*88a0*/  FFMA.FTZ R74, R74, c[0x0][0x2d0], -R3.reuse ;  /* 0x0000b4004a4a7a23 */ /* 0x100fe20000010803 */
[----:B------:R-:W4:Y:S01]  /*88b0*/  MUFU.EX2 R205, R9 ;  /* 0x0000000900cd7308 */ /* 0x000f220000000800 */
[--C-:B------:R-:W-:Y:S02]  /*88c0*/  FFMA.FTZ R75, R75, c[0x0][0x2d0], -R3.reuse ;  /* 0x0000b4004b4b7a23 */ /* 0x100fe40000010803 */
[--C-:B------:R-:W-:Y:S02]  /*88d0*/  FFMA.FTZ R76, R76, c[0x0][0x2d0], -R134.reuse ;  /* 0x0000b4004c4c7a23 */ /* 0x100fe40000010886 */
[--C-:B------:R-:W-:Y:S02]  /*88e0*/  FFMA.FTZ R77, R77, c[0x0][0x2d0], -R134.reuse ;  /* 0x0000b4004d4d7a23 */ /* 0x100fe40000010886 */
[--C-:B------:R-:W-:Y:S02]  /*88f0*/  FFMA.FTZ R78, R78, c[0x0][0x2d0], -R3.reuse ;  /* 0x0000b4004e4e7a23 */ /* 0x100fe40000010803 */
[--C-:B------:R-:W-:Y:S01]  /*8900*/  FFMA.FTZ R79, R79, c[0x0][0x2d0], -R3.reuse ;  /* 0x0000b4004f4f7a23 */ /* 0x100fe20000010803 */
[----:B------:R1:W-:Y:S01]  /*8910*/  MUFU.EX2 R217, R12 ;  /* 0x0000000c00d97308 */ /* 0x0003e20000000800 */
[C---:B--2---:R-:W-:Y:S02]  /*8920*/  FMUL.FTZ R122, R0.reuse, R122 ;  /* 0x0000007a007a7220 */ /* 0x044fe40000410000 */
[----:B------:R-:W-:Y:S02]  /*8930*/  FMUL.FTZ R123, R0, R123 ;  /* 0x0000007b007b7220 */ /* 0x000fe40000410000 */
[----:B---3--:R-:W-:Y:S02]  /*8940*/  FMUL.FTZ R8, R128, R136 ;  /* 0x0000008880087220 */ /* 0x008fe40000410000 */
[--C-:B------:R-:W-:Y:S02]  /*8950*/  FFMA.FTZ R24, R24, c[0x0][0x2d0], -R134.reuse ;  /* 0x0000b40018187a23 */ /* 0x100fe40000010886 */
[--C-:B------:R-:W-:Y:S01]  /*8960*/  FFMA.FTZ R25, R25, c[0x0][0x2d0], -R134.reuse ;  /* 0x0000b40019197a23 */ /* 0x100fe20000010886 */
[----:B------:R2:W3:Y:S01]  /*8970*/  MUFU.EX2 R220, R13 ;  /* 0x0000000d00dc7308 */ /* 0x0004e20000000800 */
[--C-:B------:R-:W-:Y:S02]  /*8980*/  FFMA.FTZ R26, R26, c[0x0][0x2d0], -R3.reuse ;  /* 0x0000b4001a1a7a23 */ /* 0x100fe40000010803 */
[--C-:B------:R-:W-:Y:S01]  /*8990*/  FFMA.FTZ R28, R28, c[0x0][0x2d0], -R134.reuse ;  /* 0x0000b4001c1c7a23 */ /* 0x100fe20000010886 */
[----:B----4-:R-:W-:Y:S01]  /*89a0*/  F2FP.PACK_AB R136, R205, R203 ;  /* 0x000000cbcd88723e */ /* 0x010fe200000000ff */
[----:B------:R-:W-:Y:S02]  /*89b0*/  FMUL.FTZ R9, R128, R137 ;  /* 0x0000008980097220 */ /* 0x000fe40000410000 */
[--C-:B------:R-:W-:Y:S02]  /*89c0*/  FFMA.FTZ R30, R30, c[0x0][0x2d0], -R3.reuse ;  /* 0x0000b4001e1e7a23 */ /* 0x100fe40000010803 */
[--C-:B------:R-:W-:Y:S01]  /*89d0*/  FFMA.FTZ R41, R41, c[0x0][0x2d0], -R134.reuse ;  /* 0x0000b40029297a23 */ /* 0x100fe20000010886 */
[----:B------:R4:W-:Y:S01]  /*89e0*/  MUFU.EX2 R201, R10 ;  /* 0x0000000a00c97308 */ /* 0x0009e20000000800 */
[--C-:B------:R-:W-:Y:S02]  /*89f0*/  FFMA.FTZ R42, R42, c[0x0][0x2d0], -R3.reuse ;  /* 0x0000b4002a2a7a23 */ /* 0x100fe40000010803 */
[--C-:B------:R-:W-:Y:S02]  /*8a00*/  FFMA.FTZ R40, R40, c[0x0][0x2d0], -R134.reuse ;  /* 0x0000b40028287a23 */ /* 0x100fe40000010886 */
[----:B-1----:R-:W-:Y:S02]  /*8a10*/  FMUL.FTZ R12, R128, R144 ;  /* 0x00000090800c7220 */ /* 0x002fe40000410000 */
[--C-:B------:R-:W-:Y:S02]  /*8a20*/  FFMA.FTZ R43, R43, c[0x0][0x2d0], -R3.reuse ;  /* 0x0000b4002b2b7a23 */ /* 0x100fe40000010803 */
[--C-:B------:R-:W-:Y:S01]  /*8a30*/  FFMA.FTZ R44, R44, c[0x0][0x2d0], -R134.reuse ;  /* 0x0000b4002c2c7a23 */ /* 0x100fe20000010886 */
[----:B------:R-:W1:Y:S01]  /*8a40*/  MUFU.EX2 R214, R11 ;  /* 0x0000000b00d67308 */ /* 0x000e620000000800 */
[--C-:B------:R-:W-:Y:S02]  /*8a50*/  FFMA.FTZ R27, R27, c[0x0][0x2d0], -R3.reuse ;  /* 0x0000b4001b1b7a23 */ /* 0x100fe40000010803 */
[--C-:B------:R-:W-:Y:S02]  /*8a60*/  FFMA.FTZ R29, R29, c[0x0][0x2d0], -R134.reuse ;  /* 0x0000b4001d1d7a23 */ /* 0x100fe40000010886 */
[----:B--2---:R-:W-:Y:S02]  /*8a70*/  FMUL.FTZ R13, R128, R145 ;  /* 0x00000091800d7220 */ /* 0x004fe40000410000 */
[--C-:B------:R-:W-:Y:S02]  /*8a80*/  FFMA.FTZ R31, R31, c[0x0][0x2d0], -R3.reuse ;  /* 0x0000b4001f1f7a23 */ /* 0x100fe40000010803 */
[--C-:B------:R-:W-:Y:S01]  /*8a90*/  FFMA.FTZ R45, R45, c[0x0][0x2d0], -R134.reuse ;  /* 0x0000b4002d2d7a23 */ /* 0x100fe20000010886 */
[----:B------:R2:W-:Y:S01]  /*8aa0*/  MUFU.EX2 R135, R15 ;  /* 0x0000000f00877308 */ /* 0x0005e20000000800 */
[--C-:B------:R-:W-:Y:S02]  /*8ab0*/  FFMA.FTZ R46, R46, c[0x0][0x2d0], -R3.reuse ;  /* 0x0000b4002e2e7a23 */ /* 0x100fe40000010803 */
[--C-:B------:R-:W-:Y:S02]  /*8ac0*/  FFMA.FTZ R47, R47, c[0x0][0x2d0], -R3.reuse ;  /* 0x0000b4002f2f7a23 */ /* 0x100fe40000010803 */
[----:B----4-:R-:W-:Y:S01]  /*8ad0*/  FMUL.FTZ R10, R0, R138 ;  /* 0x0000008a000a7220 */ /* 0x010fe20000410000 */
[----:B---3--:R-:W-:Y:S01]  /*8ae0*/  F2FP.PACK_AB R138, R220, R217 ;  /* 0x000000d9dc8a723e */ /* 0x008fe200000000ff */
[--C-:B------:R-:W-:Y:S02]  /*8af0*/  FFMA.FTZ R88, R88, c[0x0][0x2d0], -R134.reuse ;  /* 0x0000b40058587a23 */ /* 0x100fe40000010886 */
[--C-:B------:R-:W-:Y:S01]  /*8b00*/  FFMA.FTZ R89, R89, c[0x0][0x2d0], -R134.reuse ;  /* 0x0000b40059597a23 */ /* 0x100fe20000010886 */
[----:B------:R-:W3:Y:S01]  /*8b10*/  MUFU.EX2 R216, R14 ;  /* 0x0000000e00d87308 */ /* 0x000ee20000000800 */
[--C-:B------:R-:W-:Y:S02]  /*8b20*/  FFMA.FTZ R92, R92, c[0x0][0x2d0], -R134.reuse ;  /* 0x0000b4005c5c7a23 */ /* 0x100fe40000010886 */
[--C-:B------:R-:W-:Y:S01]  /*8b30*/  FFMA.FTZ R93, R93, c[0x0][0x2d0], -R134.reuse ;  /* 0x0000b4005d5d7a23 */ /* 0x100fe20000010886 */
[----:B-1----:R-:W-:Y:S01]  /*8b40*/  F2FP.PACK_AB R137, R214, R201 ;  /* 0x000000c9d689723e */ /* 0x002fe200000000ff */
[----:B------:R-:W-:Y:S02]  /*8b50*/  FMUL.FTZ R11, R0, R139 ;  /* 0x0000008b000b7220 */ /* 0x000fe40000410000 */
[--C-:B------:R-:W-:Y:S02]  /*8b60*/  FFMA.FTZ R90, R90, c[0x0][0x2d0], -R3.reuse ;  /* 0x0000b4005a5a7a23 */ /* 0x100fe40000010803 */
[--C-:B------:R-:W-:Y:S01]  /*8b70*/  FFMA.FTZ R91, R91, c[0x0][0x2d0], -R3.reuse ;  /* 0x0000b4005b5b7a23 */ /* 0x100fe20000010803 */
[----:B------:R1:W-:Y:S01]  /*8b80*/  MUFU.EX2 R199, R24 ;  /* 0x0000001800c77308 */ /* 0x0003e20000000800 */
[--C-:B------:R-:W-:Y:S02]  /*8b90*/  FFMA.FTZ R94, R94, c[0x0][0x2d0], -R3.reuse ;  /* 0x0000b4005e5e7a23 */ /* 0x100fe40000010803 */
[--C-:B------:R-:W-:Y:S02]  /*8ba0*/  FFMA.FTZ R95, R95, c[0x0][0x2d0], -R3.reuse ;  /* 0x0000b4005f5f7a23 */ /* 0x100fe40000010803 */
[----:B--2---:R-:W-:Y:S02]  /*8bb0*/  FMUL.FTZ R15, R0, R147 ;  /* 0x00000093000f7220 */ /* 0x004fe40000410000 */
[--C-:B------:R-:W-:Y:S02]  /*8bc0*/  FFMA.FTZ R106, R106, c[0x0][0x2d0], -R3.reuse ;  /* 0x0000b4006a6a7a23 */ /* 0x100fe40000010803 */
[--C-:B------:R-:W-:Y:S01]  /*8bd0*/  FFMA.FTZ R107, R107, c[0x0][0x2d0], -R3.reuse ;  /* 0x0000b4006b6b7a23 */ /* 0x100fe20000010803 */
[----:B------:R2:W-:Y:S01]  /*8be0*/  MUFU.EX2 R206, R25 ;  /* 0x0000001900ce7308 */ /* 0x0005e20000000800 */
[--C-:B------:R-:W-:Y:S02]  /*8bf0*/  FFMA.FTZ R110, R110, c[0x0][0x2d0], -R3.reuse ;  /* 0x0000b4006e6e7a23 */ /* 0x100fe40000010803 */
[----:B------:R-:W-:Y:S01]  /*8c00*/  FFMA.FTZ R3, R111, c[0x0][0x2d0], -R3 ;  /* 0x0000b4006f037a23 */ /* 0x000fe20000010803 */
[----:B---3--:R-:W-:Y:S01]  /*8c10*/  F2FP.PACK_AB R139, R135, R216 ;  /* 0x000000d8878b723e */ /* 0x008fe200000000ff */
[----:B------:R-:W-:Y:S02]  /*8c20*/  FMUL.FTZ R14, R0, R146 ;  /* 0x00000092000e7220 */ /* 0x000fe40000410000 */
[----:B------:R-:W3:Y:S01]  /*8c30*/  LDSM.16.MT88.4 R144, [R229+0x100] ;  /* 0x00010000e590783b */ /* 0x000ee20000004200 */
[--C-:B------:R-:W-:Y:S02]  /*8c40*/  FFMA.FTZ R104, R104, c[0x0][0x2d0], -R134.reuse ;  /* 0x0000b40068687a23 */ /* 0x100fe40000010886 */
[----:B------:R4:W-:Y:S01]  /*8c50*/  MUFU.EX2 R198, R26 ;  /* 0x0000001a00c67308 */ /* 0x0009e20000000800 */
[C---:B------:R-:W-:Y:S04]  /*8c60*/  HMMA.16816.F32 R8, R136.reuse, R20, R8 ;  /* 0x000000148808723c */ /* 0x040fe80000001808 */
[----:B-1----:R-:W-:Y:S02]  /*8c70*/  FMUL.FTZ R24, R128, R156 ;  /* 0x0000009c80187220 */ /* 0x002fe40000410000 */
[--C-:B------:R-:W-:Y:S02]  /*8c80*/  FFMA.FTZ R105, R105, c[0x0][0x2d0], -R134.reuse ;  /* 0x0000b40069697a23 */ /* 0x100fe40000010886 */
[-C--:B------:R-:W-:Y:S01]  /*8c90*/  HMMA.16816.F32 R12, R136, R22.reuse, R12 ;  /* 0x00000016880c723c */ /* 0x080fe2000000180c */
[----:B------:R-:W1:Y:S03]  /*8ca0*/  MUFU.EX2 R219, R27 ;  /* 0x0000001b00db7308 */ /* 0x000e660000000800 */
[C---:B------:R-:W-:Y:S02]  /*8cb0*/  FMUL.FTZ R20, R130.reuse, R152 ;  /* 0x0000009882147220 */ /* 0x040fe40000410000 */
[----:B------:R-:W-:Y:S02]  /*8cc0*/  FMUL.FTZ R21, R130, R153 ;  /* 0x0000009982157220 */ /* 0x000fe40000410000 */
[C---:B------:R-:W-:Y:S03]  /*8cd0*/  HMMA.16816.F32 R16, R140.reuse, R22, R16 ;  /* 0x000000168c10723c */ /* 0x040fe60000001810 */
[----:B------:R3:W-:Y:S01]  /*8ce0*/  MUFU.EX2 R191, R28 ;  /* 0x0000001c00bf7308 */ /* 0x0007e20000000800 */
[----:B--2---:R-:W-:Y:S02]  /*8cf0*/  FMUL.FTZ R25, R128, R157 ;  /* 0x0000009d80197220 */ /* 0x004fe40000410000 */
[--C-:B------:R-:W-:Y:S02]  /*8d00*/  FFMA.FTZ R108, R108, c[0x0][0x2d0], -R134.reuse ;  /* 0x0000b4006c6c7a23 */ /* 0x100fe40000010886 */
[C---:B------:R-:W-:Y:S04]  /*8d10*/  FMUL.FTZ R22, R129.reuse, R154 ;  /* 0x0000009a81167220 */ /* 0x040fe80000410000 */
[----:B------:R-:W-:Y:S01]  /*8d20*/  FMUL.FTZ R23, R129, R155 ;  /* 0x0000009b81177220 */ /* 0x000fe20000410000 */
[----:B------:R2:W-:Y:S01]  /*8d30*/  MUFU.EX2 R190, R30 ;  /* 0x0000001e00be7308 */ /* 0x0005e20000000800 */
[C---:B----4-:R-:W-:Y:S01]  /*8d40*/  FMUL.FTZ R26, R0.reuse, R158 ;  /* 0x0000009e001a7220 */ /* 0x050fe20000410000 */
[----:B------:R-:W-:Y:S01]  /*8d50*/  MOV R158, R226 ;  /* 0x000000e2009e7202 */ /* 0x000fe20000000f00 */
[----:B------:R-:W-:Y:S01]  /*8d60*/  FFMA.FTZ R134, R109, c[0x0][0x2d0], -R134 ;  /* 0x0000b4006d867a23 */ /* 0x000fe20000010886 */
[----:B-1----:R-:W-:Y:S01]  /*8d70*/  MOV R153, R219 ;  /* 0x000000db00997202 */ /* 0x002fe20000000f00 */
[----:B------:R-:W-:Y:S01]  /*8d80*/  FMUL.FTZ R27, R0, R159 ;  /* 0x0000009f001b7220 */ /* 0x000fe20000410000 */
[-C--:B------:R-:W-:Y:S04]  /*8d90*/  HMMA.16816.F32 R20, R140, R36.reuse, R20 ;  /* 0x000000248c14723c */ /* 0x080fe80000001814 */
[----:B------:R-:W1:Y:S04]  /*8da0*/  MUFU.EX2 R222, R32 ;  /* 0x0000002000de7308 */ /* 0x000e680000000800 */
[C---:B------:R-:W-:Y:S04]  /*8db0*/  HMMA.16816.F32 R24, R136.reuse, R36, R24 ;  /* 0x000000248818723c */ /* 0x040fe80000001818 */
[----:B---3--:R-:W-:Y:S02]  /*8dc0*/  FMUL.FTZ R28, R128, R160 ;  /* 0x000000a0801c7220 */ /* 0x008fe40000410000 */
[----:B------:R-:W3:Y:S01]  /*8dd0*/  MUFU.EX2 R227, R29 ;  /* 0x0000001d00e37308 */ /* 0x000ee20000000800 */
[C---:B------:R-:W-:Y:S02]  /*8de0*/  FMUL.FTZ R36, R130.reuse, R168 ;  /* 0x000000a882247220 */ /* 0x040fe40000410000 */
[----:B------:R-:W-:Y:S03]  /*8df0*/  FMUL.FTZ R37, R130, R169 ;  /* 0x000000a982257220 */ /* 0x000fe60000410000 */
[C---:B--2---:R-:W-:Y:S01]  /*8e00*/  FMUL.FTZ R30, R0.reuse, R162 ;  /* 0x000000a2001e7220 */ /* 0x044fe20000410000 */
[----:B------:R-:W-:Y:S01]  /*8e10*/  MOV R162, R34 ;  /* 0x0000002200a27202 */ /* 0x000fe20000000f00 */
[C---:B------:R-:W-:Y:S01]  /*8e20*/  FMUL.FTZ R34, R129.reuse, R166 ;  /* 0x000000a681227220 */ /* 0x040fe20000410000 */
[----:B------:R-:W-:Y:S01]  /*8e30*/  MOV R166, R199 ;  /* 0x000000c700a67202 */ /* 0x000fe20000000f00 */
[----:B------:R2:W4:Y:S01]  /*8e40*/  MUFU.EX2 R32, R31 ;  /* 0x0000001f00207308 */ /* 0x0005220000000800 */
[----:B-1----:R-:W-:Y:S09]  /*8e50*/  MOV R152, R222 ;  /* 0x000000de00987202 */ /* 0x002ff20000000f00 */
[----:B------:R-:W1:Y:S01]  /*8e60*/  MUFU.EX2 R29, R41 ;  /* 0x00000029001d7308 */ /* 0x000e620000000800 */
[----:B---3--:R-:W-:Y:S09]  /*8e70*/  MOV R157, R227 ;  /* 0x000000e3009d7202 */ /* 0x008ff20000000f00 */
[----:B------:R-:W3:Y:S01]  /*8e80*/  MUFU.EX2 R224, R33 ;  /* 0x0000002100e07308 */ /* 0x000ee20000000800 */
[----:B--2---:R-:W-:Y:S01]  /*8e90*/  FMUL.FTZ R31, R0, R163 ;  /* 0x000000a3001f7220 */ /* 0x004fe20000410000 */
[----:B----4-:R-:W-:Y:S01]  /*8ea0*/  MOV R156, R32 ;  /* 0x00000020009c7202 */ /* 0x010fe20000000f00 */
[----:B------:R-:W-:Y:S01]  /*8eb0*/  FMUL.FTZ R32, R130, R164 ;  /* 0x000000a482207220 */ /* 0x000fe20000410000 */
[----:B------:R-:W-:Y:S06]  /*8ec0*/  MOV R164, R202 ;  /* 0x000000ca00a47202 */ /* 0x000fec0000000f00 */
[----:B------:R-:W2:Y:S01]  /*8ed0*/  MUFU.EX2 R33, R42 ;  /* 0x0000002a00217308 */ /* 0x000ea20000000800 */
[----:B-1----:R-:W-:Y:S01]  /*8ee0*/  MOV R160, R29 ;  /* 0x0000001d00a07202 */ /* 0x002fe20000000f00 */
[C---:B------:R-:W-:Y:S01]  /*8ef0*/  FMUL.FTZ R29, R128.reuse, R161 ;  /* 0x000000a1801d7220 */ /* 0x040fe20000410000 */
[----:B------:R-:W-:Y:S01]  /*8f00*/  MOV R161, R35 ;  /* 0x0000002300a17202 */ /* 0x000fe20000000f00 */
[C---:B------:R-:W-:Y:S01]  /*8f10*/  FMUL.FTZ R35, R129.reuse, R167 ;  /* 0x000000a781237220 */ /* 0x040fe20000410000 */
[----:B------:R-:W-:Y:S01]  /*8f20*/  MOV R167, R198 ;  /* 0x000000c600a77202 */ /* 0x000fe20000000f00 */
[----:B------:R-:W-:Y:S04]  /*8f30*/  FMUL.FTZ R41, R128, R173 ;  /* 0x000000ad80297220 */ /* 0x000fe80000410000 */
[----:B------:R1:W-:Y:S01]  /*8f40*/  MUFU.EX2 R193, R40 ;  /* 0x0000002800c17308 */ /* 0x0003e20000000800 */
[-C--:B------:R-:W-:Y:S03]  /*8f50*/  HMMA.16816.F32 R28, R136, R38.reuse, R28 ;  /* 0x00000026881c723c */ /* 0x080fe6000000181c */
[----:B---3--:R-:W-:Y:S06]  /*8f60*/  MOV R159, R224 ;  /* 0x000000e0009f7202 */ /* 0x008fec0000000f00 */
[----:B------:R3:W-:Y:S03]  /*8f70*/  MUFU.EX2 R212, R43 ;  /* 0x0000002b00d47308 */ /* 0x0007e60000000800 */
[----:B--2---:R-:W-:Y:S01]  /*8f80*/  MOV R163, R33 ;  /* 0x0000002100a37202 */ /* 0x004fe20000000f00 */
[----:B------:R-:W-:Y:S01]  /*8f90*/  FMUL.FTZ R33, R130, R165 ;  /* 0x000000a582217220 */ /* 0x000fe20000410000 */
[----:B------:R-:W-:Y:S01]  /*8fa0*/  MOV R165, R200 ;  /* 0x000000c800a57202 */ /* 0x000fe20000000f00 */
[----:B------:R-:W-:Y:S04]  /*8fb0*/  FMUL.FTZ R42, R0, R174 ;  /* 0x000000ae002a7220 */ /* 0x000fe80000410000 */
[----:B------:R2:W-:Y:S01]  /*8fc0*/  MUFU.EX2 R226, R44 ;  /* 0x0000002c00e27308 */ /* 0x0005e20000000800 */
[C---:B------:R-:W-:Y:S04]  /*8fd0*/  HMMA.16816.F32 R32, R140.reuse, R38, R32 ;  /* 0x000000268c20723c */ /* 0x040fe80000001820 */
[----:B-1----:R-:W-:Y:S03]  /*8fe0*/  FMUL.FTZ R40, R128, R172 ;  /* 0x000000ac80287220 */ /* 0x002fe60000410000 */
[C---:B------:R-:W-:Y:S02]  /*8ff0*/  FMUL.FTZ R38, R129.reuse, R170 ;  /* 0x000000aa81267220 */ /* 0x040fe40000410000 */
[----:B------:R1:W-:Y:S03]  /*9000*/  MUFU.EX2 R227, R45 ;  /* 0x0000002d00e37308 */ /* 0x0003e60000000800 */
[C---:B------:R-:W-:Y:S02]  /*9010*/  FMUL.FTZ R39, R129.reuse, R171 ;  /* 0x000000ab81277220 */ /* 0x040fe40000410000 */
[----:B---3--:R-:W-:Y:S05]  /*9020*/  FMUL.FTZ R43, R0, R175 ;  /* 0x000000af002b7220 */ /* 0x008fea0000410000 */
[-C--:B------:R-:W-:Y:S01]  /*9030*/  HMMA.16816.F32 R36, R140, R144.reuse, R36 ;  /* 0x000000908c24723c */ /* 0x080fe20000001824 */
[----:B------:R3:W-:Y:S02]  /*9040*/  MUFU.EX2 R222, R46 ;  /* 0x0000002e00de7308 */ /* 0x0007e40000000800 */
[C---:B--2---:R-:W-:Y:S05]  /*9050*/  FMUL.FTZ R44, R128.reuse, R176 ;  /* 0x000000b0802c7220 */ /* 0x044fea0000410000 */
[C---:B------:R-:W-:Y:S03]  /*9060*/  HMMA.16816.F32 R40, R136.reuse, R144, R40 ;  /* 0x000000908828723c */ /* 0x040fe60000001828 */
[----:B------:R2:W-:Y:S01]  /*9070*/  MUFU.EX2 R224, R47 ;  /* 0x0000002f00e07308 */ /* 0x0005e20000000800 */
[----:B-1----:R-:W-:Y:S09]  /*9080*/  FMUL.FTZ R45, R128, R177 ;  /* 0x000000b1802d7220 */ /* 0x002ff20000410000 */
[----:B------:R-:W1:Y:S01]  /*9090*/  MUFU.EX2 R215, R50 ;  /* 0x0000003200d77308 */ /* 0x000e620000000800 */
[C---:B---3--:R-:W-:Y:S09]  /*90a0*/  FMUL.FTZ R46, R0.reuse, R178 ;  /* 0x000000b2002e7220 */ /* 0x048ff20000410000 */
[----:B------:R3:W4:Y:S01]  /*90b0*/  MUFU.EX2 R213, R48 ;  /* 0x0000003000d57308 */ /* 0x0007220000000800 */
[----:B--2---:R-:W-:Y:S09]  /*90c0*/  FMUL.FTZ R47, R0, R179 ;  /* 0x000000b3002f7220 */ /* 0x004ff20000410000 */
[----:B------:R2:W2:Y:S01]  /*90d0*/  MUFU.EX2 R211, R49 ;  /* 0x0000003100d37308 */ /* 0x0004a20000000800 */
[-C--:B------:R-:W-:Y:S03]  /*90e0*/  HMMA.16816.F32 R44, R136, R146.reuse, R44 ;  /* 0x00000092882c723c */ /* 0x080fe6000000182c */
[----:B-1----:R-:W-:Y:S01]  /*90f0*/  MOV R154, R215 ;  /* 0x000000d7009a7202 */ /* 0x002fe20000000f00 */
[C---:B------:R-:W-:Y:S03]  /*9100*/  FMUL.FTZ R50, R129.reuse, R182 ;  /* 0x000000b681327220 */ /* 0x040fe60000410000 */
[----:B------:R-:W-:Y:S02]  /*9110*/  MOV R109, R154 ;  /* 0x0000009a006d7202 */ /* 0x000fe40000000f00 */
[----:B------:R1:W1:Y:S03]  /*9120*/  MUFU.EX2 R210, R51 ;  /* 0x0000003300d27308 */ /* 0x0002660000000800 */
[C---:B---3--:R-:W-:Y:S01]  /*9130*/  FMUL.FTZ R48, R130.reuse, R180 ;  /* 0x000000b482307220 */ /* 0x048fe20000410000 */
[----:B------:R-:W-:Y:S02]  /*9140*/  MOV R180, R212 ;  /* 0x000000d400b47202 */ /* 0x000fe40000000f00 */
[----:B----4-:R-:W-:Y:S04]  /*9150*/  MOV R155, R213 ;  /* 0x000000d5009b7202 */ /* 0x010fe80000000f00 */
[----:B------:R3:W-:Y:S01]  /*9160*/  MUFU.EX2 R219, R52 ;  /* 0x0000003400db7308 */ /* 0x0007e20000000800 */
[----:B------:R-:W-:Y:S01]  /*9170*/  MOV R111, R155 ;  /* 0x0000009b006f7202 */ /* 0x000fe20000000f00 */
[C---:B--2---:R-:W-:Y:S01]  /*9180*/  FMUL.FTZ R49, R130.reuse, R181 ;  /* 0x000000b582317220 */ /* 0x044fe20000410000 */
[----:B------:R-:W-:Y:S01]  /*9190*/  MOV R181, R211 ;  /* 0x000000d300b57202 */ /* 0x000fe20000000f00 */
[----:B------:R-:W-:Y:S01]  /*91a0*/  FFMA.FTZ R130, R130, R250, R207 ;  /* 0x000000fa82827223 */ /* 0x000fe200000100cf */
[----:B------:R-:W-:Y:S02]  /*91b0*/  MOV R207, R180 ;  /* 0x000000b400cf7202 */ /* 0x000fe40000000f00 */
[----:B------:R-:W-:Y:S03]  /*91c0*/  MOV R115, R181 ;  /* 0x000000b500737202 */ /* 0x000fe60000000f00 */
[----:B------:R2:W-:Y:S01]  /*91d0*/  MUFU.EX2 R171, R53 ;  /* 0x0000003500ab7308 */ /* 0x0005e20000000800 */
[----:B------:R-:W-:Y:S02]  /*91e0*/  FADD.FTZ R130, R208, R130 ;  /* 0x00000082d0827221 */ /* 0x000fe40000010000 */
[----:B-1----:R-:W-:Y:S01]  /*91f0*/  FMUL.FTZ R51, R129, R183 ;  /* 0x000000b781337220 */ /* 0x002fe20000410000 */
[----:B------:R-:W-:Y:S02]  /*9200*/  MOV R183, R206 ;  /* 0x000000ce00b77202 */ /* 0x000fe40000000f00 */
[----:B------:R-:W-:Y:S04]  /*9210*/  MOV R182, R210 ;  /* 0x000000d200b67202 */ /* 0x000fe80000000f00 */
[----:B------:R1:W-:Y:S01]  /*9220*/  MUFU.EX2 R170, R54 ;  /* 0x0000003600aa7308 */ /* 0x0003e20000000800 */
[C---:B------:R-:W-:Y:S01]  /*9230*/  HMMA.16816.F32 R48, R140.reuse, R146, R48 ;  /* 0x000000928c30723c */ /* 0x040fe20000001830 */
[----:B------:R-:W4:Y:S03]  /*9240*/  LDSM.16.MT88.4 R144, [R228+0x900] ;  /* 0x00090000e490783b */ /* 0x000f260000004200 */
[----:B------:R-:W-:Y:S01]  /*9250*/  MOV R113, R182 ;  /* 0x000000b600717202 */ /* 0x000fe20000000f00 */
[C---:B---3--:R-:W-:Y:S01]  /*9260*/  FMUL.FTZ R52, R128.reuse, R184 ;  /* 0x000000b880347220 */ /* 0x048fe20000410000 */
[----:B------:R-:W-:Y:S02]  /*9270*/  MOV R184, R197 ;  /* 0x000000c500b87202 */ /* 0x000fe40000000f00 */
[-C--:B------:R-:W-:Y:S01]  /*9280*/  HMMA.16816.F32 R116, R140, R148.reuse, R116 ;  /* 0x000000948c74723c */ /* 0x080fe20000001874 */
[----:B------:R3:W-:Y:S03]  /*9290*/  MUFU.EX2 R215, R55 ;  /* 0x0000003700d77308 */ /* 0x0007e60000000800 */
[C---:B--2---:R-:W-:Y:S01]  /*92a0*/  FMUL.FTZ R53, R128.reuse, R185 ;  /* 0x000000b980357220 */ /* 0x044fe20000410000 */
[----:B------:R-:W-:Y:S01]  /*92b0*/  MOV R185, R196 ;  /* 0x000000c400b97202 */ /* 0x000fe20000000f00 */
[----:B------:R-:W-:Y:S02]  /*92c0*/  FFMA.FTZ R128, R128, R252, R203 ;  /* 0x000000fc80807223 */ /* 0x000fe400000100cb */
[C---:B------:R-:W-:Y:S03]  /*92d0*/  HMMA.16816.F32 R120, R136.reuse, R148, R120 ;  /* 0x000000948878723c */ /* 0x040fe60000001878 */
[----:B------:R-:W-:Y:S01]  /*92e0*/  MUFU.EX2 R212, R64 ;  /* 0x0000004000d47308 */ /* 0x000fe20000000800 */
[----:B------:R-:W-:Y:S02]  /*92f0*/  FADD.FTZ R128, R205, R128 ;  /* 0x00000080cd807221 */ /* 0x000fe40000010000 */
[C---:B-1----:R-:W-:Y:S01]  /*9300*/  FMUL.FTZ R54, R0.reuse, R186 ;  /* 0x000000ba00367220 */ /* 0x042fe20000410000 */
[----:B------:R-:W-:Y:S05]  /*9310*/  MOV R186, R195 ;  /* 0x000000c300ba7202 */ /* 0x000fea0000000f00 */
[----:B------:R-:W-:Y:S01]  /*9320*/  MOV R203, R186 ;  /* 0x000000ba00cb7202 */ /* 0x000fe20000000f00 */
[----:B------:R-:W-:Y:S01]  /*9330*/  MUFU.EX2 R213, R65 ;  /* 0x0000004100d57308 */ /* 0x000fe20000000800 */
[C---:B---3--:R-:W-:Y:S01]  /*9340*/  FMUL.FTZ R55, R0.reuse, R187 ;  /* 0x000000bb00377220 */ /* 0x048fe20000410000 */
[----:B------:R-:W-:Y:S01]  /*9350*/  MOV R187, R194 ;  /* 0x000000c200bb7202 */ /* 0x000fe20000000f00 */
[----:B------:R-:W-:Y:S07]  /*9360*/  FFMA.FTZ R0, R0, R251, R201 ;  /* 0x000000fb00007223 */ /* 0x000fee00000100c9 */
[----:B------:R-:W-:Y:S01]  /*9370*/  MUFU.EX2 R210, R66 ;  /* 0x0000004200d27308 */ /* 0x000fe20000000800 */
[-C--:B------:R-:W-:Y:S03]  /*9380*/  HMMA.16816.F32 R52, R136, R150.reuse, R52 ;  /* 0x000000968834723c */ /* 0x080fe60000001834 */
[----:B------:R-:W-:Y:S04]  /*9390*/  FADD.FTZ R0, R214, R0 ;  /* 0x00000000d6007221 */ /* 0x000fe80000010000 */
[----:B------:R-:W-:Y:S01]  /*93a0*/  F2FP.PACK_AB R136, R185, R164 ;  /* 0x000000a4b988723e */ /* 0x000fe200000000ff */
[----:B------:R-:W-:Y:S01]  /*93b0*/  HMMA.16816.F32 R124, R140, R150, R124 ;  /* 0x000000968c7c723c */ /* 0x000fe2000000187c */
[----:B------:R-:W1:Y:S01]  /*93c0*/  LDSM.16.MT88.4 R148, [R231+0x900] ;  /* 0x00090000e794783b */ /* 0x000e620000004200 */
[----:B------:R2:W-:Y:S02]  /*93d0*/  MUFU.EX2 R211, R67 ;  /* 0x0000004300d37308 */ /* 0x0005e40000000800 */
[----:B------:R-:W-:Y:S01]  /*93e0*/  F2FP.PACK_AB R137, R184, R165 ;  /* 0x000000a5b889723e */ /* 0x000fe200000000ff */
[----:B------:R-:W-:Y:S01]  /*93f0*/  FADD.FTZ R0, R216, R0 ;  /* 0x00000000d8007221 */ /* 0x000fe20000010000 */
[----:B------:R-:W-:Y:S02]  /*9400*/  F2FP.PACK_AB R138, R159, R152 ;  /* 0x000000989f8a723e */ /* 0x000fe400000000ff */
[----:B------:R-:W-:Y:S01]  /*9410*/  F2FP.PACK_AB R139, R158, R192 ;  /* 0x000000c09e8b723e */ /* 0x000fe200000000ff */
[----:B------:R-:W-:Y:S03]  /*9420*/  FADD.FTZ R0, R135, R0 ;  /* 0x0000000087007221 */ /* 0x000fe60000010000 */
[----:B------:R-:W-:Y:S01]  /*9430*/  F2FP.PACK_AB R140, R183, R166 ;  /* 0x000000a6b78c723e */ /* 0x000fe200000000ff */
[----:B------:R-:W-:Y:S01]  /*9440*/  MUFU.EX2 R169, R56 ;  /* 0x0000003800a97308 */ /* 0x000fe20000000800 */
[----:B------:R-:W-:Y:S01]  /*9450*/  F2FP.PACK_AB R141, R153, R167 ;  /* 0x000000a7998d723e */ /* 0x000fe200000000ff */
[-C--:B----4-:R-:W-:Y:S05]  /*9460*/  HMMA.16816.F32 R4, R136, R144.reuse, R4 ;  /* 0x000000908804723c */ /* 0x090fea0000001804 */
[----:B------:R-:W-:Y:S02]  /*9470*/  F2FP.PACK_AB R142, R157, R191 ;  /* 0x000000bf9d8e723e */ /* 0x000fe400000000ff */
[-C--:B------:R-:W-:Y:S01]  /*9480*/  F2FP.PACK_AB R143, R156, R190.reuse ;  /* 0x000000be9c8f723e */ /* 0x080fe200000000ff */
[----:B------:R-:W3:Y:S01]  /*9490*/  MUFU.EX2 R175, R57 ;  /* 0x0000003900af7308 */ /* 0x000ee20000000800 */
[----:B--2---:R-:W2:Y:S05]  /*94a0*/  LDSM.16.MT88.4 R64, [R229+0x900] ;  /* 0x00090000e540783b */ /* 0x004eaa0000004200 */
[C---:B------:R-:W-:Y:S04]  /*94b0*/  HMMA.16816.F32 R8, R140.reuse, R144, R8 ;  /* 0x000000908c08723c */ /* 0x040fe80000001808 */
[----:B------:R-:W-:Y:S03]  /*94c0*/  MUFU.EX2 R168, R58 ;  /* 0x0000003a00a87308 */ /* 0x000fe60000000800 */
[----:B------:R-:W-:Y:S01]  /*94d0*/  MOV R145, R193 ;  /* 0x000000c100917202 */ /* 0x000fe20000000f00 */
[-C--:B------:R-:W-:Y:S04]  /*94e0*/  HMMA.16816.F32 R12, R140, R146.reuse, R12 ;  /* 0x000000928c0c723c */ /* 0x080fe8000000180c */
[----:B------:R-:W-:Y:S02]  /*94f0*/  MOV R144, R190 ;  /* 0x000000be00907202 */ /* 0x000fe40000000f00 */
[----:B------:R4:W2:Y:S01]  /*9500*/  MUFU.EX2 R174, R59 ;  /* 0x0000003b00ae7308 */ /* 0x0008a20000000800 */
[----:B------:R-:W-:Y:S01]  /*9510*/  MOV R250, R145 ;  /* 0x0000009100fa7202 */ /* 0x000fe20000000f00 */
[C---:B------:R-:W-:Y:S04]  /*9520*/  HMMA.16816.F32 R16, R136.reuse, R146, R16 ;  /* 0x000000928810723c */ /* 0x040fe80000001810 */
[----:B------:R-:W-:Y:S03]  /*9530*/  MOV R252, R144 ;  /* 0x0000009000fc7202 */ /* 0x000fe60000000f00 */
[----:B------:R-:W-:Y:S01]  /*9540*/  MOV R146, R192 ;  /* 0x000000c000927202 */ /* 0x000fe20000000f00 */
[-C--:B-1----:R-:W-:Y:S01]  /*9550*/  HMMA.16816.F32 R20, R136, R148.reuse, R20 ;  /* 0x000000948814723c */ /* 0x082fe20000001814 */
[----:B------:R-:W-:Y:S03]  /*9560*/  MUFU.EX2 R173, R60 ;  /* 0x0000003c00ad7308 */ /* 0x000fe60000000800 */
[----:B------:R-:W-:Y:S02]  /*9570*/  MOV R147, R191 ;  /* 0x000000bf00937202 */ /* 0x000fe40000000f00 */
[----:B------:R-:W-:Y:S02]  /*9580*/  MOV R251, R146 ;  /* 0x0000009200fb7202 */ /* 0x000fe40000000f00 */
[C---:B------:R-:W-:Y:S01]  /*9590*/  HMMA.16816.F32 R24, R140.reuse, R148, R24 ;  /* 0x000000948c18723c */ /* 0x040fe20000001818 */
[----:B------:R-:W3:Y:S02]  /*95a0*/  LDL.LU R149, [R1] ;  /* 0x0000000001957983 */ /* 0x000ee40000300800 */
[----:B------:R-:W1:Y:S01]  /*95b0*/  MUFU.EX2 R206, R61 ;  /* 0x0000003d00ce7308 */ /* 0x000e620000000800 */
[----:B------:R-:W-:Y:S01]  /*95c0*/  MOV R201, R147 ;  /* 0x0000009300c97202 */ /* 0x000fe20000000f00 */
[----:B------:R1:W5:Y:S03]  /*95d0*/  LDL.LU R135, [R1+0x18] ;  /* 0x0000180001877983 */ /* 0x0003660000300800 */
[-C--:B------:R-:W-:Y:S01]  /*95e0*/  HMMA.16816.F32 R28, R140, R150.reuse, R28 ;  /* 0x000000968c1c723c */ /* 0x080fe2000000181c */
[----:B----4-:R-:W4:Y:S04]  /*95f0*/  LDSM.16.MT88.4 R56, [R230+0x900] ;  /* 0x00090000e638783b */ /* 0x010f280000004200 */
[----:B------:R-:W-:Y:S03]  /*9600*/  MUFU.EX2 R172, R62 ;  /* 0x0000003e00ac7308 */ /* 0x000fe60000000800 */
[C---:B------:R-:W-:Y:S07]  /*9610*/  HMMA.16816.F32 R32, R136.reuse, R150, R32 ;  /* 0x000000968820723c */ /* 0x040fee0000001820 */
[----:B------:R1:W1:Y:S01]  /*9620*/  MUFU.EX2 R179, R63 ;  /* 0x0000003f00b37308 */ /* 0x0002620000000800 */
[-C--:B--2---:R-:W-:Y:S08]  /*9630*/  HMMA.16816.F32 R36, R136, R64.reuse, R36 ;  /* 0x000000408824723c */ /* 0x084ff00000001824 */
[C---:B------:R-:W-:Y:S01]  /*9640*/  HMMA.16816.F32 R40, R140.reuse, R64, R40 ;  /* 0x000000408c28723c */ /* 0x040fe20000001828 */
[----:B------:R-:W-:Y:S06]  /*9650*/  MUFU.EX2 R178, R68 ;  /* 0x0000004400b27308 */ /* 0x000fec0000000800 */
[----:B------:R-:W-:Y:S01]  /*9660*/  F2FP.PACK_AB R64, R160, R145 ;  /* 0x00000091a040723e */ /* 0x000fe200000000ff */
[-C--:B------:R-:W-:Y:S03]  /*9670*/  HMMA.16816.F32 R44, R140, R66.reuse, R44 ;  /* 0x000000428c2c723c */ /* 0x080fe6000000182c */
[----:B------:R-:W-:Y:S01]  /*9680*/  MUFU.EX2 R202, R69 ;  /* 0x0000004500ca7308 */ /* 0x000fe20000000800 */
[----:B------:R-:W-:Y:S01]  /*9690*/  F2FP.PACK_AB R65, R180, R163 ;  /* 0x000000a3b441723e */ /* 0x000fe200000000ff */
[----:B-1----:R-:W1:Y:S03]  /*96a0*/  LDSM.16.MT88.4 R60, [R228+0x1100] ;  /* 0x00110000e43c783b */ /* 0x002e660000004200 */
[C---:B------:R-:W-:Y:S05]  /*96b0*/  HMMA.16816.F32 R48, R136.reuse, R66, R48 ;  /* 0x000000428830723c */ /* 0x040fea0000001830 */
[----:B------:R-:W-:Y:S02]  /*96c0*/  MUFU.EX2 R177, R70 ;  /* 0x0000004600b17308 */ /* 0x000fe40000000800 */
[----:B------:R-:W-:Y:S01]  /*96d0*/  F2FP.PACK_AB R66, R227, R226 ;  /* 0x000000e2e342723e */ /* 0x000fe200000000ff */
[-C--:B----4-:R-:W-:Y:S04]  /*96e0*/  HMMA.16816.F32 R116, R136, R56.reuse, R116 ;  /* 0x000000388874723c */ /* 0x090fe80000001874 */
[----:B------:R-:W-:Y:S03]  /*96f0*/  F2FP.PACK_AB R67, R224, R222 ;  /* 0x000000dee043723e */ /* 0x000fe600000000ff */
[----:B------:R2:W-:Y:S01]  /*9700*/  MUFU.EX2 R200, R71 ;  /* 0x0000004700c87308 */ /* 0x0005e20000000800 */
[C---:B------:R-:W-:Y:S07]  /*9710*/  HMMA.16816.F32 R120, R140.reuse, R56, R120 ;  /* 0x000000388c78723c */ /* 0x040fee0000001878 */
[----:B------:R-:W-:Y:S01]  /*9720*/  F2FP.PACK_AB R56, R162, R186 ;  /* 0x000000baa238723e */ /* 0x000fe200000000ff */
[-C--:B------:R-:W-:Y:S01]  /*9730*/  HMMA.16816.F32 R52, R140, R58.reuse, R52 ;  /* 0x0000003a8c34723c */ /* 0x080fe20000001834 */
[----:B------:R-:W-:Y:S03]  /*9740*/  MUFU.EX2 R176, R72 ;  /* 0x0000004800b07308 */ /* 0x000fe60000000800 */
[----:B------:R-:W-:Y:S03]  /*9750*/  F2FP.PACK_AB R57, R161, R187 ;  /* 0x000000bba139723e */ /* 0x000fe600000000ff */
[----:B------:R-:W-:Y:S01]  /*9760*/  MOV R143, R167 ;  /* 0x000000a7008f7202 */ /* 0x000fe20000000f00 */
[----:B------:R-:W-:Y:S01]  /*9770*/  HMMA.16816.F32 R124, R136, R58, R124 ;  /* 0x0000003a887c723c */ /* 0x000fe2000000187c */
[----:B------:R-:W-:Y:S02]  /*9780*/  LDSM.16.MT88.4 R136, [R229+0x1100] ;  /* 0x00110000e588783b */ /* 0x000fe40000004200 */
[----:B------:R-:W4:Y:S01]  /*9790*/  MUFU.EX2 R195, R73 ;  /* 0x0000004900c37308 */ /* 0x000f220000000800 */
[----:B------:R-:W-:Y:S01]  /*97a0*/  MOV R142, R166 ;  /* 0x000000a6008e7202 */ /* 0x000fe20000000f00 */
[----:B------:R-:W-:Y:S01]  /*97b0*/  FADD.FTZ R0, R143, R0 ;  /* 0x000000008f007221 */ /* 0x000fe20000010000 */
[----:B------:R-:W-:Y:S02]  /*97c0*/  MOV R141, R165 ;  /* 0x000000a5008d7202 */ /* 0x000fe40000000f00 */
[----:B------:R-:W-:Y:S01]  /*97d0*/  F2FP.PACK_AB R58, R181, R155 ;  /* 0x0000009bb53a723e */ /* 0x000fe200000000ff */
[----:B--2---:R-:W2:Y:S03]  /*97e0*/  LDSM.16.MT88.4 R68, [R231+0x1100] ;  /* 0x00110000e744783b */ /* 0x004ea60000004200 */
[----:B------:R-:W-:Y:S01]  /*97f0*/  F2FP.PACK_AB R59, R182, R154 ;  /* 0x0000009ab63b723e */ /* 0x000fe200000000ff */
[----:B------:R-:W-:Y:S01]  /*9800*/  MUFU.EX2 R194, R74 ;  /* 0x0000004a00c27308 */ /* 0x000fe20000000800 */
[----:B------:R-:W-:Y:S01]  /*9810*/  MOV R140, R164 ;  /* 0x000000a4008c7202 */ /* 0x000fe20000000f00 */
[----:B------:R-:W-:Y:S02]  /*9820*/  FADD.FTZ R0, R153, R0 ;  /* 0x0000000099007221 */ /* 0x000fe40000010000 */
[----:B------:R-:W-:Y:S02]  /*9830*/  LDSM.16.MT88.4 R164, [R231+0x3100] ;  /* 0x00310000e7a4783b */ /* 0x000fe40000004200 */
[-C--:B-1----:R-:W-:Y:S04]  /*9840*/  HMMA.16816.F32 R4, R56, R60.reuse, R4 ;  /* 0x0000003c3804723c */ /* 0x082fe80000001804 */
[----:B------:R1:W1:Y:S01]  /*9850*/  MUFU.EX2 R193, R75 ;  /* 0x0000004b00c17308 */ /* 0x0002620000000800 */
[----:B------:R-:W-:Y:S03]  /*9860*/  FADD.FTZ R0, R252, R0 ;  /* 0x00000000fc007221 */ /* 0x000fe60000010000 */
[C---:B------:R-:W-:Y:S06]  /*9870*/  HMMA.16816.F32 R8, R64.reuse, R60, R8 ;  /* 0x0000003c4008723c */ /* 0x040fec0000001808 */
[----:B------:R-:W-:Y:S02]  /*9880*/  MUFU.EX2 R192, R76 ;  /* 0x0000004c00c07308 */ /* 0x000fe40000000800 */
[-C--:B------:R-:W-:Y:S08]  /*9890*/  HMMA.16816.F32 R12, R64, R62.reuse, R12 ;  /* 0x0000003e400c723c */ /* 0x080ff0000000180c */
[C---:B------:R-:W-:Y:S01]  /*98a0*/  HMMA.16816.F32 R16, R56.reuse, R62, R16 ;  /* 0x0000003e3810723c */ /* 0x040fe20000001810 */
[----:B------:R-:W4:Y:S01]  /*98b0*/  LDSM.16.MT88.4 R60, [R230+0x1100] ;  /* 0x00110000e63c783b */ /* 0x000f220000004200 */
[----:B------:R-:W3:Y:S06]  /*98c0*/  MUFU.EX2 R191, R77 ;  /* 0x0000004d00bf7308 */ /* 0x000eec0000000800 */
[-C--:B--2---:R-:W-:Y:S01]  /*98d0*/  HMMA.16816.F32 R20, R56, R68.reuse, R20 ;  /* 0x000000443814723c */ /* 0x084fe20000001814 */
[----:B-1----:R-:W-:Y:S03]  /*98e0*/  LDSM.16.MT88.4 R72, [R229+0x1900] ;  /* 0x00190000e548783b */ /* 0x002fe60000004200 */
[----:B------:R-:W-:Y:S04]  /*98f0*/  MUFU.EX2 R190, R78 ;  /* 0x0000004e00be7308 */ /* 0x000fe80000000800 */
[C---:B------:R-:W-:Y:S06]  /*9900*/  HMMA.16816.F32 R24, R64.reuse, R68, R24 ;  /* 0x000000444018723c */ /* 0x040fec0000001818 */
[----:B------:R-:W-:Y:S02]  /*9910*/  MUFU.EX2 R196, R83 ;  /* 0x0000005300c47308 */ /* 0x000fe40000000800 */
[-C--:B------:R-:W-:Y:S08]  /*9920*/  HMMA.16816.F32 R28, R64, R70.reuse, R28 ;  /* 0x00000046401c723c */ /* 0x080ff0000000181c */
[C---:B------:R-:W-:Y:S01]  /*9930*/  HMMA.16816.F32 R32, R56.reuse, R70, R32 ;  /* 0x000000463820723c */ /* 0x040fe20000001820 */
[----:B------:R-:W1:Y:S01]  /*9940*/  LDSM.16.MT88.4 R68, [R228+0x1900] ;  /* 0x00190000e444783b */ /* 0x000e620000004200 */
[----:B------:R2:W-:Y:S06]  /*9950*/  MUFU.EX2 R83, R79 ;  /* 0x0000004f00537308 */ /* 0x0005ec0000000800 */
[-C--:B------:R-:W-:Y:S04]  /*9960*/  HMMA.16816.F32 R36, R56, R136.reuse, R36 ;  /* 0x000000883824723c */ /* 0x080fe80000001824 */
[----:B------:R-:W-:Y:S04]  /*9970*/  MUFU.EX2 R189, R189 ;  /* 0x000000bd00bd7308 */ /* 0x000fe80000000800 */
[C---:B------:R-:W-:Y:S06]  /*9980*/  HMMA.16816.F32 R40, R64.reuse, R136, R40 ;  /* 0x000000884028723c */ /* 0x040fec0000001828 */
[----:B------:R-:W-:Y:S02]  /*9990*/  MUFU.EX2 R199, R80 ;  /* 0x0000005000c77308 */ /* 0x000fe40000000800 */
[-C--:B------:R-:W-:Y:S01]  /*99a0*/  HMMA.16816.F32 R44, R64, R138.reuse, R44 ;  /* 0x0000008a402c723c */ /* 0x080fe2000000182c */
[----:B--2---:R-:W-:Y:S07]  /*99b0*/  LDSM.16.MT88.4 R76, [R230+0x1900] ;  /* 0x00190000e64c783b */ /* 0x004fee0000004200 */
[C---:B------:R-:W-:Y:S01]  /*99c0*/  HMMA.16816.F32 R48, R56.reuse, R138, R48 ;  /* 0x0000008a3830723c */ /* 0x040fe20000001830 */
[----:B------:R-:W2:Y:S07]  /*99d0*/  MUFU.EX2 R198, R81 ;  /* 0x0000005100c67308 */ /* 0x000eae0000000800 */
[-C--:B----4-:R-:W-:Y:S03]  /*99e0*/  HMMA.16816.F32 R116, R56, R60.reuse, R116 ;  /* 0x0000003c3874723c */ /* 0x090fe60000001874 */
[----:B------:R-:W4:Y:S05]  /*99f0*/  MUFU.EX2 R197, R82 ;  /* 0x0000005200c57308 */ /* 0x000f2a0000000800 */
[C---:B------:R-:W-:Y:S05]  /*9a00*/  HMMA.16816.F32 R120, R64.reuse, R60, R120 ;  /* 0x0000003c4078723c */ /* 0x040fea0000001878 */
[----:B------:R-:W-:Y:S02]  /*9a10*/  MUFU.EX2 R114, R114 ;  /* 0x0000007200727308 */ /* 0x000fe40000000800 */
[----:B---3--:R-:W-:Y:S01]  /*9a20*/  F2FP.PACK_AB R60, R175, R169 ;  /* 0x000000a9af3c723e */ /* 0x008fe200000000ff */
[-C--:B------:R-:W-:Y:S01]  /*9a30*/  HMMA.16816.F32 R52, R64, R62.reuse, R52 ;  /* 0x0000003e4034723c */ /* 0x080fe20000001834 */
[----:B------:R-:W3:Y:S03]  /*9a40*/  LDSM.16.MT88.4 R64, [R231+0x1900] ;  /* 0x00190000e740783b */ /* 0x000ee60000004200 */
[----:B------:R-:W-:Y:S03]  /*9a50*/  F2FP.PACK_AB R61, R174, R168 ;  /* 0x000000a8ae3d723e */ /* 0x000fe600000000ff */
[----:B------:R-:W-:Y:S01]  /*9a60*/  MUFU.EX2 R107, R107 ;  /* 0x0000006b006b7308 */ /* 0x000fe20000000800 */
[----:B------:R-:W-:Y:S07]  /*9a70*/  HMMA.16816.F32 R124, R56, R62, R124 ;  /* 0x0000003e387c723c */ /* 0x000fee000000187c */
[----:B------:R-:W-:Y:S02]  /*9a80*/  F2FP.PACK_AB R56, R171, R219 ;  /* 0x000000dbab38723e */ /* 0x000fe400000000ff */
[----:B------:R-:W-:Y:S01]  /*9a90*/  F2FP.PACK_AB R57, R215, R170 ;  /* 0x000000aad739723e */ /* 0x000fe200000000ff */
[----:B------:R-:W-:Y:S02]  /*9aa0*/  MUFU.EX2 R110, R110 ;  /* 0x0000006e006e7308 */ /* 0x000fe40000000800 */
[----:B------:R-:W-:Y:S02]  /*9ab0*/  F2FP.PACK_AB R58, R213, R212 ;  /* 0x000000d4d53a723e */ /* 0x000fe400000000ff */
[----:B------:R-:W-:Y:S02]  /*9ac0*/  F2FP.PACK_AB R59, R211, R210 ;  /* 0x000000d2d33b723e */ /* 0x000fe400000000ff */
[----:B------:R-:W-:Y:S02]  /*9ad0*/  F2FP.PACK_AB R62, R206, R173 ;  /* 0x000000adce3e723e */ /* 0x000fe400000000ff */
[----:B------:R-:W-:Y:S02]  /*9ae0*/  F2FP.PACK_AB R63, R179, R172 ;  /* 0x000000acb33f723e */ /* 0x000fe400000000ff */
[----:B------:R-:W-:Y:S01]  /*9af0*/  MUFU.EX2 R88, R88 ;  /* 0x0000005800587308 */ /* 0x000fe20000000800 */
[-C--:B-1----:R-:W-:Y:S08]  /*9b00*/  HMMA.16816.F32 R4, R56, R68.reuse, R4 ;  /* 0x000000443804723c */ /* 0x082ff00000001804 */
[C---:B------:R-:W-:Y:S01]  /*9b10*/  HMMA.16816.F32 R8, R60.reuse, R68, R8 ;  /* 0x000000443c08723c */ /* 0x040fe20000001808 */
[----:B------:R-:W-:Y:S07]  /*9b20*/  MUFU.EX2 R89, R89 ;  /* 0x0000005900597308 */ /* 0x000fee0000000800 */
[-C--:B------:R-:W-:Y:S03]  /*9b30*/  HMMA.16816.F32 R12, R60, R70.reuse, R12 ;  /* 0x000000463c0c723c */ /* 0x080fe6000000180c */
[----:B------:R-:W-:Y:S05]  /*9b40*/  MUFU.EX2 R90, R90 ;  /* 0x0000005a005a7308 */ /* 0x000fea0000000800 */
[C---:B------:R-:W-:Y:S01]  /*9b50*/  HMMA.16816.F32 R16, R56.reuse, R70, R16 ;  /* 0x000000463810723c */ /* 0x040fe20000001810 */
[----:B------:R-:W-:Y:S04]  /*9b60*/  LDSM.16.MT88.4 R68, [R231+0x2100] ;  /* 0x00210000e744783b */ /* 0x000fe80000004200 */
[----:B------:R-:W-:Y:S03]  /*9b70*/  MUFU.EX2 R91, R91 ;  /* 0x0000005b005b7308 */ /* 0x000fe60000000800 */
[-C--:B---3--:R-:W-:Y:S07]  /*9b80*/  HMMA.16816.F32 R20, R56, R64.reuse, R20 ;  /* 0x000000403814723c */ /* 0x088fee0000001814 */
[----:B------:R-:W-:Y:S01]  /*9b90*/  MUFU.EX2 R92, R92 ;  /* 0x0000005c005c7308 */ /* 0x000fe20000000800 */
[C---:B------:R-:W-:Y:S08]  /*9ba0*/  HMMA.16816.F32 R24, R60.reuse, R64, R24 ;  /* 0x000000403c18723c */ /* 0x040ff00000001818 */
[-C--:B------:R-:W-:Y:S01]  /*9bb0*/  HMMA.16816.F32 R28, R60, R66.reuse, R28 ;  /* 0x000000423c1c723c */ /* 0x080fe2000000181c */
[----:B------:R-:W-:Y:S07]  /*9bc0*/  MUFU.EX2 R93, R93 ;  /* 0x0000005d005d7308 */ /* 0x000fee0000000800 */
[C---:B------:R-:W-:Y:S01]  /*9bd0*/  HMMA.16816.F32 R32, R56.reuse, R66, R32 ;  /* 0x000000423820723c */ /* 0x040fe20000001820 */
[----:B------:R-:W1:Y:S02]  /*9be0*/  LDSM.16.MT88.4 R64, [R228+0x2100] ;  /* 0x00210000e440783b */ /* 0x000e640000004200 */
[----:B------:R-:W-:Y:S01]  /*9bf0*/  MUFU.EX2 R94, R94 ;  /* 0x0000005e005e7308 */ /* 0x000fe20000000800 */
[----:B------:R-:W-:Y:S01]  /*9c00*/  FFMA.FTZ R129, R129, R149, R204 ;  /* 0x0000009581817223 */ /* 0x000fe200000100cc */
[----:B------:R-:W-:Y:S03]  /*9c10*/  MOV R204, R187 ;  /* 0x000000bb00cc7202 */ /* 0x000fe60000000f00 */
[-C--:B------:R-:W-:Y:S01]  /*9c20*/  HMMA.16816.F32 R36, R56, R72.reuse, R36 ;  /* 0x000000483824723c */ /* 0x080fe20000001824 */
[----:B------:R-:W-:Y:S03]  /*9c30*/  LDSM.16.MT88.4 R148, [R228+0x3100] ;  /* 0x00310000e494783b */ /* 0x000fe60000004200 */
[----:B------:R-:W-:Y:S01]  /*9c40*/  FADD.FTZ R129, R209, R129 ;  /* 0x00000081d1817221 */ /* 0x000fe20000010000 */
[----:B------:R-:W-:Y:S03]  /*9c50*/  MUFU.EX2 R95, R95 ;  /* 0x0000005f005f7308 */ /* 0x000fe60000000800 */
[C---:B------:R-:W-:Y:S07]  /*9c60*/  HMMA.16816.F32 R40, R60.reuse, R72, R40 ;  /* 0x000000483c28723c */ /* 0x040fee0000001828 */
[----:B------:R-:W-:Y:S01]  /*9c70*/  MUFU.EX2 R103, R103 ;  /* 0x0000006700677308 */ /* 0x000fe20000000800 */
[-C--:B------:R-:W-:Y:S08]  /*9c80*/  HMMA.16816.F32 R44, R60, R74.reuse, R44 ;  /* 0x0000004a3c2c723c */ /* 0x080ff0000000182c */
[C---:B------:R-:W-:Y:S01]  /*9c90*/  HMMA.16816.F32 R48, R56.reuse, R74, R48 ;  /* 0x0000004a3830723c */ /* 0x040fe20000001830 */
[----:B------:R-:W3:Y:S01]  /*9ca0*/  LDSM.16.MT88.4 R72, [R229+0x2100] ;  /* 0x00210000e548783b */ /* 0x000ee20000004200 */
[----:B------:R-:W-:Y:S06]  /*9cb0*/  MUFU.EX2 R104, R104 ;  /* 0x0000006800687308 */ /* 0x000fec0000000800 */
[-C--:B------:R-:W-:Y:S04]  /*9cc0*/  HMMA.16816.F32 R116, R56, R76.reuse, R116 ;  /* 0x0000004c3874723c */ /* 0x080fe80000001874 */
[----:B------:R-:W-:Y:S04]  /*9cd0*/  MUFU.EX2 R105, R105 ;  /* 0x0000006900697308 */ /* 0x000fe80000000800 */
[C---:B------:R-:W-:Y:S06]  /*9ce0*/  HMMA.16816.F32 R120, R60.reuse, R76, R120 ;  /* 0x0000004c3c78723c */ /* 0x040fec0000001878 */
[----:B------:R-:W-:Y:S02]  /*9cf0*/  MUFU.EX2 R106, R106 ;  /* 0x0000006a006a7308 */ /* 0x000fe40000000800 */
[-C--:B------:R-:W-:Y:S07]  /*9d00*/  HMMA.16816.F32 R52, R60, R78.reuse, R52 ;  /* 0x0000004e3c34723c */ /* 0x080fee0000001834 */
[----:B------:R-:W-:Y:S01]  /*9d10*/  F2FP.PACK_AB R60, R195, R176 ;  /* 0x000000b0c33c723e */ /* 0x000fe200000000ff */
[----:B------:R-:W-:Y:S01]  /*9d20*/  HMMA.16816.F32 R124, R56, R78, R124 ;  /* 0x0000004e387c723c */ /* 0x000fe2000000187c */
[----:B------:R-:W3:Y:S01]  /*9d30*/  LDSM.16.MT88.4 R76, [R230+0x2100] ;  /* 0x00210000e64c783b */ /* 0x000ee20000004200 */
[----:B------:R-:W-:Y:S02]  /*9d40*/  MUFU.EX2 R108, R108 ;  /* 0x0000006c006c7308 */ /* 0x000fe40000000800 */
[----:B------:R-:W-:Y:S02]  /*9d50*/  F2FP.PACK_AB R61, R193, R194 ;  /* 0x000000c2c13d723e */ /* 0x000fe400000000ff */
[----:B------:R-:W-:Y:S02]  /*9d60*/  F2FP.PACK_AB R62, R191, R192 ;  /* 0x000000c0bf3e723e */ /* 0x000fe400000000ff */
[----:B------:R-:W-:Y:S04]  /*9d70*/  F2FP.PACK_AB R56, R202, R178 ;  /* 0x000000b2ca38723e */ /* 0x000fe800000000ff */
[----:B------:R-:W-:Y:S01]  /*9d80*/  F2FP.PACK_AB R57, R200, R177 ;  /* 0x000000b1c839723e */ /* 0x000fe200000000ff */
[----:B------:R-:W3:Y:S01]  /*9d90*/  MUFU.EX2 R134, R134 ;  /* 0x0000008600867308 */ /* 0x000ee20000000800 */
[----:B--2---:R-:W-:Y:S02]  /*9da0*/  F2FP.PACK_AB R58, R198, R199 ;  /* 0x000000c7c63a723e */ /* 0x004fe400000000ff */
[----:B----4-:R-:W-:Y:S02]  /*9db0*/  F2FP.PACK_AB R59, R196, R197 ;  /* 0x000000c5c43b723e */ /* 0x010fe400000000ff */
[----:B------:R-:W-:Y:S05]  /*9dc0*/  F2FP.PACK_AB R63, R83, R190 ;  /* 0x000000be533f723e */ /* 0x000fea00000000ff */
[-C--:B-1----:R-:W-:Y:S01]  /*9dd0*/  HMMA.16816.F32 R4, R56, R64.reuse, R4 ;  /* 0x000000403804723c */ /* 0x082fe20000001804 */
[----:B------:R-:W-:Y:S07]  /*9de0*/  MUFU.EX2 R84, R84 ;  /* 0x0000005400547308 */ /* 0x000fee0000000800 */
[C---:B------:R-:W-:Y:S03]  /*9df0*/  HMMA.16816.F32 R8, R60.reuse, R64, R8 ;  /* 0x000000403c08723c */ /* 0x040fe60000001808 */
[----:B------:R-:W1:Y:S01]  /*9e00*/  MUFU.EX2 R85, R85 ;  /* 0x0000005500557308 */ /* 0x000e620000000800 */
[----:B---3--:R-:W-:Y:S04]  /*9e10*/  F2FP.PACK_AB R186, R134, R108 ;  /* 0x0000006c86ba723e */ /* 0x008fe800000000ff */
[-C--:B------:R-:W-:Y:S05]  /*9e20*/  HMMA.16816.F32 R12, R60, R66.reuse, R12 ;  /* 0x000000423c0c723c */ /* 0x080fea000000180c */
[----:B------:R-:W-:Y:S03]  /*9e30*/  MUFU.EX2 R86, R86 ;  /* 0x0000005600567308 */ /* 0x000fe60000000800 */
[C---:B------:R-:W-:Y:S01]  /*9e40*/  HMMA.16816.F32 R16, R56.reuse, R66, R16 ;  /* 0x000000423810723c */ /* 0x040fe20000001810 */
[----:B------:R-:W2:Y:S06]  /*9e50*/  LDSM.16.MT88.4 R64, [R228+0x2900] ;  /* 0x00290000e440783b */ /* 0x000eac0000004200 */
[----:B------:R-:W3:Y:S01]  /*9e60*/  MUFU.EX2 R87, R87 ;  /* 0x0000005700577308 */ /* 0x000ee20000000800 */
[-C--:B------:R-:W-:Y:S08]  /*9e70*/  HMMA.16816.F32 R20, R56, R68.reuse, R20 ;  /* 0x000000443814723c */ /* 0x080ff00000001814 */
[C---:B------:R-:W-:Y:S01]  /*9e80*/  HMMA.16816.F32 R24, R60.reuse, R68, R24 ;  /* 0x000000443c18723c */ /* 0x040fe20000001818 */
[----:B------:R-:W-:Y:S07]  /*9e90*/  MUFU.EX2 R96, R96 ;  /* 0x0000006000607308 */ /* 0x000fee0000000800 */
[-C--:B------:R-:W-:Y:S03]  /*9ea0*/  HMMA.16816.F32 R28, R60, R70.reuse, R28 ;  /* 0x000000463c1c723c */ /* 0x080fe6000000181c */
[----:B------:R-:W4:Y:S05]  /*9eb0*/  MUFU.EX2 R97, R97 ;  /* 0x0000006100617308 */ /* 0x000f2a0000000800 */
[C---:B------:R-:W-:Y:S01]  /*9ec0*/  HMMA.16816.F32 R32, R56.reuse, R70, R32 ;  /* 0x000000463820723c */ /* 0x040fe20000001820 */
[----:B------:R-:W1:Y:S04]  /*9ed0*/  LDSM.16.MT88.4 R68, [R231+0x2900] ;  /* 0x00290000e744783b */ /* 0x000e680000004200 */
[----:B------:R-:W-:Y:S03]  /*9ee0*/  MUFU.EX2 R98, R98 ;  /* 0x0000006200627308 */ /* 0x000fe60000000800 */
[-C--:B------:R-:W-:Y:S07]  /*9ef0*/  HMMA.16816.F32 R36, R56, R72.reuse, R36 ;  /* 0x000000483824723c */ /* 0x080fee0000001824 */
[----:B------:R-:W1:Y:S01]  /*9f00*/  MUFU.EX2 R99, R99 ;  /* 0x0000006300637308 */ /* 0x000e620000000800 */
[C---:B------:R-:W-:Y:S08]  /*9f10*/  HMMA.16816.F32 R40, R60.reuse, R72, R40 ;  /* 0x000000483c28723c */ /* 0x040ff00000001828 */
[-C--:B------:R-:W-:Y:S01]  /*9f20*/  HMMA.16816.F32 R44, R60, R74.reuse, R44 ;  /* 0x0000004a3c2c723c */ /* 0x080fe2000000182c */
[----:B------:R-:W-:Y:S07]  /*9f30*/  MUFU.EX2 R100, R100 ;  /* 0x0000006400647308 */ /* 0x000fee0000000800 */
[C---:B------:R-:W-:Y:S01]  /*9f40*/  HMMA.16816.F32 R48, R56.reuse, R74, R48 ;  /* 0x0000004a3830723c */ /* 0x040fe20000001830 */
[----:B------:R-:W2:Y:S02]  /*9f50*/  LDSM.16.MT88.4 R72, [R229+0x2900] ;  /* 0x00290000e548783b */ /* 0x000ea40000004200 */
[----:B------:R-:W-:Y:S05]  /*9f60*/  MUFU.EX2 R101, R101 ;  /* 0x0000006500657308 */ /* 0x000fea0000000800 */
[-C--:B------:R-:W-:Y:S05]  /*9f70*/  HMMA.16816.F32 R116, R56, R76.reuse, R116 ;  /* 0x0000004c3874723c */ /* 0x080fea0000001874 */
[----:B------:R-:W-:Y:S03]  /*9f80*/  MUFU.EX2 R102, R102 ;  /* 0x0000006600667308 */ /* 0x000fe60000000800 */
[C---:B------:R-:W-:Y:S07]  /*9f90*/  HMMA.16816.F32 R120, R60.reuse, R76, R120 ;  /* 0x0000004c3c78723c */ /* 0x040fee0000001878 */
[----:B------:R-:W-:Y:S01]  /*9fa0*/  MUFU.EX2 R112, R112 ;  /* 0x0000007000707308 */ /* 0x000fe20000000800 */
[-C--:B------:R-:W-:Y:S07]  /*9fb0*/  HMMA.16816.F32 R52, R60, R78.reuse, R52 ;  /* 0x0000004e3c34723c */ /* 0x080fee0000001834 */
[----:B------:R-:W-:Y:S01]  /*9fc0*/  F2FP.PACK_AB R63, R95, R94 ;  /* 0x0000005e5f3f723e */ /* 0x000fe200000000ff */
[----:B------:R-:W-:Y:S01]  /*9fd0*/  HMMA.16816.F32 R124, R56, R78, R124 ;  /* 0x0000004e387c723c */ /* 0x000fe2000000187c */
[----:B------:R-:W2:Y:S01]  /*9fe0*/  LDSM.16.MT88.4 R76, [R230+0x2900] ;  /* 0x00290000e64c783b */ /* 0x000ea20000004200 */
[----:B------:R-:W-:Y:S02]  /*9ff0*/  MUFU.EX2 R188, R188 ;  /* 0x000000bc00bc7308 */ /* 0x000fe40000000800 */
[----:B------:R-:W-:Y:S02]  /*a000*/  FADD.FTZ R60, R221, R130 ;  /* 0x00000082dd3c7221 */ /* 0x000fe40000010000 */
[----:B------:R-:W-:Y:S01]  /*a010*/  FADD.FTZ R62, R218, R129 ;  /* 0x00000081da3e7221 */ /* 0x000fe20000010000 */
[----:B-1----:R-:W-:Y:S01]  /*a020*/  F2FP.PACK_AB R56, R85, R84 ;  /* 0x000000545538723e */ /* 0x002fe200000000ff */
[----:B------:R-:W-:Y:S01]  /*a030*/  FADD.FTZ R61, R217, R128 ;  /* 0x00000080d93d7221 */ /* 0x000fe20000010000 */
[----:B---3--:R-:W-:Y:S03]  /*a040*/  F2FP.PACK_AB R57, R87, R86 ;  /* 0x000000565739723e */ /* 0x008fe600000000ff */
[----:B----4-:R-:W-:Y:S01]  /*a050*/  F2FP.PACK_AB R58, R97, R96 ;  /* 0x00000060613a723e */ /* 0x010fe200000000ff */
[----:B------:R-:W-:Y:S01]  /*a060*/  FADD.FTZ R80, R220, R61 ;  /* 0x0000003ddc507221 */ /* 0x000fe20000010000 */
[----:B------:R-:W-:Y:S01]  /*a070*/  F2FP.PACK_AB R59, R99, R98 ;  /* 0x00000062633b723e */ /* 0x000fe200000000ff */
[----:B------:R-:W-:Y:S01]  /*a080*/  FADD.FTZ R82, R223, R60 ;  /* 0x0000003cdf527221 */ /* 0x000fe20000010000 */
[----:B------:R-:W-:Y:S01]  /*a090*/  F2FP.PACK_AB R60, R89, R88 ;  /* 0x00000058593c723e */ /* 0x000fe200000000ff */
[----:B------:R-:W-:Y:S01]  /*a0a0*/  FADD.FTZ R81, R225, R62 ;  /* 0x0000003ee1517221 */ /* 0x000fe20000010000 */
[----:B------:R-:W-:Y:S02]  /*a0b0*/  F2FP.PACK_AB R61, R91, R90 ;  /* 0x0000005a5b3d723e */ /* 0x000fe400000000ff */
[----:B------:R-:W-:Y:S01]  /*a0c0*/  F2FP.PACK_AB R62, R93, R92 ;  /* 0x0000005c5d3e723e */ /* 0x000fe200000000ff */
[-C--:B--2---:R-:W-:Y:S03]  /*a0d0*/  HMMA.16816.F32 R4, R56, R64.reuse, R4 ;  /* 0x000000403804723c */ /* 0x084fe60000001804 */
[----:B------:R-:W-:Y:S05]  /*a0e0*/  MOV R128, R131 ;  /* 0x0000008300807202 */ /* 0x000fea0000000f00 */
[C---:B------:R-:W-:Y:S01]  /*a0f0*/  HMMA.16816.F32 R8, R60.reuse, R64, R8 ;  /* 0x000000403c08723c */ /* 0x040fe20000001808 */
[----:B------:R1:W2:Y:S07]  /*a100*/  MUFU.EX2 R64, R3 ;  /* 0x0000000300407308 */ /* 0x0002ae0000000800 */
[-C--:B------:R-:W-:Y:S08]  /*a110*/  HMMA.16816.F32 R12, R60, R66.reuse, R12 ;  /* 0x000000423c0c723c */ /* 0x080ff0000000180c */
[C---:B------:R-:W-:Y:S08]  /*a120*/  HMMA.16816.F32 R16, R56.reuse, R66, R16 ;  /* 0x000000423810723c */ /* 0x040ff00000001810 */
[-C--:B------:R-:W-:Y:S04]  /*a130*/  HMMA.16816.F32 R20, R56, R68.reuse, R20 ;  /* 0x000000443814723c */ /* 0x080fe80000001814 */
[----:B-1----:R-:W-:Y:S01]  /*a140*/  FADD.FTZ R3, R142, R80 ;  /* 0x000000508e037221 */ /* 0x002fe20000010000 */
[----:B--2---:R-:W-:Y:S03]  /*a150*/  F2FP.PACK_AB R187, R64, R110 ;  /* 0x0000006e40bb723e */ /* 0x004fe600000000ff */
[C---:B------:R-:W-:Y:S04]  /*a160*/  HMMA.16816.F32 R24, R60.reuse, R68, R24 ;  /* 0x000000443c18723c */ /* 0x040fe80000001818 */
[----:B------:R-:W-:Y:S02]  /*a170*/  FADD.FTZ R3, R183, R3 ;  /* 0x00000003b7037221 */ /* 0x000fe40000010000 */
[----:B------:R-:W1:Y:S02]  /*a180*/  LDSM.16.MT88.4 R180, [R229+0x3100] ;  /* 0x00310000e5b4783b */ /* 0x000e640000004200 */
[-C--:B------:R-:W-:Y:S04]  /*a190*/  HMMA.16816.F32 R28, R60, R70.reuse, R28 ;  /* 0x000000463c1c723c */ /* 0x080fe8000000181c */
[----:B------:R-:W-:Y:S04]  /*a1a0*/  FADD.FTZ R3, R201, R3 ;  /* 0x00000003c9037221 */ /* 0x000fe80000010000 */
[C---:B------:R-:W-:Y:S08]  /*a1b0*/  HMMA.16816.F32 R32, R56.reuse, R70, R32 ;  /* 0x000000463820723c */ /* 0x040ff00000001820 */
[-C--:B------:R-:W-:Y:S08]  /*a1c0*/  HMMA.16816.F32 R36, R56, R72.reuse, R36 ;  /* 0x000000483824723c */ /* 0x080ff00000001824 */
[C---:B------:R-:W-:Y:S08]  /*a1d0*/  HMMA.16816.F32 R40, R60.reuse, R72, R40 ;  /* 0x000000483c28723c */ /* 0x040ff00000001828 */
[-C--:B------:R-:W-:Y:S08]  /*a1e0*/  HMMA.16816.F32 R44, R60, R74.reuse, R44 ;  /* 0x0000004a3c2c723c */ /* 0x080ff0000000182c */
[C---:B------:R-:W-:Y:S08]  /*a1f0*/  HMMA.16816.F32 R48, R56.reuse, R74, R48 ;  /* 0x0000004a3830723c */ /* 0x040ff00000001830 */
[-C--:B------:R-:W-:Y:S08]  /*a200*/  HMMA.16816.F32 R116, R56, R76.reuse, R116 ;  /* 0x0000004c3874723c */ /* 0x080ff00000001874 */
[C---:B------:R-:W-:Y:S08]  /*a210*/  HMMA.16816.F32 R120, R60.reuse, R76, R120 ;  /* 0x0000004c3c78723c */ /* 0x040ff00000001878 */
[-C--:B------:R-:W-:Y:S07]  /*a220*/  HMMA.16816.F32 R52, R60, R78.reuse, R52 ;  /* 0x0000004e3c34723c */ /* 0x080fee0000001834 */
[----:B------:R-:W-:Y:S01]  /*a230*/  FADD.FTZ R61, R140, R82 ;  /* 0x000000528c3d7221 */ /* 0x000fe20000010000 */
[----:B------:R-:W-:Y:S04]  /*a240*/  HMMA.16816.F32 R124, R56, R78, R124 ;  /* 0x0000004e387c723c */ /* 0x000fe8000000187c */
[----:B------:R-:W-:Y:S02]  /*a250*/  FADD.FTZ R60, R141, R81 ;  /* 0x000000518d3c7221 */ /* 0x000fe40000010000 */
[----:B------:R-:W-:Y:S01]  /*a260*/  FADD.FTZ R61, R185, R61 ;  /* 0x0000003db93d7221 */ /* 0x000fe20000010000 */
[----:B------:R-:W-:Y:S01]  /*a270*/  F2FP.PACK_AB R185, R107, R106 ;  /* 0x0000006a6bb9723e */ /* 0x000fe200000000ff */
[----:B------:R-:W-:Y:S01]  /*a280*/  FADD.FTZ R60, R184, R60 ;  /* 0x0000003cb83c7221 */ /* 0x000fe20000010000 */
[----:B------:R-:W-:Y:S03]  /*a290*/  F2FP.PACK_AB R184, R105, R104 ;  /* 0x0000006869b8723e */ /* 0x000fe600000000ff */
[----:B------:R-:W-:Y:S02]  /*a2a0*/  F2FP.PACK_AB R56, R101, R100 ;  /* 0x000000646538723e */ /* 0x000fe400000000ff */
[----:B------:R-:W-:Y:S02]  /*a2b0*/  F2FP.PACK_AB R57, R103, R102 ;  /* 0x000000666739723e */ /* 0x000fe400000000ff */
[----:B------:R-:W-:Y:S02]  /*a2c0*/  F2FP.PACK_AB R58, R188, R112 ;  /* 0x00000070bc3a723e */ /* 0x000fe400000000ff */
[----:B------:R-:W-:Y:S07]  /*a2d0*/  F2FP.PACK_AB R59, R189, R114 ;  /* 0x00000072bd3b723e */ /* 0x000fee00000000ff */
[-C--:B------:R-:W-:Y:S07]  /*a2e0*/  HMMA.16816.F32 R140, R56, R148.reuse, R4 ;  /* 0x00000094388c723c */ /* 0x080fee0000001804 */
[----:B------:R-:W-:Y:S01]  /*a2f0*/  FADD.FTZ R5, R152, R61 ;  /* 0x0000003d98057221 */ /* 0x000fe20000010000 */
[C---:B------:R-:W-:Y:S04]  /*a300*/  HMMA.16816.F32 R136, R184.reuse, R148, R8 ;  /* 0x00000094b888723c */ /* 0x040fe80000001808 */
[----:B------:R-:W-:Y:S02]  /*a310*/  FADD.FTZ R4, R251, R60 ;  /* 0x0000003cfb047221 */ /* 0x000fe40000010000 */
[----:B------:R-:W-:Y:S02]  /*a320*/  FADD.FTZ R6, R157, R3 ;  /* 0x000000039d067221 */ /* 0x000fe40000010000 */
[----:B------:R-:W-:Y:S01]  /*a330*/  FADD.FTZ R8, R159, R5 ;  /* 0x000000059f087221 */ /* 0x000fe20000010000 */
[-C--:B------:R-:W-:Y:S03]  /*a340*/  HMMA.16816.F32 R144, R184, R150.reuse, R12 ;  /* 0x00000096b890723c */ /* 0x080fe6000000180c */
[----:B------:R-:W-:Y:S02]  /*a350*/  FADD.FTZ R7, R158, R4 ;  /* 0x000000049e077221 */ /* 0x000fe40000010000 */
[----:B------:R-:W-:Y:S02]  /*a360*/  FADD.FTZ R5, R156, R0 ;  /* 0x000000009c057221 */ /* 0x000fe40000010000 */
        /* <DEDUP_REMOVED lines=17> */
[----:B------:R-:W2:Y:S01]  /*a480*/  LDSM.16.MT88.4 R4, [R230+0x3100] ;  /* 0x00310000e604783b */ /* 0x000ea20000004200 */
[----:B------:R-:W-:Y:S01]  /*a490*/  FADD.FTZ R9, R113, R0 ;  /* 0x0000000071097221 */ /* 0x000fe20000010000 */
[C---:B------:R-:W-:Y:S04]  /*a4a0*/  HMMA.16816.F32 R164, R56.reuse, R166, R32 ;  /* 0x000000a638a4723c */ /* 0x040fe80000001820 */
[----:B------:R-:W-:Y:S02]  /*a4b0*/  FADD.FTZ R8, R227, R8 ;  /* 0x00000008e3087221 */ /* 0x000fe40000010000 */
[----:B------:R-:W-:Y:S02]  /*a4c0*/  FADD.FTZ R3, R224, R11 ;  /* 0x0000000be0037221 */ /* 0x000fe40000010000 */
[----:B------:R-:W-:Y:S04]  /*a4d0*/  FADD.FTZ R0, R219, R10 ;  /* 0x0000000adb007221 */ /* 0x000fe80000010000 */
[----:B------:R-:W-:Y:S02]  /*a4e0*/  FADD.FTZ R12, R170, R9 ;  /* 0x00000009aa0c7221 */ /* 0x000fe40000010000 */
[----:B------:R-:W-:Y:S02]  /*a4f0*/  FADD.FTZ R11, R169, R8 ;  /* 0x00000008a90b7221 */ /* 0x000fe40000010000 */
[----:B------:R-:W-:Y:S02]  /*a500*/  FADD.FTZ R10, R168, R3 ;  /* 0x00000003a80a7221 */ /* 0x000fe40000010000 */
[----:B------:R-:W-:Y:S02]  /*a510*/  FADD.FTZ R9, R171, R0 ;  /* 0x00000000ab097221 */ /* 0x000fe40000010000 */
[----:B------:R-:W-:Y:S01]  /*a520*/  FADD.FTZ R8, R215, R12 ;  /* 0x0000000cd7087221 */ /* 0x000fe20000010000 */
[-C--:B-1----:R-:W-:Y:S03]  /*a530*/  HMMA.16816.F32 R168, R56, R180.reuse, R36 ;  /* 0x000000b438a8723c */ /* 0x082fe60000001824 */
[----:B------:R-:W-:Y:S02]  /*a540*/  FADD.FTZ R3, R175, R11 ;  /* 0x0000000baf037221 */ /* 0x000fe40000010000 */
[----:B------:R-:W-:Y:S02]  /*a550*/  FADD.FTZ R0, R174, R10 ;  /* 0x0000000aae007221 */ /* 0x000fe40000010000 */
[----:B------:R-:W-:Y:S02]  /*a560*/  FADD.FTZ R12, R212, R9 ;  /* 0x00000009d40c7221 */ /* 0x000fe40000010000 */
[----:B------:R-:W-:Y:S03]  /*a570*/  FADD.FTZ R11, R210, R8 ;  /* 0x00000008d20b7221 */ /* 0x000fe60000010000 */
[----:B------:R-:W-:Y:S02]  /*a580*/  FADD.FTZ R10, R173, R3 ;  /* 0x00000003ad0a7221 */ /* 0x000fe40000010000 */
[----:B------:R-:W-:Y:S02]  /*a590*/  FADD.FTZ R9, R172, R0 ;  /* 0x00000000ac097221 */ /* 0x000fe40000010000 */
        /* <DEDUP_REMOVED lines=17> */
[-C--:B--2---:R-:W-:Y:S03]  /*a6b0*/  HMMA.16816.F32 R116, R56, R4.reuse, R116 ;  /* 0x000000043874723c */ /* 0x084fe60000001874 */
        /* <DEDUP_REMOVED lines=11> */
[----:B------:R-:W-:Y:S04]  /*a770*/  HMMA.16816.F32 R124, R56, R6, R124 ;  /* 0x00000006387c723c */ /* 0x000fe8000000187c */
[----:B------:R-:W-:Y:S02]  /*a780*/  FADD.FTZ R0, R90, R10 ;  /* 0x0000000a5a007221 */ /* 0x000fe40000010000 */
[----:B------:R-:W-:Y:S02]  /*a790*/  FADD.FTZ R10, R87, R8 ;  /* 0x00000008570a7221 */ /* 0x000fe40000010000 */
[----:B------:R-:W-:Y:S04]  /*a7a0*/  FADD.FTZ R11, R85, R9 ;  /* 0x00000009550b7221 */ /* 0x000fe80000010000 */
[----:B------:R-:W-:Y:S02]  /*a7b0*/  FADD.FTZ R9, R89, R3 ;  /* 0x0000000359097221 */ /* 0x000fe40000010000 */
        /* <DEDUP_REMOVED lines=23> */
[----:B------:R-:W-:Y:S01]  /*a930*/  FADD.FTZ R252, R134, R3 ;  /* 0x0000000386fc7221 */ /* 0x000fe20000010000 */
[----:B------:R-:W-:Y:S01]  /*a940*/  MOV R134, R2 ;  /* 0x0000000200867202 */ /* 0x000fe20000000f00 */
[----:B------:R1:W-:Y:S01]  /*a950*/  STL [R1], R4 ;  /* 0x0000000401007387 */ /* 0x0003e20000100800 */
[----:B------:R-:W-:Y:S01]  /*a960*/  MOV R3, R132 ;  /* 0x0000008400037202 */ /* 0x000fe20000000f00 */
[----:B------:R-:W-:Y:S01]  /*a970*/  FADD.FTZ R251, R64, R0 ;  /* 0x0000000040fb7221 */ /* 0x000fe20000010000 */
[----:B------:R-:W-:Y:S01]  /*a980*/  MOV R0, R133 ;  /* 0x0000008500007202 */ /* 0x000fe20000000f00 */
[----:B-1---5:R-:W-:-:S05]  /*a990*/  @P2 BRA `(.L_x_3) ;  /* 0xffffc19000002947 */ /* 0x022fca000383ffff */
.L_x_2:
[----:B-1----:R-:W2:Y:S04]  /*a9a0*/  LDL.LU R4, [R1] ;  /* 0x0000000001047983 */ /* 0x002ea80000300800 */
[----:B------:R-:W1:Y:S04]  /*a9b0*/  SHFL.BFLY PT, R16, R250, 0x2, 0x1f ;  /* 0x0c401f00fa107f89 */ /* 0x000e6800000e0000 */
[----:B------:R-:W3:Y:S04]  /*a9c0*/  SHFL.BFLY PT, R10, R252, 0x2, 0x1f ;  /* 0x0c401f00fc0a7f89 */ /* 0x000ee800000e0000 */
[----:B------:R-:W4:Y:S04]  /*a9d0*/  SHFL.BFLY PT, R15, R251, 0x2, 0x1f ;  /* 0x0c401f00fb0f7f89 */ /* 0x000f2800000e0000 */
[----:B------:R-:W4:Y:S01]  /*a9e0*/  S2R R8, SR_TID.X ;  /* 0x0000000000087919 */ /* 0x000f220000002100 */
[----:B------:R-:W-:Y:S01]  /*a9f0*/  IMAD.MOV.U32 R57, RZ, RZ, c[0x0][0x4e8] ;  /* 0x00013a00ff397624 */ /* 0x000fe200078e00ff */
[----:B------:R-:W4:Y:S01]  /*aa00*/  S2UR UR7, SR_CTAID.Y ;  /* 0x00000000000779c3 */ /* 0x000f220000002600 */
[----:B------:R-:W-:Y:S01]  /*aa10*/  ULDC.64 UR4, c[0x0][0x490] ;  /* 0x0001240000047ab9 */ /* 0x000fe20000000a00 */
[----:B------:R-:W2:Y:S02]  /*aa20*/  LDL.LU R9, [R1+0x10] ;  /* 0x0000100001097983 */ /* 0x000ea40000300800 */
[----:B------:R-:W-:-:S02]  /*aa30*/  ISETP.NE.AND P0, PT, R57, 0x1, PT ;  /* 0x000000013900780c */ /* 0x000fc40003f05270 */
[----:B------:R-:W2:Y:S01]  /*aa40*/  LDL.LU R58, [R1+0x14] ;  /* 0x00001400013a7983 */ /* 0x000ea20000300800 */
[----:B-1----:R-:W-:-:S03]  /*aa50*/  FADD.FTZ R16, R16, R250 ;  /* 0x000000fa10107221 */ /* 0x002fc60000010000 */
[----:B------:R-:W2:Y:S01]  /*aa60*/  LDL.LU R59, [R1+0x8] ;  /* 0x00000800013b7983 */ /* 0x000ea20000300800 */
[----:B---3--:R-:W-:-:S03]  /*aa70*/  FADD.FTZ R10, R10, R252 ;  /* 0x000000fc0a0a7221 */ /* 0x008fc60000010000 */
[----:B------:R-:W1:Y:S01]  /*aa80*/  SHFL.BFLY PT, R5, R16, 0x1, 0x1f ;  /* 0x0c201f0010057f89 */ /* 0x000e6200000e0000 */
[----:B----4-:R-:W-:-:S03]  /*aa90*/  FADD.FTZ R15, R15, R251 ;  /* 0x000000fb0f0f7221 */ /* 0x010fc60000010000 */
[----:B------:R-:W3:Y:S01]  /*aaa0*/  SHFL.BFLY PT, R3, R10, 0x1, 0x1f ;  /* 0x0c201f000a037f89 */ /* 0x000ee200000e0000 */
[----:B------:R-:W-:-:S04]  /*aab0*/  SHF.R.S32.HI R54, RZ, 0x1f, R8 ;  /* 0x0000001fff367819 */ /* 0x000fc80000011408 */
[-C--:B------:R-:W-:Y:S01]  /*aac0*/  LEA.HI R22, R54, R8.reuse, RZ, 0x5 ;  /* 0x0000000836167211 */ /* 0x080fe200078f28ff */
[----:B-1----:R-:W-:Y:S01]  /*aad0*/  FADD.FTZ R16, R16, R5 ;  /* 0x0000000510107221 */ /* 0x002fe20000010000 */
[CC--:B------:R-:W-:Y:S02]  /*aae0*/  LEA.HI R5, R54.reuse, R8.reuse, RZ, 0x2 ;  /* 0x0000000836057211 */ /* 0x0c0fe400078f10ff */
[----:B------:R-:W-:Y:S01]  /*aaf0*/  LEA.HI R54, R54, R8, RZ, 0x3 ;  /* 0x0000000836367211 */ /* 0x000fe200078f18ff */
[----:B---3--:R-:W-:Y:S01]  /*ab00*/  FADD.FTZ R10, R10, R3 ;  /* 0x000000030a0a7221 */ /* 0x008fe20000010000 */
[----:B------:R-:W-:Y:S01]  /*ab10*/  FSETP.NE.FTZ.AND P4, PT, R16, RZ, PT ;  /* 0x000000ff1000720b */ /* 0x000fe20003f95000 */
[----:B------:R-:W-:Y:S01]  /*ab20*/  USHF.R.S32.HI UR6, URZ, 0x1f, UR7 ;  /* 0x0000001f3f067899 */ /* 0x000fe20008011407 */
[----:B------:R-:W-:Y:S02]  /*ab30*/  LOP3.LUT R7, R54, 0xfffffff8, RZ, 0xc0, !PT ;  /* 0xfffffff836077812 */ /* 0x000fe400078ec0ff */
[----:B------:R-:W-:-:S02]  /*ab40*/  FSETP.NE.FTZ.AND P2, PT, R10, RZ, PT ;  /* 0x000000ff0a00720b */ /* 0x000fc40003f55000 */
[----:B------:R-:W-:Y:S01]  /*ab50*/  LOP3.LUT R17, R5, 0xfffffffc, RZ, 0xc0, !PT ;  /* 0xfffffffc05117812 */ /* 0x000fe200078ec0ff */
[----:B------:R-:W-:Y:S01]  /*ab60*/  UIMAD UR8, UR6, UR4, URZ ;  /* 0x00000004060872a4 */ /* 0x000fe2000f8e023f */
[----:B------:R-:W-:Y:S02]  /*ab70*/  IMAD.IADD R55, R8, 0x1, -R7 ;  /* 0x0000000108377824 */ /* 0x000fe400078e0a07 */
[----:B------:R-:W-:Y:S01]  /*ab80*/  IADD3 R17, -R17, R8, RZ ;  /* 0x0000000811117210 */ /* 0x000fe20007ffe1ff */
[----:B------:R-:W-:Y:S02]  /*ab90*/  UIMAD.WIDE.U32 UR10, UR7, UR4, URZ ;  /* 0x00000004070a72a5 */ /* 0x000fe4000f8e003f */
[----:B------:R-:W-:-:S03]  /*aba0*/  UIMAD UR8, UR7, UR5, UR8 ;  /* 0x00000005070872a4 */ /* 0x000fc6000f8e0208 */
[----:B------:R-:W-:Y:S02]  /*abb0*/  ULDC.64 UR4, c[0x0][0x3e8] ;  /* 0x0000fa0000047ab9 */ /* 0x000fe40000000a00 */
[----:B------:R-:W-:Y:S01]  /*abc0*/  UIMAD.WIDE.U32 UR14, UR7, UR4, URZ ;  /* 0x00000004070e72a5 */ /* 0x000fe2000f8e003f */
[----:B------:R-:W-:Y:S01]  /*abd0*/  IMAD.MOV.U32 R53, RZ, RZ, -0x800000 ;  /* 0xff800000ff357424 */ /* 0x000fe200078e00ff */
[----:B------:R-:W-:Y:S01]  /*abe0*/  UIMAD UR6, UR6, UR4, URZ ;  /* 0x00000004060672a4 */ /* 0x000fe2000f8e023f */
[----:B------:R-:W-:-:S03]  /*abf0*/  MOV R51, 0xff800000 ;  /* 0xff80000000337802 */ /* 0x000fc60000000f00 */
[----:B------:R-:W-:Y:S01]  /*ac00*/  UIMAD UR5, UR7, UR5, UR6 ;  /* 0x00000005070572a4 */ /* 0x000fe2000f8e0206 */
[----:B------:R-:W-:-:S03]  /*ac10*/  IMAD.MOV.U32 R50, RZ, RZ, -0x800000 ;  /* 0xff800000ff327424 */ /* 0x000fc600078e00ff */
[----:B------:R-:W-:Y:S01]  /*ac20*/  UIADD3 UR5, UR15, UR5, URZ ;  /* 0x000000050f057290 */ /* 0x000fe2000fffe03f */
[----:B------:R-:W-:-:S05]  /*ac30*/  MOV R7, UR11 ;  /* 0x0000000b00077c02 */ /* 0x000fca0008000f00 */
[----:B------:R-:W-:Y:S01]  /*ac40*/  IMAD.U32 R7, RZ, RZ, UR5 ;  /* 0x00000005ff077e24 */ /* 0x000fe2000f8e00ff */
[----:B------:R-:W1:Y:S04]  /*ac50*/  S2R R56, SR_CTAID.X ;  /* 0x0000000000387919 */ /* 0x000e680000002500 */
[----:B--2---:R-:W2:Y:S01]  /*ac60*/  SHFL.BFLY PT, R13, R4, 0x2, 0x1f ;  /* 0x0c401f00040d7f89 */ /* 0x004ea200000e0000 */
[----:B------:R-:W-:Y:S01]  /*ac70*/  @P0 IMAD.HI.U32 R3, R9, c[0x0][0x4ec], RZ ;  /* 0x00013b0009030a27 */ /* 0x000fe200078e00ff */
[----:B------:R-:W-:-:S03]  /*ac80*/  MOV R25, R9 ;  /* 0x0000000900197202 */ /* 0x000fc60000000f00 */
[----:B--2---:R-:W-:Y:S01]  /*ac90*/  FADD.FTZ R13, R13, R4 ;  /* 0x000000040d0d7221 */ /* 0x004fe20000010000 */
[----:B------:R-:W-:Y:S01]  /*aca0*/  @P0 SHF.R.U32.HI R25, RZ, c[0x0][0x4f0], R3 ;  /* 0x00013c00ff190a19 */ /* 0x000fe20000011603 */
[----:B------:R-:W2:Y:S04]  /*acb0*/  SHFL.BFLY PT, R4, R15, 0x1, 0x1f ;  /* 0x0c201f000f047f89 */ /* 0x000ea800000e0000 */
[----:B------:R-:W3:Y:S01]  /*acc0*/  SHFL.BFLY PT, R0, R13, 0x1, 0x1f ;  /* 0x0c201f000d007f89 */ /* 0x000ee200000e0000 */
[----:B------:R-:W-:-:S04]  /*acd0*/  IMAD.MOV R6, RZ, RZ, -R25 ;  /* 0x000000ffff067224 */ /* 0x000fc800078e0a19 */
[----:B------:R-:W-:Y:S02]  /*ace0*/  IMAD R49, R6, c[0x0][0x4e8], R9 ;  /* 0x00013a0006317a24 */ /* 0x000fe400078e0209 */
[----:B--2---:R-:W-:Y:S01]  /*acf0*/  FADD.FTZ R15, R15, R4 ;  /* 0x000000040f0f7221 */ /* 0x004fe20000010000 */
[----:B------:R-:W-:Y:S01]  /*ad00*/  LOP3.LUT R4, R22, 0xffffffe0, RZ, 0xc0, !PT ;  /* 0xffffffe016047812 */ /* 0x000fe200078ec0ff */
[----:B---3--:R-:W-:-:S04]  /*ad10*/  FADD.FTZ R13, R13, R0 ;  /* 0x000000000d0d7221 */ /* 0x008fc80000010000 */
[----:B------:R-:W-:Y:S02]  /*ad20*/  IMAD.IADD R3, R8, 0x1, -R4 ;  /* 0x0000000108037824 */ /* 0x000fe400078e0a04 */
[----:B------:R-:W-:Y:S01]  /*ad30*/  IMAD.MOV.U32 R0, RZ, RZ, RZ ;  /* 0x000000ffff007224 */ /* 0x000fe200078e00ff */
[----:B------:R-:W-:Y:S01]  /*ad40*/  FSETP.NE.FTZ.AND P3, PT, R13, RZ, PT ;  /* 0x000000ff0d00720b */ /* 0x000fe20003f75000 */
[----:B------:R-:W-:Y:S01]  /*ad50*/  IMAD.MOV.U32 R4, RZ, RZ, RZ ;  /* 0x000000ffff047224 */ /* 0x000fe200078e00ff */
[----:B------:R-:W-:Y:S02]  /*ad60*/  LOP3.LUT P6, RZ, R3, 0x3, RZ, 0xc0, !PT ;  /* 0x0000000303ff7812 */ /* 0x000fe400078cc0ff */
[----:B------:R-:W-:Y:S01]  /*ad70*/  MOV R3, RZ ;  /* 0x000000ff00037202 */ /* 0x000fe20000000f00 */
[----:B------:R-:W2:Y:S01]  /*ad80*/  @P4 MUFU.RCP R0, R16 ;  /* 0x0000001000004308 */ /* 0x000ea20000001000 */
[----:B------:R-:W-:-:S07]  /*ad90*/  FSETP.NE.FTZ.AND P1, PT, R15, RZ, PT ;  /* 0x000000ff0f00720b */ /* 0x000fce0003f35000 */
[----:B------:R-:W3:Y:S01]  /*ada0*/  @P2 MUFU.RCP R3, R10 ;  /* 0x0000000a00032308 */ /* 0x000ee20000001000 */
[----:B------:R-:W-:-:S07]  /*adb0*/  SHF.R.S32.HI R8, RZ, 0x2, R5 ;  /* 0x00000002ff087819 */ /* 0x000fce0000011405 */
[----:B------:R-:W4:Y:S01]  /*adc0*/  @P3 MUFU.RCP R4, R13 ;  /* 0x0000000d00043308 */ /* 0x000f220000001000 */
[C---:B--2---:R-:W-:Y:S02]  /*add0*/  FMUL.FTZ R141, R0.reuse, R141 ;  /* 0x0000008d008d7220 */ /* 0x044fe40000410000 */
[C---:B------:R-:W-:Y:S02]  /*ade0*/  FMUL.FTZ R18, R0.reuse, R140 ;  /* 0x0000008c00127220 */ /* 0x040fe40000410000 */
[C---:B------:R-:W-:Y:S02]  /*adf0*/  FMUL.FTZ R149, R0.reuse, R149 ;  /* 0x0000009500957220 */ /* 0x040fe40000410000 */
[C---:B------:R-:W-:Y:S02]  /*ae00*/  FMUL.FTZ R21, R0.reuse, R148 ;  /* 0x0000009400157220 */ /* 0x040fe40000410000 */
[C---:B------:R-:W-:Y:S02]  /*ae10*/  FMUL.FTZ R153, R0.reuse, R153 ;  /* 0x0000009900997220 */ /* 0x040fe40000410000 */
[----:B------:R-:W-:-:S02]  /*ae20*/  FMUL.FTZ R29, R0, R152 ;  /* 0x00000098001d7220 */ /* 0x000fc40000410000 */
[C---:B------:R-:W-:Y:S02]  /*ae30*/  FMUL.FTZ R165, R0.reuse, R165 ;  /* 0x000000a500a57220 */ /* 0x040fe40000410000 */
        /* <DEDUP_REMOVED lines=8> */
[----:B------:R-:W-:Y:S02]  /*aec0*/  FMUL.FTZ R40, R0, R124 ;  /* 0x0000007c00287220 */ /* 0x000fe40000410000 */
[----:B------:R-:W-:Y:S02]  /*aed0*/  IMAD.MOV.U32 R0, RZ, RZ, RZ ;  /* 0x000000ffff007224 */ /* 0x000fe400078e00ff */
[----:B---3--:R-:W-:-:S02]  /*aee0*/  FMUL.FTZ R137, R3, R137 ;  /* 0x0000008903897220 */ /* 0x008fc40000410000 */
        /* <DEDUP_REMOVED lines=14> */
[----:B------:R-:W-:Y:S01]  /*afd0*/  FMUL.FTZ R38, R3, R184 ;  /* 0x000000b803267220 */ /* 0x000fe20000410000 */
[----:B------:R-:W-:Y:S01]  /*afe0*/  SHF.R.S32.HI R3, RZ, 0x1f, R5 ;  /* 0x0000001fff037819 */ /* 0x000fe20000011405 */
[----:B------:R-:W2:Y:S03]  /*aff0*/  @P1 MUFU.RCP R0, R15 ;  /* 0x0000000f00001308 */ /* 0x000ea60000001000 */
[----:B------:R-:W-:Y:S01]  /*b000*/  LEA.HI R3, R3, R8, RZ, 0x3 ;  /* 0x0000000803037211 */ /* 0x000fe200078f18ff */
[----:B------:R-:W-:-:S04]  /*b010*/  IMAD.U32 R6, RZ, RZ, UR10 ;  /* 0x0000000aff067e24 */ /* 0x000fc8000f8e00ff */
[----:B------:R-:W3:Y:S01]  /*b020*/  @P1 MUFU.LG2 R15, R15 ;  /* 0x0000000f000f1308 */ /* 0x000ee20000000c00 */
[----:B------:R-:W-:Y:S01]  /*b030*/  LOP3.LUT R3, R3, 0xfffffff8, RZ, 0xc0, !PT ;  /* 0xfffffff803037812 */ /* 0x000fe200078ec0ff */
[C---:B----4-:R-:W-:Y:S02]  /*b040*/  FMUL.FTZ R143, R4.reuse, R143 ;  /* 0x0000008f048f7220 */ /* 0x050fe40000410000 */
        /* <DEDUP_REMOVED lines=14> */
[----:B------:R-:W-:Y:S02]  /*b130*/  FMUL.FTZ R39, R4, R126 ;  /* 0x0000007e04277220 */ /* 0x000fe40000410000 */
[----:B------:R-:W-:-:S02]  /*b140*/  IMAD.U32 R4, RZ, RZ, UR14 ;  /* 0x0000000eff047e24 */ /* 0x000fc4000f8e00ff */
[----:B------:R-:W-:Y:S01]  /*b150*/  IMAD.IADD R12, R8, 0x1, -R3 ;  /* 0x00000001080c7824 */ /* 0x000fe200078e0a03 */
[----:B------:R-:W-:Y:S01]  /*b160*/  MOV R8, R6 ;  /* 0x0000000600087202 */ /* 0x000fe20000000f00 */
[----:B------:R-:W-:Y:S01]  /*b170*/  IMAD.MOV.U32 R6, RZ, RZ, R4 ;  /* 0x000000ffff067224 */ /* 0x000fe200078e0004 */
[----:B------:R-:W-:Y:S01]  /*b180*/  @P4 MOV R4, 0x3f317218 ;  /* 0x3f31721800044802 */ /* 0x000fe20000000f00 */
[----:B------:R-:W4:Y:S01]  /*b190*/  @P3 MUFU.LG2 R13, R13 ;  /* 0x0000000d000d3308 */ /* 0x000f220000000c00 */
[C---:B--2---:R-:W-:Y:S01]  /*b1a0*/  FMUL.FTZ R139, R0.reuse, R139 ;  /* 0x0000008b008b7220 */ /* 0x044fe20000410000 */
[----:B------:R-:W-:Y:S01]  /*b1b0*/  @P1 MOV R11, 0x3f317218 ;  /* 0x3f317218000b1802 */ /* 0x000fe20000000f00 */
        /* <DEDUP_REMOVED lines=15> */
[----:B------:R-:W-:Y:S01]  /*b2b0*/  @P3 IMAD.MOV.U32 R3, RZ, RZ, 0x3f317218 ;  /* 0x3f317218ff033424 */ /* 0x000fe200078e00ff */
[----:B------:R-:W2:Y:S01]  /*b2c0*/  @P2 MUFU.LG2 R10, R10 ;  /* 0x0000000a000a2308 */ /* 0x000ea20000000c00 */
[----:B------:R-:W-:Y:S02]  /*b2d0*/  @P2 IMAD.MOV.U32 R0, RZ, RZ, 0x3f317218 ;  /* 0x3f317218ff002424 */ /* 0x000fe400078e00ff */
[----:B------:R-:W-:Y:S02]  /*b2e0*/  IMAD.U32 R5, RZ, RZ, UR15 ;  /* 0x0000000fff057e24 */ /* 0x000fe4000f8e00ff */
[----:B------:R-:W-:Y:S02]  /*b2f0*/  @P4 FMUL.FTZ R14, R4, c[0x0][0x2d0] ;  /* 0x0000b400040e4a20 */ /* 0x000fe40000410000 */
[----:B------:R-:W-:Y:S02]  /*b300*/  @P3 FMUL.FTZ R5, R3, c[0x0][0x2d0] ;  /* 0x0000b40003053a20 */ /* 0x000fe40000410000 */
[----:B---3--:R-:W-:-:S02]  /*b310*/  @P1 FMUL.FTZ R4, R15, 0.69314718246459960938 ;  /* 0x3f3172180f041820 */ /* 0x008fc40000410000 */
[----:B------:R-:W-:Y:S01]  /*b320*/  @P2 FMUL.FTZ R3, R0, c[0x0][0x2d0] ;  /* 0x0000b40000032a20 */ /* 0x000fe20000410000 */
[----:B------:R-:W3:Y:S01]  /*b330*/  S2R R15, SR_CTAID.Z ;  /* 0x00000000000f7919 */ /* 0x000ee20000002700 */
[----:B------:R-:W-:-:S04]  /*b340*/  @P1 FMUL.FTZ R0, R11, c[0x0][0x2d0] ;  /* 0x0000b4000b001a20 */ /* 0x000fc80000410000 */
[----:B------:R-:W-:Y:S01]  /*b350*/  @P1 FFMA.FTZ R53, R0, R2, R4 ;  /* 0x0000000200351223 */ /* 0x000fe20000010004 */
[----:B------:R-:W-:Y:S01]  /*b360*/  SHF.R.S32.HI R0, RZ, 0x5, R22 ;  /* 0x00000005ff007819 */ /* 0x000fe20000011416 */
[----:B----4-:R-:W-:-:S03]  /*b370*/  @P3 FMUL.FTZ R13, R13, 0.69314718246459960938 ;  /* 0x3f3172180d0d3820 */ /* 0x010fc60000410000 */
[----:B------:R-:W-:Y:S01]  /*b380*/  SHF.R.S32.HI R2, RZ, 0x1f, R0 ;  /* 0x0000001fff027819 */ /* 0x000fe20000011400 */
[----:B--2---:R-:W-:Y:S02]  /*b390*/  @P2 FMUL.FTZ R10, R10, 0.69314718246459960938 ;  /* 0x3f3172180a0a2820 */ /* 0x004fe40000410000 */
[----:B------:R-:W-:Y:S01]  /*b3a0*/  @P3 FFMA.FTZ R51, R5, R132, R13 ;  /* 0x0000008405333223 */ /* 0x000fe2000001000d */
[----:B------:R-:W-:Y:S02]  /*b3b0*/  LEA.HI R2, R2, R0, RZ, 0x2 ;  /* 0x0000000002027211 */ /* 0x000fe400078f10ff */
[----:B------:R-:W-:Y:S01]  /*b3c0*/  LEA.HI R5, R17, R17, RZ, 0x1 ;  /* 0x0000001111057211 */ /* 0x000fe200078f08ff */
[----:B------:R-:W-:Y:S01]  /*b3d0*/  @P2 FFMA.FTZ R50, R3, R131, R10 ;  /* 0x0000008303322223 */ /* 0x000fe2000001000a */
[----:B------:R-:W-:Y:S02]  /*b3e0*/  LOP3.LUT R3, R2, 0xffffffc, RZ, 0xc0, !PT ;  /* 0x0ffffffc02037812 */ /* 0x000fe400078ec0ff */
[----:B------:R-:W-:-:S03]  /*b3f0*/  LOP3.LUT R2, R5, 0x1ffffffe, RZ, 0xc0, !PT ;  /* 0x1ffffffe05027812 */ /* 0x000fc600078ec0ff */
[----:B------:R-:W-:Y:S01]  /*b400*/  IMAD.IADD R13, R0, 0x1, -R3 ;  /* 0x00000001000d7824 */ /* 0x000fe200078e0a03 */
[----:B------:R-:W-:Y:S01]  /*b410*/  IADD3 R11, R17, -R2, RZ ;  /* 0x80000002110b7210 */ /* 0x000fe20007ffe0ff */
[----:B---3--:R-:W-:Y:S01]  /*b420*/  IMAD.WIDE.U32 R2, R15, c[0x0][0x3f0], R6 ;  /* 0x0000fc000f027a25 */ /* 0x008fe200078e0006 */
[----:B------:R-:W-:Y:S02]  /*b430*/  SHF.R.S32.HI R7, RZ, 0x2, R58 ;  /* 0x00000002ff077819 */ /* 0x000fe4000001143a */
[----:B------:R-:W2:Y:S01]  /*b440*/  LDL R58, [R1+0xc] ;  /* 0x00000c00013a7983 */ /* 0x000ea20000100800 */
[----:B------:R-:W3:Y:S01]  /*b450*/  @P4 MUFU.LG2 R16, R16 ;  /* 0x0000001000104308 */ /* 0x000ee20000000c00 */
[----:B------:R-:W-:Y:S01]  /*b460*/  IMAD.MOV.U32 R52, RZ, RZ, -0x800000 ;  /* 0xff800000ff347424 */ /* 0x000fe200078e00ff */
[----:B------:R-:W-:Y:S02]  /*b470*/  SHF.R.S32.HI R4, RZ, 0x1f, R15 ;  /* 0x0000001fff047819 */ /* 0x000fe4000001140f */
[----:B------:R-:W-:-:S03]  /*b480*/  LOP3.LUT R6, R12, 0x1, RZ, 0xc0, !PT ;  /* 0x000000010c067812 */ /* 0x000fc600078ec0ff */
[----:B------:R-:W-:Y:S02]  /*b490*/  IMAD R48, R4, c[0x0][0x498], RZ ;  /* 0x0001260004307a24 */ /* 0x000fe400078e02ff */
[----:B---3--:R-:W-:-:S04]  /*b4a0*/  @P4 FMUL.FTZ R16, R16, 0.69314718246459960938 ;  /* 0x3f31721810104820 */ /* 0x008fc80000410000 */
[----:B------:R-:W-:Y:S02]  /*b4b0*/  @P4 FFMA.FTZ R52, R14, R133, R16 ;  /* 0x000000850e344223 */ /* 0x000fe40000010010 */
[----:B------:R-:W-:Y:S02]  /*b4c0*/  IMAD R14, R0, 0x200, R17 ;  /* 0x00000200000e7824 */ /* 0x000fe400078e0211 */
[----:B------:R-:W-:Y:S02]  /*b4d0*/  IMAD.SHL.U32 R0, R5, 0x20, RZ ;  /* 0x0000002005007824 */ /* 0x000fe400078e00ff */
[----:B------:R-:W-:Y:S02]  /*b4e0*/  IMAD R10, R4, c[0x0][0x3f0], RZ ;  /* 0x0000fc00040a7a24 */ /* 0x000fe400078e02ff */
[----:B------:R-:W-:Y:S01]  /*b4f0*/  IMAD.SHL.U32 R4, R12, 0x40, RZ ;  /* 0x000000400c047824 */ /* 0x000fe200078e00ff */
[----:B------:R-:W-:Y:S02]  /*b500*/  LOP3.LUT R5, R0, 0xffffffc0, RZ, 0xc0, !PT ;  /* 0xffffffc000057812 */ /* 0x000fe400078ec0ff */
[----:B------:R-:W-:-:S02]  /*b510*/  R2P PR, R12, 0x6 ;  /* 0x000000060c007804 */ /* 0x000fc40000000000 */
[----:B------:R-:W-:Y:S01]  /*b520*/  LOP3.LUT R4, R4, 0x1c0, RZ, 0xc0, !PT ;  /* 0x000001c004047812 */ /* 0x000fe200078ec0ff */
[----:B------:R-:W-:Y:S01]  /*b530*/  IMAD R0, R13, 0x10, R7 ;  /* 0x000000100d007824 */ /* 0x000fe200078e0207 */
[----:B------:R-:W-:Y:S01]  /*b540*/  ISETP.NE.U32.AND P3, PT, R6, 0x1, PT ;  /* 0x000000010600780c */ /* 0x000fe20003f65070 */
[----:B------:R-:W-:Y:S01]  /*b550*/  IMAD R6, R11, 0x8, R5 ;  /* 0x000000080b067824 */ /* 0x000fe200078e0205 */
[----:B------:R-:W-:Y:S01]  /*b560*/  UIADD3 UR8, UR11, UR8, URZ ;  /* 0x000000080b087290 */ /* 0x000fe2000fffe03f */
[----:B------:R-:W-:Y:S02]  /*b570*/  LEA.HI R4, R4, R4, RZ, 0x1d ;  /* 0x0000000404047211 */ /* 0x000fe400078fe8ff */
[----:B------:R-:W-:Y:S01]  /*b580*/  IMAD.IADD R6, R0, 0x1, R6 ;  /* 0x0000000100067824 */ /* 0x000fe200078e0206 */
[----:B------:R-:W-:Y:S01]  /*b590*/  SHF.R.S32.HI R5, RZ, 0x3, R54 ;  /* 0x00000003ff057819 */ /* 0x000fe20000011436 */
[----:B-1----:R-:W-:Y:S01]  /*b5a0*/  IMAD R0, R56, 0x80, R0 ;  /* 0x0000008038007824 */ /* 0x002fe200078e0200 */
[----:B------:R-:W-:-:S02]  /*b5b0*/  LEA R7, R14, R4, 0x1 ;  /* 0x000000040e077211 */ /* 0x000fc400078e08ff */
[----:B------:R-:W-:Y:S01]  /*b5c0*/  SHF.R.S32.HI R4, RZ, 0x1f, R25 ;  /* 0x0000001fff047819 */ /* 0x000fe20000011419 */
[----:B------:R-:W-:Y:S01]  /*b5d0*/  IMAD R10, R15, c[0x0][0x3f4], R10 ;  /* 0x0000fd000f0a7a24 */ /* 0x000fe200078e020a */
[----:B------:R-:W-:Y:S01]  /*b5e0*/  MOV R9, UR8 ;  /* 0x0000000800097c02 */ /* 0x000fe20008000f00 */
[----:B------:R-:W-:Y:S01]  /*b5f0*/  IMAD R54, R57, c[0x0][0x388], RZ ;  /* 0x0000e20039367a24 */ /* 0x000fe200078e02ff */
[----:B------:R-:W-:Y:S02]  /*b600*/  LEA R22, R56, R5, 0x7 ;  /* 0x0000000538167211 */ /* 0x000fe400078e38ff */
[----:B------:R-:W-:Y:S01]  /*b610*/  IADD3 R5, R0, 0x8, RZ ;  /* 0x0000000800057810 */ /* 0x000fe20007ffe0ff */
[----:B------:R-:W-:Y:S01]  /*b620*/  IMAD R4, R4, c[0x0][0x3e0], RZ ;  /* 0x0000f80004047a24 */ /* 0x000fe200078e02ff */
[----:B------:R-:W-:Y:S01]  /*b630*/  IADD3 R3, R3, R10, RZ ;  /* 0x0000000a03037210 */ /* 0x000fe20007ffe0ff */
[----:B------:R-:W-:Y:S01]  /*b640*/  IMAD R48, R15, c[0x0][0x49c], R48 ;  /* 0x000127000f307a24 */ /* 0x000fe200078e0230 */
[----:B------:R-:W-:Y:S01]  /*b650*/  ISETP.GE.OR P4, PT, R5, R54, P6 ;  /* 0x000000360500720c */ /* 0x000fe20003786670 */
[----:B------:R-:W-:Y:S01]  /*b660*/  IMAD.WIDE.U32 R16, R15, c[0x0][0x498], R8 ;  /* 0x000126000f107a25 */ /* 0x000fe200078e0008 */
[----:B------:R-:W-:-:S02]  /*b670*/  MOV R15, 0xfffffff0 ;  /* 0xfffffff0000f7802 */ /* 0x000fc40000000f00 */
[----:B------:R-:W-:Y:S01]  /*b680*/  IADD3 R5, R0, 0x40, RZ ;  /* 0x0000004000057810 */ /* 0x000fe20007ffe0ff */
[----:B------:R-:W-:Y:S01]  /*b690*/  IMAD R10, R56, 0x80, R6 ;  /* 0x00000080380a7824 */ /* 0x000fe200078e0206 */
[CC--:B------:R-:W-:Y:S01]  /*b6a0*/  ISETP.GE.OR P5, PT, R0.reuse, R54.reuse, P6 ;  /* 0x000000360000720c */ /* 0x0c0fe200037a6670 */
[----:B------:R-:W-:Y:S01]  /*b6b0*/  IMAD R6, R25, c[0x0][0x3e4], R4 ;  /* 0x0000f90019067a24 */ /* 0x000fe200078e0204 */
[----:B------:R-:W-:Y:S01]  /*b6c0*/  IADD3 R4, R0, 0x48, RZ ;  /* 0x0000004800047810 */ /* 0x000fe20007ffe0ff */
[----:B------:R-:W-:Y:S01]  /*b6d0*/  IMAD.SHL.U32 R0, R7, 0x2, RZ ;  /* 0x0000000207007824 */ /* 0x000fe200078e00ff */
[----:B------:R-:W-:Y:S02]  /*b6e0*/  SEL R15, R15, 0x10, !P3 ;  /* 0x000000100f0f7807 */ /* 0x000fe40005800000 */
[----:B------:R-:W-:Y:S01]  /*b6f0*/  ISETP.GE.OR P3, PT, R5, R54, P6 ;  /* 0x000000360500720c */ /* 0x000fe20003766670 */
[----:B------:R-:W-:Y:S01]  /*b700*/  @P0 IMAD.HI.U32 R5, R10, c[0x0][0x4ec], RZ ;  /* 0x00013b000a050a27 */ /* 0x000fe200078e00ff */
[----:B------:R-:W-:-:S02]  /*b710*/  SHF.R.S32.HI R7, RZ, 0x1f, R49 ;  /* 0x0000001fff077819 */ /* 0x000fc40000011431 */
[----:B------:R-:W-:Y:S02]  /*b720*/  ISETP.GE.OR P6, PT, R4, R54, P6 ;  /* 0x000000360400720c */ /* 0x000fe400037c6670 */
[----:B------:R-:W-:Y:S01]  /*b730*/  MOV R4, R10 ;  /* 0x0000000a00047202 */ /* 0x000fe20000000f00 */
[----:B------:R-:W-:Y:S01]  /*b740*/  IMAD R7, R7, c[0x0][0x3d8], RZ ;  /* 0x0000f60007077a24 */ /* 0x000fe200078e02ff */
[C---:B------:R-:W-:Y:S02]  /*b750*/  IADD3 R8, R0.reuse, 0x80, RZ ;  /* 0x0000008000087810 */ /* 0x040fe40007ffe0ff */
[----:B------:R-:W-:Y:S01]  /*b760*/  @P0 SHF.R.U32.HI R4, RZ, c[0x0][0x4f0], R5 ;  /* 0x00013c00ff040a19 */ /* 0x000fe20000011605 */
[----:B------:R-:W-:Y:S01]  /*b770*/  IMAD R11, R49, c[0x0][0x3dc], R7 ;  /* 0x0000f700310b7a24 */ /* 0x000fe200078e0207 */
[----:B------:R-:W-:Y:S02]  /*b780*/  IADD3 R5, R0, 0xc0, RZ ;  /* 0x000000c000057810 */ /* 0x000fe40007ffe0ff */
[----:B------:R-:W-:-:S02]  /*b790*/  @P2 IADD3 R5, R8, -0x40, RZ ;  /* 0xffffffc008052810 */ /* 0x000fc40007ffe0ff */
[----:B------:R-:W-:Y:S02]  /*b7a0*/  SHF.R.S32.HI R7, RZ, 0x1f, R4 ;  /* 0x0000001fff077819 */ /* 0x000fe40000011404 */
[C---:B------:R-:W-:Y:S01]  /*b7b0*/  IADD3 R8, P0, R4.reuse, R16, RZ ;  /* 0x0000001004087210 */ /* 0x040fe20007f1e0ff */
[----:B------:R-:W-:Y:S01]  /*b7c0*/  IMAD.WIDE.U32 R2, R25, c[0x0][0x3e0], R2 ;  /* 0x0000f80019027a25 */ /* 0x000fe200078e0002 */
[----:B------:R-:W-:-:S03]  /*b7d0*/  IADD3 R4, -R4, RZ, RZ ;  /* 0x000000ff04047210 */ /* 0x000fc60007ffe1ff */
[----:B------:R-:W-:Y:S02]  /*b7e0*/  IMAD.IADD R3, R3, 0x1, R6 ;  /* 0x0000000103037824 */ /* 0x000fe400078e0206 */
[----:B------:R-:W-:Y:S01]  /*b7f0*/  IMAD R4, R4, c[0x0][0x4e8], R10 ;  /* 0x00013a0004047a24 */ /* 0x000fe200078e020a */
[----:B------:R-:W-:Y:S01]  /*b800*/  F2FP.PACK_AB R18, R141, R18 ;  /* 0x000000128d12723e */ /* 0x000fe200000000ff */
[----:B------:R-:W-:Y:S01]  /*b810*/  BAR.SYNC.DEFER_BLOCKING 0x1, 0x80 ;  /* 0x0042000000007b1d */ /* 0x000fe20000010000 */
[----:B------:R-:W-:Y:S01]  /*b820*/  IMAD.MOV.U32 R16, RZ, RZ, 0x20 ;  /* 0x00000020ff107424 */ /* 0x000fe200078e00ff */
[----:B------:R-:W-:Y:S01]  /*b830*/  F2FP.PACK_AB R19, R143, R19 ;  /* 0x000000138f13723e */ /* 0x000fe200000000ff */
[----:B------:R-:W-:Y:S01]  /*b840*/  IMAD.WIDE.U32 R2, R49, c[0x0][0x3d8], R2 ;  /* 0x0000f60031027a25 */ /* 0x000fe200078e0002 */
[----:B------:R-:W-:Y:S02]  /*b850*/  F2FP.PACK_AB R21, R149, R21 ;  /* 0x000000159515723e */ /* 0x000fe400000000ff */
[----:B------:R-:W-:-:S02]  /*b860*/  IADD3 R6, R0, R15, RZ ;  /* 0x0000000f00067210 */ /* 0x000fc40007ffe0ff */
[----:B------:R-:W-:Y:S02]  /*b870*/  F2FP.PACK_AB R20, R151, R20 ;  /* 0x000000149714723e */ /* 0x000fe400000000ff */
[----:B------:R-:W-:Y:S02]  /*b880*/  IADD3.X R9, R7, R17, R48, P0, !PT ;  /* 0x0000001107097210 */ /* 0x000fe400007fe430 */
[----:B------:R-:W-:Y:S02]  /*b890*/  F2FP.PACK_AB R23, R137, R23 ;  /* 0x000000178917723e */ /* 0x000fe400000000ff */
[----:B------:R-:W-:Y:S02]  /*b8a0*/  F2FP.PACK_AB R24, R139, R24 ;  /* 0x000000188b18723e */ /* 0x000fe400000000ff */
[----:B------:R-:W-:Y:S02]  /*b8b0*/  SHF.R.S32.HI R7, RZ, 0x1f, R4 ;  /* 0x0000001fff077819 */ /* 0x000fe40000011404 */
[----:B------:R-:W-:-:S02]  /*b8c0*/  F2FP.PACK_AB R26, R145, R26 ;  /* 0x0000001a911a723e */ /* 0x000fc400000000ff */
[----:B------:R-:W-:Y:S02]  /*b8d0*/  F2FP.PACK_AB R27, R147, R27 ;  /* 0x0000001b931b723e */ /* 0x000fe400000000ff */
[----:B------:R-:W-:Y:S01]  /*b8e0*/  SEL R16, R16, 0xffffffe0, !P1 ;  /* 0xffffffe010107807 */ /* 0x000fe20004800000 */
[----:B------:R-:W-:Y:S01]  /*b8f0*/  STS [R0+0x80], R18 ;  /* 0x0000801200007388 */ /* 0x000fe20000000800 */
[----:B------:R-:W-:-:S03]  /*b900*/  IADD3 R3, R3, R11, RZ ;  /* 0x0000000b03037210 */ /* 0x000fc60007ffe0ff */
[----:B------:R-:W-:Y:S01]  /*b910*/  STS [R0+0x480], R19 ;  /* 0x0004801300007388 */ /* 0x000fe20000000800 */
[----:B------:R-:W-:-:S03]  /*b920*/  IMAD R7, R7, c[0x0][0x488], RZ ;  /* 0x0001220007077a24 */ /* 0x000fc600078e02ff */
[----:B------:R1:W-:Y:S01]  /*b930*/  STS [R6+0x80], R21 ;  /* 0x0000801506007388 */ /* 0x0003e20000000800 */
[----:B------:R-:W-:-:S03]  /*b940*/  F2FP.PACK_AB R29, R153, R29 ;  /* 0x0000001d991d723e */ /* 0x000fc600000000ff */
[----:B------:R3:W-:Y:S01]  /*b950*/  STS [R6+0x480], R20 ;  /* 0x0004801406007388 */ /* 0x0007e20000000800 */
[----:B------:R-:W-:-:S03]  /*b960*/  F2FP.PACK_AB R28, R155, R28 ;  /* 0x0000001c9b1c723e */ /* 0x000fc600000000ff */
[----:B------:R-:W-:Y:S01]  /*b970*/  STS [R0+0x2080], R23 ;  /* 0x0020801700007388 */ /* 0x000fe20000000800 */
[----:B------:R-:W-:-:S03]  /*b980*/  F2FP.PACK_AB R30, R165, R30 ;  /* 0x0000001ea51e723e */ /* 0x000fc600000000ff */
[----:B------:R4:W-:Y:S01]  /*b990*/  STS [R0+0x2480], R24 ;  /* 0x0024801800007388 */ /* 0x0009e20000000800 */
[----:B------:R-:W-:-:S03]  /*b9a0*/  F2FP.PACK_AB R31, R167, R31 ;  /* 0x0000001fa71f723e */ /* 0x000fc600000000ff */
[----:B------:R-:W-:Y:S01]  /*b9b0*/  STS [R6+0x2080], R26 ;  /* 0x0020801a06007388 */ /* 0x000fe20000000800 */
[----:B------:R-:W-:-:S03]  /*b9c0*/  F2FP.PACK_AB R33, R157, R33 ;  /* 0x000000219d21723e */ /* 0x000fc600000000ff */
[----:B------:R4:W-:Y:S01]  /*b9d0*/  STS [R6+0x2480], R27 ;  /* 0x0024801b06007388 */ /* 0x0009e20000000800 */
[----:B------:R-:W-:Y:S02]  /*b9e0*/  F2FP.PACK_AB R32, R159, R32 ;  /* 0x000000209f20723e */ /* 0x000fe400000000ff */
[----:B-1----:R-:W-:Y:S01]  /*b9f0*/  LEA R21, P0, R2, c[0x0][0x380], 0x1 ;  /* 0x0000e00002157a11 */ /* 0x002fe200078008ff */
[----:B------:R-:W-:-:S03]  /*ba00*/  IMAD R7, R4, c[0x0][0x48c], R7 ;  /* 0x0001230004077a24 */ /* 0x000fc600078e0207 */
[----:B---3--:R-:W-:Y:S01]  /*ba10*/  LEA.HI.X R20, R2, c[0x0][0x384], R3, 0x1, P0 ;  /* 0x0000e10002147a11 */ /* 0x008fe200000f0c03 */
[----:B------:R-:W-:-:S04]  /*ba20*/  IMAD.WIDE.U32 R2, R4, c[0x0][0x488], R8 ;  /* 0x0001220004027a25 */ /* 0x000fc800078e0008 */
[----:B----4-:R-:W-:Y:S01]  /*ba30*/  IMAD.IADD R0, R0, 0x1, R16 ;  /* 0x0000000100007824 */ /* 0x010fe200078e0210 */
[----:B------:R-:W-:Y:S01]  /*ba40*/  LEA R4, P0, R2, c[0x0][0x450], 0x2 ;  /* 0x0001140002047a11 */ /* 0x000fe200078010ff */
[----:B------:R-:W-:-:S03]  /*ba50*/  IMAD.IADD R6, R16, 0x1, R6 ;  /* 0x0000000110067824 */ /* 0x000fc600078e0206 */
[----:B------:R-:W-:Y:S04]  /*ba60*/  STS [R0+0x80], R29 ;  /* 0x0000801d00007388 */ /* 0x000fe80000000800 */
[----:B------:R-:W-:Y:S04]  /*ba70*/  STS [R0+0x480], R28 ;  /* 0x0004801c00007388 */ /* 0x000fe80000000800 */
[----:B------:R-:W-:Y:S04]  /*ba80*/  STS [R6+0x80], R30 ;  /* 0x0000801e06007388 */ /* 0x000fe80000000800 */
[----:B------:R-:W-:Y:S04]  /*ba90*/  STS [R6+0x480], R31 ;  /* 0x0004801f06007388 */ /* 0x000fe80000000800 */
[----:B------:R-:W-:Y:S04]  /*baa0*/  STS [R0+0x2080], R33 ;  /* 0x0020802100007388 */ /* 0x000fe80000000800 */
[----:B------:R1:W-:Y:S01]  /*bab0*/  STS [R0+0x2480], R32 ;  /* 0x0024802000007388 */ /* 0x0003e20000000800 */
[----:B------:R-:W-:-:S02]  /*bac0*/  F2FP.PACK_AB R35, R161, R35 ;  /* 0x00000023a123723e */ /* 0x000fc400000000ff */
[----:B------:R-:W-:Y:S02]  /*bad0*/  F2FP.PACK_AB R34, R163, R34 ;  /* 0x00000022a322723e */ /* 0x000fe400000000ff */
[----:B------:R-:W-:Y:S02]  /*bae0*/  F2FP.PACK_AB R37, R169, R37 ;  /* 0x00000025a925723e */ /* 0x000fe400000000ff */
[----:B------:R-:W-:Y:S02]  /*baf0*/  F2FP.PACK_AB R36, R171, R36 ;  /* 0x00000024ab24723e */ /* 0x000fe400000000ff */
[----:B------:R-:W-:Y:S02]  /*bb00*/  F2FP.PACK_AB R42, R181, R42 ;  /* 0x0000002ab52a723e */ /* 0x000fe400000000ff */
[----:B------:R-:W-:Y:S02]  /*bb10*/  F2FP.PACK_AB R41, R183, R41 ;  /* 0x00000029b729723e */ /* 0x000fe400000000ff */
[----:B------:R-:W-:-:S02]  /*bb20*/  F2FP.PACK_AB R47, R173, R47 ;  /* 0x0000002fad2f723e */ /* 0x000fc400000000ff */
[----:B------:R-:W-:Y:S02]  /*bb30*/  F2FP.PACK_AB R174, R175, R174 ;  /* 0x000000aeafae723e */ /* 0x000fe400000000ff */
[----:B-1----:R-:W-:Y:S02]  /*bb40*/  IADD3 R0, R3, R7, RZ ;  /* 0x0000000703007210 */ /* 0x002fe40007ffe0ff */
[----:B------:R-:W-:Y:S02]  /*bb50*/  IADD3 R3, R16, 0x400, R5 ;  /* 0x0000040010037810 */ /* 0x000fe40007ffe005 */
[----:B------:R-:W-:Y:S02]  /*bb60*/  LEA.HI.X R2, R2, c[0x0][0x454], R0, 0x2, P0 ;  /* 0x0001150002027a11 */ /* 0x000fe400000f1400 */
[----:B------:R-:W-:Y:S01]  /*bb70*/  IADD3 R0, R15, R5, RZ ;  /* 0x000000050f007210 */ /* 0x000fe20007ffe0ff */
[----:B------:R-:W-:Y:S01]  /*bb80*/  STS [R6+0x2080], R35 ;  /* 0x0020802306007388 */ /* 0x000fe20000000800 */
[----:B------:R-:W-:Y:S01]  /*bb90*/  F2FP.PACK_AB R46, R177, R46 ;  /* 0x0000002eb12e723e */ /* 0x000fe200000000ff */
[----:B------:R-:W-:Y:S01]  /*bba0*/  IMAD.IADD R14, R15, 0x1, R3 ;  /* 0x000000010f0e7824 */ /* 0x000fe200078e0203 */
[----:B------:R-:W-:Y:S01]  /*bbb0*/  F2FP.PACK_AB R178, R179, R178 ;  /* 0x000000b2b3b2723e */ /* 0x000fe200000000ff */
[----:B------:R-:W-:Y:S01]  /*bbc0*/  SHFL.IDX PT, R13, R2, RZ, 0x1c1f ;  /* 0x001c1fff020d7589 */ /* 0x000fe200000e0000 */
[----:B------:R-:W-:-:S02]  /*bbd0*/  F2FP.PACK_AB R45, R117, R45 ;  /* 0x0000002d752d723e */ /* 0x000fc400000000ff */
[----:B------:R-:W-:Y:S01]  /*bbe0*/  F2FP.PACK_AB R44, R119, R44 ;  /* 0x0000002c772c723e */ /* 0x000fe200000000ff */
[----:B------:R-:W-:Y:S01]  /*bbf0*/  SHFL.IDX PT, R11, R2, 0x1, 0x1c1f ;  /* 0x003c1f00020b7f89 */ /* 0x000fe200000e0000 */
[----:B------:R-:W-:-:S03]  /*bc00*/  F2FP.PACK_AB R40, R125, R40 ;  /* 0x000000287d28723e */ /* 0x000fc600000000ff */
[----:B------:R-:W-:Y:S01]  /*bc10*/  SHFL.IDX PT, R9, R2, 0x2, 0x1c1f ;  /* 0x005c1f0002097f89 */ /* 0x000fe200000e0000 */
[----:B------:R-:W-:-:S03]  /*bc20*/  IADD3 R3, R16, R0, RZ ;  /* 0x0000000010037210 */ /* 0x000fc60007ffe0ff */
[----:B------:R1:W-:Y:S01]  /*bc30*/  SHFL.IDX PT, R7, R2, 0x3, 0x1c1f ;  /* 0x007c1f0002077f89 */ /* 0x0003e200000e0000 */
[----:B------:R-:W-:-:S03]  /*bc40*/  F2FP.PACK_AB R39, R127, R39 ;  /* 0x000000277f27723e */ /* 0x000fc600000000ff */
[----:B------:R-:W-:Y:S01]  /*bc50*/  STS [R6+0x2480], R34 ;  /* 0x0024802206007388 */ /* 0x000fe20000000800 */
[----:B------:R-:W-:-:S03]  /*bc60*/  F2FP.PACK_AB R43, R121, R43 ;  /* 0x0000002b792b723e */ /* 0x000fc600000000ff */
[----:B------:R-:W-:Y:S01]  /*bc70*/  STS [R5], R37 ;  /* 0x0000002505007388 */ /* 0x000fe20000000800 */
[----:B------:R-:W-:-:S03]  /*bc80*/  F2FP.PACK_AB R122, R123, R122 ;  /* 0x0000007a7b7a723e */ /* 0x000fc600000000ff */
[----:B------:R-:W-:Y:S01]  /*bc90*/  STS [R5+0x400], R36 ;  /* 0x0004002405007388 */ /* 0x000fe20000000800 */
[----:B------:R-:W-:-:S03]  /*bca0*/  F2FP.PACK_AB R38, R185, R38 ;  /* 0x00000026b926723e */ /* 0x000fc600000000ff */
[----:B------:R-:W-:Y:S01]  /*bcb0*/  STS [R0], R42 ;  /* 0x0000002a00007388 */ /* 0x000fe20000000800 */
[----:B------:R-:W-:-:S03]  /*bcc0*/  F2FP.PACK_AB R186, R187, R186 ;  /* 0x000000babbba723e */ /* 0x000fc600000000ff */
[----:B------:R-:W-:Y:S01]  /*bcd0*/  STS [R0+0x400], R41 ;  /* 0x0004002900007388 */ /* 0x000fe20000000800 */
[----:B-1----:R-:W-:-:S03]  /*bce0*/  IMAD.IADD R2, R16, 0x1, R5 ;  /* 0x0000000110027824 */ /* 0x002fc600078e0205 */
[----:B------:R-:W-:Y:S04]  /*bcf0*/  STS [R5+0x2000], R47 ;  /* 0x0020002f05007388 */ /* 0x000fe80000000800 */
[----:B------:R-:W-:Y:S04]  /*bd00*/  STS [R5+0x2400], R174 ;  /* 0x002400ae05007388 */ /* 0x000fe80000000800 */
[----:B------:R-:W-:Y:S04]  /*bd10*/  STS [R0+0x2000], R46 ;  /* 0x0020002e00007388 */ /* 0x000fe80000000800 */
[----:B------:R-:W-:Y:S04]  /*bd20*/  STS [R0+0x2400], R178 ;  /* 0x002400b200007388 */ /* 0x000fe80000000800 */
[----:B------:R-:W-:Y:S04]  /*bd30*/  STS [R2], R45 ;  /* 0x0000002d02007388 */ /* 0x000fe80000000800 */
[----:B------:R-:W-:Y:S04]  /*bd40*/  STS [R2+0x400], R44 ;  /* 0x0004002c02007388 */ /* 0x000fe80000000800 */
[----:B------:R-:W-:Y:S04]  /*bd50*/  STS [R3], R40 ;  /* 0x0000002803007388 */ /* 0x000fe80000000800 */
[----:B------:R-:W-:Y:S04]  /*bd60*/  STS [R14], R39 ;  /* 0x000000270e007388 */ /* 0x000fe80000000800 */
[----:B------:R-:W-:Y:S04]  /*bd70*/  STS [R2+0x2000], R43 ;  /* 0x0020002b02007388 */ /* 0x000fe80000000800 */
[----:B------:R1:W-:Y:S04]  /*bd80*/  STS [R2+0x2400], R122 ;  /* 0x0024007a02007388 */ /* 0x0003e80000000800 */
[----:B------:R-:W-:Y:S04]  /*bd90*/  STS [R3+0x2000], R38 ;  /* 0x0020002603007388 */ /* 0x000fe80000000800 */
[----:B------:R-:W-:Y:S04]  /*bda0*/  STS [R14+0x2000], R186 ;  /* 0x002000ba0e007388 */ /* 0x000fe80000000800 */
[----:B------:R-:W3:Y:S04]  /*bdb0*/  SHFL.IDX PT, R12, R4, RZ, 0x1c1f ;  /* 0x001c1fff040c7589 */ /* 0x000ee800000e0000 */
[----:B------:R-:W-:Y:S06]  /*bdc0*/  BAR.SYNC.DEFER_BLOCKING 0x1, 0x80 ;  /* 0x0042000000007b1d */ /* 0x000fec0000010000 */
[----:B------:R-:W4:Y:S04]  /*bdd0*/  SHFL.IDX PT, R10, R4, 0x1, 0x1c1f ;  /* 0x003c1f00040a7f89 */ /* 0x000f2800000e0000 */
[----:B------:R-:W2:Y:S04]  /*bde0*/  SHFL.IDX PT, R8, R4, 0x2, 0x1c1f ;  /* 0x005c1f0004087f89 */ /* 0x000ea800000e0000 */
[----:B------:R-:W2:Y:S01]  /*bdf0*/  SHFL.IDX PT, R6, R4, 0x3, 0x1c1f ;  /* 0x007c1f0004067f89 */ /* 0x000ea200000e0000 */
[----:B-1----:R-:W-:Y:S01]  /*be00*/  SHF.L.U32 R2, R59, 0x1, RZ ;  /* 0x000000013b027819 */ /* 0x002fe200000006ff */
[----:B------:R-:W-:-:S02]  /*be10*/  IMAD.SHL.U32 R0, R55, 0x8, RZ ;  /* 0x0000000837007824 */ /* 0x000fc400078e00ff */
[----:B------:R-:W1:Y:S04]  /*be20*/  SHFL.IDX PT, R3, R21, RZ, 0x181f ;  /* 0x00181fff15037589 */ /* 0x000e6800000e0000 */
[----:B---3--:R-:W-:Y:S04]  /*be30*/  @!P5 ST.E [R12.64], R52 ;  /* 0x000000340c00d985 */ /* 0x008fe8000c10190c */
[----:B------:R-:W3:Y:S04]  /*be40*/  SHFL.IDX PT, R5, R20, RZ, 0x181f ;  /* 0x00181fff14057589 */ /* 0x000ee800000e0000 */
[----:B----4-:R-:W-:Y:S04]  /*be50*/  @!P4 ST.E [R10.64], R51 ;  /* 0x000000330a00c985 */ /* 0x010fe8000c10190c */
[----:B--2---:R-:W-:Y:S04]  /*be60*/  @!P3 ST.E [R8.64], R50 ;  /* 0x000000320800b985 */ /* 0x004fe8000c10190c */
[----:B------:R2:W-:Y:S01]  /*be70*/  @!P6 ST.E [R6.64], R53 ;  /* 0x000000350600e985 */ /* 0x0005e2000c10190c */
[----:B------:R-:W-:-:S03]  /*be80*/  ISETP.GE.AND P6, PT, R0, c[0x0][0x3c8], PT ;  /* 0x0000f20000007a0c */ /* 0x000fc60003fc6270 */
[----:B------:R-:W4:Y:S04]  /*be90*/  SHFL.IDX PT, R4, R21, 0x1, 0x181f ;  /* 0x00381f0015047f89 */ /* 0x000f2800000e0000 */
[----:B------:R-:W-:Y:S01]  /*bea0*/  LDS.128 R16, [R2+0x80] ;  /* 0x0000800002107984 */ /* 0x000fe20000000c00 */
[----:B------:R-:W-:-:S03]  /*beb0*/  ISETP.GE.OR P3, PT, R22, R54, P6 ;  /* 0x000000361600720c */ /* 0x000fc60003766670 */
[----:B------:R-:W-:Y:S04]  /*bec0*/  LDS.128 R12, [R2+0x880] ;  /* 0x00088000020c7984 */ /* 0x000fe80000000c00 */
[----:B------:R-:W3:Y:S04]  /*bed0*/  SHFL.IDX PT, R9, R20, 0x1, 0x181f ;  /* 0x00381f0014097f89 */ /* 0x000ee800000e0000 */
[----:B------:R-:W3:Y:S04]  /*bee0*/  SHFL.IDX PT, R8, R21, 0x2, 0x181f ;  /* 0x00581f0015087f89 */ /* 0x000ee800000e0000 */
[----:B------:R-:W4:Y:S01]  /*bef0*/  SHFL.IDX PT, R10, R20, 0x2, 0x181f ;  /* 0x00581f00140a7f89 */ /* 0x000f2200000e0000 */
[----:B--2---:R-:W-:-:S03]  /*bf00*/  IADD3 R6, R22, 0x10, RZ ;  /* 0x0000001016067810 */ /* 0x004fc60007ffe0ff */
[----:B------:R-:W2:Y:S01]  /*bf10*/  LDS.128 R24, [R2+0x1080] ;  /* 0x0010800002187984 */ /* 0x000ea20000000c00 */
[----:B------:R-:W-:Y:S02]  /*bf20*/  IADD3 R7, R22, 0x20, RZ ;  /* 0x0000002016077810 */ /* 0x000fe40007ffe0ff */
[-C--:B------:R-:W-:Y:S01]  /*bf30*/  ISETP.GE.OR P1, PT, R6, R54.reuse, P6 ;  /* 0x000000360600720c */ /* 0x080fe20003726670 */
[----:B------:R-:W-:Y:S01]  /*bf40*/  LDS.128 R28, [R2+0x1880] ;  /* 0x00188000021c7984 */ /* 0x000fe20000000c00 */
[----:B------:R-:W-:Y:S02]  /*bf50*/  IADD3 R6, R22, 0x30, RZ ;  /* 0x0000003016067810 */ /* 0x000fe40007ffe0ff */
[-C--:B------:R-:W-:Y:S01]  /*bf60*/  ISETP.GE.OR P2, PT, R7, R54.reuse, P6 ;  /* 0x000000360700720c */ /* 0x080fe20003746670 */
[----:B------:R-:W-:Y:S01]  /*bf70*/  LDS.128 R32, [R2+0x2080] ;  /* 0x0020800002207984 */ /* 0x000fe20000000c00 */
[----:B------:R-:W-:Y:S02]  /*bf80*/  ISETP.GE.OR P0, PT, R6, R54, P6 ;  /* 0x000000360600720c */ /* 0x000fe40003706670 */
[----:B-1----:R-:W-:Y:S01]  /*bf90*/  @!P3 LEA R6, P4, R0, R3, 0x1 ;  /* 0x000000030006b211 */ /* 0x002fe200078808ff */
[----:B------:R-:W-:Y:S01]  /*bfa0*/  LDS.128 R36, [R2+0x2880] ;  /* 0x0028800002247984 */ /* 0x000fe20000000c00 */
[----:B------:R-:W-:-:S03]  /*bfb0*/  IADD3 R11, R22, 0x40, RZ ;  /* 0x00000040160b7810 */ /* 0x000fc60007ffe0ff */
[----:B------:R-:W1:Y:S01]  /*bfc0*/  SHFL.IDX PT, R3, R21, 0x3, 0x181f ;  /* 0x00781f0015037f89 */ /* 0x000e6200000e0000 */
[C-C-:B---3--:R-:W-:Y:S02]  /*bfd0*/  @!P3 LEA.HI.X R7, R0.reuse, R5, R58.reuse, 0x1, P4 ;  /* 0x000000050007b211 */ /* 0x148fe400020f0c3a */
[C---:B----4-:R-:W-:Y:S01]  /*bfe0*/  @!P1 LEA R4, P4, R0.reuse, R4, 0x1 ;  /* 0x0000000400049211 */ /* 0x050fe200078808ff */
[----:B------:R-:W-:Y:S04]  /*bff0*/  LDS.128 R40, [R2+0x3080] ;  /* 0x0030800002287984 */ /* 0x000fe80000000c00 */
[----:B------:R-:W3:Y:S01]  /*c000*/  SHFL.IDX PT, R48, R20, 0x3, 0x181f ;  /* 0x00781f0014307f89 */ /* 0x000ee200000e0000 */
[----:B------:R-:W-:Y:S02]  /*c010*/  ISETP.GE.OR P5, PT, R11, R54, P6 ;  /* 0x000000360b00720c */ /* 0x000fe400037a6670 */
[C---:B------:R-:W-:Y:S01]  /*c020*/  @!P1 LEA.HI.X R5, R0.reuse, R9, R58, 0x1, P4 ;  /* 0x0000000900059211 */ /* 0x040fe200020f0c3a */
[----:B------:R-:W4:Y:S01]  /*c030*/  SHFL.IDX PT, R23, R21, 0x4, 0x181f ;  /* 0x00981f0015177f89 */ /* 0x000f2200000e0000 */
[----:B------:R-:W-:-:S03]  /*c040*/  @!P2 LEA R8, P4, R0, R8, 0x1 ;  /* 0x000000080008a211 */ /* 0x000fc600078808ff */
[----:B------:R-:W1:Y:S01]  /*c050*/  SHFL.IDX PT, R11, R21, 0x5, 0x181f ;  /* 0x00b81f00150b7f89 */ /* 0x000e6200000e0000 */
[----:B------:R-:W-:-:S03]  /*c060*/  IADD3 R44, R22, 0x50, RZ ;  /* 0x00000050162c7810 */ /* 0x000fc60007ffe0ff */
[----:B------:R-:W-:Y:S01]  /*c070*/  SHFL.IDX PT, R49, R21, 0x6, 0x181f ;  /* 0x00d81f0015317f89 */ /* 0x000fe200000e0000 */
[----:B------:R-:W-:-:S03]  /*c080*/  @!P2 LEA.HI.X R9, R0, R10, R58, 0x1, P4 ;  /* 0x0000000a0009a211 */ /* 0x000fc600020f0c3a */
[----:B------:R-:W1:Y:S04]  /*c090*/  SHFL.IDX PT, R51, R20, 0x4, 0x181f ;  /* 0x00981f0014337f89 */ /* 0x000e6800000e0000 */
[----:B------:R-:W1:Y:S01]  /*c0a0*/  SHFL.IDX PT, R50, R20, 0x5, 0x181f ;  /* 0x00b81f0014327f89 */ /* 0x000e6200000e0000 */
[----:B------:R-:W-:-:S03]  /*c0b0*/  IADD3 R52, R22, 0x60, RZ ;  /* 0x0000006016347810 */ /* 0x000fc60007ffe0ff */
[----:B------:R-:W1:Y:S01]  /*c0c0*/  SHFL.IDX PT, R10, R20, 0x6, 0x181f ;  /* 0x00d81f00140a7f89 */ /* 0x000e6200000e0000 */
[----:B------:R-:W-:-:S03]  /*c0d0*/  ISETP.GE.OR P4, PT, R44, R54, P6 ;  /* 0x000000362c00720c */ /* 0x000fc60003786670 */
[----:B------:R1:W4:Y:S04]  /*c0e0*/  LDS.128 R44, [R2+0x3880] ;  /* 0x00388000022c7984 */ /* 0x0003280000000c00 */
[----:B------:R4:W-:Y:S01]  /*c0f0*/  @!P3 ST.E.128 [R6.64], R16 ;  /* 0x000000100600b985 */ /* 0x0009e2000c101d0c */
[----:B------:R-:W-:-:S03]  /*c100*/  ISETP.GE.OR P3, PT, R52, R54, P6 ;  /* 0x000000363400720c */ /* 0x000fc60003766670 */
[----:B------:R4:W-:Y:S04]  /*c110*/  @!P1 ST.E.128 [R4.64], R12 ;  /* 0x0000000c04009985 */ /* 0x0009e8000c101d0c */
[----:B--2---:R-:W-:Y:S01]  /*c120*/  @!P2 ST.E.128 [R8.64], R24 ;  /* 0x000000180800a985 */ /* 0x004fe2000c101d0c */
[----:B-1----:R-:W-:-:S04]  /*c130*/  @!P0 LEA R2, P1, R0, R3, 0x1 ;  /* 0x0000000300028211 */ /* 0x002fc800078208ff */
[----:B---3--:R-:W-:-:S05]  /*c140*/  @!P0 LEA.HI.X R3, R0, R48, R58, 0x1, P1 ;  /* 0x0000003000038211 */ /* 0x008fca00008f0c3a */
[----:B------:R1:W-:Y:S01]  /*c150*/  @!P0 ST.E.128 [R2.64], R28 ;  /* 0x0000001c02008985 */ /* 0x0003e2000c101d0c */
[C---:B----4-:R-:W-:Y:S02]  /*c160*/  @!P5 LEA R6, P2, R0.reuse, R23, 0x1 ;  /* 0x000000170006d211 */ /* 0x050fe400078408ff */
[C---:B------:R-:W-:Y:S02]  /*c170*/  @!P4 LEA R4, P1, R0.reuse, R11, 0x1 ;  /* 0x0000000b0004c211 */ /* 0x040fe400078208ff */
[C-C-:B------:R-:W-:Y:S02]  /*c180*/  @!P5 LEA.HI.X R7, R0.reuse, R51, R58.reuse, 0x1, P2 ;  /* 0x000000330007d211 */ /* 0x140fe400010f0c3a */
[----:B------:R-:W-:-:S03]  /*c190*/  @!P4 LEA.HI.X R5, R0, R50, R58, 0x1, P1 ;  /* 0x000000320005c211 */ /* 0x000fc600008f0c3a */
[----:B------:R-:W-:Y:S04]  /*c1a0*/  @!P5 ST.E.128 [R6.64], R32 ;  /* 0x000000200600d985 */ /* 0x000fe8000c101d0c */
[----:B------:R-:W-:Y:S01]  /*c1b0*/  @!P4 ST.E.128 [R4.64], R36 ;  /* 0x000000240400c985 */ /* 0x000fe2000c101d0c */
[----:B-1----:R-:W-:-:S04]  /*c1c0*/  @!P3 LEA R2, P0, R0, R49, 0x1 ;  /* 0x000000310002b211 */ /* 0x002fc800078008ff */
[----:B------:R-:W-:-:S05]  /*c1d0*/  @!P3 LEA.HI.X R3, R0, R10, R58, 0x1, P0 ;  /* 0x0000000a0003b211 */ /* 0x000fca00000f0c3a */
[----:B------:R1:W-:Y:S04]  /*c1e0*/  @!P3 ST.E.128 [R2.64], R40 ;  /* 0x000000280200b985 */ /* 0x0003e8000c101d0c */
[----:B------:R2:W3:Y:S04]  /*c1f0*/  SHFL.IDX PT, R6, R21, 0x7, 0x181f ;  /* 0x00f81f0015067f89 */ /* 0x0004e800000e0000 */
[----:B------:R2:W4:Y:S01]  /*c200*/  SHFL.IDX PT, R4, R20, 0x7, 0x181f ;  /* 0x00f81f0014047f89 */ /* 0x00052200000e0000 */
[----:B-1----:R-:W-:-:S04]  /*c210*/  IADD3 R2, R22, 0x70, RZ ;  /* 0x0000007016027810 */ /* 0x002fc80007ffe0ff */
[----:B------:R-:W-:-:S13]  /*c220*/  ISETP.GE.OR P6, PT, R2, R54, P6 ;  /* 0x000000360200720c */ /* 0x000fda00037c6670 */
[----:B------:R-:W-:Y:S05]  /*c230*/  @P6 EXIT ;  /* 0x000000000000694d */ /* 0x000fea0003800000 */
[----:B--234-:R-:W-:-:S04]  /*c240*/  LEA R2, P0, R0, R6, 0x1 ;  /* 0x0000000600027211 */ /* 0x01cfc800078008ff */
[----:B------:R-:W-:-:S05]  /*c250*/  LEA.HI.X R3, R0, R4, R58, 0x1, P0 ;  /* 0x0000000400037211 */ /* 0x000fca00000f0c3a */
[----:B------:R-:W-:Y:S01]  /*c260*/  ST.E.128 [R2.64], R44 ;  /* 0x0000002c02007985 */ /* 0x000fe2000c101d0c */
[----:B------:R-:W-:Y:S05]  /*c270*/  EXIT ;  /* 0x000000000000794d */ /* 0x000fea0003800000 */
.L_x_6:
[----:B------:R-:W-:-:S00]  /*c280*/  BRA `(.L_x_6) ;  /* 0xfffffff000007947 */ /* 0x000fc0000383ffff */
[----:B------:R-:W-:-:S00]  /*c290*/  NOP ;  /* 0x0000000000007918 */ /* 0x000fc00000000000 */
        /* <DEDUP_REMOVED lines=14> */
.L_x_798:


//--------------------- .text._ZN7cutlass13device_kernelIN5flash19enable_sm80_to_sm89INS1_16FlashAttnFwdSm80INS1_25CollectiveMainloopFwdSm80ILi4ELi1ELb0EN4cute5tupleIJNS5_1CILi128EEENS7_ILi112EEENS7_ILi64EEEEEELi64ENS_6half_tEfNS_4arch4Sm80ELb0ELb0ELb0ELb1ELb1ELb0ELb1ELb0EEENS1_21CollectiveEpilogueFwdINS6_IJS8_SA_S9_EEENS6_IJNS7_ILi1EEESI_SI_EEESC_SE_Li128ELb1ELb1ELb0ELb0EEENS1_19SingleTileSchedulerILb1ELb0ELb1ELi128EEEEEEEEEvNT_6ParamsE --------------------------
	.section	.text._ZN7cutlass13device_kernelIN5flash19enable_sm80_to_sm89INS1_16FlashAttnFwdSm80INS1_25CollectiveMainloopFwdSm80ILi4ELi1ELb0EN4cute5tupleIJNS5_1CILi128EEENS7_ILi112EEENS7_ILi64EEEEEELi64ENS_6half_tEfNS_4arch4Sm80ELb0ELb0ELb0ELb1ELb1ELb0ELb1ELb0EEENS1_21CollectiveEpilogueFwdINS6_IJS8_SA_S9_EEENS6_IJNS7_ILi1EEESI_SI_EEESC_SE_Li128ELb1ELb1ELb0ELb0EEENS1_19SingleTileSchedulerILb1ELb0ELb1ELi128EEEEEEEEEvNT_6ParamsE,"ax",@progbits
	.sectioninfo	@"SHI_REGISTERS=255"
	.align	128
.text._ZN7cutlass13device_kernelIN5flash19enable_sm80_to_sm89INS1_16FlashAttnFwdSm80INS1_25CollectiveMainloopFwdSm80ILi4ELi1ELb0EN4cute5tupleIJNS5_1CILi128EEENS7_ILi112EEENS7_ILi64EEEEEELi64ENS_6half_tEfNS_4arch4Sm80ELb0ELb0ELb0ELb1ELb1ELb0ELb1ELb0EEENS1_21CollectiveEpilogueFwdINS6_IJS8_SA_S9_EEENS6_IJNS7_ILi1EEESI_SI_EEESC_SE_Li128ELb1ELb1ELb0ELb0EEENS1_19SingleTileSchedulerILb1ELb0ELb1ELi128EEEEEEEEEvNT_6ParamsE:
        .type           _ZN7cutlass13device_kernelIN5flash19enable_sm80_to_sm89INS1_16FlashAttnFwdSm80INS1_25CollectiveMainloopFwdSm80ILi4ELi1ELb0EN4cute5tupleIJNS5_1CILi128EEENS7_ILi112EEENS7_ILi64EEEEEELi64ENS_6half_tEfNS_4arch4Sm80ELb0ELb0ELb0ELb1ELb1ELb0ELb1ELb0EEENS1_21CollectiveEpilogueFwdINS6_IJS8_SA_S9_EEENS6_IJNS7_ILi1EEESI_SI_EEESC_SE_Li128ELb1ELb1ELb0ELb0EEENS1_19SingleTileSchedulerILb1ELb0ELb1ELi128EEEEEEEEEvNT_6ParamsE,@function
        .size           _ZN7cutlass13device_kernelIN5flash19enable_sm80_to_sm89INS1_16FlashAttnFwdSm80INS1_25CollectiveMainloopFwdSm80ILi4ELi1ELb0EN4cute5tupleIJNS5_1CILi128EEENS7_ILi112EEENS7_ILi64EEEEEELi64ENS_6half_tEfNS_4arch4Sm80ELb0ELb0ELb0ELb1ELb1ELb0ELb1ELb0EEENS1_21CollectiveEpilogueFwdINS6_IJS8_SA_S9_EEENS6_IJNS7_ILi1EEESI_SI_EEESC_SE_Li128ELb1ELb1ELb0ELb0EEENS1_19SingleTileSchedulerILb1ELb0ELb1ELi128EEEEEEEEEvNT_6ParamsE,(.L_x_799 - _ZN7cutlass13device_kernelIN5flash19enable_sm80_to_sm89INS1_16FlashAttnFwdSm80INS1_25CollectiveMainloopFwdSm80ILi4ELi1ELb0EN4cute5tupleIJNS5_1CILi128EEENS7_ILi112EEENS7_ILi64EEEEEELi64ENS_6half_tEfNS_4arch4Sm80ELb0ELb0ELb0ELb1ELb1ELb0ELb1ELb0EEENS1_21CollectiveEpilogueFwdINS6_IJS8_SA_S9_EEENS6_IJNS7_ILi1EEESI_SI_EEESC_SE_Li128ELb1ELb1ELb0ELb0EEENS1_19SingleTileSchedulerILb1ELb0ELb1ELi128EEEEEEEEEvNT_6ParamsE)
        .other          _ZN7cutlass13device_kernelIN5flash19enable_sm80_to_sm89INS1_16FlashAttnFwdSm80INS1_25CollectiveMainloopFwdSm80ILi4ELi1ELb0EN4cute5tupleIJNS5_1CILi128EEENS7_ILi112EEENS7_ILi64EEEEEELi64ENS_6half_tEfNS_4arch4Sm80ELb0ELb0ELb0ELb1ELb1ELb0ELb1ELb0EEENS1_21CollectiveEpilogueFwdINS6_IJS8_SA_S9_EEENS6_IJNS7_ILi1EEESI_SI_EEESC_SE_Li128ELb1ELb1ELb0ELb0EEENS1_19SingleTileSchedulerILb1ELb0ELb1ELi128EEEEEEEEEvNT_6ParamsE,@"STO_CUDA_ENTRY STV_DEFAULT"
_ZN7cutlass13device_kernelIN5flash19enable_sm80_to_sm89INS1_16FlashAttnFwdSm80INS1_25CollectiveMainloopFwdSm80ILi4ELi1ELb0EN4cute5tupleIJNS5_1CILi128EEENS7_ILi112EEENS7_ILi64EEEEEELi64ENS_6half_tEfNS_4arch4Sm80ELb0ELb0ELb0ELb1ELb1ELb0ELb1ELb0EEENS1_21CollectiveEpilogueFwdINS6_IJS8_SA_S9_EEENS6_IJNS7_ILi1EEESI_SI_EEESC_SE_Li128ELb1ELb1ELb0ELb0EEENS1_19SingleTileSchedulerILb1ELb0ELb1ELi128EEEEEEEEEvNT_6ParamsE:
[----:B------:R-:W-:Y:S02]  /*0000*/  MOV R1, c[0x0][0x28] ;  /* 0x00000a0000017a02 */ /* 0x000fe40000000f00 */
[----:B------:R-:W1:Y:S01]  /*0010*/  S2R R224, SR_TID.X ;  /* 0x0000000000e07919 */ /* 0x000e620000002100 */
[----:B------:R-:W2:Y:S01]  /*0020*/  S2UR UR11, SR_CTAID.Z ;  /* 0x00000000000b79c3 */ /* 0x000ea20000002700 */
[----:B------:R-:W-:Y:S01]  /*0030*/  UMOV UR15, 0x4 ;  /* 0x00000004000f7882 */ /* 0x000fe20000000000 */
[----:B------:R-:W-:Y:S01]  /*0040*/  IADD3 R1, R1, -0x20, RZ ;  /* 0xffffffe001017810 */ /* 0x000fe20007ffe0ff */
[----:B------:R-:W-:Y:S02]  /*0050*/  ULDC.64 UR6, c[0x0][0x568] ;  /* 0x00015a0000067ab9 */ /* 0x000fe40000000a00 */
[----:B------:R-:W-:-:S03]  /*0060*/  ULDC.64 UR12, c[0x0][0x118] ;  /* 0x00004600000c7ab9 */ /* 0x000fc60000000a00 */
[----:B------:R-:W3:Y:S01]  /*0070*/  S2UR UR5, SR_CTAID.X ;  /* 0x00000000000579c3 */ /* 0x000ee20000002500 */
[----:B-1----:R-:W-:Y:S01]  /*0080*/  SHF.R.U32.HI R0, RZ, 0x5, R224 ;  /* 0x00000005ff007819 */ /* 0x002fe200000116e0 */
[----:B--2---:R-:W-:-:S05]  /*0090*/  UIMAD.WIDE UR6, UR11, UR15, UR6 ;  /* 0x0000000f0b0672a5 */ /* 0x004fca000f8e0206 */
[----:B------:R-:W1:Y:S02]  /*00a0*/  SHFL.IDX PT, R0, R0, RZ, 0x1f ;  /* 0x00001fff00007589 */ /* 0x000e6400000e0000 */
[----:B-1----:R-:W-:-:S13]  /*00b0*/  ISETP.NE.AND P0, PT, R0, RZ, PT ;  /* 0x000000ff0000720c */ /* 0x002fda0003f05270 */
[----:B---3--:R-:W-:Y:S05]  /*00c0*/  @!P0 BRA `(.L_x_7) ;  /* 0x000001c000008947 */ /* 0x008fea0003800000 */
[----:B------:R-:W-:-:S04]  /*00d0*/  ISETP.NE.U32.AND P0, PT, RZ, c[0x0][0x568], PT ;  /* 0x00015a00ff007a0c */ /* 0x000fc80003f05070 */
[----:B------:R-:W-:-:S13]  /*00e0*/  ISETP.NE.AND.EX P0, PT, RZ, c[0x0][0x56c], PT, P0 ;  /* 0x00015b00ff007a0c */ /* 0x000fda0003f05300 */
[----:B------:R-:W-:Y:S05]  /*00f0*/  @!P0 BRA `(.L_x_8) ;  /* 0x0000005000008947 */ /* 0x000fea0003800000 */
[----:B------:R-:W-:Y:S02]  /*0100*/  MOV R2, UR6 ;  /* 0x0000000600027c02 */ /* 0x000fe40008000f00 */
[----:B------:R-:W-:-:S05]  /*0110*/  MOV R3, UR7 ;  /* 0x0000000700037c02 */ /* 0x000fca0008000f00 */
[----:B------:R-:W2:Y:S02]  /*0120*/  LDG.E R0, [R2.64] ;  /* 0x0000000c02007981 */ /* 0x000ea4000c1e1900 */
[----:B--2---:R1:W2:Y:S02]  /*0130*/  R2UR UR6, R0 ;  /* 0x00000000000673c2 */ /* 0x0042a400000e0000 */
[----:B-12---:R-:W-:Y:S05]  /*0140*/  BRA `(.L_x_9) ;  /* 0x000000e000007947 */ /* 0x006fea0003800000 */
.L_x_8:
[----:B------:R-:W-:-:S04]  /*0150*/  ISETP.NE.U32.AND P0, PT, RZ, c[0x0][0x560], PT ;  /* 0x00015800ff007a0c */ /* 0x000fc80003f05070 */
[----:B------:R-:W-:-:S13]  /*0160*/  ISETP.NE.AND.EX P0, PT, RZ, c[0x0][0x564], PT, P0 ;  /* 0x00015900ff007a0c */ /* 0x000fda0003f05300 */
[----:B------:R-:W-:Y:S05]  /*0170*/  @!P0 BRA `(.L_x_10) ;  /* 0x000000a000008947 */ /* 0x000fea0003800000 */
[----:B------:R-:W-:Y:S02]  /*0180*/  ULDC.64 UR6, c[0x0][0x560] ;  /* 0x0001580000067ab9 */ /* 0x000fe40000000a00 */
[----:B------:R-:W-:-:S06]  /*0190*/  UIMAD.WIDE UR6, UR11, UR15, UR6 ;  /* 0x0000000f0b0672a5 */ /* 0x000fcc000f8e0206 */
[----:B------:R-:W-:Y:S02]  /*01a0*/  MOV R2, UR6 ;  /* 0x0000000600027c02 */ /* 0x000fe40008000f00 */
[----:B------:R-:W-:-:S05]  /*01b0*/  MOV R3, UR7 ;  /* 0x0000000700037c02 */ /* 0x000fca0008000f00 */
[----:B------:R1:W2:Y:S04]  /*01c0*/  LDG.E R0, [R2.64] ;  /* 0x0000000c02007981 */ /* 0x0002a8000c1e1900 */
[----:B-1----:R-:W3:Y:S01]  /*01d0*/  LDG.E R2, [R2.64+0x4] ;  /* 0x0000040c02027981 */ /* 0x002ee2000c1e1900 */
[----:B--2---:R-:W1:Y:S08]  /*01e0*/  R2UR UR4, R0 ;  /* 0x00000000000473c2 */ /* 0x004e7000000e0000 */
[----:B---3--:R-:W1:Y:S02]  /*01f0*/  R2UR UR6, R2 ;  /* 0x00000000020673c2 */ /* 0x008e6400000e0000 */
[----:B-1----:R-:W-:Y:S01]  /*0200*/  UIADD3 UR6, -UR4, UR6, URZ ;  /* 0x0000000604067290 */ /* 0x002fe2000fffe13f */
[----:B------:R-:W-:Y:S05]  /*0210*/  BRA `(.L_x_9) ;  /* 0x0000001000007947 */ /* 0x000fea0003800000 */
.L_x_10:
[----:B------:R-:W-:Y:S02]  /*0220*/  ULDC UR6, c[0x0][0x54c] ;  /* 0x0001530000067ab9 */ /* 0x000fe40000000800 */
.L_x_9:
[----:B------:R-:W-:Y:S02]  /*0230*/  ULDC UR4, c[0x0][0x548] ;  /* 0x0001520000047ab9 */ /* 0x000fe40000000800 */
[----:B------:R-:W-:-:S02]  /*0240*/  USHF.L.U32 UR5, UR5, 0x7, URZ ;  /* 0x0000000705057899 */ /* 0x000fc4000800063f */
[----:B------:R-:W-:-:S04]  /*0250*/  UIMAD UR4, UR6, UR4, URZ ;  /* 0x00000004060472a4 */ /* 0x000fc8000f8e023f */
[----:B------:R-:W-:-:S04]  /*0260*/  UISETP.GE.AND UP0, UPT, UR5, UR4, UPT ;  /* 0x000000040500728c */ /* 0x000fc8000bf06270 */
[----:B------:R-:W-:Y:S01]  /*0270*/  USEL UR11, UR11, 0xffffffff, !UP0 ;  /* 0xffffffff0b0b7887 */ /* 0x000fe2000c000000 */
[----:B------:R-:W-:Y:S05]  /*0280*/  BRA `(.L_x_11) ;  /* 0x000001b000007947 */ /* 0x000fea0003800000 */
.L_x_7:
        /* <DEDUP_REMOVED lines=8> */
.L_x_12:
        /* <DEDUP_REMOVED lines=13> */
.L_x_14:
[----:B------:R-:W-:Y:S02]  /*03e0*/  ULDC UR6, c[0x0][0x54c] ;  /* 0x0001530000067ab9 */ /* 0x000fe40000000800 */
.L_x_13:
[----:B------:R-:W-:Y:S02]  /*03f0*/  ULDC UR4, c[0x0][0x548] ;  /* 0x0001520000047ab9 */ /* 0x000fe40000000800 */
[----:B------:R-:W-:-:S02]  /*0400*/  USHF.L.U32 UR5, UR5, 0x7, URZ ;  /* 0x0000000705057899 */ /* 0x000fc4000800063f */
[----:B------:R-:W-:-:S04]  /*0410*/  UIMAD UR4, UR6, UR4, URZ ;  /* 0x00000004060472a4 */ /* 0x000fc8000f8e023f */
[----:B------:R-:W-:-:S04]  /*0420*/  UISETP.GE.AND UP0, UPT, UR5, UR4, UPT ;  /* 0x000000040500728c */ /* 0x000fc8000bf06270 */
[----:B------:R-:W-:-:S06]  /*0430*/  USEL UR11, UR11, 0xffffffff, !UP0 ;  /* 0xffffffff0b0b7887 */ /* 0x000fcc000c000000 */
.L_x_11:
[----:B------:R-:W-:-:S13]  /*0440*/  ISETP.LE.AND P0, PT, RZ, UR11, PT ;  /* 0x0000000bff007c0c */ /* 0x000fda000bf03270 */
[----:B------:R-:W-:Y:S05]  /*0450*/  @!P0 EXIT ;  /* 0x000000000000894d */ /* 0x000fea0003800000 */
[----:B------:R-:W-:Y:S02]  /*0460*/  ULDC.64 UR4, c[0x0][0x370] ;  /* 0x0000dc0000047ab9 */ /* 0x000fe40000000a00 */
[----:B------:R-:W-:Y:S02]  /*0470*/  UISETP.NE.U32.AND UP0, UPT, URZ, UR4, UPT ;  /* 0x000000043f00728c */ /* 0x000fe4000bf05070 */
[----:B------:R-:W-:Y:S02]  /*0480*/  ULDC.64 UR6, c[0x0][0x370] ;  /* 0x0000dc0000067ab9 */ /* 0x000fe40000000a00 */
[----:B------:R-:W-:-:S03]  /*0490*/  UISETP.NE.AND.EX UP0, UPT, URZ, UR5, UPT, UP0 ;  /* 0x000000053f00728c */ /* 0x000fc6000bf05300 */
[----:B------:R-:W-:Y:S02]  /*04a0*/  ULDC.64 UR4, c[0x0][0x348] ;  /* 0x0000d20000047ab9 */ /* 0x000fe40000000a00 */
[----:B------:R-:W-:Y:S01]  /*04b0*/  UISETP.NE.U32.AND UP1, UPT, URZ, UR4, UPT ;  /* 0x000000043f00728c */ /* 0x000fe2000bf25070 */
[----:B------:R-:W-:-:S03]  /*04c0*/  PLOP3.LUT P2, PT, PT, PT, UP0, 0x80, 0x0 ;  /* 0x000000000000781c */ /* 0x000fc60003f4f008 */
[----:B------:R-:W-:Y:S02]  /*04d0*/  UISETP.NE.AND.EX UP1, UPT, URZ, UR5, UPT, UP1 ;  /* 0x000000053f00728c */ /* 0x000fe4000bf25310 */
[----:B------:R-:W-:Y:S02]  /*04e0*/  @UP0 UIMAD.WIDE UR6, UR11, UR15, UR6 ;  /* 0x0000000f0b0602a5 */ /* 0x000fe4000f8e0206 */
[----:B------:R-:W-:Y:S02]  /*04f0*/  ULDC.64 UR4, c[0x0][0x348] ;  /* 0x0000d20000047ab9 */ /* 0x000fe40000000a00 */
[----:B------:R-:W-:Y:S01]  /*0500*/  UIMAD.WIDE UR4, UR11, UR15, UR4 ;  /* 0x0000000f0b0472a5 */ /* 0x000fe2000f8e0204 */
[----:B------:R-:W-:Y:S01]  /*0510*/  PLOP3.LUT P1, PT, PT, PT, UP1, 0x80, 0x0 ;  /* 0x000000000000781c */ /* 0x000fe20003f2f018 */
[----:B------:R-:W-:Y:S02]  /*0520*/  IMAD.U32 R2, RZ, RZ, UR6 ;  /* 0x00000006ff027e24 */ /* 0x000fe4000f8e00ff */
[----:B------:R-:W-:-:S02]  /*0530*/  IMAD.U32 R3, RZ, RZ, UR7 ;  /* 0x00000007ff037e24 */ /* 0x000fc4000f8e00ff */
[----:B------:R-:W-:Y:S01]  /*0540*/  MOV R6, UR4 ;  /* 0x0000000400067c02 */ /* 0x000fe20008000f00 */
[----:B------:R-:W-:Y:S01]  /*0550*/  IMAD.U32 R7, RZ, RZ, UR5 ;  /* 0x00000005ff077e24 */ /* 0x000fe2000f8e00ff */
[----:B------:R-:W-:Y:S01]  /*0560*/  ULDC.64 UR4, c[0x0][0x360] ;  /* 0x0000d80000047ab9 */ /* 0x000fe20000000a00 */
[----:B------:R-:W2:Y:S01]  /*0570*/  @P2 LDG.E R2, [R2.64] ;  /* 0x0000000c02022981 */ /* 0x000ea2000c1e1900 */
[----:B------:R-:W-:-:S04]  /*0580*/  UISETP.NE.U32.AND UP0, UPT, URZ, UR4, UPT ;  /* 0x000000043f00728c */ /* 0x000fc8000bf05070 */
[----:B------:R-:W-:Y:S01]  /*0590*/  UISETP.NE.AND.EX UP0, UPT, URZ, UR5, UPT, UP0 ;  /* 0x000000053f00728c */ /* 0x000fe2000bf05300 */
[----:B------:R-:W3:Y:S02]  /*05a0*/  @P1 LDG.E R0, [R6.64] ;  /* 0x0000000c06001981 */ /* 0x000ee4000c1e1900 */
[----:B------:R-:W-:-:S03]  /*05b0*/  ULDC.64 UR4, c[0x0][0x360] ;  /* 0x0000d80000047ab9 */ /* 0x000fc60000000a00 */
[----:B------:R-:W-:-:S05]  /*05c0*/  PLOP3.LUT P0, PT, PT, PT, UP0, 0x80, 0x0 ;  /* 0x000000000000781c */ /* 0x000fca0003f0f008 */
[----:B------:R-:W-:Y:S01]  /*05d0*/  @UP0 UIMAD.WIDE UR4, UR11, UR15, UR4 ;  /* 0x0000000f0b0402a5 */ /* 0x000fe2000f8e0204 */
[----:B------:R-:W-:-:S05]  /*05e0*/  MOV R8, c[0x0][0x168] ;  /* 0x00005a0000087a02 */ /* 0x000fca0000000f00 */
[----:B------:R-:W-:Y:S01]  /*05f0*/  IMAD.U32 R4, RZ, RZ, UR4 ;  /* 0x00000004ff047e24 */ /* 0x000fe2000f8e00ff */
[----:B------:R-:W-:-:S05]  /*0600*/  MOV R5, UR5 ;  /* 0x0000000500057c02 */ /* 0x000fca0008000f00 */
[----:B------:R1:W5:Y:S01]  /*0610*/  @P0 LDG.E R8, [R4.64] ;  /* 0x0000000c04080981 */ /* 0x000362000c1e1900 */
[----:B------:R-:W4:Y:S01]  /*0620*/  S2UR UR9, SR_CTAID.Y ;  /* 0x00000000000979c3 */ /* 0x000f220000002600 */
[----:B------:R-:W-:Y:S02]  /*0630*/  UMOV UR10, URZ ;  /* 0x0000003f000a7c82 */ /* 0x000fe40008000000 */
[----:B------:R-:W-:Y:S02]  /*0640*/  UMOV UR14, URZ ;  /* 0x0000003f000e7c82 */ /* 0x000fe40008000000 */
[----:B------:R-:W-:Y:S02]  /*0650*/  ULDC UR5, c[0x0][0x2ac] ;  /* 0x0000ab0000057ab9 */ /* 0x000fe40000000800 */
[----:B------:R-:W-:Y:S02]  /*0660*/  ULDC UR4, c[0x0][0x1d0] ;  /* 0x0000740000047ab9 */ /* 0x000fe40000000800 */
[----:B------:R-:W-:-:S02]  /*0670*/  UIMAD UR4, UR5, UR4, URZ ;  /* 0x00000004050472a4 */ /* 0x000fc4000f8e023f */
[----:B----4-:R-:W-:Y:S01]  /*0680*/  USHF.R.S32.HI UR8, URZ, 0x1f, UR9 ;  /* 0x0000001f3f087899 */ /* 0x010fe20008011409 */
[----:B--2---:R1:W2:Y:S08]  /*0690*/  @P2 R2UR UR10, R2 ;  /* 0x00000000020a23c2 */ /* 0x0042b000000e0000 */
[----:B---3--:R1:W3:Y:S02]  /*06a0*/  @P1 R2UR UR14, R0 ;  /* 0x00000000000e13c2 */ /* 0x0082e400000e0000 */
[----:B-1-3--:R-:W-:Y:S05]  /*06b0*/  @P0 BRA `(.L_x_15) ;  /* 0x0000004000000947 */ /* 0x00afea0003800000 */
[----:B------:R-:W-:Y:S05]  /*06c0*/  @!P1 BRA `(.L_x_15) ;  /* 0x0000003000009947 */ /* 0x000fea0003800000 */
[----:B------:R-:W3:Y:S04]  /*06d0*/  LDG.E R0, [R6.64] ;  /* 0x0000000c06007981 */ /* 0x000ee8000c1e1900 */
[----:B------:R-:W3:Y:S02]  /*06e0*/  LDG.E R2, [R6.64+0x4] ;  /* 0x0000040c06027981 */ /* 0x000ee4000c1e1900 */
[----:B---3-5:R-:W-:-:S02]  /*06f0*/  IADD3 R8, -R0, R2, RZ ;  /* 0x0000000200087210 */ /* 0x028fc40007ffe1ff */
.L_x_15:
[----:B------:R-:W-:-:S04]  /*0700*/  ISETP.NE.U32.AND P0, PT, RZ, c[0x0][0x368], PT ;  /* 0x0000da00ff007a0c */ /* 0x000fc80003f05070 */
[----:B------:R-:W-:-:S13]  /*0710*/  ISETP.NE.AND.EX P0, PT, RZ, c[0x0][0x36c], PT, P0 ;  /* 0x0000db00ff007a0c */ /* 0x000fda0003f05300 */
[----:B------:R-:W-:Y:S05]  /*0720*/  @!P0 BRA `(.L_x_16) ;  /* 0x0000007000008947 */ /* 0x000fea0003800000 */
[----:B------:R-:W-:Y:S02]  /*0730*/  ULDC.64 UR4, c[0x0][0x368] ;  /* 0x0000da0000047ab9 */ /* 0x000fe40000000a00 */
[----:B------:R-:W-:-:S06]  /*0740*/  UIMAD.WIDE UR4, UR11, UR15, UR4 ;  /* 0x0000000f0b0472a5 */ /* 0x000fcc000f8e0204 */
[----:B------:R-:W-:Y:S02]  /*0750*/  MOV R2, UR4 ;  /* 0x0000000400027c02 */ /* 0x000fe40008000f00 */
[----:B------:R-:W-:-:S05]  /*0760*/  MOV R3, UR5 ;  /* 0x0000000500037c02 */ /* 0x000fca0008000f00 */
[----:B------:R-:W3:Y:S02]  /*0770*/  LDG.E R0, [R2.64] ;  /* 0x0000000c02007981 */ /* 0x000ee4000c1e1900 */
[----:B---3--:R1:W3:Y:S02]  /*0780*/  R2UR UR4, R0 ;  /* 0x00000000000473c2 */ /* 0x0082e400000e0000 */
[----:B-1-3--:R-:W-:Y:S05]  /*0790*/  BRA `(.L_x_17) ;  /* 0x000000c000007947 */ /* 0x00afea0003800000 */
.L_x_16:
[----:B------:R-:W-:-:S04]  /*07a0*/  ISETP.NE.U32.AND P0, PT, RZ, c[0x0][0x350], PT ;  /* 0x0000d400ff007a0c */ /* 0x000fc80003f05070 */
[----:B------:R-:W-:-:S13]  /*07b0*/  ISETP.NE.AND.EX P0, PT, RZ, c[0x0][0x354], PT, P0 ;  /* 0x0000d500ff007a0c */ /* 0x000fda0003f05300 */
[----:B------:R-:W-:Y:S05]  /*07c0*/  @!P0 BRA `(.L_x_17) ;  /* 0x0000009000008947 */ /* 0x000fea0003800000 */
[----:B------:R-:W-:Y:S02]  /*07d0*/  ULDC.64 UR4, c[0x0][0x350] ;  /* 0x0000d40000047ab9 */ /* 0x000fe40000000a00 */
[----:B------:R-:W-:-:S06]  /*07e0*/  UIMAD.WIDE UR4, UR11, UR15, UR4 ;  /* 0x0000000f0b0472a5 */ /* 0x000fcc000f8e0204 */
[----:B------:R-:W-:Y:S02]  /*07f0*/  MOV R2, UR4 ;  /* 0x0000000400027c02 */ /* 0x000fe40008000f00 */
[----:B------:R-:W-:-:S05]  /*0800*/  MOV R3, UR5 ;  /* 0x0000000500037c02 */ /* 0x000fca0008000f00 */
[----:B------:R-:W3:Y:S04]  /*0810*/  LDG.E R4, [R2.64] ;  /* 0x0000000c02047981 */ /* 0x000ee8000c1e1900 */
[----:B------:R-:W4:Y:S01]  /*0820*/  LDG.E R0, [R2.64+0x4] ;  /* 0x0000040c02007981 */ /* 0x000f22000c1e1900 */
[----:B---3--:R-:W1:Y:S08]  /*0830*/  R2UR UR5, R4 ;  /* 0x00000000040573c2 */ /* 0x008e7000000e0000 */
[----:B----4-:R-:W1:Y:S02]  /*0840*/  R2UR UR4, R0 ;  /* 0x00000000000473c2 */ /* 0x010e6400000e0000 */
[----:B-1----:R-:W-:-:S06]  /*0850*/  UIADD3 UR4, -UR5, UR4, URZ ;  /* 0x0000000405047290 */ /* 0x002fcc000fffe13f */
.L_x_17:
[----:B--2---:R-:W-:Y:S01]  /*0860*/  UIADD3 UR7, -UR10, UR4, URZ ;  /* 0x000000040a077290 */ /* 0x004fe2000fffe13f */
[----:B------:R-:W-:Y:S01]  /*0870*/  PLOP3.LUT P4, PT, PT, PT, PT, 0x80, 0x0 ;  /* 0x000000000000781c */ /* 0x000fe20003f8f070 */
[----:B------:R-:W-:Y:S01]  /*0880*/  CS2R R186, SRZ ;  /* 0x0000000000ba7805 */ /* 0x000fe2000001ff00 */
[----:B------:R-:W-:Y:S01]  /*0890*/  UMOV UR4, URZ ;  /* 0x0000003f00047c82 */ /* 0x000fe20008000000 */
[----:B------:R-:W-:Y:S01]  /*08a0*/  CS2R R184, SRZ ;  /* 0x0000000000b87805 */ /* 0x000fe2000001ff00 */
[----:B------:R-:W-:Y:S01]  /*08b0*/  UISETP.GE.AND UP0, UPT, UR7, 0x1, UPT ;  /* 0x000000010700788c */ /* 0x000fe2000bf06270 */
[----:B------:R-:W-:Y:S01]  /*08c0*/  CS2R R130, SRZ ;  /* 0x0000000000827805 */ /* 0x000fe2000001ff00 */
[----:B------:R-:W-:Y:S01]  /*08d0*/  UIADD3 UR5, UR7, 0x6f, URZ ;  /* 0x0000006f07057890 */ /* 0x000fe2000fffe03f */
[----:B------:R-:W-:Y:S01]  /*08e0*/  CS2R R128, SRZ ;  /* 0x0000000000807805 */ /* 0x000fe2000001ff00 */
[----:B------:R-:W-:Y:S01]  /*08f0*/  IMAD.MOV.U32 R15, RZ, RZ, RZ ;  /* 0x000000ffff0f7224 */ /* 0x000fe200078e00ff */
[----:B------:R-:W-:Y:S01]  /*0900*/  CS2R R124, SRZ ;  /* 0x00000000007c7805 */ /* 0x000fe2000001ff00 */
[----:B------:R-:W-:Y:S01]  /*0910*/  PLOP3.LUT P0, PT, PT, PT, UP0, 0x80, 0x0 ;  /* 0x000000000000781c */ /* 0x000fe20003f0f008 */
[----:B------:R-:W-:Y:S01]  /*0920*/  UIMAD.WIDE UR4, UR5, -0x6db6db6d, UR4 ;  /* 0x92492493050478a5 */ /* 0x000fe2000f8e0204 */
[----:B------:R-:W-:Y:S01]  /*0930*/  IMAD.MOV.U32 R126, RZ, RZ, RZ ;  /* 0x000000ffff7e7224 */ /* 0x000fe200078e00ff */
[----:B------:R-:W-:Y:S01]  /*0940*/  CS2R R16, SRZ ;  /* 0x0000000000107805 */ /* 0x000fe2000001ff00 */
[----:B------:R-:W-:Y:S01]  /*0950*/  MOV R122, RZ ;  /* 0x000000ff007a7202 */ /* 0x000fe20000000f00 */
[----:B------:R-:W-:Y:S01]  /*0960*/  USHF.R.U32.HI UR6, URZ, 0x1f, UR5 ;  /* 0x0000001f3f067899 */ /* 0x000fe20008011605 */
[----:B------:R-:W-:Y:S01]  /*0970*/  IMAD.MOV.U32 R120, RZ, RZ, RZ ;  /* 0x000000ffff787224 */ /* 0x000fe200078e00ff */
[----:B------:R-:W-:Y:S01]  /*0980*/  CS2R R20, SRZ ;  /* 0x0000000000147805 */ /* 0x000fe2000001ff00 */
[----:B------:R-:W-:Y:S01]  /*0990*/  MOV R182, RZ ;  /* 0x000000ff00b67202 */ /* 0x000fe20000000f00 */
[----:B------:R-:W-:Y:S01]  /*09a0*/  ULEA.HI.SX32 UR6, UR5, UR6, 0x1a ;  /* 0x0000000605067291 */ /* 0x000fe2000f8fd23f */
[----:B------:R-:W-:Y:S01]  /*09b0*/  CS2R R12, SRZ ;  /* 0x00000000000c7805 */ /* 0x000fe2000001ff00 */
[----:B------:R-:W-:Y:S01]  /*09c0*/  IMAD.MOV.U32 R180, RZ, RZ, RZ ;  /* 0x000000ffffb47224 */ /* 0x000fe200078e00ff */
[----:B------:R-:W-:Y:S01]  /*09d0*/  MOV R118, RZ ;  /* 0x000000ff00767202 */ /* 0x000fe20000000f00 */
[----:B------:R-:W-:Y:S01]  /*09e0*/  CS2R R18, SRZ ;  /* 0x0000000000127805 */ /* 0x000fe2000001ff00 */
[----:B------:R-:W-:Y:S01]  /*09f0*/  IMAD.MOV.U32 R116, RZ, RZ, RZ ;  /* 0x000000ffff747224 */ /* 0x000fe200078e00ff */
[----:B------:R-:W-:Y:S01]  /*0a00*/  CS2R R178, SRZ ;  /* 0x0000000000b27805 */ /* 0x000fe2000001ff00 */
[----:B------:R-:W-:Y:S01]  /*0a10*/  CS2R R22, SRZ ;  /* 0x0000000000167805 */ /* 0x000fe2000001ff00 */
[----:B------:R-:W-:Y:S01]  /*0a20*/  MOV R176, RZ ;  /* 0x000000ff00b07202 */ /* 0x000fe20000000f00 */
[----:B------:R-:W-:Y:S01]  /*0a30*/  IMAD.MOV.U32 R174, RZ, RZ, RZ ;  /* 0x000000ffffae7224 */ /* 0x000fe200078e00ff */
[----:B------:R-:W-:Y:S01]  /*0a40*/  CS2R R24, SRZ ;  /* 0x0000000000187805 */ /* 0x000fe2000001ff00 */
[----:B------:R-:W-:Y:S01]  /*0a50*/  MOV R172, RZ ;  /* 0x000000ff00ac7202 */ /* 0x000fe20000000f00 */
[----:B------:R-:W-:Y:S01]  /*0a60*/  CS2R R166, SRZ ;  /* 0x0000000000a67805 */ /* 0x000fe2000001ff00 */
[----:B------:R-:W-:Y:S01]  /*0a70*/  IMAD.MOV.U32 R164, RZ, RZ, RZ ;  /* 0x000000ffffa47224 */ /* 0x000fe200078e00ff */
[----:B------:R-:W-:Y:S01]  /*0a80*/  MOV R170, RZ ;  /* 0x000000ff00aa7202 */ /* 0x000fe20000000f00 */
        /* <DEDUP_REMOVED lines=8> */
[----:B------:R-:W-:Y:S01]  /*0b10*/  CS2R R32, SRZ ;  /* 0x0000000000207805 */ /* 0x000fe2000001ff00 */
[----:B------:R-:W-:Y:S01]  /*0b20*/  IMAD.MOV.U32 R148, RZ, RZ, RZ ;  /* 0x000000ffff947224 */ /* 0x000fe200078e00ff */
[----:B------:R-:W-:Y:S01]  /*0b30*/  MOV R154, RZ ;  /* 0x000000ff009a7202 */ /* 0x000fe20000000f00 */
[----:B------:R-:W-:Y:S01]  /*0b40*/  CS2R R26, SRZ ;  /* 0x00000000001a7805 */ /* 0x000fe2000001ff00 */
[----:B------:R-:W-:Y:S01]  /*0b50*/  IMAD.MOV.U32 R152, RZ, RZ, RZ ;  /* 0x000000ffff987224 */ /* 0x000fe200078e00ff */
[----:B------:R-:W-:Y:S01]  /*0b60*/  CS2R R142, SRZ ;  /* 0x00000000008e7805 */ /* 0x000fe2000001ff00 */
[----:B------:R-:W-:Y:S01]  /*0b70*/  MOV R140, RZ ;  /* 0x000000ff008c7202 */ /* 0x000fe20000000f00 */
[----:B------:R-:W-:Y:S01]  /*0b80*/  IMAD.MOV.U32 R146, RZ, RZ, RZ ;  /* 0x000000ffff927224 */ /* 0x000fe200078e00ff */
[----:B------:R-:W-:Y:S01]  /*0b90*/  CS2R R144, SRZ ;  /* 0x0000000000907805 */ /* 0x000fe2000001ff00 */
[----:B------:R-:W-:Y:S01]  /*0ba0*/  CS2R R38, SRZ ;  /* 0x0000000000267805 */ /* 0x000fe2000001ff00 */
[----:B------:R-:W-:Y:S01]  /*0bb0*/  CS2R R36, SRZ ;  /* 0x0000000000247805 */ /* 0x000fe2000001ff00 */
[----:B------:R-:W-:Y:S05]  /*0bc0*/  @!P0 BRA `(.L_x_18) ;  /* 0x0000abc000008947 */ /* 0x000fea0003800000 */
[----:B------:R-:W-:Y:S02]  /*0bd0*/  ULDC.64 UR4, c[0x0][0x340] ;  /* 0x0000d00000047ab9 */ /* 0x000fe40000000a00 */
[----:B------:R-:W-:-:S04]  /*0be0*/  UISETP.NE.U32.AND UP0, UPT, URZ, UR4, UPT ;  /* 0x000000043f00728c */ /* 0x000fc8000bf05070 */
[----:B------:R-:W-:-:S03]  /*0bf0*/  UISETP.NE.AND.EX UP0, UPT, URZ, UR5, UPT, UP0 ;  /* 0x000000053f00728c */ /* 0x000fc6000bf05300 */
[----:B------:R-:W-:-:S03]  /*0c00*/  ULDC.64 UR4, c[0x0][0x340] ;  /* 0x0000d00000047ab9 */ /* 0x000fc60000000a00 */
[----:B------:R-:W-:-:S05]  /*0c10*/  PLOP3.LUT P0, PT, PT, PT, UP0, 0x80, 0x0 ;  /* 0x000000000000781c */ /* 0x000fca0003f0f008 */
[----:B------:R-:W-:-:S06]  /*0c20*/  @UP0 UIMAD.WIDE UR4, UR11, UR15, UR4 ;  /* 0x0000000f0b0402a5 */ /* 0x000fcc000f8e0204 */
[----:B------:R-:W-:Y:S02]  /*0c30*/  IMAD.U32 R2, RZ, RZ, UR4 ;  /* 0x00000004ff027e24 */ /* 0x000fe4000f8e00ff */
[----:B------:R-:W-:Y:S01]  /*0c40*/  IMAD.U32 R3, RZ, RZ, UR5 ;  /* 0x00000005ff037e24 */ /* 0x000fe2000f8e00ff */
[----:B------:R-:W1:Y:S01]  /*0c50*/  S2R R12, SR_CTAID.X ;  /* 0x00000000000c7919 */ /* 0x000e620000002500 */
[----:B------:R-:W-:Y:S01]  /*0c60*/  SHF.R.S32.HI R21, RZ, 0x1f, R224 ;  /* 0x0000001fff157819 */ /* 0x000fe200000114e0 */
[----:B------:R-:W-:Y:S02]  /*0c70*/  USHF.R.S32.HI UR15, URZ, 0x1f, UR14 ;  /* 0x0000001f3f0f7899 */ /* 0x000fe4000801140e */
[----:B------:R2:W3:Y:S01]  /*0c80*/  @P0 LDG.E R7, [R2.64] ;  /* 0x0000000c02070981 */ /* 0x0004e2000c1e1900 */
[----:B------:R-:W-:Y:S01]  /*0c90*/  ULDC.64 UR4, c[0x0][0x178] ;  /* 0x00005e0000047ab9 */ /* 0x000fe20000000a00 */
[CC--:B------:R-:W-:Y:S01]  /*0ca0*/  LEA.HI R20, R21.reuse, R224.reuse, RZ, 0x4 ;  /* 0x000000e015147211 */ /* 0x0c0fe200078f20ff */
[----:B------:R-:W-:Y:S01]  /*0cb0*/  UIMAD UR15, UR15, UR4, URZ ;  /* 0x000000040f0f72a4 */ /* 0x000fe2000f8e023f */
[----:B-----5:R-:W-:Y:S01]  /*0cc0*/  IMAD R8, R8, c[0x0][0x2c4], RZ ;  /* 0x0000b10008087a24 */ /* 0x020fe200078e02ff */
[----:B------:R-:W-:Y:S01]  /*0cd0*/  UIMAD.WIDE.U32 UR16, UR14, UR4, URZ ;  /* 0x000000040e1072a5 */ /* 0x000fe2000f8e003f */
[----:B------:R-:W-:Y:S01]  /*0ce0*/  LEA.HI R10, R21, R224, RZ, 0x6 ;  /* 0x000000e0150a7211 */ /* 0x000fe200078f30ff */
[----:B------:R-:W-:Y:S01]  /*0cf0*/  UIMAD UR15, UR14, UR5, UR15 ;  /* 0x000000050e0f72a4 */ /* 0x000fe2000f8e020f */
[----:B------:R-:W-:Y:S02]  /*0d00*/  BSSY B0, `(.L_x_19) ;  /* 0x000004d000007945 */ /* 0x000fe40003800000 */
[----:B------:R-:W-:-:S02]  /*0d10*/  ULDC.64 UR4, c[0x0][0x1b8] ;  /* 0x00006e0000047ab9 */ /* 0x000fc40000000a00 */
[----:B------:R-:W-:Y:S02]  /*0d20*/  UIADD3 UR17, UR17, UR15, URZ ;  /* 0x0000000f11117290 */ /* 0x000fe4000fffe03f */
[----:B------:R-:W-:Y:S02]  /*0d30*/  USHF.R.S32.HI UR15, URZ, 0x1f, UR11 ;  /* 0x0000001f3f0f7899 */ /* 0x000fe4000801140b */
[----:B------:R-:W-:Y:S02]  /*0d40*/  UIMAD UR14, UR8, UR4, URZ ;  /* 0x00000004080e72a4 */ /* 0x000fe4000f8e023f */
[----:B------:R-:W-:Y:S02]  /*0d50*/  USEL UR15, UR15, URZ, !UP1 ;  /* 0x0000003f0f0f7287 */ /* 0x000fe4000c800000 */
[----:B------:R-:W-:Y:S02]  /*0d60*/  UIMAD UR14, UR9, UR5, UR14 ;  /* 0x00000005090e72a4 */ /* 0x000fe4000f8e020e */
[----:B------:R-:W-:-:S02]  /*0d70*/  UIMAD.WIDE.U32 UR18, UR9, UR4, UR16 ;  /* 0x00000004091272a5 */ /* 0x000fc4000f8e0010 */
[----:B------:R-:W-:Y:S01]  /*0d80*/  USEL UR16, UR11, URZ, !UP1 ;  /* 0x0000003f0b107287 */ /* 0x000fe2000c800000 */
[----:B--2---:R-:W-:Y:S01]  /*0d90*/  LEA.HI R2, R21, R224, RZ, 0x3 ;  /* 0x000000e015027211 */ /* 0x004fe200078f18ff */
[----:B------:R-:W-:Y:S01]  /*0da0*/  IMAD.MOV.U32 R3, RZ, RZ, c[0x0][0x2c4] ;  /* 0x0000b100ff037624 */ /* 0x000fe200078e00ff */
[----:B------:R-:W-:Y:S02]  /*0db0*/  ULDC.64 UR4, c[0x0][0x1c0] ;  /* 0x0000700000047ab9 */ /* 0x000fe40000000a00 */
[----:B------:R-:W-:Y:S01]  /*0dc0*/  LOP3.LUT R0, R2, 0xfffffff8, RZ, 0xc0, !PT ;  /* 0xfffffff802007812 */ /* 0x000fe200078ec0ff */
[----:B------:R-:W-:Y:S01]  /*0dd0*/  UIMAD UR15, UR15, UR4, URZ ;  /* 0x000000040f0f72a4 */ /* 0x000fe2000f8e023f */
[----:B------:R-:W-:Y:S01]  /*0de0*/  ISETP.NE.AND P1, PT, R3, 0x1, PT ;  /* 0x000000010300780c */ /* 0x000fe20003f25270 */
[----:B------:R-:W-:Y:S01]  /*0df0*/  UIADD3 UR19, UR19, UR14, URZ ;  /* 0x0000000e13137290 */ /* 0x000fe2000fffe03f */
[----:B------:R-:W-:Y:S01]  /*0e00*/  SHF.R.S32.HI R16, RZ, 0x3, R2 ;  /* 0x00000003ff107819 */ /* 0x000fe20000011402 */
[----:B------:R-:W-:Y:S01]  /*0e10*/  IMAD.IADD R26, R224, 0x1, -R0 ;  /* 0x00000001e01a7824 */ /* 0x000fe200078e0a00 */
[----:B------:R-:W-:-:S02]  /*0e20*/  UIMAD UR5, UR16, UR5, UR15 ;  /* 0x00000005100572a4 */ /* 0x000fc4000f8e020f */
[----:B------:R-:W-:Y:S01]  /*0e30*/  UIMAD.WIDE.U32 UR16, UR16, UR4, UR18 ;  /* 0x00000004101072a5 */ /* 0x000fe2000f8e0012 */
[C---:B------:R-:W-:Y:S02]  /*0e40*/  IMAD R225, R26.reuse, 0x10, R16 ;  /* 0x000000101ae17824 */ /* 0x040fe400078e0210 */
[----:B------:R-:W-:Y:S01]  /*0e50*/  IMAD.SHL.U32 R24, R26, 0x8, RZ ;  /* 0x000000081a187824 */ /* 0x000fe200078e00ff */
[----:B------:R-:W-:Y:S01]  /*0e60*/  UIADD3 UR5, UR17, UR5, URZ ;  /* 0x0000000511057290 */ /* 0x000fe2000fffe03f */
[C---:B-1----:R-:W-:Y:S01]  /*0e70*/  IMAD R4, R12.reuse, 0x80, R225 ;  /* 0x000000800c047824 */ /* 0x042fe200078e02e1 */
[----:B------:R1:W-:Y:S01]  /*0e80*/  STL [R1+0x8], R225 ;  /* 0x000008e101007387 */ /* 0x0003e20000100800 */
[----:B------:R-:W-:Y:S01]  /*0e90*/  IMAD.U32 R3, RZ, RZ, UR17 ;  /* 0x00000011ff037e24 */ /* 0x000fe2000f8e00ff */
[----:B------:R-:W-:Y:S01]  /*0ea0*/  LEA R12, R12, R16, 0x7 ;  /* 0x000000100c0c7211 */ /* 0x000fe200078e38ff */
[----:B------:R-:W-:Y:S01]  /*0eb0*/  @P1 IMAD.HI.U32 R2, R4, c[0x0][0x2c8], RZ ;  /* 0x0000b20004021a27 */ /* 0x000fe200078e00ff */
[----:B------:R-:W-:-:S02]  /*0ec0*/  MOV R3, UR5 ;  /* 0x0000000500037c02 */ /* 0x000fc40008000f00 */
[----:B------:R-:W-:Y:S01]  /*0ed0*/  ISETP.GE.AND P3, PT, R12, R8, PT ;  /* 0x000000080c00720c */ /* 0x000fe20003f66270 */
[----:B------:R-:W-:Y:S01]  /*0ee0*/  IMAD.MOV.U32 R0, RZ, RZ, R4 ;  /* 0x000000ffff007224 */ /* 0x000fe200078e0004 */
[----:B------:R-:W-:Y:S01]  /*0ef0*/  @P1 SHF.R.U32.HI R0, RZ, c[0x0][0x2cc], R2 ;  /* 0x0000b300ff001a19 */ /* 0x000fe20000011602 */
[----:B------:R-:W-:Y:S01]  /*0f00*/  IMAD.U32 R2, RZ, RZ, UR16 ;  /* 0x00000010ff027e24 */ /* 0x000fe2000f8e00ff */
[----:B------:R-:W-:Y:S02]  /*0f10*/  SHF.R.S32.HI R245, RZ, 0x1f, R24 ;  /* 0x0000001ffff57819 */ /* 0x000fe40000011418 */
[--C-:B------:R-:W-:Y:S01]  /*0f20*/  SHF.R.S32.HI R6, RZ, 0x1f, R0.reuse ;  /* 0x0000001fff067819 */ /* 0x100fe20000011400 */
[----:B------:R-:W-:Y:S02]  /*0f30*/  IMAD.MOV R5, RZ, RZ, -R0 ;  /* 0x000000ffff057224 */ /* 0x000fe400078e0a00 */
[----:B------:R-:W-:-:S04]  /*0f40*/  IMAD.WIDE.U32 R2, R0, c[0x0][0x1b0], R2 ;  /* 0x00006c0000027a25 */ /* 0x000fc800078e0002 */
[----:B------:R-:W-:Y:S02]  /*0f50*/  IMAD R4, R5, c[0x0][0x2c4], R4 ;  /* 0x0000b10005047a24 */ /* 0x000fe400078e0204 */
[----:B------:R-:W-:-:S04]  /*0f60*/  IMAD R5, R6, c[0x0][0x1b0], RZ ;  /* 0x00006c0006057a24 */ /* 0x000fc800078e02ff */
[----:B------:R-:W-:Y:S01]  /*0f70*/  IMAD R6, R0, c[0x0][0x1b4], R5 ;  /* 0x00006d0000067a24 */ /* 0x000fe200078e0205 */
[----:B------:R-:W-:-:S03]  /*0f80*/  SHF.R.S32.HI R5, RZ, 0x1f, R4 ;  /* 0x0000001fff057819 */ /* 0x000fc60000011404 */
[----:B------:R-:W-:Y:S02]  /*0f90*/  IMAD.IADD R3, R3, 0x1, R6 ;  /* 0x0000000103037824 */ /* 0x000fe400078e0206 */
[----:B------:R-:W-:Y:S02]  /*0fa0*/  IMAD R0, R5, c[0x0][0x1a8], RZ ;  /* 0x00006a0005007a24 */ /* 0x000fe400078e02ff */
[----:B------:R-:W-:-:S04]  /*0fb0*/  IMAD.WIDE.U32 R2, R4, c[0x0][0x1a8], R2 ;  /* 0x00006a0004027a25 */ /* 0x000fc800078e0002 */
[----:B------:R-:W-:Y:S01]  /*0fc0*/  IMAD R5, R4, c[0x0][0x1ac], R0 ;  /* 0x00006b0004057a24 */ /* 0x000fe200078e0200 */
[----:B------:R-:W-:Y:S02]  /*0fd0*/  LOP3.LUT R0, R20, 0xfffffff0, RZ, 0xc0, !PT ;  /* 0xfffffff014007812 */ /* 0x000fe400078ec0ff */
[----:B------:R-:W-:Y:S01]  /*0fe0*/  LEA R9, P1, R2, c[0x0][0x160], 0x1 ;  /* 0x0000580002097a11 */ /* 0x000fe200078208ff */
[----:B------:R-:W-:Y:S02]  /*0ff0*/  IMAD.IADD R4, R3, 0x1, R5 ;  /* 0x0000000103047824 */ /* 0x000fe400078e0205 */
[----:B------:R-:W-:Y:S02]  /*1000*/  IMAD.IADD R3, R224, 0x1, -R0 ;  /* 0x00000001e0037824 */ /* 0x000fe400078e0a00 */
[----:B------:R-:W-:Y:S01]  /*1010*/  IMAD.SHL.U32 R0, R16, 0x40, RZ ;  /* 0x0000004010007824 */ /* 0x000fe200078e00ff */
[----:B------:R-:W-:Y:S01]  /*1020*/  LEA.HI.X R5, R2, c[0x0][0x164], R4, 0x1, P1 ;  /* 0x0000590002057a11 */ /* 0x000fe200008f0c04 */
[----:B------:R1:W2:Y:S01]  /*1030*/  SHFL.IDX PT, R6, R9, RZ, 0x181f ;  /* 0x00181fff09067589 */ /* 0x0002a200000e0000 */
[----:B------:R-:W-:-:S02]  /*1040*/  SHF.R.S32.HI R2, RZ, 0x1f, R3 ;  /* 0x0000001fff027819 */ /* 0x000fc40000011403 */
[----:B------:R-:W-:Y:S02]  /*1050*/  LOP3.LUT R0, R0, 0x1c0, RZ, 0xc0, !PT ;  /* 0x000001c000007812 */ /* 0x000fe400078ec0ff */
[----:B------:R-:W-:Y:S02]  /*1060*/  LEA.HI R19, R2, R3, RZ, 0x3 ;  /* 0x0000000302137211 */ /* 0x000fe400078f18ff */
[----:B------:R-:W-:Y:S02]  /*1070*/  LOP3.LUT R2, R0, 0x38, R24, 0xf8, !PT ;  /* 0x0000003800027812 */ /* 0x000fe400078ef818 */
[----:B------:R-:W-:Y:S02]  /*1080*/  LOP3.LUT R4, R19, 0xfffffff8, RZ, 0xc0, !PT ;  /* 0xfffffff813047812 */ /* 0x000fe400078ec0ff */
[----:B------:R-:W-:-:S03]  /*1090*/  SHF.R.U32.HI R0, RZ, 0x3, R0 ;  /* 0x00000003ff007819 */ /* 0x000fc60000011600 */
[----:B------:R-:W-:Y:S01]  /*10a0*/  IMAD.IADD R18, R3, 0x1, -R4 ;  /* 0x0000000103127824 */ /* 0x000fe200078e0a04 */
[----:B------:R-:W-:Y:S01]  /*10b0*/  LOP3.LUT R2, R2, R0, RZ, 0x3c, !PT ;  /* 0x0000000002027212 */ /* 0x000fe200078e3cff */
[----:B------:R-:W-:Y:S02]  /*10c0*/  IMAD.SHL.U32 R0, R10, 0x8, RZ ;  /* 0x000000080a007824 */ /* 0x000fe400078e00ff */
[----:B------:R-:W-:Y:S02]  /*10d0*/  IMAD.MOV.U32 R3, RZ, RZ, 0x10 ;  /* 0x00000010ff037424 */ /* 0x000fe400078e00ff */
[----:B------:R-:W-:Y:S01]  /*10e0*/  IMAD.MOV.U32 R4, RZ, RZ, 0x20 ;  /* 0x00000020ff047424 */ /* 0x000fe200078e00ff */
[----:B------:R-:W-:Y:S01]  /*10f0*/  LOP3.LUT R10, R2, 0xfffffe00, R0, 0xf8, !PT ;  /* 0xfffffe00020a7812 */ /* 0x000fe200078ef800 */
[----:B---3--:R3:W4:Y:S01]  /*1100*/  @P0 R2UR UR18, R7 ;  /* 0x00000000071203c2 */ /* 0x00872200000e0000 */
[----:B------:R-:W-:Y:S01]  /*1110*/  ISETP.GE.AND P0, PT, R24, c[0x0][0x198], PT ;  /* 0x0000660018007a0c */ /* 0x000fe20003f06270 */
[----:B----4-:R-:W-:-:S03]  /*1120*/  @!UP0 UMOV UR18, UR11 ;  /* 0x0000000b00128c82 */ /* 0x010fc60008000000 */
[----:B------:R-:W-:-:S05]  /*1130*/  R2P PR, R18, 0x6 ;  /* 0x0000000612007804 */ /* 0x000fca0000000000 */
[----:B------:R-:W-:Y:S02]  /*1140*/  SEL R3, R3, 0xfffffff0, !P1 ;  /* 0xfffffff003037807 */ /* 0x000fe40004800000 */
[----:B------:R-:W-:Y:S01]  /*1150*/  SEL R4, R4, 0xffffffe0, !P2 ;  /* 0xffffffe004047807 */ /* 0x000fe20005000000 */
[----:B---3--:R1:W3:Y:S01]  /*1160*/  SHFL.IDX PT, R7, R5, RZ, 0x181f ;  /* 0x00181fff05077589 */ /* 0x0082e200000e0000 */
[----:B------:R-:W-:Y:S05]  /*1170*/  @P3 BRA `(.L_x_20) ;  /* 0x0000005000003947 */ /* 0x000fea0003800000 */
[----:B--2---:R-:W-:Y:S01]  /*1180*/  LEA R6, P1, R24, R6, 0x1 ;  /* 0x0000000618067211 */ /* 0x004fe200078208ff */
[----:B------:R-:W-:-:S03]  /*1190*/  IMAD.SHL.U32 R0, R10, 0x2, RZ ;  /* 0x000000020a007824 */ /* 0x000fc600078e00ff */
[----:B---3--:R-:W-:-:S05]  /*11a0*/  LEA.HI.X R7, R24, R7, R245, 0x1, P1 ;  /* 0x0000000718077211 */ /* 0x008fca00008f0cf5 */
[----:B------:R-:W-:Y:S01]  /*11b0*/  @!PT LDS RZ, [RZ] ;  /* 0x00000000fffff984 */ /* 0x000fe20000000800 */
[----:B------:R2:W-:Y:S04]  /*11c0*/  LDGSTS.E.BYPASS.LTC128B.128 [R0+0x7100], [R6.64], !P0 ;  /* 0x0710000006007fae */ /* 0x0005e8000c101d4c */
.L_x_20:
[----:B--2---:R-:W-:Y:S05]  /*11d0*/  BSYNC B0 ;  /* 0x0000000000007941 */ /* 0x004fea0003800000 */
.L_x_19:
[----:B------:R-:W-:Y:S01]  /*11e0*/  IADD3 R2, R12, 0x10, RZ ;  /* 0x000000100c027810 */ /* 0x000fe20007ffe0ff */
[----:B------:R2:W4:Y:S01]  /*11f0*/  SHFL.IDX PT, R0, R5, 0x1, 0x181f ;  /* 0x00381f0005007f89 */ /* 0x00052200000e0000 */
[----:B------:R-:W-:Y:S02]  /*1200*/  BSSY B0, `(.L_x_21) ;  /* 0x0000009000007945 */ /* 0x000fe40003800000 */
[----:B------:R-:W-:Y:S01]  /*1210*/  ISETP.GE.AND P1, PT, R2, R8, PT ;  /* 0x000000080200720c */ /* 0x000fe20003f26270 */
[----:B------:R2:W1:-:S12]  /*1220*/  SHFL.IDX PT, R6, R9, 0x1, 0x181f ;  /* 0x00381f0009067f89 */ /* 0x00045800000e0000 */
[----:B------:R-:W-:Y:S05]  /*1230*/  @P1 BRA `(.L_x_22) ;  /* 0x0000005000001947 */ /* 0x000fea0003800000 */
[----:B-1----:R-:W-:-:S04]  /*1240*/  LEA R6, P1, R24, R6, 0x1 ;  /* 0x0000000618067211 */ /* 0x002fc800078208ff */
[----:B---34-:R-:W-:Y:S01]  /*1250*/  LEA.HI.X R7, R24, R0, R245, 0x1, P1 ;  /* 0x0000000018077211 */ /* 0x018fe200008f0cf5 */
[----:B------:R-:W-:-:S05]  /*1260*/  IMAD.SHL.U32 R0, R10, 0x2, RZ ;  /* 0x000000020a007824 */ /* 0x000fca00078e00ff */
[----:B------:R-:W-:Y:S01]  /*1270*/  @!PT LDS RZ, [RZ] ;  /* 0x00000000fffff984 */ /* 0x000fe20000000800 */
[----:B------:R1:W-:Y:S03]  /*1280*/  LDGSTS.E.BYPASS.LTC128B.128 [R0+0x7900], [R6.64], !P0 ;  /* 0x0790000006007fae */ /* 0x0003e6000c101d4c */
.L_x_22:
[----:B------:R-:W-:Y:S05]  /*1290*/  BSYNC B0 ;  /* 0x0000000000007941 */ /* 0x000fea0003800000 */
.L_x_21:
[----:B------:R-:W-:Y:S01]  /*12a0*/  IADD3 R2, R12, 0x20, RZ ;  /* 0x000000200c027810 */ /* 0x000fe20007ffe0ff */
[----:B-1--4-:R1:W4:Y:S01]  /*12b0*/  SHFL.IDX PT, R0, R5, 0x2, 0x181f ;  /* 0x00581f0005007f89 */ /* 0x01232200000e0000 */
[----:B------:R-:W-:Y:S02]  /*12c0*/  BSSY B0, `(.L_x_23) ;  /* 0x0000009000007945 */ /* 0x000fe40003800000 */
[----:B------:R-:W-:Y:S01]  /*12d0*/  ISETP.GE.AND P1, PT, R2, R8, PT ;  /* 0x000000080200720c */ /* 0x000fe20003f26270 */
[----:B------:R1:W2:-:S12]  /*12e0*/  SHFL.IDX PT, R6, R9, 0x2, 0x181f ;  /* 0x00581f0009067f89 */ /* 0x00029800000e0000 */
[----:B------:R-:W-:Y:S05]  /*12f0*/  @P1 BRA `(.L_x_24) ;  /* 0x0000005000001947 */ /* 0x000fea0003800000 */
[----:B--2---:R-:W-:-:S04]  /*1300*/  LEA R6, P1, R24, R6, 0x1 ;  /* 0x0000000618067211 */ /* 0x004fc800078208ff */
[----:B---34-:R-:W-:Y:S01]  /*1310*/  LEA.HI.X R7, R24, R0, R245, 0x1, P1 ;  /* 0x0000000018077211 */ /* 0x018fe200008f0cf5 */
[----:B------:R-:W-:-:S05]  /*1320*/  IMAD.SHL.U32 R0, R10, 0x2, RZ ;  /* 0x000000020a007824 */ /* 0x000fca00078e00ff */
[----:B------:R-:W-:Y:S01]  /*1330*/  @!PT LDS RZ, [RZ] ;  /* 0x00000000fffff984 */ /* 0x000fe20000000800 */
[----:B------:R2:W-:Y:S03]  /*1340*/  LDGSTS.E.BYPASS.LTC128B.128 [R0+0x8100], [R6.64], !P0 ;  /* 0x0810000006007fae */ /* 0x0005e6000c101d4c */
.L_x_24:
[----:B------:R-:W-:Y:S05]  /*1350*/  BSYNC B0 ;  /* 0x0000000000007941 */ /* 0x000fea0003800000 */
.L_x_23:
[----:B------:R-:W-:Y:S01]  /*1360*/  IADD3 R2, R12, 0x30, RZ ;  /* 0x000000300c027810 */ /* 0x000fe20007ffe0ff */
[----:B--2-4-:R2:W4:Y:S01]  /*1370*/  SHFL.IDX PT, R0, R5, 0x3, 0x181f ;  /* 0x00781f0005007f89 */ /* 0x01452200000e0000 */
        /* <DEDUP_REMOVED lines=9> */
.L_x_26:
[----:B------:R-:W-:Y:S05]  /*1410*/  BSYNC B0 ;  /* 0x0000000000007941 */ /* 0x000fea0003800000 */
.L_x_25:
        /* <DEDUP_REMOVED lines=11> */
.L_x_28:
[----:B------:R-:W-:Y:S05]  /*14d0*/  BSYNC B0 ;  /* 0x0000000000007941 */ /* 0x000fea0003800000 */
.L_x_27:
        /* <DEDUP_REMOVED lines=11> */
.L_x_30:
[----:B------:R-:W-:Y:S05]  /*1590*/  BSYNC B0 ;  /* 0x0000000000007941 */ /* 0x000fea0003800000 */
.L_x_29:
        /* <DEDUP_REMOVED lines=11> */
.L_x_32:
[----:B------:R-:W-:Y:S05]  /*1650*/  BSYNC B0 ;  /* 0x0000000000007941 */ /* 0x000fea0003800000 */
.L_x_31:
[----:B-12---:R-:W1:Y:S01]  /*1660*/  SHFL.IDX PT, R9, R9, 0x7, 0x181f ;  /* 0x00f81f0009097f89 */ /* 0x006e6200000e0000 */
[----:B------:R-:W-:Y:S01]  /*1670*/  UMOV UR14, 0x70 ;  /* 0x00000070000e7882 */ /* 0x000fe20000000000 */
[----:B----4-:R-:W-:Y:S01]  /*1680*/  IMAD.MOV.U32 R0, RZ, RZ, c[0x0][0x2b8] ;  /* 0x0000ae00ff007624 */ /* 0x010fe200078e00ff */
[----:B------:R-:W-:Y:S01]  /*1690*/  UIMAD UR14, UR6, UR14, -0x70 ;  /* 0xffffff90060e74a4 */ /* 0x000fe2000f8e020e */
[----:B------:R2:W4:Y:S01]  /*16a0*/  SHFL.IDX PT, R11, R5, 0x7, 0x181f ;  /* 0x00f81f00050b7f89 */ /* 0x00052200000e0000 */
[----:B------:R-:W-:Y:S01]  /*16b0*/  IMAD.SHL.U32 R248, R10, 0x2, RZ ;  /* 0x000000020af87824 */ /* 0x000fe200078e00ff */
[----:B------:R-:W-:Y:S01]  /*16c0*/  USHF.R.S32.HI UR15, URZ, 0x1f, UR18 ;  /* 0x0000001f3f0f7899 */ /* 0x000fe20008011412 */
[----:B------:R-:W-:Y:S01]  /*16d0*/  ISETP.NE.AND P5, PT, R0, 0x1, PT ;  /* 0x000000010000780c */ /* 0x000fe20003fa5270 */
[----:B------:R-:W-:Y:S01]  /*16e0*/  ULDC.64 UR4, c[0x0][0x2b0] ;  /* 0x0000ac0000047ab9 */ /* 0x000fe20000000a00 */
[----:B------:R-:W-:Y:S01]  /*16f0*/  IADD3 R0, R225, UR14, RZ ;  /* 0x0000000ee1007c10 */ /* 0x000fe2000fffe0ff */
[----:B------:R-:W-:Y:S01]  /*1700*/  UIMAD UR15, UR15, UR4, URZ ;  /* 0x000000040f0f72a4 */ /* 0x000fe2000f8e023f */
[----:B------:R-:W-:Y:S01]  /*1710*/  IMAD.MOV.U32 R247, RZ, RZ, RZ ;  /* 0x000000fffff77224 */ /* 0x000fe200078e00ff */
[----:B------:R-:W-:Y:S01]  /*1720*/  UIMAD.WIDE.U32 UR16, UR18, UR4, URZ ;  /* 0x00000004121072a5 */ /* 0x000fe2000f8e003f */
[C---:B------:R-:W-:Y:S01]  /*1730*/  ISETP.GE.AND P4, PT, R0.reuse, UR7, PT ;  /* 0x0000000700007c0c */ /* 0x040fe2000bf86270 */
[----:B------:R-:W-:Y:S01]  /*1740*/  UIMAD UR15, UR18, UR5, UR15 ;  /* 0x00000005120f72a4 */ /* 0x000fe2000f8e020f */
[----:B------:R-:W-:-:S02]  /*1750*/  IADD3 R2, R0, UR10, RZ ;  /* 0x0000000a00027c10 */ /* 0x000fc4000fffe0ff */
[----:B------:R-:W-:Y:S01]  /*1760*/  ISETP.GT.OR P4, PT, R225, 0x6f, P4 ;  /* 0x0000006fe100780c */ /* 0x000fe20002784670 */
[----:B------:R-:W-:Y:S02]  /*1770*/  UIADD3 UR15, UR17, UR15, URZ ;  /* 0x0000000f110f7290 */ /* 0x000fe4000fffe03f */
[----:B------:R-:W-:Y:S01]  /*1780*/  IMAD.MOV.U32 R0, RZ, RZ, R2 ;  /* 0x000000ffff007224 */ /* 0x000fe200078e0002 */
[----:B------:R-:W-:Y:S01]  /*1790*/  ULDC.64 UR4, c[0x0][0x1e8] ;  /* 0x00007a0000047ab9 */ /* 0x000fe20000000a00 */
[----:B--2---:R-:W-:-:S04]  /*17a0*/  IADD3 R5, R12, 0x70, RZ ;  /* 0x000000700c057810 */ /* 0x004fc80007ffe0ff */
[----:B------:R-:W-:Y:S01]  /*17b0*/  ISETP.GE.AND P3, PT, R5, R8, PT ;  /* 0x000000080500720c */ /* 0x000fe20003f66270 */
[----:B------:R-:W-:-:S05]  /*17c0*/  @P5 IMAD.HI.U32 R5, R2, c[0x0][0x2bc], RZ ;  /* 0x0000af0002055a27 */ /* 0x000fca00078e00ff */
[----:B------:R-:W-:-:S04]  /*17d0*/  @P5 SHF.R.U32.HI R0, RZ, c[0x0][0x2c0], R5 ;  /* 0x0000b000ff005a19 */ /* 0x000fc80000011605 */
[----:B------:R-:W-:-:S03]  /*17e0*/  @!P4 IADD3 R5, P1, R0, UR16, RZ ;  /* 0x000000100005cc10 */ /* 0x000fc6000ff3e0ff */
[----:B-1----:R-:W-:Y:S02]  /*17f0*/  @!P3 LEA R8, P2, R24, R9, 0x1 ;  /* 0x000000091808b211 */ /* 0x002fe400078408ff */
[----:B---3--:R-:W-:Y:S02]  /*1800*/  @!P4 LEA.HI.X.SX32 R7, R0, UR15, 0x1, P1 ;  /* 0x0000000f0007cc11 */ /* 0x008fe400088f0eff */
[----:B----4-:R-:W-:Y:S02]  /*1810*/  @!P3 LEA.HI.X R9, R24, R11, R245, 0x1, P2 ;  /* 0x0000000b1809b211 */ /* 0x010fe400010f0cf5 */
[----:B------:R-:W-:-:S03]  /*1820*/  @!P4 LEA R6, P1, R5, c[0x0][0x2a0], 0x2 ;  /* 0x0000a8000506ca11 */ /* 0x000fc600078210ff */
[----:B------:R-:W-:Y:S01]  /*1830*/  @!PT LDS RZ, [RZ] ;  /* 0x00000000fffff984 */ /* 0x000fe20000000800 */
[----:B------:R1:W-:Y:S01]  /*1840*/  @!P3 LDGSTS.E.BYPASS.LTC128B.128 [R248+0xa900], [R8.64], !P0 ;  /* 0x0a90000008f8bfae */ /* 0x0003e2000c101d4c */
[----:B------:R-:W-:-:S03]  /*1850*/  @!P4 LEA.HI.X R7, R5, c[0x0][0x2a4], R7, 0x2, P1 ;  /* 0x0000a9000507ca11 */ /* 0x000fc600008f1407 */
[----:B------:R-:W0:Y:S04]  /*1860*/  LDGDEPBAR ;  /* 0x00000000000079af */ /* 0x000e280000000000 */
[----:B------:R-:W-:Y:S06]  /*1870*/  BAR.SYNC.DEFER_BLOCKING 0x0 ;  /* 0x0000000000007b1d */ /* 0x000fec0000010000 */
[----:B------:R2:W3:Y:S01]  /*1880*/  @!P4 LDG.E R247, [R6.64] ;  /* 0x0000000c06f7c981 */ /* 0x0004e2000c1e1900 */
[----:B------:R-:W-:Y:S01]  /*1890*/  IMAD.MOV R0, RZ, RZ, -R0 ;  /* 0x000000ffff007224 */ /* 0x000fe200078e0a00 */
[----:B------:R-:W-:Y:S01]  /*18a0*/  UIMAD UR18, UR8, UR4, URZ ;  /* 0x00000004081272a4 */ /* 0x000fe2000f8e023f */
[----:B------:R-:W-:Y:S01]  /*18b0*/  IMAD.U32 R10, RZ, RZ, UR9 ;  /* 0x00000009ff0a7e24 */ /* 0x000fe2000f8e00ff */
[----:B------:R-:W-:Y:S01]  /*18c0*/  UIMAD.WIDE.U32 UR20, UR9, UR4, URZ ;  /* 0x00000004091472a5 */ /* 0x000fe2000f8e003f */
[----:B------:R-:W-:Y:S01]  /*18d0*/  IMAD R249, R0, c[0x0][0x2b8], R2 ;  /* 0x0000ae0000f97a24 */ /* 0x000fe200078e0202 */
[----:B------:R-:W-:Y:S01]  /*18e0*/  UIMAD UR5, UR9, UR5, UR18 ;  /* 0x00000005090572a4 */ /* 0x000fe2000f8e0212 */
[C---:B------:R-:W-:Y:S01]  /*18f0*/  ISETP.GE.AND P6, PT, R24.reuse, c[0x0][0x1d4], PT ;  /* 0x0000750018007a0c */ /* 0x040fe20003fc6270 */
[----:B------:R-:W-:Y:S01]  /*1900*/  UIADD3 UR18, UR6, -0x1, URZ ;  /* 0xffffffff06127890 */ /* 0x000fe2000fffe03f */
[----:B------:R-:W-:Y:S01]  /*1910*/  IMAD R5, R249, c[0x0][0x1e0], RZ ;  /* 0x00007800f9057a24 */ /* 0x000fe200078e02ff */
[----:B------:R-:W-:Y:S01]  /*1920*/  SHF.R.S32.HI R25, RZ, 0x1f, R249 ;  /* 0x0000001fff197819 */ /* 0x000fe200000114f9 */
[----:B------:R-:W-:Y:S01]  /*1930*/  UIADD3 UR19, UR21, UR5, URZ ;  /* 0x0000000515137290 */ /* 0x000fe2000fffe03f */
[----:B------:R-:W-:Y:S01]  /*1940*/  LEA.HI R138, R21, R224, RZ, 0x5 ;  /* 0x000000e0158a7211 */ /* 0x000fe200078f28ff */
[----:B------:R-:W-:Y:S01]  /*1950*/  UIMAD UR18, UR18, -0x70, UR7 ;  /* 0xffffff90121278a4 */ /* 0x000fe2000f8e0207 */
[----:B------:R-:W-:Y:S01]  /*1960*/  IMAD.SHL.U32 R246, R24, 0x2, RZ ;  /* 0x0000000218f67824 */ /* 0x000fe200078e00ff */
[----:B------:R-:W-:Y:S01]  /*1970*/  ULDC.64 UR4, c[0x0][0x210] ;  /* 0x0000840000047ab9 */ /* 0x000fe20000000a00 */
[----:B------:R-:W-:Y:S01]  /*1980*/  IMAD R0, R25, c[0x0][0x1e0], RZ ;  /* 0x0000780019007a24 */ /* 0x000fe200078e02ff */
[----:B------:R-:W-:Y:S01]  /*1990*/  UIMAD UR8, UR8, UR4, URZ ;  /* 0x00000004080872a4 */ /* 0x000fe2000f8e023f */
[----:B------:R-:W-:Y:S01]  /*19a0*/  IADD3 R250, R248, 0x100, RZ ;  /* 0x00000100f8fa7810 */ /* 0x000fe20007ffe0ff */
[----:B------:R-:W-:Y:S01]  /*19b0*/  UIMAD.WIDE.U32 UR22, UR9, UR4, URZ ;  /* 0x00000004091672a5 */ /* 0x000fe2000f8e003f */
[----:B------:R-:W-:Y:S01]  /*19c0*/  IMAD R0, R249, c[0x0][0x1e4], R0 ;  /* 0x00007900f9007a24 */ /* 0x000fe200078e0200 */
[----:B------:R-:W-:Y:S01]  /*19d0*/  IADD3 R27, -R16, UR18, RZ ;  /* 0x00000012101b7c10 */ /* 0x000fe2000fffe1ff */
[----:B------:R-:W-:-:S02]  /*19e0*/  UIMAD UR5, UR9, UR5, UR8 ;  /* 0x00000005090572a4 */ /* 0x000fc4000f8e0208 */
[----:B------:R-:W-:Y:S01]  /*19f0*/  UISETP.GE.AND UP0, UPT, UR7, 0x71, UPT ;  /* 0x000000710700788c */ /* 0x000fe2000bf06270 */
[----:B--2---:R-:W-:Y:S01]  /*1a00*/  IMAD.WIDE.U32 R6, R249, c[0x0][0x1e0], RZ ;  /* 0x00007800f9067a25 */ /* 0x004fe200078e00ff */
[C---:B------:R-:W-:Y:S01]  /*1a10*/  ISETP.GE.AND P1, PT, R27.reuse, 0x1, PT ;  /* 0x000000011b00780c */ /* 0x040fe20003f26270 */
[----:B------:R-:W-:Y:S01]  /*1a20*/  UIADD3 UR5, UR23, UR5, URZ ;  /* 0x0000000517057290 */ /* 0x000fe2000fffe03f */
[----:B------:R-:W-:Y:S01]  /*1a30*/  ISETP.GE.AND P3, PT, R27, 0x11, PT ;  /* 0x000000111b00780c */ /* 0x000fe20003f66270 */
[----:B------:R-:W-:Y:S01]  /*1a40*/  IMAD.IADD R7, R7, 0x1, R0 ;  /* 0x0000000107077824 */ /* 0x000fe200078e0200 */
[----:B------:R-:W-:Y:S02]  /*1a50*/  ISETP.GE.AND P2, PT, R27, 0x21, PT ;  /* 0x000000211b00780c */ /* 0x000fe40003f46270 */
[----:B---3--:R-:W-:Y:S01]  /*1a60*/  SHF.R.S32.HI R56, RZ, 0x1f, R247 ;  /* 0x0000001fff387819 */ /* 0x008fe200000114f7 */
[----:B------:R-:W-:-:S04]  /*1a70*/  IMAD.WIDE.U32 R6, R247, c[0x0][0x1f0], R6 ;  /* 0x00007c00f7067a25 */ /* 0x000fc800078e0006 */
[----:B------:R-:W-:Y:S01]  /*1a80*/  IMAD R2, R56, c[0x0][0x1f0], RZ ;  /* 0x00007c0038027a24 */ /* 0x000fe200078e02ff */
[----:B------:R-:W-:Y:S01]  /*1a90*/  IADD3 R0, P0, R6, UR20, RZ ;  /* 0x0000001406007c10 */ /* 0x000fe2000ff1e0ff */
[C---:B------:R-:W-:Y:S02]  /*1aa0*/  IMAD R5, R247.reuse, c[0x0][0x1f0], R5 ;  /* 0x00007c00f7057a24 */ /* 0x040fe400078e0205 */
[----:B------:R-:W-:Y:S02]  /*1ab0*/  IMAD R2, R247, c[0x0][0x1f4], R2 ;  /* 0x00007d00f7027a24 */ /* 0x000fe400078e0202 */
[----:B------:R-:W-:-:S03]  /*1ac0*/  IMAD R5, R10, c[0x0][0x1e8], R5 ;  /* 0x00007a000a057a24 */ /* 0x000fc600078e0205 */
[----:B------:R-:W-:Y:S02]  /*1ad0*/  IADD3.X R6, R7, UR19, R2, P0, !PT ;  /* 0x0000001307067c10 */ /* 0x000fe400087fe402 */
[C---:B------:R-:W-:Y:S02]  /*1ae0*/  LEA R2, P0, R0.reuse, c[0x0][0x1c8], 0x1 ;  /* 0x0000720000027a11 */ /* 0x040fe400078008ff */
[----:B------:R-:W-:Y:S02]  /*1af0*/  LEA R5, R5, c[0x0][0x1c8], 0x1 ;  /* 0x0000720005057a11 */ /* 0x000fe400078e08ff */
[----:B------:R-:W-:Y:S01]  /*1b00*/  LEA.HI.X R0, R0, c[0x0][0x1cc], R6, 0x1, P0 ;  /* 0x0000730000007a11 */ /* 0x000fe200000f0c06 */
[----:B-1----:R-:W-:Y:S04]  /*1b10*/  SHFL.IDX PT, R8, R2, 0x1, 0x181f ;  /* 0x00381f0002087f89 */ /* 0x002fe800000e0000 */
[----:B------:R-:W1:Y:S04]  /*1b20*/  SHFL.IDX PT, R6, R2, RZ, 0x181f ;  /* 0x00181fff02067589 */ /* 0x000e6800000e0000 */
[----:B------:R-:W2:Y:S04]  /*1b30*/  SHFL.IDX PT, R7, R0, RZ, 0x181f ;  /* 0x00181fff00077589 */ /* 0x000ea800000e0000 */
[----:B------:R-:W3:Y:S04]  /*1b40*/  SHFL.IDX PT, R9, R2, 0x2, 0x181f ;  /* 0x00581f0002097f89 */ /* 0x000ee800000e0000 */
[----:B------:R-:W4:Y:S04]  /*1b50*/  SHFL.IDX PT, R12, R0, 0x1, 0x181f ;  /* 0x00381f00000c7f89 */ /* 0x000f2800000e0000 */
[----:B------:R-:W5:Y:S04]  /*1b60*/  SHFL.IDX PT, R17, R0, 0x2, 0x181f ;  /* 0x00581f0000117f89 */ /* 0x000f6800000e0000 */
[----:B------:R-:W3:Y:S01]  /*1b70*/  SHFL.IDX PT, R11, R2, 0x3, 0x181f ;  /* 0x00781f00020b7f89 */ /* 0x000ee200000e0000 */
[----:B-1----:R-:W-:-:S03]  /*1b80*/  @P1 LEA R6, P0, R24, R6, 0x1 ;  /* 0x0000000618061211 */ /* 0x002fc600078008ff */
[----:B------:R-:W1:Y:S01]  /*1b90*/  SHFL.IDX PT, R14, R0, 0x3, 0x181f ;  /* 0x00781f00000e7f89 */ /* 0x000e6200000e0000 */
[----:B--2---:R-:W-:-:S03]  /*1ba0*/  @P1 LEA.HI.X R7, R24, R7, R245, 0x1, P0 ;  /* 0x0000000718071211 */ /* 0x004fc600000f0cf5 */
[----:B------:R-:W2:Y:S04]  /*1bb0*/  SHFL.IDX PT, R10, R2, 0x4, 0x181f ;  /* 0x00981f00020a7f89 */ /* 0x000ea800000e0000 */
[----:B------:R1:W-:Y:S01]  /*1bc0*/  @P1 LDGSTS.E.BYPASS.LTC128B.128 [R248+0x3900], [R6.64], !P6 ;  /* 0x0390000006f81fae */ /* 0x0003e2000f101d4c */
[----:B------:R-:W-:-:S03]  /*1bd0*/  ISETP.GE.AND P1, PT, R27, 0x31, PT ;  /* 0x000000311b00780c */ /* 0x000fc60003f26270 */
[----:B------:R-:W-:Y:S04]  /*1be0*/  SHFL.IDX PT, R15, R5, 0x6, 0x181f ;  /* 0x00d81f00050f7f89 */ /* 0x000fe800000e0000 */
[----:B------:R-:W2:Y:S04]  /*1bf0*/  SHFL.IDX PT, R2, R2, 0x5, 0x181f ;  /* 0x00b81f0002027f89 */ /* 0x000ea800000e0000 */
[----:B------:R-:W2:Y:S04]  /*1c00*/  SHFL.IDX PT, R5, R0, 0x4, 0x181f ;  /* 0x00981f0000057f89 */ /* 0x000ea800000e0000 */
[----:B------:R-:W-:Y:S01]  /*1c10*/  SHFL.IDX PT, R13, R0, 0x6, 0x181f ;  /* 0x00d81f00000d7f89 */ /* 0x000fe200000e0000 */
[----:B-1----:R-:W-:-:S02]  /*1c20*/  @P3 LEA R6, P4, R24, R8, 0x1 ;  /* 0x0000000818063211 */ /* 0x002fc400078808ff */
[C---:B---3--:R-:W-:Y:S02]  /*1c30*/  @P2 LEA R8, P0, R24.reuse, R9, 0x1 ;  /* 0x0000000918082211 */ /* 0x048fe400078008ff */
[C-C-:B----4-:R-:W-:Y:S02]  /*1c40*/  @P3 LEA.HI.X R7, R24.reuse, R12, R245.reuse, 0x1, P4 ;  /* 0x0000000c18073211 */ /* 0x150fe400020f0cf5 */
[----:B------:R1:W3:Y:S01]  /*1c50*/  SHFL.IDX PT, R12, R0, 0x5, 0x181f ;  /* 0x00b81f00000c7f89 */ /* 0x0002e200000e0000 */
[----:B-----5:R-:W-:Y:S02]  /*1c60*/  @P2 LEA.HI.X R9, R24, R17, R245, 0x1, P0 ;  /* 0x0000001118092211 */ /* 0x020fe400000f0cf5 */
[C---:B------:R-:W-:Y:S01]  /*1c70*/  ISETP.GE.AND P4, PT, R27.reuse, 0x41, PT ;  /* 0x000000411b00780c */ /* 0x040fe20003f86270 */
[----:B------:R4:W-:Y:S01]  /*1c80*/  @P3 LDGSTS.E.BYPASS.LTC128B.128 [R248+0x4100], [R6.64], !P6 ;  /* 0x0410000006f83fae */ /* 0x0009e2000f101d4c */
[C---:B------:R-:W-:Y:S02]  /*1c90*/  ISETP.GE.AND P3, PT, R27.reuse, 0x51, PT ;  /* 0x000000511b00780c */ /* 0x040fe40003f66270 */
[----:B------:R-:W-:Y:S01]  /*1ca0*/  SHF.R.S32.HI R17, RZ, 0x4, R20 ;  /* 0x00000004ff117819 */ /* 0x000fe20000011414 */
[----:B------:R5:W-:Y:S01]  /*1cb0*/  @P2 LDGSTS.E.BYPASS.LTC128B.128 [R248+0x4900], [R8.64], !P6 ;  /* 0x0490000008f82fae */ /* 0x000be2000f101d4c */
[----:B------:R-:W-:-:S02]  /*1cc0*/  ISETP.GE.AND P2, PT, R27, 0x61, PT ;  /* 0x000000611b00780c */ /* 0x000fc40003f46270 */
[----:B-1----:R-:W-:-:S04]  /*1cd0*/  LEA.HI R0, R20, R17, RZ, 0x1 ;  /* 0x0000001114007211 */ /* 0x002fc800078f08ff */
[----:B------:R-:W-:Y:S02]  /*1ce0*/  LOP3.LUT R0, R0, 0xfffffffe, RZ, 0xc0, !PT ;  /* 0xfffffffe00007812 */ /* 0x000fe400078ec0ff */
[----:B----4-:R-:W-:-:S04]  /*1cf0*/  @P1 LEA R6, P0, R24, R11, 0x1 ;  /* 0x0000000b18061211 */ /* 0x010fc800078008ff */
[C---:B------:R-:W-:Y:S02]  /*1d00*/  @P1 LEA.HI.X R7, R24.reuse, R14, R245, 0x1, P0 ;  /* 0x0000000e18071211 */ /* 0x040fe400000f0cf5 */
[----:B--2---:R-:W-:-:S03]  /*1d10*/  @P4 LEA R10, P0, R24, R10, 0x1 ;  /* 0x0000000a180a4211 */ /* 0x004fc600078008ff */
[----:B------:R1:W-:Y:S01]  /*1d20*/  @P1 LDGSTS.E.BYPASS.LTC128B.128 [R248+0x5100], [R6.64], !P6 ;  /* 0x0510000006f81fae */ /* 0x0003e2000f101d4c */
[----:B-----5:R-:W-:Y:S01]  /*1d30*/  @P3 LEA R8, P1, R24, R2, 0x1 ;  /* 0x0000000218083211 */ /* 0x020fe200078208ff */
[----:B------:R-:W-:Y:S01]  /*1d40*/  IMAD.SHL.U32 R2, R18, 0x40, RZ ;  /* 0x0000004012027824 */ /* 0x000fe200078e00ff */
[C-C-:B------:R-:W-:Y:S02]  /*1d50*/  @P4 LEA.HI.X R11, R24.reuse, R5, R245.reuse, 0x1, P0 ;  /* 0x00000005180b4211 */ /* 0x140fe400000f0cf5 */
[----:B---3--:R-:W-:Y:S01]  /*1d60*/  @P3 LEA.HI.X R9, R24, R12, R245, 0x1, P1 ;  /* 0x0000000c18093211 */ /* 0x008fe200008f0cf5 */
[----:B------:R-:W-:Y:S01]  /*1d70*/  IMAD.IADD R12, R17, 0x1, -R0 ;  /* 0x00000001110c7824 */ /* 0x000fe200078e0a00 */
[----:B------:R-:W-:Y:S01]  /*1d80*/  LOP3.LUT R2, R2, 0x1c0, RZ, 0xc0, !PT ;  /* 0x000001c002027812 */ /* 0x000fe200078ec0ff */
[----:B------:R2:W-:Y:S01]  /*1d90*/  @P4 LDGSTS.E.BYPASS.LTC128B.128 [R248+0x5900], [R10.64], !P6 ;  /* 0x059000000af84fae */ /* 0x0005e2000f101d4c */
[----:B------:R-:W-:Y:S02]  /*1da0*/  IMAD.SHL.U32 R0, R26, 0x40, RZ ;  /* 0x000000401a007824 */ /* 0x000fe400078e00ff */
[----:B------:R-:W-:Y:S01]  /*1db0*/  IMAD.SHL.U32 R5, R12, 0x8, RZ ;  /* 0x000000080c057824 */ /* 0x000fe200078e00ff */
[----:B------:R3:W-:Y:S02]  /*1dc0*/  @P3 LDGSTS.E.BYPASS.LTC128B.128 [R248+0x6100], [R8.64], !P6 ;  /* 0x0610000008f83fae */ /* 0x0007e4000f101d4c */
[----:B------:R-:W-:-:S02]  /*1dd0*/  LOP3.LUT R0, R0, 0x1c0, RZ, 0xc0, !PT ;  /* 0x000001c000007812 */ /* 0x000fc400078ec0ff */
[----:B-1----:R-:W-:-:S04]  /*1de0*/  @P2 LEA R6, P0, R24, R15, 0x1 ;  /* 0x0000000f18062211 */ /* 0x002fc800078008ff */
[--C-:B------:R-:W-:Y:S02]  /*1df0*/  @P2 LEA.HI.X R7, R24, R13, R245.reuse, 0x1, P0 ;  /* 0x0000000d18072211 */ /* 0x100fe400000f0cf5 */
[----:B------:R-:W-:Y:S02]  /*1e00*/  LOP3.LUT P0, RZ, R26, 0x2, RZ, 0xc0, !PT ;  /* 0x000000021aff7812 */ /* 0x000fe4000780c0ff */
[C---:B------:R-:W-:Y:S01]  /*1e10*/  SHF.L.U64.HI R245, R24.reuse, 0x1, R245 ;  /* 0x0000000118f57819 */ /* 0x040fe200000102f5 */
[----:B------:R1:W-:Y:S01]  /*1e20*/  @P2 LDGSTS.E.BYPASS.LTC128B.128 [R248+0x6900], [R6.64], !P6 ;  /* 0x0690000006f82fae */ /* 0x0003e2000f101d4c */
[----:B------:R-:W-:Y:S01]  /*1e30*/  ISETP.GE.AND P2, PT, R24, c[0x0][0x1d4], PT ;  /* 0x0000750018007a0c */ /* 0x000fe20003f46270 */
[----:B---3--:R-:W-:Y:S02]  /*1e40*/  IMAD.SHL.U32 R8, R16, 0x8, RZ ;  /* 0x0000000810087824 */ /* 0x008fe400078e00ff */
[----:B------:R-:W0:Y:S01]  /*1e50*/  LDGDEPBAR ;  /* 0x00000000000079af */ /* 0x000e220000000000 */
[----:B------:R-:W-:-:S02]  /*1e60*/  ISETP.LT.OR P4, PT, R27, 0x1, P2 ;  /* 0x000000011b00780c */ /* 0x000fc40001781670 */
[----:B------:R-:W-:Y:S02]  /*1e70*/  ISETP.LT.OR P1, PT, R27, 0x11, P2 ;  /* 0x000000111b00780c */ /* 0x000fe40001721670 */
[----:B------:R-:W-:Y:S02]  /*1e80*/  LOP3.LUT R8, R0, 0x8, R8, 0xf8, !PT ;  /* 0x0000000800087812 */ /* 0x000fe400078ef808 */
[----:B-1----:R-:W-:Y:S01]  /*1e90*/  SHF.R.U32.HI R6, RZ, 0x3, R0 ;  /* 0x00000003ff067819 */ /* 0x002fe20000011600 */
[----:B------:R-:W-:-:S04]  /*1ea0*/  DEPBAR.LE SB0, 0x1 ;  /* 0x000080400000791a */ /* 0x000fc80000000000 */
[----:B------:R-:W-:-:S04]  /*1eb0*/  DEPBAR.LE SB0, 0x0 ;  /* 0x000080000000791a */ /* 0x000fc80000000000 */
[----:B------:R-:W-:Y:S01]  /*1ec0*/  LOP3.LUT R7, R2, 0x8, R5, 0xf8, !PT ;  /* 0x0000000802077812 */ /* 0x000fe200078ef805 */
[----:B------:R-:W-:Y:S01]  /*1ed0*/  IMAD.SHL.U32 R5, R19, 0x40, RZ ;  /* 0x0000004013057824 */ /* 0x000fe200078e00ff */
[----:B------:R-:W-:Y:S01]  /*1ee0*/  SHF.R.U32.HI R2, RZ, 0x3, R2 ;  /* 0x00000003ff027819 */ /* 0x000fe20000011602 */
[----:B------:R-:W-:Y:S01]  /*1ef0*/  IMAD.SHL.U32 R0, R138, 0x20, RZ ;  /* 0x000000208a007824 */ /* 0x000fe200078e00ff */
[----:B------:R-:W-:Y:S02]  /*1f00*/  LOP3.LUT R6, R8, R6, RZ, 0x3c, !PT ;  /* 0x0000000608067212 */ /* 0x000fe400078e3cff */
[----:B------:R-:W-:Y:S02]  /*1f10*/  LOP3.LUT R137, R7, R2, RZ, 0x3c, !PT ;  /* 0x0000000207897212 */ /* 0x000fe400078e3cff */
[----:B------:R-:W-:Y:S02]  /*1f20*/  LOP3.LUT R136, R5, 0xfffffe00, RZ, 0xc0, !PT ;  /* 0xfffffe0005887812 */ /* 0x000fe400078ec0ff */
[----:B------:R-:W-:Y:S01]  /*1f30*/  LOP3.LUT R2, R0, 0x7ffffc00, RZ, 0xc0, !PT ;  /* 0x7ffffc0000027812 */ /* 0x000fe200078ec0ff */
[----:B------:R-:W-:-:S02]  /*1f40*/  IMAD R0, R12, 0x200, R6 ;  /* 0x000002000c007824 */ /* 0x000fc400078e0206 */
[----:B------:R-:W-:Y:S01]  /*1f50*/  IMAD.WIDE.U32 R6, R249, c[0x0][0x208], RZ ;  /* 0x00008200f9067a25 */ /* 0x000fe200078e00ff */
[----:B------:R-:W-:-:S03]  /*1f60*/  IADD3 R2, R137, R136, R2 ;  /* 0x0000008889027210 */ /* 0x000fc60007ffe002 */
[----:B------:R-:W-:Y:S01]  /*1f70*/  IMAD.SHL.U32 R139, R0, 0x2, RZ ;  /* 0x00000002008b7824 */ /* 0x000fe200078e00ff */
[----:B------:R-:W-:Y:S01]  /*1f80*/  BAR.SYNC.DEFER_BLOCKING 0x0 ;  /* 0x0000000000007b1d */ /* 0x000fe20000010000 */
[----:B------:R-:W-:Y:S02]  /*1f90*/  IMAD.SHL.U32 R234, R2, 0x2, RZ ;  /* 0x0000000202ea7824 */ /* 0x000fe400078e00ff */
[----:B------:R-:W-:Y:S01]  /*1fa0*/  IMAD R2, R56, c[0x0][0x218], RZ ;  /* 0x0000860038027a24 */ /* 0x000fe200078e02ff */
[----:B------:R-:W-:Y:S01]  /*1fb0*/  IADD3 R0, R139, 0x3900, RZ ;  /* 0x000039008b007810 */ /* 0x000fe20007ffe0ff */
[----:B------:R-:W-:Y:S01]  /*1fc0*/  IMAD R237, R3, 0x2, R234 ;  /* 0x0000000203ed7824 */ /* 0x000fe200078e02ea */
[----:B------:R-:W-:Y:S01]  /*1fd0*/  IADD3 R238, R139, 0x3920, RZ ;  /* 0x000039208bee7810 */ /* 0x000fe20007ffe0ff */
[----:B------:R-:W-:Y:S01]  /*1fe0*/  IMAD R2, R247, c[0x0][0x21c], R2 ;  /* 0x00008700f7027a24 */ /* 0x000fe200078e0202 */
[----:B------:R-:W-:Y:S01]  /*1ff0*/  @P0 IADD3 R238, R0, -0x20, RZ ;  /* 0xffffffe000ee0810 */ /* 0x000fe20007ffe0ff */
[----:B------:R-:W-:-:S02]  /*2000*/  IMAD R0, R25, c[0x0][0x208], RZ ;  /* 0x0000820019007a24 */ /* 0x000fc400078e02ff */
[----:B------:R-:W-:Y:S01]  /*2010*/  IMAD R235, R4, 0x2, R234 ;  /* 0x0000000204eb7824 */ /* 0x000fe200078e02ea */
[C---:B------:R-:W-:Y:S01]  /*2020*/  IADD3 R244, R238.reuse, 0x800, RZ ;  /* 0x00000800eef47810 */ /* 0x040fe20007ffe0ff */
[----:B------:R-:W-:Y:S01]  /*2030*/  IMAD R0, R249, c[0x0][0x20c], R0 ;  /* 0x00008300f9007a24 */ /* 0x000fe200078e0200 */
[C---:B------:R-:W-:Y:S01]  /*2040*/  IADD3 R243, R238.reuse, 0x1000, RZ ;  /* 0x00001000eef37810 */ /* 0x040fe20007ffe0ff */
[----:B------:R-:W-:Y:S01]  /*2050*/  IMAD R236, R3, 0x2, R235 ;  /* 0x0000000203ec7824 */ /* 0x000fe200078e02eb */
[C---:B------:R-:W-:Y:S01]  /*2060*/  IADD3 R242, R238.reuse, 0x1800, RZ ;  /* 0x00001800eef27810 */ /* 0x040fe20007ffe0ff */
[----:B------:R-:W-:Y:S01]  /*2070*/  IMAD.IADD R7, R7, 0x1, R0 ;  /* 0x0000000107077824 */ /* 0x000fe200078e0200 */
[C---:B------:R-:W-:Y:S02]  /*2080*/  IADD3 R241, R238.reuse, 0x2000, RZ ;  /* 0x00002000eef17810 */ /* 0x040fe40007ffe0ff */
[C---:B------:R-:W-:Y:S01]  /*2090*/  IADD3 R240, R238.reuse, 0x2800, RZ ;  /* 0x00002800eef07810 */ /* 0x040fe20007ffe0ff */
[----:B------:R-:W-:Y:S01]  /*20a0*/  IMAD.WIDE.U32 R6, R247, c[0x0][0x218], R6 ;  /* 0x00008600f7067a25 */ /* 0x000fe200078e0006 */
[----:B------:R-:W-:Y:S01]  /*20b0*/  IADD3 R239, R238, 0x3000, RZ ;  /* 0x00003000eeef7810 */ /* 0x000fe20007ffe0ff */
[----:B--2---:R-:W-:Y:S03]  /*20c0*/  LDSM.16.M88.4 R8, [R234+0x9100] ;  /* 0x00910000ea08783b */ /* 0x004fe60000000200 */
[----:B------:R-:W-:Y:S01]  /*20d0*/  IADD3 R0, P0, R6, UR22, RZ ;  /* 0x0000001606007c10 */ /* 0x000fe2000ff1e0ff */
[----:B------:R-:W1:Y:S03]  /*20e0*/  LDSM.16.M88.4 R32, [R139+0x3900] ;  /* 0x003900008b20783b */ /* 0x000e660000000200 */
[----:B------:R-:W-:Y:S01]  /*20f0*/  IADD3.X R6, R7, UR5, R2, P0, !PT ;  /* 0x0000000507067c10 */ /* 0x000fe200087fe402 */
[----:B------:R-:W2:Y:S01]  /*2100*/  LDSM.16.M88.4 R28, [R139+0x4100] ;  /* 0x004100008b1c783b */ /* 0x000ea20000000200 */
[----:B------:R-:W-:-:S03]  /*2110*/  LEA R2, P0, R0, c[0x0][0x1f8], 0x1 ;  /* 0x00007e0000027a11 */ /* 0x000fc600078008ff */
[----:B------:R-:W3:Y:S01]  /*2120*/  LDSM.16.M88.4 R20, [R139+0x4900] ;  /* 0x004900008b14783b */ /* 0x000ee20000000200 */
[----:B------:R-:W-:-:S03]  /*2130*/  LEA.HI.X R0, R0, c[0x0][0x1fc], R6, 0x1, P0 ;  /* 0x00007f0000007a11 */ /* 0x000fc600000f0c06 */
[----:B------:R-:W4:Y:S04]  /*2140*/  LDSM.16.M88.4 R16, [R139+0x5100] ;  /* 0x005100008b10783b */ /* 0x000f280000000200 */
[----:B------:R-:W5:Y:S04]  /*2150*/  LDSM.16.M88.4 R36, [R139+0x5900] ;  /* 0x005900008b24783b */ /* 0x000f680000000200 */
[----:B------:R-:W4:Y:S04]  /*2160*/  LDSM.16.M88.4 R40, [R139+0x6100] ;  /* 0x006100008b28783b */ /* 0x000f280000000200 */
[----:B------:R-:W4:Y:S04]  /*2170*/  LDSM.16.M88.4 R44, [R139+0x6900] ;  /* 0x006900008b2c783b */ /* 0x000f280000000200 */
[----:B------:R-:W5:Y:S04]  /*2180*/  LDSM.16.M88.4 R12, [R234+0x7100] ;  /* 0x00710000ea0c783b */ /* 0x000f680000000200 */
[----:B------:R-:W3:Y:S04]  /*2190*/  SHFL.IDX PT, R5, R2, RZ, 0x181f ;  /* 0x00181fff02057589 */ /* 0x000ee800000e0000 */
[----:B------:R-:W-:Y:S01]  /*21a0*/  SHFL.IDX PT, R6, R2, 0x1, 0x181f ;  /* 0x00381f0002067f89 */ /* 0x000fe200000e0000 */
[C---:B-1----:R-:W-:Y:S03]  /*21b0*/  HMMA.16816.F32 R52, R8.reuse, R32, RZ ;  /* 0x000000200834723c */ /* 0x042fe600000018ff */
[----:B------:R-:W-:Y:S04]  /*21c0*/  SHFL.IDX PT, R7, R2, 0x2, 0x181f ;  /* 0x00581f0002077f89 */ /* 0x000fe800000e0000 */
[----:B------:R-:W-:Y:S01]  /*21d0*/  SHFL.IDX PT, R25, R0, 0x4, 0x181f ;  /* 0x00981f0000197f89 */ /* 0x000fe200000e0000 */
[C---:B--2---:R-:W-:Y:S03]  /*21e0*/  HMMA.16816.F32 R60, R8.reuse, R28, RZ ;  /* 0x0000001c083c723c */ /* 0x044fe600000018ff */
[----:B------:R-:W-:Y:S04]  /*21f0*/  LDSM.16.M88.4 R76, [R238+0x1000] ;  /* 0x00100000ee4c783b */ /* 0x000fe80000000200 */
[----:B------:R-:W-:Y:S01]  /*2200*/  LDSM.16.M88.4 R48, [R238+0x1800] ;  /* 0x00180000ee30783b */ /* 0x000fe20000000200 */
[C---:B---3--:R-:W-:Y:S03]  /*2210*/  HMMA.16816.F32 R64, R8.reuse, R20, RZ ;  /* 0x000000140840723c */ /* 0x048fe600000018ff */
[----:B------:R-:W-:Y:S04]  /*2220*/  LDSM.16.M88.4 R80, [R238+0x800] ;  /* 0x00080000ee50783b */ /* 0x000fe80000000200 */
[----:B------:R-:W-:Y:S01]  /*2230*/  LDSM.16.M88.4 R84, [R238] ;  /* 0x00000000ee54783b */ /* 0x000fe20000000200 */
[C---:B----4-:R-:W-:Y:S08]  /*2240*/  HMMA.16816.F32 R68, R8.reuse, R16, RZ ;  /* 0x000000100844723c */ /* 0x050ff000000018ff */
[C---:B-----5:R-:W-:Y:S08]  /*2250*/  HMMA.16816.F32 R96, R8.reuse, R36, RZ ;  /* 0x000000240860723c */ /* 0x060ff000000018ff */
[C---:B------:R-:W-:Y:S08]  /*2260*/  HMMA.16816.F32 R92, R8.reuse, R40, RZ ;  /* 0x00000028085c723c */ /* 0x040ff000000018ff */
[C---:B------:R-:W-:Y:S08]  /*2270*/  HMMA.16816.F32 R72, R8.reuse, R44, RZ ;  /* 0x0000002c0848723c */ /* 0x040ff000000018ff */
[C---:B------:R-:W-:Y:S08]  /*2280*/  HMMA.16816.F32 R104, R8.reuse, R34, RZ ;  /* 0x000000220868723c */ /* 0x040ff000000018ff */
[C---:B------:R-:W-:Y:S08]  /*2290*/  HMMA.16816.F32 R88, R8.reuse, R30, RZ ;  /* 0x0000001e0858723c */ /* 0x040ff000000018ff */
[C---:B------:R-:W-:Y:S08]  /*22a0*/  HMMA.16816.F32 R100, R8.reuse, R22, RZ ;  /* 0x000000160864723c */ /* 0x040ff000000018ff */
[C---:B------:R-:W-:Y:S08]  /*22b0*/  HMMA.16816.F32 R116, R8.reuse, R18, RZ ;  /* 0x000000120874723c */ /* 0x040ff000000018ff */
[C---:B------:R-:W-:Y:S08]  /*22c0*/  HMMA.16816.F32 R112, R8.reuse, R38, RZ ;  /* 0x000000260870723c */ /* 0x040ff000000018ff */
[C---:B------:R-:W-:Y:S08]  /*22d0*/  HMMA.16816.F32 R108, R8.reuse, R42, RZ ;  /* 0x0000002a086c723c */ /* 0x040ff000000018ff */
[----:B------:R-:W-:Y:S01]  /*22e0*/  HMMA.16816.F32 R120, R8, R46, RZ ;  /* 0x0000002e0878723c */ /* 0x000fe200000018ff */
[----:B------:R-:W1:Y:S04]  /*22f0*/  SHFL.IDX PT, R8, R0, RZ, 0x181f ;  /* 0x00181fff00087589 */ /* 0x000e6800000e0000 */
[----:B------:R-:W-:Y:S03]  /*2300*/  SHFL.IDX PT, R10, R0, 0x1, 0x181f ;  /* 0x00381f00000a7f89 */ /* 0x000fe600000e0000 */
[C---:B------:R-:W-:Y:S01]  /*2310*/  HMMA.16816.F32 R168, R12.reuse, R32, RZ ;  /* 0x000000200ca8723c */ /* 0x040fe200000018ff */
[----:B------:R-:W-:Y:S04]  /*2320*/  SHFL.IDX PT, R9, R2, 0x3, 0x181f ;  /* 0x00781f0002097f89 */ /* 0x000fe800000e0000 */
[----:B------:R-:W-:Y:S03]  /*2330*/  SHFL.IDX PT, R11, R2, 0x4, 0x181f ;  /* 0x00981f00020b7f89 */ /* 0x000fe600000e0000 */
[C---:B------:R-:W-:Y:S01]  /*2340*/  HMMA.16816.F32 R220, R12.reuse, R34, RZ ;  /* 0x000000220cdc723c */ /* 0x040fe200000018ff */
[----:B------:R-:W-:Y:S07]  /*2350*/  LDSM.16.M88.4 R32, [R238+0x2800] ;  /* 0x00280000ee20783b */ /* 0x000fee0000000200 */
[C---:B------:R-:W-:Y:S08]  /*2360*/  HMMA.16816.F32 R184, R12.reuse, R28, RZ ;  /* 0x0000001c0cb8723c */ /* 0x040ff000000018ff */
[C---:B------:R-:W-:Y:S01]  /*2370*/  HMMA.16816.F32 R216, R12.reuse, R30, RZ ;  /* 0x0000001e0cd8723c */ /* 0x040fe200000018ff */
[----:B------:R-:W-:Y:S07]  /*2380*/  LDSM.16.M88.4 R28, [R238+0x3000] ;  /* 0x00300000ee1c783b */ /* 0x000fee0000000200 */
[C---:B------:R-:W-:Y:S07]  /*2390*/  HMMA.16816.F32 R164, R12.reuse, R20, RZ ;  /* 0x000000140ca4723c */ /* 0x040fee00000018ff */
[-C--:B------:R-:W-:Y:S01]  /*23a0*/  IADD3 R20, P3, R5, R246.reuse, RZ ;  /* 0x000000f605147210 */ /* 0x080fe20007f7e0ff */
[C---:B------:R-:W-:Y:S01]  /*23b0*/  HMMA.16816.F32 R212, R12.reuse, R22, RZ ;  /* 0x000000160cd4723c */ /* 0x040fe200000018ff */
[----:B------:R-:W-:Y:S03]  /*23c0*/  SHFL.IDX PT, R23, R0, 0x3, 0x181f ;  /* 0x00781f0000177f89 */ /* 0x000fe600000e0000 */
[----:B-1----:R-:W-:Y:S01]  /*23d0*/  IMAD.X R21, R8, 0x1, R245, P3 ;  /* 0x0000000108157824 */ /* 0x002fe200018e06f5 */
[----:B------:R-:W-:Y:S03]  /*23e0*/  SHFL.IDX PT, R22, R2, 0x5, 0x181f ;  /* 0x00b81f0002167f89 */ /* 0x000fe600000e0000 */
[C---:B------:R-:W-:Y:S01]  /*23f0*/  HMMA.16816.F32 R160, R12.reuse, R16, RZ ;  /* 0x000000100ca0723c */ /* 0x040fe200000018ff */
[----:B------:R-:W-:Y:S04]  /*2400*/  SHFL.IDX PT, R2, R2, 0x6, 0x181f ;  /* 0x00d81f0002027f89 */ /* 0x000fe800000e0000 */
[----:B------:R-:W-:Y:S03]  /*2410*/  SHFL.IDX PT, R5, R0, 0x6, 0x181f ;  /* 0x00d81f0000057f89 */ /* 0x000fe600000e0000 */
[C---:B------:R-:W-:Y:S01]  /*2420*/  HMMA.16816.F32 R176, R12.reuse, R18, RZ ;  /* 0x000000120cb0723c */ /* 0x040fe200000018ff */
[----:B------:R-:W1:Y:S07]  /*2430*/  LDSM.16.M88.4 R16, [R237+0x9100] ;  /* 0x00910000ed10783b */ /* 0x000e6e0000000200 */
[C---:B------:R-:W-:Y:S08]  /*2440*/  HMMA.16816.F32 R156, R12.reuse, R36, RZ ;  /* 0x000000240c9c723c */ /* 0x040ff000000018ff */
[C---:B------:R-:W-:Y:S01]  /*2450*/  HMMA.16816.F32 R172, R12.reuse, R38, RZ ;  /* 0x000000260cac723c */ /* 0x040fe200000018ff */
[----:B------:R-:W-:Y:S07]  /*2460*/  LDSM.16.M88.4 R36, [R238+0x2000] ;  /* 0x00200000ee24783b */ /* 0x000fee0000000200 */
[C---:B------:R-:W-:Y:S01]  /*2470*/  HMMA.16816.F32 R152, R12.reuse, R40, RZ ;  /* 0x000000280c98723c */ /* 0x040fe200000018ff */
[----:B------:R-:W2:Y:S07]  /*2480*/  SHFL.IDX PT, R40, R0, 0x5, 0x181f ;  /* 0x00b81f0000287f89 */ /* 0x000eae00000e0000 */
[C---:B------:R-:W-:Y:S08]  /*2490*/  HMMA.16816.F32 R180, R12.reuse, R42, RZ ;  /* 0x0000002a0cb4723c */ /* 0x040ff000000018ff */
[C---:B------:R-:W-:Y:S08]  /*24a0*/  HMMA.16816.F32 R144, R12.reuse, R44, RZ ;  /* 0x0000002c0c90723c */ /* 0x040ff000000018ff */
[----:B------:R-:W-:Y:S01]  /*24b0*/  HMMA.16816.F32 R148, R12, R46, RZ ;  /* 0x0000002e0c94723c */ /* 0x000fe200000018ff */
[----:B------:R-:W3:Y:S06]  /*24c0*/  SHFL.IDX PT, R13, R0, 0x2, 0x181f ;  /* 0x00581f00000d7f89 */ /* 0x000eec00000e0000 */
[-C--:B------:R-:W-:Y:S01]  /*24d0*/  IADD3 R14, P0, R6, R246.reuse, RZ ;  /* 0x000000f6060e7210 */ /* 0x080fe20007f1e0ff */
[----:B-1----:R-:W-:Y:S01]  /*24e0*/  HMMA.16816.F32 R128, R16, R76, R64 ;  /* 0x0000004c1080723c */ /* 0x002fe20000001840 */
[----:B------:R-:W-:-:S03]  /*24f0*/  IADD3 R12, P3, R7, R246, RZ ;  /* 0x000000f6070c7210 */ /* 0x000fc60007f7e0ff */
[----:B------:R-:W-:Y:S01]  /*2500*/  IMAD.X R15, R10, 0x1, R245, P0 ;  /* 0x000000010a0f7824 */ /* 0x000fe200000e06f5 */
[----:B------:R-:W-:-:S03]  /*2510*/  IADD3 R6, P0, R9, R246, RZ ;  /* 0x000000f609067210 */ /* 0x000fc60007f1e0ff */
[----:B------:R-:W-:Y:S02]  /*2520*/  HMMA.16816.F32 R124, R16, R48, R68 ;  /* 0x00000030107c723c */ /* 0x000fe40000001844 */
[----:B------:R-:W-:Y:S01]  /*2530*/  IMAD.X R7, R23, 0x1, R245, P0 ;  /* 0x0000000117077824 */ /* 0x000fe200000e06f5 */
[----:B------:R-:W-:-:S05]  /*2540*/  IADD3 R22, P0, R22, R246, RZ ;  /* 0x000000f616167210 */ /* 0x000fca0007f1e0ff */
[--C-:B--2---:R-:W-:Y:S01]  /*2550*/  IMAD.X R23, R40, 0x1, R245.reuse, P0 ;  /* 0x0000000128177824 */ /* 0x104fe200000e06f5 */
[----:B------:R-:W-:Y:S01]  /*2560*/  ISETP.LT.OR P0, PT, R27, 0x31, P2 ;  /* 0x000000311b00780c */ /* 0x000fe20001701670 */
[--C-:B---3--:R-:W-:Y:S01]  /*2570*/  IMAD.X R13, R13, 0x1, R245.reuse, P3 ;  /* 0x000000010d0d7824 */ /* 0x108fe200018e06f5 */
[----:B------:R-:W-:Y:S01]  /*2580*/  IADD3 R24, P3, R11, R246, RZ ;  /* 0x000000f60b187210 */ /* 0x000fe20007f7e0ff */
[----:B------:R-:W-:Y:S01]  /*2590*/  IMAD.MOV.U32 R0, RZ, RZ, 0x40 ;  /* 0x00000040ff007424 */ /* 0x000fe200078e00ff */
[----:B------:R-:W1:Y:S01]  /*25a0*/  LDSM.16.M88.4 R8, [R237+0x7100] ;  /* 0x00710000ed08783b */ /* 0x000e620000000200 */
[----:B------:R-:W-:Y:S02]  /*25b0*/  HMMA.16816.F32 R44, R16, R28, R72 ;  /* 0x0000001c102c723c */ /* 0x000fe40000001848 */
[----:B------:R-:W-:Y:S01]  /*25c0*/  IMAD.X R25, R25, 0x1, R245, P3 ;  /* 0x0000000119197824 */ /* 0x000fe200018e06f5 */
[C---:B------:R-:W-:Y:S01]  /*25d0*/  ISETP.LT.OR P3, PT, R27.reuse, 0x21, P2 ;  /* 0x000000211b00780c */ /* 0x040fe20001761670 */
[----:B------:R-:W-:Y:S01]  /*25e0*/  @!PT LDS RZ, [RZ] ;  /* 0x00000000fffff984 */ /* 0x000fe20000000800 */
[----:B------:R-:W-:Y:S01]  /*25f0*/  @!PT LDS RZ, [RZ] ;  /* 0x00000000fffff984 */ /* 0x000fe20000000800 */
[----:B------:R-:W-:Y:S01]  /*2600*/  @!PT LDS RZ, [RZ] ;  /* 0x00000000fffff984 */ /* 0x000fe20000000800 */
[----:B------:R2:W-:Y:S01]  /*2610*/  LDGSTS.E.BYPASS.LTC128B.128 [R248+0x100], [R20.64], !P4 ;  /* 0x0010000014f87fae */ /* 0x0005e2000e101d4c */
[----:B------:R-:W-:-:S03]  /*2620*/  ISETP.LT.OR P4, PT, R27, 0x41, P2 ;  /* 0x000000411b00780c */ /* 0x000fc60001781670 */
[----:B------:R3:W-:Y:S01]  /*2630*/  LDGSTS.E.BYPASS.LTC128B.128 [R248+0x900], [R14.64], !P1 ;  /* 0x009000000ef87fae */ /* 0x0007e2000c901d4c */
[----:B------:R-:W-:Y:S01]  /*2640*/  LOP3.LUT P1, RZ, R26, 0x4, RZ, 0xc0, !PT ;  /* 0x000000041aff7812 */ /* 0x000fe2000782c0ff */
[----:B------:R-:W-:Y:S03]  /*2650*/  HMMA.16816.F32 R204, R16, R78, R100 ;  /* 0x0000004e10cc723c */ /* 0x000fe60000001864 */
[----:B------:R-:W-:-:S03]  /*2660*/  SEL R0, R0, 0xffffffc0, !P1 ;  /* 0xffffffc000007807 */ /* 0x000fc60004800000 */
[----:B------:R3:W-:Y:S01]  /*2670*/  LDGSTS.E.BYPASS.LTC128B.128 [R248+0x1100], [R12.64], !P3 ;  /* 0x011000000cf87fae */ /* 0x0007e2000d901d4c */
[----:B------:R-:W-:Y:S01]  /*2680*/  ISETP.LT.OR P3, PT, R27, 0x51, P2 ;  /* 0x000000511b00780c */ /* 0x000fe20001761670 */
[----:B------:R-:W-:Y:S01]  /*2690*/  IMAD.IADD R233, R139, 0x1, R0 ;  /* 0x000000018be97824 */ /* 0x000fe200078e0200 */
[----:B------:R-:W-:Y:S01]  /*26a0*/  ISETP.LT.OR P2, PT, R27, 0x61, P2 ;  /* 0x000000611b00780c */ /* 0x000fe20001741670 */
[----:B------:R4:W-:Y:S01]  /*26b0*/  LDGSTS.E.BYPASS.LTC128B.128 [R248+0x1900], [R6.64], !P0 ;  /* 0x0190000006f87fae */ /* 0x0009e2000c101d4c */
[----:B------:R-:W-:Y:S01]  /*26c0*/  HMMA.16816.F32 R140, R16, R84, R52 ;  /* 0x00000054108c723c */ /* 0x000fe20000001834 */
[----:B------:R-:W-:Y:S01]  /*26d0*/  IMAD.IADD R232, R0, 0x1, R238 ;  /* 0x0000000100e87824 */ /* 0x000fe200078e02ee */
[----:B------:R-:W-:Y:S01]  /*26e0*/  LOP3.LUT R0, R137, R136, RZ, 0xfc, !PT ;  /* 0x0000008889007212 */ /* 0x000fe200078efcff */
[----:B------:R5:W-:Y:S01]  /*26f0*/  LDGSTS.E.BYPASS.LTC128B.128 [R248+0x2100], [R24.64], !P4 ;  /* 0x0210000018f87fae */ /* 0x000be2000e101d4c */
[----:B------:R-:W-:-:S04]  /*2700*/  ISETP.GT.AND P4, PT, R225, 0x6f, PT ;  /* 0x0000006fe100780c */ /* 0x000fc80003f84270 */
[C---:B------:R-:W-:Y:S01]  /*2710*/  HMMA.16816.F32 R132, R16.reuse, R80, R60 ;  /* 0x000000501084723c */ /* 0x040fe2000000183c */
[----:B------:R2:W-:Y:S07]  /*2720*/  LDGSTS.E.BYPASS.LTC128B.128 [R248+0x2900], [R22.64], !P3 ;  /* 0x0290000016f87fae */ /* 0x0005ee000d901d4c */
[C---:B------:R-:W-:Y:S08]  /*2730*/  HMMA.16816.F32 R96, R16.reuse, R36, R96 ;  /* 0x000000241060723c */ /* 0x040ff00000001860 */
[----:B---3--:R-:W-:Y:S01]  /*2740*/  HMMA.16816.F32 R12, R16, R82, R88 ;  /* 0x00000052100c723c */ /* 0x008fe20000001858 */
[----:B----4-:R-:W-:-:S05]  /*2750*/  IADD3 R6, P0, R2, R246, RZ ;  /* 0x000000f602067210 */ /* 0x010fca0007f1e0ff */
[----:B------:R-:W-:Y:S02]  /*2760*/  IMAD.X R7, R5, 0x1, R245, P0 ;  /* 0x0000000105077824 */ /* 0x000fe400000e06f5 */
[C---:B------:R-:W-:Y:S01]  /*2770*/  HMMA.16816.F32 R92, R16.reuse, R32, R92 ;  /* 0x00000020105c723c */ /* 0x040fe2000000185c */
[----:B------:R-:W-:Y:S02]  /*2780*/  PLOP3.LUT P0, PT, PT, PT, UP0, 0x80, 0x0 ;  /* 0x000000000000781c */ /* 0x000fe40003f0f008 */
[----:B------:R3:W-:Y:S04]  /*2790*/  LDGSTS.E.BYPASS.LTC128B.128 [R248+0x3100], [R6.64], !P2 ;  /* 0x0310000006f87fae */ /* 0x0007e8000d101d4c */
[----:B--2---:R-:W-:Y:S01]  /*27a0*/  LDSM.16.M88.4 R20, [R235+0x9100] ;  /* 0x00910000eb14783b */ /* 0x004fe20000000200 */
[C---:B------:R-:W-:Y:S03]  /*27b0*/  HMMA.16816.F32 R104, R16.reuse, R86, R104 ;  /* 0x000000561068723c */ /* 0x040fe60000001868 */
[----:B------:R-:W2:Y:S04]  /*27c0*/  LDSM.16.M88.4 R64, [R233+0x4900] ;  /* 0x00490000e940783b */ /* 0x000ea80000000200 */
[----:B------:R-:W4:Y:S01]  /*27d0*/  LDSM.16.M88.4 R72, [R233+0x3900] ;  /* 0x00390000e948783b */ /* 0x000f220000000200 */
[C---:B------:R-:W-:Y:S03]  /*27e0*/  HMMA.16816.F32 R116, R16.reuse, R50, R116 ;  /* 0x000000321074723c */ /* 0x040fe60000001874 */
[----:B------:R-:W2:Y:S04]  /*27f0*/  LDSM.16.M88.4 R68, [R233+0x4100] ;  /* 0x00410000e944783b */ /* 0x000ea80000000200 */
[----:B------:R-:W2:Y:S01]  /*2800*/  LDSM.16.M88.4 R88, [R233+0x6900] ;  /* 0x00690000e958783b */ /* 0x000ea20000000200 */
[C---:B------:R-:W-:Y:S03]  /*2810*/  HMMA.16816.F32 R112, R16.reuse, R38, R112 ;  /* 0x000000261070723c */ /* 0x040fe60000001870 */
[----:B------:R-:W2:Y:S04]  /*2820*/  LDSM.16.M88.4 R56, [R233+0x5900] ;  /* 0x00590000e938783b */ /* 0x000ea80000000200 */
[----:B------:R-:W2:Y:S01]  /*2830*/  LDSM.16.M88.4 R52, [R233+0x6100] ;  /* 0x00610000e934783b */ /* 0x000ea20000000200 */
[C---:B------:R-:W-:Y:S03]  /*2840*/  HMMA.16816.F32 R108, R16.reuse, R34, R108 ;  /* 0x00000022106c723c */ /* 0x040fe6000000186c */
[----:B------:R-:W-:Y:S04]  /*2850*/  LDSM.16.M88.4 R60, [R233+0x5100] ;  /* 0x00510000e93c783b */ /* 0x000fe80000000200 */
[----:B------:R-:W-:Y:S01]  /*2860*/  LDSM.16.M88.4 R40, [R232+0x1000] ;  /* 0x00100000e828783b */ /* 0x000fe20000000200 */
[----:B------:R-:W-:Y:S03]  /*2870*/  HMMA.16816.F32 R100, R16, R30, R120 ;  /* 0x0000001e1064723c */ /* 0x000fe60000001878 */
[----:B------:R-:W2:Y:S04]  /*2880*/  LDSM.16.M88.4 R16, [R235+0x7100] ;  /* 0x00710000eb10783b */ /* 0x000ea80000000200 */
[----:B-----5:R-:W-:Y:S01]  /*2890*/  LDSM.16.M88.4 R24, [R232+0x3000] ;  /* 0x00300000e818783b */ /* 0x020fe20000000200 */
[C---:B-1----:R-:W-:Y:S03]  /*28a0*/  HMMA.16816.F32 R120, R8.reuse, R84, R168 ;  /* 0x000000540878723c */ /* 0x042fe600000018a8 */
[----:B------:R-:W0:Y:S05]  /*28b0*/  LDGDEPBAR ;  /* 0x00000000000079af */ /* 0x000e2a0000000000 */
[C---:B------:R-:W-:Y:S08]  /*28c0*/  HMMA.16816.F32 R184, R8.reuse, R80, R184 ;  /* 0x0000005008b8723c */ /* 0x040ff000000018b8 */
[C---:B------:R-:W-:Y:S08]  /*28d0*/  HMMA.16816.F32 R84, R8.reuse, R86, R220 ;  /* 0x000000560854723c */ /* 0x040ff000000018dc */
[C---:B------:R-:W-:Y:S08]  /*28e0*/  HMMA.16816.F32 R188, R8.reuse, R76, R164 ;  /* 0x0000004c08bc723c */ /* 0x040ff000000018a4 */
[C---:B------:R-:W-:Y:S08]  /*28f0*/  HMMA.16816.F32 R196, R8.reuse, R36, R156 ;  /* 0x0000002408c4723c */ /* 0x040ff0000000189c */
[C---:B------:R-:W-:Y:S08]  /*2900*/  HMMA.16816.F32 R80, R8.reuse, R82, R216 ;  /* 0x000000520850723c */ /* 0x040ff000000018d8 */
[C---:B------:R-:W-:Y:S08]  /*2910*/  HMMA.16816.F32 R192, R8.reuse, R48, R160 ;  /* 0x0000003008c0723c */ /* 0x040ff000000018a0 */
[C---:B------:R-:W-:Y:S08]  /*2920*/  HMMA.16816.F32 R76, R8.reuse, R78, R212 ;  /* 0x0000004e084c723c */ /* 0x040ff000000018d4 */
[C---:B------:R-:W-:Y:S01]  /*2930*/  HMMA.16816.F32 R156, R8.reuse, R50, R176 ;  /* 0x00000032089c723c */ /* 0x040fe200000018b0 */
[----:B------:R-:W-:Y:S07]  /*2940*/  LDSM.16.M88.4 R48, [R232] ;  /* 0x00000000e830783b */ /* 0x000fee0000000200 */
[C---:B------:R-:W-:Y:S01]  /*2950*/  HMMA.16816.F32 R168, R8.reuse, R38, R172 ;  /* 0x0000002608a8723c */ /* 0x040fe200000018ac */
[----:B------:R-:W-:Y:S07]  /*2960*/  LDSM.16.M88.4 R36, [R232+0x1800] ;  /* 0x00180000e824783b */ /* 0x000fee0000000200 */
[C---:B------:R-:W-:Y:S08]  /*2970*/  HMMA.16816.F32 R200, R8.reuse, R32, R152 ;  /* 0x0000002008c8723c */ /* 0x040ff00000001898 */
[C---:B------:R-:W-:Y:S08]  /*2980*/  HMMA.16816.F32 R208, R8.reuse, R28, R144 ;  /* 0x0000001c08d0723c */ /* 0x040ff00000001890 */
[C---:B------:R-:W-:Y:S01]  /*2990*/  HMMA.16816.F32 R180, R8.reuse, R34, R180 ;  /* 0x0000002208b4723c */ /* 0x040fe200000018b4 */
[----:B------:R-:W-:Y:S07]  /*29a0*/  LDSM.16.M88.4 R32, [R232+0x2000] ;  /* 0x00200000e820783b */ /* 0x000fee0000000200 */
[----:B------:R-:W-:Y:S01]  /*29b0*/  HMMA.16816.F32 R176, R8, R30, R148 ;  /* 0x0000001e08b0723c */ /* 0x000fe20000001894 */
[----:B------:R-:W1:Y:S04]  /*29c0*/  LDSM.16.M88.4 R8, [R236+0x9100] ;  /* 0x00910000ec08783b */ /* 0x000e680000000200 */
[----:B------:R-:W5:Y:S03]  /*29d0*/  LDSM.16.M88.4 R28, [R232+0x2800] ;  /* 0x00280000e81c783b */ /* 0x000f660000000200 */
[C---:B--2---:R-:W-:Y:S08]  /*29e0*/  HMMA.16816.F32 R160, R20.reuse, R64, R128 ;  /* 0x0000004014a0723c */ /* 0x044ff00000001880 */
[C---:B----4-:R-:W-:Y:S08]  /*29f0*/  HMMA.16816.F32 R172, R20.reuse, R72, R140 ;  /* 0x0000004814ac723c */ /* 0x050ff0000000188c */
[C---:B------:R-:W-:Y:S01]  /*2a00*/  HMMA.16816.F32 R128, R20.reuse, R70, R12 ;  /* 0x000000461480723c */ /* 0x040fe2000000180c */
[----:B------:R-:W2:Y:S07]  /*2a10*/  LDSM.16.M88.4 R12, [R236+0x7100] ;  /* 0x00710000ec0c783b */ /* 0x000eae0000000200 */
[----:B------:R-:W-:Y:S01]  /*2a20*/  HMMA.16816.F32 R140, R20, R88, R44 ;  /* 0x00000058148c723c */ /* 0x000fe2000000182c */
[----:B------:R-:W4:Y:S01]  /*2a30*/  LDSM.16.M88.4 R44, [R232+0x800] ;  /* 0x00080000e82c783b */ /* 0x000f220000000200 */
[----:B------:R-:W-:-:S06]  /*2a40*/  DEPBAR.LE SB0, 0x0 ;  /* 0x000080000000791a */ /* 0x000fcc0000000000 */
[C---:B------:R-:W-:Y:S08]  /*2a50*/  HMMA.16816.F32 R164, R20.reuse, R68, R132 ;  /* 0x0000004414a4723c */ /* 0x040ff00000001884 */
[C---:B------:R-:W-:Y:S08]  /*2a60*/  HMMA.16816.F32 R148, R20.reuse, R56, R96 ;  /* 0x000000381494723c */ /* 0x040ff00000001860 */
[C---:B------:R-:W-:Y:S08]  /*2a70*/  HMMA.16816.F32 R132, R20.reuse, R74, R104 ;  /* 0x0000004a1484723c */ /* 0x040ff00000001868 */
[C---:B------:R-:W-:Y:S08]  /*2a80*/  HMMA.16816.F32 R144, R20.reuse, R52, R92 ;  /* 0x000000341490723c */ /* 0x040ff0000000185c */
[----:B------:R-:W-:Y:S08]  /*2a90*/  HMMA.16816.F32 R104, R20, R90, R100 ;  /* 0x0000005a1468723c */ /* 0x000ff00000001864 */
[----:B------:R-:W-:Y:S08]  /*2aa0*/  HMMA.16816.F32 R96, R16, R74, R84 ;  /* 0x0000004a1060723c */ /* 0x000ff00000001854 */
[----:B------:R-:W-:Y:S08]  /*2ab0*/  HMMA.16816.F32 R152, R20, R60, R124 ;  /* 0x0000003c1498723c */ /* 0x000ff0000000187c */
        /* <DEDUP_REMOVED lines=12> */
[----:B------:R-:W-:Y:S08]  /*2b80*/  HMMA.16816.F32 R108, R20, R54, R108 ;  /* 0x00000036146c723c */ /* 0x000ff0000000186c */
[C---:B------:R-:W-:Y:S08]  /*2b90*/  HMMA.16816.F32 R56, R16.reuse, R52, R200 ;  /* 0x000000341038723c */ /* 0x040ff000000018c8 */
[C---:B------:R-:W-:Y:S08]  /*2ba0*/  HMMA.16816.F32 R52, R16.reuse, R54, R180 ;  /* 0x000000361034723c */ /* 0x040ff000000018b4 */
[C---:B------:R-:W-:Y:S08]  /*2bb0*/  HMMA.16816.F32 R20, R16.reuse, R88, R208 ;  /* 0x000000581014723c */ /* 0x040ff000000018d0 */
[----:B------:R-:W-:Y:S08]  /*2bc0*/  HMMA.16816.F32 R16, R16, R90, R176 ;  /* 0x0000005a1010723c */ /* 0x000ff000000018b0 */
[C---:B-1----:R-:W-:Y:S08]  /*2bd0*/  HMMA.16816.F32 R172, R8.reuse, R48, R172 ;  /* 0x0000003008ac723c */ /* 0x042ff000000018ac */
[C---:B------:R-:W-:Y:S08]  /*2be0*/  HMMA.16816.F32 R132, R8.reuse, R50, R132 ;  /* 0x000000320884723c */ /* 0x040ff00000001884 */
[C---:B------:R-:W-:Y:S08]  /*2bf0*/  HMMA.16816.F32 R168, R8.reuse, R36, R152 ;  /* 0x0000002408a8723c */ /* 0x040ff00000001898 */
[C---:B-----5:R-:W-:Y:S08]  /*2c00*/  HMMA.16816.F32 R144, R8.reuse, R28, R144 ;  /* 0x0000001c0890723c */ /* 0x060ff00000001890 */
[----:B------:R-:W-:Y:S08]  /*2c10*/  HMMA.16816.F32 R108, R8, R30, R108 ;  /* 0x0000001e086c723c */ /* 0x000ff0000000186c */
[C---:B--2---:R-:W-:Y:S08]  /*2c20*/  HMMA.16816.F32 R100, R12.reuse, R48, R100 ;  /* 0x000000300c64723c */ /* 0x044ff00000001864 */
[C---:B------:R-:W-:Y:S08]  /*2c30*/  HMMA.16816.F32 R96, R12.reuse, R50, R96 ;  /* 0x000000320c60723c */ /* 0x040ff00000001860 */
[C---:B------:R-:W-:Y:S08]  /*2c40*/  HMMA.16816.F32 R56, R12.reuse, R28, R56 ;  /* 0x0000001c0c38723c */ /* 0x040ff00000001838 */
[----:B------:R-:W-:Y:S08]  /*2c50*/  HMMA.16816.F32 R52, R12, R30, R52 ;  /* 0x0000001e0c34723c */ /* 0x000ff00000001834 */
[C---:B----4-:R-:W-:Y:S08]  /*2c60*/  HMMA.16816.F32 R164, R8.reuse, R44, R164 ;  /* 0x0000002c08a4723c */ /* 0x050ff000000018a4 */
[C---:B------:R-:W-:Y:S08]  /*2c70*/  HMMA.16816.F32 R128, R8.reuse, R46, R128 ;  /* 0x0000002e0880723c */ /* 0x040ff00000001880 */
        /* <DEDUP_REMOVED lines=19> */
[----:B---3--:R-:W-:Y:S02]  /*2db0*/  IMAD.U32 R2, RZ, RZ, UR10 ;  /* 0x0000000aff027e24 */ /* 0x008fe4000f8e00ff */
        /* <DEDUP_REMOVED lines=20> */
[----:B------:R-:W-:Y:S01]  /*2f00*/  IMAD R5, R2, c[0x0][0x1f0], RZ ;  /* 0x00007c0002057a24 */ /* 0x000fe200078e02ff */
[----:B------:R-:W-:-:S03]  /*2f10*/  IADD3 R2, P2, R6, UR20, RZ ;  /* 0x0000001406027c10 */ /* 0x000fc6000ff5e0ff */
[----:B------:R-:W-:Y:S01]  /*2f20*/  IMAD R6, R247, c[0x0][0x1f4], R5 ;  /* 0x00007d00f7067a24 */ /* 0x000fe200078e0205 */
[----:B------:R-:W-:-:S04]  /*2f30*/  LEA R5, P1, R2, c[0x0][0x1c8], 0x1 ;  /* 0x0000720002057a11 */ /* 0x000fc800078208ff */
[----:B------:R-:W-:Y:S01]  /*2f40*/  IADD3.X R6, R7, UR19, R6, P2, !PT ;  /* 0x0000001307067c10 */ /* 0x000fe200097fe406 */
[----:B------:R-:W-:Y:S03]  /*2f50*/  SHFL.IDX PT, R10, R5, 0x2, 0x181f ;  /* 0x00581f00050a7f89 */ /* 0x000fe600000e0000 */
[----:B------:R-:W-:Y:S01]  /*2f60*/  LEA.HI.X R2, R2, c[0x0][0x1cc], R6, 0x1, P1 ;  /* 0x0000730002027a11 */ /* 0x000fe200008f0c06 */
[----:B------:R-:W1:Y:S04]  /*2f70*/  SHFL.IDX PT, R7, R5, RZ, 0x181f ;  /* 0x00181fff05077589 */ /* 0x000e6800000e0000 */
[----:B------:R-:W2:Y:S04]  /*2f80*/  SHFL.IDX PT, R6, R5, 0x1, 0x181f ;  /* 0x00381f0005067f89 */ /* 0x000ea800000e0000 */
[----:B------:R-:W3:Y:S04]  /*2f90*/  SHFL.IDX PT, R9, R2, RZ, 0x181f ;  /* 0x00181fff02097589 */ /* 0x000ee800000e0000 */
[----:B------:R-:W4:Y:S04]  /*2fa0*/  SHFL.IDX PT, R11, R2, 0x1, 0x181f ;  /* 0x00381f00020b7f89 */ /* 0x000f2800000e0000 */
[----:B------:R-:W5:Y:S04]  /*2fb0*/  SHFL.IDX PT, R12, R5, 0x3, 0x181f ;  /* 0x00781f00050c7f89 */ /* 0x000f6800000e0000 */
[----:B------:R-:W5:Y:S04]  /*2fc0*/  SHFL.IDX PT, R15, R2, 0x2, 0x181f ;  /* 0x00581f00020f7f89 */ /* 0x000f6800000e0000 */
[----:B------:R-:W5:Y:S01]  /*2fd0*/  SHFL.IDX PT, R13, R5, 0x4, 0x181f ;  /* 0x00981f00050d7f89 */ /* 0x000f6200000e0000 */
[----:B-1----:R-:W-:-:S03]  /*2fe0*/  IADD3 R8, P2, R7, R246, RZ ;  /* 0x000000f607087210 */ /* 0x002fc60007f5e0ff */
[----:B------:R-:W-:Y:S01]  /*2ff0*/  SHFL.IDX PT, R16, R5, 0x5, 0x181f ;  /* 0x00b81f0005107f89 */ /* 0x000fe200000e0000 */
[----:B--2---:R-:W-:-:S03]  /*3000*/  IADD3 R6, P1, R6, R246, RZ ;  /* 0x000000f606067210 */ /* 0x004fc60007f3e0ff */
[----:B------:R-:W1:Y:S01]  /*3010*/  SHFL.IDX PT, R19, R2, 0x3, 0x181f ;  /* 0x00781f0002137f89 */ /* 0x000e6200000e0000 */
[--C-:B---3--:R-:W-:Y:S01]  /*3020*/  IMAD.X R9, R9, 0x1, R245.reuse, P2 ;  /* 0x0000000109097824 */ /* 0x108fe200010e06f5 */
[----:B------:R-:W-:Y:S02]  /*3030*/  IADD3 R14, P2, R10, R246, RZ ;  /* 0x000000f60a0e7210 */ /* 0x000fe40007f5e0ff */
[----:B------:R-:W-:Y:S01]  /*3040*/  SHFL.IDX PT, R5, R5, 0x6, 0x181f ;  /* 0x00d81f0005057f89 */ /* 0x000fe200000e0000 */
[----:B----4-:R-:W-:-:S03]  /*3050*/  IMAD.X R7, R11, 0x1, R245, P1 ;  /* 0x000000010b077824 */ /* 0x010fc600008e06f5 */
[----:B------:R-:W2:Y:S01]  /*3060*/  SHFL.IDX PT, R18, R2, 0x4, 0x181f ;  /* 0x00981f0002127f89 */ /* 0x000ea200000e0000 */
[----:B-----5:R-:W-:-:S03]  /*3070*/  IADD3 R12, P1, R12, R246, RZ ;  /* 0x000000f60c0c7210 */ /* 0x020fc60007f3e0ff */
[----:B------:R-:W3:Y:S01]  /*3080*/  SHFL.IDX PT, R17, R2, 0x5, 0x181f ;  /* 0x00b81f0002117f89 */ /* 0x000ee200000e0000 */
[----:B------:R-:W-:-:S03]  /*3090*/  IMAD.X R15, R15, 0x1, R245, P2 ;  /* 0x000000010f0f7824 */ /* 0x000fc600010e06f5 */
[----:B------:R-:W4:Y:S01]  /*30a0*/  SHFL.IDX PT, R2, R2, 0x6, 0x181f ;  /* 0x00d81f0002027f89 */ /* 0x000f2200000e0000 */
[----:B------:R-:W-:-:S03]  /*30b0*/  IADD3 R10, P3, R13, R246, RZ ;  /* 0x000000f60d0a7210 */ /* 0x000fc60007f7e0ff */
[----:B------:R5:W-:Y:S04]  /*30c0*/  LDGSTS.E.BYPASS.LTC128B.128 [R248+0x3900], [R8.64], !P6 ;  /* 0x0390000008f87fae */ /* 0x000be8000f101d4c */
[----:B------:R3:W-:Y:S01]  /*30d0*/  LDGSTS.E.BYPASS.LTC128B.128 [R248+0x4100], [R6.64], !P6 ;  /* 0x0410000006f87fae */ /* 0x0007e2000f101d4c */
[----:B-1----:R-:W-:-:S03]  /*30e0*/  IMAD.X R13, R19, 0x1, R245, P1 ;  /* 0x00000001130d7824 */ /* 0x002fc600008e06f5 */
[----:B------:R1:W-:Y:S01]  /*30f0*/  LDGSTS.E.BYPASS.LTC128B.128 [R248+0x4900], [R14.64], !P6 ;  /* 0x049000000ef87fae */ /* 0x0003e2000f101d4c */
[----:B--2---:R-:W-:-:S03]  /*3100*/  IMAD.X R11, R18, 0x1, R245, P3 ;  /* 0x00000001120b7824 */ /* 0x004fc600018e06f5 */
[----:B------:R1:W-:Y:S04]  /*3110*/  LDGSTS.E.BYPASS.LTC128B.128 [R248+0x5100], [R12.64], !P6 ;  /* 0x051000000cf87fae */ /* 0x0003e8000f101d4c */
[----:B------:R1:W-:Y:S01]  /*3120*/  LDGSTS.E.BYPASS.LTC128B.128 [R248+0x5900], [R10.64], !P6 ;  /* 0x059000000af87fae */ /* 0x0003e2000f101d4c */
[-C--:B-----5:R-:W-:Y:S02]  /*3130*/  IADD3 R8, P2, R16, R246.reuse, RZ ;  /* 0x000000f610087210 */ /* 0x0a0fe40007f5e0ff */
[----:B---3--:R-:W-:-:S03]  /*3140*/  IADD3 R6, P1, R5, R246, RZ ;  /* 0x000000f605067210 */ /* 0x008fc60007f3e0ff */
[--C-:B------:R-:W-:Y:S02]  /*3150*/  IMAD.X R9, R17, 0x1, R245.reuse, P2 ;  /* 0x0000000111097824 */ /* 0x100fe400010e06f5 */
[----:B----4-:R-:W-:-:S03]  /*3160*/  IMAD.X R7, R2, 0x1, R245, P1 ;  /* 0x0000000102077824 */ /* 0x010fc600008e06f5 */
[----:B------:R1:W-:Y:S04]  /*3170*/  LDGSTS.E.BYPASS.LTC128B.128 [R248+0x6100], [R8.64], !P6 ;  /* 0x0610000008f87fae */ /* 0x0003e8000f101d4c */
[----:B------:R1:W-:Y:S02]  /*3180*/  LDGSTS.E.BYPASS.LTC128B.128 [R248+0x6900], [R6.64], !P6 ;  /* 0x0690000006f87fae */ /* 0x0003e4000f101d4c */
.L_x_33:
[----:B---3--:R-:W-:Y:S01]  /*3190*/  LOP3.LUT R2, R138, 0xffffffe0, RZ, 0xc0, !PT ;  /* 0xffffffe08a027812 */ /* 0x008fe200078ec0ff */
[----:B-1----:R-:W-:Y:S01]  /*31a0*/  IMAD.MOV.U32 R6, RZ, RZ, -0x2 ;  /* 0xfffffffeff067424 */ /* 0x002fe200078e00ff */
[----:B------:R-:W-:Y:S01]  /*31b0*/  STL [R1+0x18], R234 ;  /* 0x000018ea01007387 */ /* 0x000fe20000100800 */
[----:B------:R-:W-:Y:S02]  /*31c0*/  IMAD.SHL.U32 R228, R0, 0x2, RZ ;  /* 0x0000000200e47824 */ /* 0x000fe400078e00ff */
[----:B------:R-:W-:Y:S01]  /*31d0*/  IMAD.IADD R2, R224, 0x1, -R2 ;  /* 0x00000001e0027824 */ /* 0x000fe200078e0a02 */
[----:B------:R-:W-:Y:S01]  /*31e0*/  STL [R1+0x14], R233 ;  /* 0x000014e901007387 */ /* 0x000fe20000100800 */
[----:B------:R-:W-:Y:S01]  /*31f0*/  IMAD R231, R3, 0x2, R228 ;  /* 0x0000000203e77824 */ /* 0x000fe200078e02e4 */
[----:B------:R-:W-:-:S02]  /*3200*/  LEA R229, R4, R228, 0x1 ;  /* 0x000000e404e57211 */ /* 0x000fc400078e08ff */
[----:B------:R-:W-:Y:S01]  /*3210*/  SHF.R.S32.HI R5, RZ, 0x1f, R2 ;  /* 0x0000001fff057819 */ /* 0x000fe20000011402 */
[----:B------:R-:W-:Y:S02]  /*3220*/  STL [R1+0x10], R232 ;  /* 0x000010e801007387 */ /* 0x000fe40000100800 */
[----:B------:R-:W-:Y:S01]  /*3230*/  IMAD R230, R3, 0x2, R229 ;  /* 0x0000000203e67824 */ /* 0x000fe200078e02e5 */
[----:B------:R-:W-:Y:S01]  /*3240*/  LEA.HI R5, R5, R2, RZ, 0x2 ;  /* 0x0000000205057211 */ /* 0x000fe200078f10ff */
[----:B------:R1:W-:Y:S03]  /*3250*/  STL [R1+0xc], R139 ;  /* 0x00000c8b01007387 */ /* 0x0003e60000100800 */
[----:B------:R-:W-:Y:S01]  /*3260*/  LOP3.LUT R5, R5, 0x7ffffffc, RZ, 0xc0, !PT ;  /* 0x7ffffffc05057812 */ /* 0x000fe200078ec0ff */
[----:B------:R-:W-:Y:S04]  /*3270*/  LDSM.16.MT88.4 R40, [R230+0x100] ;  /* 0x00010000e628783b */ /* 0x000fe80000004200 */
[----:B------:R-:W-:Y:S01]  /*3280*/  IMAD.IADD R2, R2, 0x1, -R5 ;  /* 0x0000000102027824 */ /* 0x000fe200078e0a05 */
[----:B------:R-:W0:Y:S03]  /*3290*/  LDGDEPBAR ;  /* 0x00000000000079af */ /* 0x000e260000000000 */
[----:B------:R-:W-:-:S05]  /*32a0*/  IMAD R2, R2, R6, UR18 ;  /* 0x0000001202027e24 */ /* 0x000fca000f8e0206 */
[C---:B------:R-:W-:Y:S02]  /*32b0*/  ISETP.GT.AND P1, PT, R2.reuse, RZ, PT ;  /* 0x000000ff0200720c */ /* 0x040fe40003f24270 */
[----:B------:R-:W-:Y:S02]  /*32c0*/  ISETP.GT.AND P3, PT, R2, 0x1, PT ;  /* 0x000000010200780c */ /* 0x000fe40003f64270 */
[----:B------:R-:W-:Y:S02]  /*32d0*/  FSEL R11, R172, -INF , P1 ;  /* 0xff800000ac0b7808 */ /* 0x000fe40000800000 */
[----:B------:R-:W-:Y:S02]  /*32e0*/  FSEL R12, R173, -INF , P3 ;  /* 0xff800000ad0c7808 */ /* 0x000fe40001800000 */
[----:B------:R-:W-:Y:S02]  /*32f0*/  ISETP.GT.AND P2, PT, R2, 0x8, PT ;  /* 0x000000080200780c */ /* 0x000fe40003f44270 */
[----:B------:R-:W-:-:S02]  /*3300*/  FSEL R10, R100, -INF , P1 ;  /* 0xff800000640a7808 */ /* 0x000fc40000800000 */
[----:B------:R-:W-:Y:S02]  /*3310*/  FSEL R25, R101, -INF , P3 ;  /* 0xff80000065197808 */ /* 0x000fe40001800000 */
[----:B------:R-:W-:Y:S02]  /*3320*/  FSEL R15, R174, -INF , P1 ;  /* 0xff800000ae0f7808 */ /* 0x000fe40000800000 */
[----:B------:R-:W-:Y:S02]  /*3330*/  FSEL R32, R102, -INF , P1 ;  /* 0xff80000066207808 */ /* 0x000fe40000800000 */
[----:B------:R-:W-:Y:S02]  /*3340*/  ISETP.GT.AND P1, PT, R2, 0x9, PT ;  /* 0x000000090200780c */ /* 0x000fe40003f24270 */
[----:B------:R-:W-:Y:S02]  /*3350*/  FSEL R13, R132, -INF , P2 ;  /* 0xff800000840d7808 */ /* 0x000fe40001000000 */
[----:B------:R-:W-:-:S02]  /*3360*/  FSEL R26, R96, -INF , P2 ;  /* 0xff800000601a7808 */ /* 0x000fc40001000000 */
[----:B------:R-:W-:Y:S02]  /*3370*/  FMNMX.FTZ R5, R10, R25, !PT ;  /* 0x000000190a057209 */ /* 0x000fe40007810000 */
[----:B------:R-:W-:Y:S02]  /*3380*/  FMNMX.FTZ R6, R11, R12, !PT ;  /* 0x0000000c0b067209 */ /* 0x000fe40007810000 */
[----:B------:R-:W-:Y:S02]  /*3390*/  FSEL R16, R175, -INF , P3 ;  /* 0xff800000af107808 */ /* 0x000fe40001800000 */
[----:B------:R-:W-:Y:S02]  /*33a0*/  FSEL R33, R103, -INF , P3 ;  /* 0xff80000067217808 */ /* 0x000fe40001800000 */
[----:B------:R-:W-:Y:S02]  /*33b0*/  FSEL R17, R134, -INF , P2 ;  /* 0xff80000086117808 */ /* 0x000fe40001000000 */
[----:B------:R-:W-:-:S02]  /*33c0*/  ISETP.GT.AND P3, PT, R2, 0x10, PT ;  /* 0x000000100200780c */ /* 0x000fc40003f64270 */
[----:B------:R-:W-:Y:S02]  /*33d0*/  FSEL R34, R98, -INF , P2 ;  /* 0xff80000062227808 */ /* 0x000fe40001000000 */
[----:B------:R-:W-:Y:S02]  /*33e0*/  ISETP.GT.AND P2, PT, R2, 0x11, PT ;  /* 0x000000110200780c */ /* 0x000fe40003f44270 */
[----:B------:R-:W-:Y:S02]  /*33f0*/  FSEL R14, R133, -INF , P1 ;  /* 0xff800000850e7808 */ /* 0x000fe40000800000 */
[----:B------:R-:W-:Y:S02]  /*3400*/  FSEL R27, R97, -INF , P1 ;  /* 0xff800000611b7808 */ /* 0x000fe40000800000 */
[----:B------:R-:W-:Y:S02]  /*3410*/  FMNMX.FTZ R5, R26, R5, !PT ;  /* 0x000000051a057209 */ /* 0x000fe40007810000 */
[----:B------:R-:W-:-:S02]  /*3420*/  FMNMX.FTZ R6, R13, R6, !PT ;  /* 0x000000060d067209 */ /* 0x000fc40007810000 */
        /* <DEDUP_REMOVED lines=8> */
[C---:B------:R-:W-:Y:S02]  /*34b0*/  ISETP.GT.AND P1, PT, R2.reuse, 0x18, PT ;  /* 0x000000180200780c */ /* 0x040fe40003f24270 */
[----:B------:R-:W-:Y:S02]  /*34c0*/  ISETP.GT.AND P3, PT, R2, 0x19, PT ;  /* 0x000000190200780c */ /* 0x000fe40003f64270 */
[----:B------:R-:W-:Y:S02]  /*34d0*/  FSEL R113, R51, -INF , P2 ;  /* 0xff80000033717808 */ /* 0x000fe40001000000 */
[----:B------:R-:W-:-:S02]  /*34e0*/  FSEL R97, R49, -INF , P2 ;  /* 0xff80000031617808 */ /* 0x000fc40001000000 */
        /* <DEDUP_REMOVED lines=11> */
[----:B------:R-:W-:-:S02]  /*35a0*/  ISETP.GT.AND P1, PT, R2, 0x21, PT ;  /* 0x000000210200780c */ /* 0x000fc40003f24270 */
[----:B------:R-:W-:Y:S02]  /*35b0*/  FSEL R121, R162, -INF , P2 ;  /* 0xff800000a2797808 */ /* 0x000fe40001000000 */
[----:B------:R-:W-:Y:S02]  /*35c0*/  FSEL R117, R160, -INF , P2 ;  /* 0xff800000a0757808 */ /* 0x000fe40001000000 */
[----:B------:R-:W-:Y:S02]  /*35d0*/  ISETP.GT.AND P3, PT, R2, 0x28, PT ;  /* 0x000000280200780c */ /* 0x000fe40003f64270 */
[----:B------:R-:W-:Y:S02]  /*35e0*/  FSEL R129, R82, -INF , P2 ;  /* 0xff80000052817808 */ /* 0x000fe40001000000 */
[----:B------:R-:W-:Y:S02]  /*35f0*/  FSEL R116, R80, -INF , P2 ;  /* 0xff80000050747808 */ /* 0x000fe40001000000 */
[----:B------:R-:W-:-:S02]  /*3600*/  FMNMX.FTZ R5, R96, R5, !PT ;  /* 0x0000000560057209 */ /* 0x000fc40007810000 */
[----:B------:R-:W-:Y:S02]  /*3610*/  FMNMX.FTZ R6, R36, R6, !PT ;  /* 0x0000000624067209 */ /* 0x000fe40007810000 */
[----:B------:R-:W-:Y:S02]  /*3620*/  ISETP.GT.AND P2, PT, R2, 0x29, PT ;  /* 0x000000290200780c */ /* 0x000fe40003f44270 */
        /* <DEDUP_REMOVED lines=8> */
[----:B------:R-:W-:Y:S02]  /*36b0*/  FMNMX.FTZ R5, R97, R5, !PT ;  /* 0x0000000561057209 */ /* 0x000fe40007810000 */
[----:B------:R-:W-:-:S02]  /*36c0*/  FMNMX.FTZ R6, R37, R6, !PT ;  /* 0x0000000625067209 */ /* 0x000fc40007810000 */
        /* <DEDUP_REMOVED lines=34> */
[----:B------:R-:W-:Y:S02]  /*38f0*/  ISETP.GT.AND P1, PT, R2, 0x48, PT ;  /* 0x000000480200780c */ /* 0x000fe40003f24270 */
[----:B------:R-:W-:-:S02]  /*3900*/  FSEL R183, R67, -INF , P2 ;  /* 0xff80000043b77808 */ /* 0x000fc40001000000 */
[----:B------:R-:W-:Y:S02]  /*3910*/  FSEL R150, R65, -INF , P2 ;  /* 0xff80000041967808 */ /* 0x000fe40001000000 */
[----:B------:R-:W-:Y:S02]  /*3920*/  ISETP.GT.AND P2, PT, R2, 0x50, PT ;  /* 0x000000500200780c */ /* 0x000fe40003f44270 */
[----:B------:R-:W-:Y:S02]  /*3930*/  FMNMX.FTZ R5, R116, R5, !PT ;  /* 0x0000000574057209 */ /* 0x000fe40007810000 */
[----:B------:R-:W-:Y:S02]  /*3940*/  FMNMX.FTZ R6, R117, R6, !PT ;  /* 0x0000000675067209 */ /* 0x000fe40007810000 */
[----:B------:R-:W-:Y:S02]  /*3950*/  FMNMX.FTZ R7, R17, R7, !PT ;  /* 0x0000000711077209 */ /* 0x000fe40007810000 */
[----:B------:R-:W-:-:S02]  /*3960*/  FSEL R180, R90, -INF , P1 ;  /* 0xff8000005ab47808 */ /* 0x000fc40000800000 */
[----:B------:R-:W-:Y:S02]  /*3970*/  FSEL R172, R88, -INF , P1 ;  /* 0xff80000058ac7808 */ /* 0x000fe40000800000 */
[----:B------:R-:W-:Y:S02]  /*3980*/  FSEL R185, R62, -INF , P1 ;  /* 0xff8000003eb97808 */ /* 0x000fe40000800000 */
[----:B------:R-:W-:Y:S02]  /*3990*/  FSEL R149, R60, -INF , P1 ;  /* 0xff8000003c957808 */ /* 0x000fe40000800000 */
[----:B------:R-:W-:Y:S02]  /*39a0*/  ISETP.GT.AND P1, PT, R2, 0x51, PT ;  /* 0x000000510200780c */ /* 0x000fe40003f24270 */
[----:B------:R-:W-:Y:S02]  /*39b0*/  FSEL R187, R146, -INF , P2 ;  /* 0xff80000092bb7808 */ /* 0x000fe40001000000 */
[----:B------:R-:W-:-:S02]  /*39c0*/  FSEL R144, R144, -INF , P2 ;  /* 0xff80000090907808 */ /* 0x000fc40001000000 */
[----:B------:R-:W-:Y:S02]  /*39d0*/  FSEL R162, R58, -INF , P2 ;  /* 0xff8000003aa27808 */ /* 0x000fe40001000000 */
[----:B------:R-:W-:Y:S02]  /*39e0*/  FSEL R226, R56, -INF , P2 ;  /* 0xff80000038e27808 */ /* 0x000fe40001000000 */
[----:B------:R-:W-:Y:S02]  /*39f0*/  FMNMX.FTZ R5, R126, R5, !PT ;  /* 0x000000057e057209 */ /* 0x000fe40007810000 */
[----:B------:R-:W-:Y:S02]  /*3a00*/  FMNMX.FTZ R6, R118, R6, !PT ;  /* 0x0000000676067209 */ /* 0x000fe40007810000 */
[----:B------:R-:W-:Y:S02]  /*3a10*/  ISETP.GT.AND P2, PT, R2, 0x58, PT ;  /* 0x000000580200780c */ /* 0x000fe40003f44270 */
[----:B------:R-:W-:-:S02]  /*3a20*/  FMNMX.FTZ R7, R24, R7, !PT ;  /* 0x0000000718077209 */ /* 0x000fc40007810000 */
[----:B------:R-:W-:Y:S02]  /*3a30*/  FSEL R171, R148, -INF , P3 ;  /* 0xff80000094ab7808 */ /* 0x000fe40001800000 */
[----:B------:R-:W-:Y:S02]  /*3a40*/  FSEL R146, R145, -INF , P1 ;  /* 0xff80000091927808 */ /* 0x000fe40000800000 */
        /* <DEDUP_REMOVED lines=13> */
[C---:B------:R-:W-:Y:S02]  /*3b20*/  ISETP.GT.AND P1, PT, R2.reuse, 0x59, PT ;  /* 0x000000590200780c */ /* 0x040fe40003f24270 */
[----:B------:R-:W-:Y:S02]  /*3b30*/  ISETP.GT.AND P2, PT, R2, 0x60, PT ;  /* 0x000000600200780c */ /* 0x000fe40003f44270 */
[----:B------:R-:W-:-:S02]  /*3b40*/  FMNMX.FTZ R5, R127, R5, !PT ;  /* 0x000000057f057209 */ /* 0x000fc40007810000 */
[----:B------:R-:W-:Y:S02]  /*3b50*/  FMNMX.FTZ R6, R120, R6, !PT ;  /* 0x0000000678067209 */ /* 0x000fe40007810000 */
[----:B------:R-:W-:Y:S02]  /*3b60*/  FMNMX.FTZ R7, R93, R7, !PT ;  /* 0x000000075d077209 */ /* 0x000fe40007810000 */
        /* <DEDUP_REMOVED lines=10> */
[----:B-1----:R-:W-:Y:S02]  /*3c10*/  FSEL R139, R22, -INF , P2 ;  /* 0xff800000168b7808 */ /* 0x002fe40001000000 */
[----:B------:R-:W-:Y:S02]  /*3c20*/  FSEL R233, R20, -INF , P2 ;  /* 0xff80000014e97808 */ /* 0x000fe40001000000 */
[C---:B------:R-:W-:Y:S02]  /*3c30*/  ISETP.GT.AND P1, PT, R2.reuse, 0x61, PT ;  /* 0x000000610200780c */ /* 0x040fe40003f24270 */
[C---:B------:R-:W-:Y:S02]  /*3c40*/  ISETP.GT.AND P3, PT, R2.reuse, 0x68, PT ;  /* 0x000000680200780c */ /* 0x040fe40003f64270 */
[----:B------:R-:W-:Y:S02]  /*3c50*/  ISETP.GT.AND P2, PT, R2, 0x69, PT ;  /* 0x000000690200780c */ /* 0x000fe40003f44270 */
        /* <DEDUP_REMOVED lines=33> */
[----:B------:R-:W-:Y:S01]  /*3e70*/  FSEL R188, R176, -INF , P3 ;  /* 0xff800000b0bc7808 */ /* 0x000fe20001800000 */
[----:B------:R-:W-:Y:S01]  /*3e80*/  IMAD.MOV.U32 R176, RZ, RZ, R8 ;  /* 0x000000ffffb07224 */ /* 0x000fe200078e0008 */
        /* <DEDUP_REMOVED lines=9> */
[----:B------:R-:W-:Y:S02]  /*3f20*/  FSEL R192, R141, -INF , P1 ;  /* 0xff8000008dc07808 */ /* 0x000fe40000800000 */
[----:B------:R-:W-:Y:S02]  /*3f30*/  FSEL R205, R21, -INF , P1 ;  /* 0xff80000015cd7808 */ /* 0x000fe40000800000 */
[----:B------:R-:W-:Y:S02]  /*3f40*/  FMNMX.FTZ R137, R233, R137, !PT ;  /* 0x00000089e9897209 */ /* 0x000fe40007810000 */
[----:B------:R-:W-:Y:S02]  /*3f50*/  FMNMX.FTZ R2, R201, R2, !PT ;  /* 0x00000002c9027209 */ /* 0x000fe40007810000 */
[----:B------:R-:W-:Y:S02]  /*3f60*/  FMNMX.FTZ R5, R180, R5, !PT ;  /* 0x00000005b4057209 */ /* 0x000fe40007810000 */
[----:B------:R-:W-:-:S02]  /*3f70*/  FMNMX.FTZ R6, R115, R6, !PT ;  /* 0x0000000673067209 */ /* 0x000fc40007810000 */
[----:B------:R-:W-:Y:S02]  /*3f80*/  FSEL R202, R28, -INF , P3 ;  /* 0xff8000001cca7808 */ /* 0x000fe40001800000 */
[----:B------:R-:W-:Y:S02]  /*3f90*/  FMNMX.FTZ R137, R205, R137, !PT ;  /* 0x00000089cd897209 */ /* 0x000fe40007810000 */
[----:B------:R-:W-:Y:S02]  /*3fa0*/  FMNMX.FTZ R2, R192, R2, !PT ;  /* 0x00000002c0027209 */ /* 0x000fe40007810000 */
[----:B------:R-:W-:Y:S02]  /*3fb0*/  FMNMX.FTZ R5, R182, R5, !PT ;  /* 0x00000005b6057209 */ /* 0x000fe40007810000 */
[----:B------:R-:W-:Y:S02]  /*3fc0*/  FMNMX.FTZ R6, R129, R6, !PT ;  /* 0x0000000681067209 */ /* 0x000fe40007810000 */
[----:B------:R-:W-:-:S02]  /*3fd0*/  FSEL R191, R177, -INF , P2 ;  /* 0xff800000b1bf7808 */ /* 0x000fc40001000000 */
[----:B------:R-:W-:Y:S02]  /*3fe0*/  FSEL R203, R29, -INF , P2 ;  /* 0xff8000001dcb7808 */ /* 0x000fe40001000000 */
[----:B------:R-:W-:Y:S02]  /*3ff0*/  FMNMX.FTZ R137, R202, R137, !PT ;  /* 0x00000089ca897209 */ /* 0x000fe40007810000 */
[----:B------:R-:W-:Y:S02]  /*4000*/  FMNMX.FTZ R2, R188, R2, !PT ;  /* 0x00000002bc027209 */ /* 0x000fe40007810000 */
[----:B------:R-:W-:Y:S02]  /*4010*/  FMNMX.FTZ R5, R187, R5, !PT ;  /* 0x00000005bb057209 */ /* 0x000fe40007810000 */
[----:B------:R-:W-:Y:S02]  /*4020*/  FMNMX.FTZ R6, R130, R6, !PT ;  /* 0x0000000682067209 */ /* 0x000fe40007810000 */
[----:B------:R-:W-:-:S02]  /*4030*/  FMNMX.FTZ R137, R203, R137, !PT ;  /* 0x00000089cb897209 */ /* 0x000fc40007810000 */
[----:B------:R-:W-:Y:S02]  /*4040*/  FMNMX.FTZ R2, R191, R2, !PT ;  /* 0x00000002bf027209 */ /* 0x000fe40007810000 */
[----:B------:R-:W-:Y:S01]  /*4050*/  FMNMX.FTZ R5, R211, R5, !PT ;  /* 0x00000005d3057209 */ /* 0x000fe20007810000 */
[----:B------:R-:W1:Y:S01]  /*4060*/  SHFL.BFLY PT, R8, R137, 0x2, 0x1f ;  /* 0x0c401f0089087f89 */ /* 0x000e6200000e0000 */
[----:B------:R-:W-:Y:S02]  /*4070*/  FMNMX.FTZ R6, R131, R6, !PT ;  /* 0x0000000683067209 */ /* 0x000fe40007810000 */
[----:B------:R-:W-:Y:S01]  /*4080*/  FMNMX.FTZ R5, R209, R5, !PT ;  /* 0x00000005d1057209 */ /* 0x000fe20007810000 */
        /* <DEDUP_REMOVED lines=27> */
[----:B------:R-:W-:-:S03]  /*4240*/  FMNMX.FTZ R6, R162, R6, !PT ;  /* 0x00000006a2067209 */ /* 0x000fc60007810000 */
[----:B------:R-:W-:Y:S01]  /*4250*/  LDSM.16.MT88.4 R28, [R229+0x100] ;  /* 0x00010000e51c783b */ /* 0x000fe20000004200 */
[----:B------:R-:W-:-:S04]  /*4260*/  FMNMX.FTZ R6, R204, R6, !PT ;  /* 0x00000006cc067209 */ /* 0x000fc80007810000 */
[----:B------:R-:W-:Y:S02]  /*4270*/  FMNMX.FTZ R6, R165, R6, !PT ;  /* 0x00000006a5067209 */ /* 0x000fe40007810000 */
[----:B-1----:R-:W-:Y:S02]  /*4280*/  FMNMX.FTZ R5, R5, R7, !PT ;  /* 0x0000000705057209 */ /* 0x002fe40007810000 */
[----:B------:R-:W-:Y:S02]  /*4290*/  FMNMX.FTZ R6, R166, R6, !PT ;  /* 0x00000006a6067209 */ /* 0x000fe40007810000 */
[----:B--2---:R-:W-:Y:S01]  /*42a0*/  FMNMX.FTZ R137, R137, R8, !PT ;  /* 0x0000000889897209 */ /* 0x004fe20007810000 */
[----:B------:R-:W-:Y:S01]  /*42b0*/  SHFL.BFLY PT, R9, R5, 0x1, 0x1f ;  /* 0x0c201f0005097f89 */ /* 0x000fe200000e0000 */
[----:B---3--:R-:W-:-:S03]  /*42c0*/  FMNMX.FTZ R135, R2, R135, !PT ;  /* 0x0000008702877209 */ /* 0x008fc60007810000 */
[----:B------:R-:W-:Y:S01]  /*42d0*/  FMUL.FTZ R7, R137, c[0x0][0x2d0] ;  /* 0x0000b40089077a20 */ /* 0x000fe20000410000 */
[----:B------:R-:W-:Y:S02]  /*42e0*/  FMNMX.FTZ R2, R139, R6, !PT ;  /* 0x000000068b027209 */ /* 0x000fe40007810000 */
[----:B------:R-:W-:Y:S01]  /*42f0*/  FSETP.NEU.FTZ.AND P1, PT, R137, -INF , PT ;  /* 0xff8000008900780b */ /* 0x000fe20003f3d000 */
[----:B------:R-:W-:Y:S01]  /*4300*/  FMUL.FTZ R6, R135, c[0x0][0x2d0] ;  /* 0x0000b40087067a20 */ /* 0x000fe20000410000 */
[----:B------:R-:W-:Y:S02]  /*4310*/  FMNMX.FTZ R2, R221, R2, !PT ;  /* 0x00000002dd027209 */ /* 0x000fe40007810000 */
[----:B------:R-:W-:Y:S02]  /*4320*/  FSEL R7, R7, RZ, P1 ;  /* 0x000000ff07077208 */ /* 0x000fe40000800000 */
[----:B------:R-:W-:Y:S02]  /*4330*/  FMNMX.FTZ R8, R216, R2, !PT ;  /* 0x00000002d8087209 */ /* 0x000fe40007810000 */
[----:B------:R-:W-:Y:S01]  /*4340*/  FSETP.NEU.FTZ.AND P1, PT, R135, -INF , PT ;  /* 0xff8000008700780b */ /* 0x000fe20003f3d000 */
[----:B------:R-:W-:Y:S01]  /*4350*/  FFMA.FTZ R2, R10, c[0x0][0x2d0], -R7 ;  /* 0x0000b4000a027a23 */ /* 0x000fe20000010807 */
[----:B------:R-:W-:-:S02]  /*4360*/  FMNMX.FTZ R8, R214, R8, !PT ;  /* 0x00000008d6087209 */ /* 0x000fc40007810000 */
[----:B------:R-:W-:Y:S01]  /*4370*/  FSEL R6, R6, RZ, P1 ;  /* 0x000000ff06067208 */ /* 0x000fe20000800000 */
[----:B------:R1:W-:Y:S02]  /*4380*/  MUFU.EX2 R232, R2 ;  /* 0x0000000200e87308 */ /* 0x0003e40000000800 */
[----:B------:R-:W2:Y:S02]  /*4390*/  SHFL.BFLY PT, R10, R8, 0x2, 0x1f ;  /* 0x0c401f00080a7f89 */ /* 0x000ea400000e0000 */
[----:B-1----:R-:W-:-:S04]  /*43a0*/  FFMA.FTZ R2, R11, c[0x0][0x2d0], -R6 ;  /* 0x0000b4000b027a23 */ /* 0x002fc80000010806 */
[----:B------:R1:W-:Y:S01]  /*43b0*/  MUFU.EX2 R178, R2 ;  /* 0x0000000200b27308 */ /* 0x0003e20000000800 */
[----:B--2---:R-:W-:Y:S02]  /*43c0*/  FMNMX.FTZ R8, R8, R10, !PT ;  /* 0x0000000a08087209 */ /* 0x004fe40007810000 */
[----:B-1----:R-:W-:Y:S01]  /*43d0*/  FMNMX.FTZ R2, R9, R5, !PT ;  /* 0x0000000509027209 */ /* 0x002fe20007810000 */
[--C-:B------:R-:W-:Y:S02]  /*43e0*/  FFMA.FTZ R5, R12, c[0x0][0x2d0], -R6.reuse ;  /* 0x0000b4000c057a23 */ /* 0x100fe40000010806 */
[----:B------:R-:W-:Y:S01]  /*43f0*/  FFMA.FTZ R9, R13, c[0x0][0x2d0], -R6 ;  /* 0x0000b4000d097a23 */ /* 0x000fe20000010806 */
[C---:B------:R-:W-:Y:S01]  /*4400*/  FSETP.NEU.FTZ.AND P1, PT, R2.reuse, -INF , PT ;  /* 0xff8000000200780b */ /* 0x040fe20003f3d000 */
[----:B------:R1:W-:Y:S08]  /*4410*/  MUFU.EX2 R177, R5 ;  /* 0x0000000500b17308 */ /* 0x0003f00000000800 */
[----:B------:R2:W-:Y:S01]  /*4420*/  MUFU.EX2 R252, R9 ;  /* 0x0000000900fc7308 */ /* 0x0005e20000000800 */
[----:B-1----:R-:W-:-:S05]  /*4430*/  FMUL.FTZ R5, R2, c[0x0][0x2d0] ;  /* 0x0000b40002057a20 */ /* 0x002fca0000410000 */
[----:B------:R-:W-:Y:S01]  /*4440*/  FSEL R5, R5, RZ, P1 ;  /* 0x000000ff05057208 */ /* 0x000fe20000800000 */
[----:B--2---:R-:W-:-:S04]  /*4450*/  FFMA.FTZ R9, R14, c[0x0][0x2d0], -R6 ;  /* 0x0000b4000e097a23 */ /* 0x004fc80000010806 */
[--C-:B------:R-:W-:Y:S01]  /*4460*/  FFMA.FTZ R0, R16, c[0x0][0x2d0], -R5.reuse ;  /* 0x0000b40010007a23 */ /* 0x100fe20000010805 */
[----:B------:R1:W2:Y:S08]  /*4470*/  MUFU.EX2 R161, R9 ;  /* 0x0000000900a17308 */ /* 0x0002b00000000800 */
[----:B------:R3:W-:Y:S01]  /*4480*/  MUFU.EX2 R234, R0 ;  /* 0x0000000000ea7308 */ /* 0x0007e20000000800 */
[----:B-1----:R-:W-:Y:S01]  /*4490*/  FFMA.FTZ R9, R15, c[0x0][0x2d0], -R5 ;  /* 0x0000b4000f097a23 */ /* 0x002fe20000010805 */
[----:B--2---:R-:W-:-:S06]  /*44a0*/  F2FP.PACK_AB R10, R161, R252 ;  /* 0x000000fca10a723e */ /* 0x004fcc00000000ff */
[----:B------:R1:W2:Y:S01]  /*44b0*/  MUFU.EX2 R179, R9 ;  /* 0x0000000900b37308 */ /* 0x0002a20000000800 */
[--C-:B---3--:R-:W-:Y:S02]  /*44c0*/  FFMA.FTZ R0, R17, c[0x0][0x2d0], -R5.reuse ;  /* 0x0000b40011007a23 */ /* 0x108fe40000010805 */
[----:B------:R-:W-:Y:S05]  /*44d0*/  LDSM.16.MT88.4 R16, [R231+0x100] ;  /* 0x00010000e710783b */ /* 0x000fea0000004200 */
[----:B------:R3:W-:Y:S01]  /*44e0*/  MUFU.EX2 R193, R0 ;  /* 0x0000000000c17308 */ /* 0x0007e20000000800 */
[----:B-1----:R-:W1:Y:S01]  /*44f0*/  SHFL.BFLY PT, R9, R8, 0x1, 0x1f ;  /* 0x0c201f0008097f89 */ /* 0x002e6200000e0000 */
[----:B---3--:R-:W-:-:S06]  /*4500*/  FFMA.FTZ R0, R24, c[0x0][0x2d0], -R5 ;  /* 0x0000b40018007a23 */ /* 0x008fcc0000010805 */
[----:B------:R3:W4:Y:S01]  /*4510*/  MUFU.EX2 R151, R0 ;  /* 0x0000000000977308 */ /* 0x0007220000000800 */
[----:B-1----:R-:W-:Y:S02]  /*4520*/  FMNMX.FTZ R136, R8, R9, !PT ;  /* 0x0000000908887209 */ /* 0x002fe40007810000 */
[----:B------:R-:W-:Y:S01]  /*4530*/  F2FP.PACK_AB R8, R177, R178 ;  /* 0x000000b2b108723e */ /* 0x000fe200000000ff */
[----:B---3--:R-:W-:Y:S01]  /*4540*/  FFMA.FTZ R0, R25, c[0x0][0x2d0], -R7 ;  /* 0x0000b40019007a23 */ /* 0x008fe20000010807 */
[C---:B------:R-:W-:Y:S01]  /*4550*/  FSETP.NEU.FTZ.AND P1, PT, R136.reuse, -INF , PT ;  /* 0xff8000008800780b */ /* 0x040fe20003f3d000 */
[----:B------:R-:W-:Y:S01]  /*4560*/  FMUL.FTZ R3, R136, c[0x0][0x2d0] ;  /* 0x0000b40088037a20 */ /* 0x000fe20000410000 */
[----:B--2---:R-:W-:Y:S01]  /*4570*/  F2FP.PACK_AB R9, R234, R179 ;  /* 0x000000b3ea09723e */ /* 0x004fe200000000ff */
[----:B------:R1:W2:Y:S01]  /*4580*/  MUFU.EX2 R227, R0 ;  /* 0x0000000000e37308 */ /* 0x0002a20000000800 */
[----:B----4-:R-:W-:-:S07]  /*4590*/  F2FP.PACK_AB R11, R151, R193 ;  /* 0x000000c1970b723e */ /* 0x010fce00000000ff */
[----:B------:R-:W-:Y:S01]  /*45a0*/  HMMA.16816.F32 R72, R8, R20, RZ ;  /* 0x000000140848723c */ /* 0x000fe200000018ff */
[----:B-1----:R-:W-:Y:S01]  /*45b0*/  FFMA.FTZ R0, R26, c[0x0][0x2d0], -R7 ;  /* 0x0000b4001a007a23 */ /* 0x002fe20000010807 */
[----:B--2---:R-:W-:-:S06]  /*45c0*/  F2FP.PACK_AB R12, R227, R232 ;  /* 0x000000e8e30c723e */ /* 0x004fcc00000000ff */
[C---:B------:R-:W-:Y:S01]  /*45d0*/  HMMA.16816.F32 R64, R8.reuse, R16, RZ ;  /* 0x000000100840723c */ /* 0x040fe200000018ff */
[----:B------:R1:W-:Y:S07]  /*45e0*/  MUFU.EX2 R196, R0 ;  /* 0x0000000000c47308 */ /* 0x0003ee0000000800 */
[C---:B------:R-:W-:Y:S08]  /*45f0*/  HMMA.16816.F32 R56, R8.reuse, R28, RZ ;  /* 0x0000001c0838723c */ /* 0x040ff000000018ff */
[----:B------:R-:W-:Y:S01]  /*4600*/  HMMA.16816.F32 R48, R8, R40, RZ ;  /* 0x000000280830723c */ /* 0x000fe200000018ff */
[----:B-1----:R-:W-:Y:S01]  /*4610*/  FSEL R0, R3, RZ, P1 ;  /* 0x000000ff03007208 */ /* 0x002fe20000800000 */
[----:B------:R-:W-:-:S02]  /*4620*/  FFMA.FTZ R3, R27, c[0x0][0x2d0], -R7 ;  /* 0x0000b4001b037a23 */ /* 0x000fc40000010807 */
[----:B------:R-:W1:Y:S02]  /*4630*/  LDSM.16.MT88.4 R24, [R228+0x900] ;  /* 0x00090000e418783b */ /* 0x000e640000004200 */
[----:B------:R2:W3:Y:S02]  /*4640*/  MUFU.EX2 R163, R3 ;  /* 0x0000000300a37308 */ /* 0x0004e40000000800 */
[C---:B------:R-:W-:Y:S08]  /*4650*/  HMMA.16816.F32 R68, R8.reuse, R22, RZ ;  /* 0x000000160844723c */ /* 0x040ff000000018ff */
[----:B------:R-:W-:Y:S01]  /*4660*/  HMMA.16816.F32 R60, R8, R18, RZ ;  /* 0x00000012083c723c */ /* 0x000fe200000018ff */
[----:B--2---:R-:W-:Y:S01]  /*4670*/  FFMA.FTZ R3, R32, c[0x0][0x2d0], -R0 ;  /* 0x0000b40020037a23 */ /* 0x004fe20000010800 */
[----:B---3--:R-:W-:-:S06]  /*4680*/  F2FP.PACK_AB R14, R163, R196 ;  /* 0x000000c4a30e723e */ /* 0x008fcc00000000ff */
[C---:B------:R-:W-:Y:S01]  /*4690*/  HMMA.16816.F32 R52, R8.reuse, R30, RZ ;  /* 0x0000001e0834723c */ /* 0x040fe200000018ff */
[----:B------:R2:W-:Y:S07]  /*46a0*/  MUFU.EX2 R223, R3 ;  /* 0x0000000300df7308 */ /* 0x0005ee0000000800 */
[----:B------:R-:W-:Y:S01]  /*46b0*/  HMMA.16816.F32 R44, R8, R42, RZ ;  /* 0x0000002a082c723c */ /* 0x000fe200000018ff */
[----:B--2---:R-:W-:-:S04]  /*46c0*/  FFMA.FTZ R3, R33, c[0x0][0x2d0], -R0 ;  /* 0x0000b40021037a23 */ /* 0x004fc80000010800 */
[----:B------:R2:W3:Y:S02]  /*46d0*/  MUFU.EX2 R220, R3 ;  /* 0x0000000300dc7308 */ /* 0x0004e40000000800 */
[----:B--2---:R-:W-:Y:S01]  /*46e0*/  FFMA.FTZ R3, R34, c[0x0][0x2d0], -R0 ;  /* 0x0000b40022037a23 */ /* 0x004fe20000010800 */
[----:B---3--:R-:W-:-:S05]  /*46f0*/  F2FP.PACK_AB R13, R220, R223 ;  /* 0x000000dfdc0d723e */ /* 0x008fca00000000ff */
[----:B------:R2:W-:Y:S02]  /*4700*/  MUFU.EX2 R222, R3 ;  /* 0x0000000300de7308 */ /* 0x0005e40000000800 */
[----:B--2---:R-:W-:Y:S02]  /*4710*/  FFMA.FTZ R3, R35, c[0x0][0x2d0], -R0 ;  /* 0x0000b40023037a23 */ /* 0x004fe40000010800 */
[----:B------:R-:W-:Y:S04]  /*4720*/  LDSM.16.MT88.4 R32, [R230+0x900] ;  /* 0x00090000e620783b */ /* 0x000fe80000004200 */
[----:B------:R2:W3:Y:S02]  /*4730*/  MUFU.EX2 R200, R3 ;  /* 0x0000000300c87308 */ /* 0x0004e40000000800 */
[----:B--2---:R-:W-:Y:S01]  /*4740*/  FFMA.FTZ R3, R36, c[0x0][0x2d0], -R6 ;  /* 0x0000b40024037a23 */ /* 0x004fe20000010806 */
[----:B---3--:R-:W-:-:S05]  /*4750*/  F2FP.PACK_AB R15, R200, R222 ;  /* 0x000000dec80f723e */ /* 0x008fca00000000ff */
[----:B------:R2:W-:Y:S02]  /*4760*/  MUFU.EX2 R4, R3 ;  /* 0x0000000300047308 */ /* 0x0005e40000000800 */
[C---:B------:R-:W-:Y:S08]  /*4770*/  HMMA.16816.F32 R84, R12.reuse, R20, RZ ;  /* 0x000000140c54723c */ /* 0x040ff000000018ff */
[----:B------:R-:W-:Y:S01]  /*4780*/  HMMA.16816.F32 R88, R12, R22, RZ ;  /* 0x000000160c58723c */ /* 0x000fe200000018ff */
[----:B------:R-:W3:Y:S01]  /*4790*/  LDSM.16.MT88.4 R20, [R229+0x900] ;  /* 0x00090000e514783b */ /* 0x000ee20000004200 */
[----:B--2---:R-:W-:-:S04]  /*47a0*/  FFMA.FTZ R3, R37, c[0x0][0x2d0], -R6 ;  /* 0x0000b40025037a23 */ /* 0x004fc80000010806 */
[----:B------:R2:W4:Y:S02]  /*47b0*/  MUFU.EX2 R198, R3 ;  /* 0x0000000300c67308 */ /* 0x0005240000000800 */
[C---:B------:R-:W-:Y:S08]  /*47c0*/  HMMA.16816.F32 R80, R12.reuse, R16, RZ ;  /* 0x000000100c50723c */ /* 0x040ff000000018ff */
[----:B------:R-:W-:Y:S01]  /*47d0*/  HMMA.16816.F32 R100, R12, R18, RZ ;  /* 0x000000120c64723c */ /* 0x000fe200000018ff */
[----:B--2---:R-:W-:Y:S01]  /*47e0*/  FFMA.FTZ R3, R38, c[0x0][0x2d0], -R6 ;  /* 0x0000b40026037a23 */ /* 0x004fe20000010806 */
[----:B----4-:R-:W-:-:S06]  /*47f0*/  F2FP.PACK_AB R8, R198, R4 ;  /* 0x00000004c608723e */ /* 0x010fcc00000000ff */
[C---:B------:R-:W-:Y:S01]  /*4800*/  HMMA.16816.F32 R16, R12.reuse, R40, RZ ;  /* 0x000000280c10723c */ /* 0x040fe200000018ff */
[----:B------:R2:W-:Y:S07]  /*4810*/  MUFU.EX2 R195, R3 ;  /* 0x0000000300c37308 */ /* 0x0005ee0000000800 */
[C---:B------:R-:W-:Y:S08]  /*4820*/  HMMA.16816.F32 R108, R12.reuse, R30, RZ ;  /* 0x0000001e0c6c723c */ /* 0x040ff000000018ff */
[----:B------:R-:W-:Y:S01]  /*4830*/  HMMA.16816.F32 R76, R12, R28, RZ ;  /* 0x0000001c0c4c723c */ /* 0x000fe200000018ff */
[----:B------:R-:W-:Y:S01]  /*4840*/  LDSM.16.MT88.4 R28, [R230+0x1100] ;  /* 0x00110000e61c783b */ /* 0x000fe20000004200 */
[----:B--2---:R-:W-:-:S03]  /*4850*/  FFMA.FTZ R3, R39, c[0x0][0x2d0], -R6 ;  /* 0x0000b40027037a23 */ /* 0x004fc60000010806 */
[----:B------:R-:W2:Y:S01]  /*4860*/  LDSM.16.MT88.4 R36, [R231+0x900] ;  /* 0x00090000e724783b */ /* 0x000ea20000004200 */
[----:B------:R4:W1:Y:S02]  /*4870*/  MUFU.EX2 R189, R3 ;  /* 0x0000000300bd7308 */ /* 0x0008640000000800 */
[----:B----4-:R-:W-:Y:S01]  /*4880*/  FFMA.FTZ R3, R92, c[0x0][0x2d0], -R5 ;  /* 0x0000b4005c037a23 */ /* 0x010fe20000010805 */
[----:B-1----:R-:W-:-:S05]  /*4890*/  F2FP.PACK_AB R10, R189, R195 ;  /* 0x000000c3bd0a723e */ /* 0x002fca00000000ff */
[----:B------:R1:W-:Y:S02]  /*48a0*/  MUFU.EX2 R206, R3 ;  /* 0x0000000300ce7308 */ /* 0x0003e40000000800 */
[----:B-1----:R-:W-:-:S06]  /*48b0*/  FFMA.FTZ R3, R93, c[0x0][0x2d0], -R5 ;  /* 0x0000b4005d037a23 */ /* 0x002fcc0000010805 */
        /* <DEDUP_REMOVED lines=9> */
[C---:B------:R-:W-:Y:S08]  /*4950*/  HMMA.16816.F32 R140, R8.reuse, R24, R72 ;  /* 0x00000018088c723c */ /* 0x040ff00000001848 */
[----:B---3--:R-:W-:Y:S01]  /*4960*/  HMMA.16816.F32 R92, R8, R20, R56 ;  /* 0x00000014085c723c */ /* 0x008fe20000001838 */
[----:B-1----:R-:W-:-:S04]  /*4970*/  FFMA.FTZ R3, R97, c[0x0][0x2d0], -R7 ;  /* 0x0000b40061037a23 */ /* 0x002fc80000010807 */
[----:B------:R1:W3:Y:S03]  /*4980*/  MUFU.EX2 R218, R3 ;  /* 0x0000000300da7308 */ /* 0x0002e60000000800 */
[C---:B------:R-:W-:Y:S08]  /*4990*/  HMMA.16816.F32 R72, R8.reuse, R32, R48 ;  /* 0x000000200848723c */ /* 0x040ff00000001830 */
[----:B------:R-:W-:Y:S01]  /*49a0*/  HMMA.16816.F32 R68, R8, R26, R68 ;  /* 0x0000001a0844723c */ /* 0x000fe20000001844 */
[----:B-1----:R-:W-:-:S07]  /*49b0*/  FFMA.FTZ R3, R104, c[0x0][0x2d0], -R7 ;  /* 0x0000b40068037a23 */ /* 0x002fce0000010807 */
[----:B------:R-:W-:Y:S01]  /*49c0*/  HMMA.16816.F32 R44, R8, R34, R44 ;  /* 0x00000022082c723c */ /* 0x000fe2000000182c */
[----:B------:R1:W-:Y:S07]  /*49d0*/  MUFU.EX2 R215, R3 ;  /* 0x0000000300d77308 */ /* 0x0003ee0000000800 */
[----:B------:R-:W-:Y:S01]  /*49e0*/  HMMA.16816.F32 R96, R12, R42, RZ ;  /* 0x0000002a0c60723c */ /* 0x000fe200000018ff */
[----:B------:R-:W-:Y:S01]  /*49f0*/  LDSM.16.MT88.4 R12, [R231+0x1100] ;  /* 0x00110000e70c783b */ /* 0x000fe20000004200 */
[----:B-1----:R-:W-:-:S06]  /*4a00*/  FFMA.FTZ R3, R105, c[0x0][0x2d0], -R7 ;  /* 0x0000b40069037a23 */ /* 0x002fcc0000010807 */
[C---:B--2---:R-:W-:Y:S01]  /*4a10*/  HMMA.16816.F32 R104, R8.reuse, R36, R64 ;  /* 0x000000240868723c */ /* 0x044fe20000001840 */
[----:B------:R1:W2:Y:S07]  /*4a20*/  MUFU.EX2 R217, R3 ;  /* 0x0000000300d97308 */ /* 0x0002ae0000000800 */
[C---:B------:R-:W-:Y:S08]  /*4a30*/  HMMA.16816.F32 R64, R8.reuse, R38, R60 ;  /* 0x000000260840723c */ /* 0x040ff0000000183c */
[----:B------:R-:W-:Y:S01]  /*4a40*/  HMMA.16816.F32 R60, R8, R22, R52 ;  /* 0x00000016083c723c */ /* 0x000fe20000001834 */
[----:B-1----:R-:W-:-:S02]  /*4a50*/  FFMA.FTZ R3, R112, c[0x0][0x2d0], -R0 ;  /* 0x0000b40070037a23 */ /* 0x002fc40000010800 */
[----:B------:R-:W-:Y:S02]  /*4a60*/  IMAD.MOV.U32 R112, RZ, RZ, R205 ;  /* 0x000000ffff707224 */ /* 0x000fe400078e00cd */
[----:B------:R1:W-:Y:S02]  /*4a70*/  MUFU.EX2 R205, R3 ;  /* 0x0000000300cd7308 */ /* 0x0003e40000000800 */
[----:B---3--:R-:W-:Y:S02]  /*4a80*/  F2FP.PACK_AB R8, R218, R219 ;  /* 0x000000dbda08723e */ /* 0x008fe400000000ff */
[----:B--2---:R-:W-:Y:S01]  /*4a90*/  F2FP.PACK_AB R10, R217, R215 ;  /* 0x000000d7d90a723e */ /* 0x004fe200000000ff */
[----:B-1----:R-:W-:Y:S02]  /*4aa0*/  FFMA.FTZ R3, R113, c[0x0][0x2d0], -R0 ;  /* 0x0000b40071037a23 */ /* 0x002fe40000010800 */
[----:B------:R-:W-:Y:S02]  /*4ab0*/  IMAD.MOV.U32 R113, RZ, RZ, R206 ;  /* 0x000000ffff717224 */ /* 0x000fe400078e00ce */
[----:B------:R1:W2:Y:S02]  /*4ac0*/  MUFU.EX2 R207, R3 ;  /* 0x0000000300cf7308 */ /* 0x0002a40000000800 */
[----:B-1----:R-:W-:Y:S01]  /*4ad0*/  FFMA.FTZ R3, R114, c[0x0][0x2d0], -R0 ;  /* 0x0000b40072037a23 */ /* 0x002fe20000010800 */
[----:B--2---:R-:W-:Y:S01]  /*4ae0*/  F2FP.PACK_AB R9, R207, R205 ;  /* 0x000000cdcf09723e */ /* 0x004fe200000000ff */
[----:B------:R-:W-:-:S04]  /*4af0*/  IMAD.MOV.U32 R114, RZ, RZ, R204 ;  /* 0x000000ffff727224 */ /* 0x000fc800078e00cc */
[----:B------:R1:W-:Y:S02]  /*4b00*/  MUFU.EX2 R208, R3 ;  /* 0x0000000300d07308 */ /* 0x0003e40000000800 */
[----:B-1----:R-:W-:Y:S02]  /*4b10*/  FFMA.FTZ R3, R115, c[0x0][0x2d0], -R0 ;  /* 0x0000b40073037a23 */ /* 0x002fe40000010800 */
[----:B------:R-:W-:-:S04]  /*4b20*/  IMAD.MOV.U32 R115, RZ, RZ, R203 ;  /* 0x000000ffff737224 */ /* 0x000fc800078e00cb */
[----:B------:R1:W2:Y:S02]  /*4b30*/  MUFU.EX2 R206, R3 ;  /* 0x0000000300ce7308 */ /* 0x0002a40000000800 */
[----:B-1----:R-:W-:Y:S01]  /*4b40*/  FFMA.FTZ R3, R116, c[0x0][0x2d0], -R7 ;  /* 0x0000b40074037a23 */ /* 0x002fe20000010807 */
[----:B--2---:R-:W-:Y:S01]  /*4b50*/  F2FP.PACK_AB R11, R206, R208 ;  /* 0x000000d0ce0b723e */ /* 0x004fe200000000ff */
[----:B------:R-:W-:-:S04]  /*4b60*/  IMAD.MOV.U32 R116, RZ, RZ, R202 ;  /* 0x000000ffff747224 */ /* 0x000fc800078e00ca */
[----:B------:R1:W-:Y:S02]  /*4b70*/  MUFU.EX2 R251, R3 ;  /* 0x0000000300fb7308 */ /* 0x0003e40000000800 */
[C---:B------:R-:W-:Y:S08]  /*4b80*/  HMMA.16816.F32 R52, R8.reuse, R36, R80 ;  /* 0x000000240834723c */ /* 0x040ff00000001850 */
[----:B------:R-:W-:Y:S01]  /*4b90*/  HMMA.16816.F32 R36, R8, R38, R100 ;  /* 0x000000260824723c */ /* 0x000fe20000001864 */
[----:B-1----:R-:W-:Y:S01]  /*4ba0*/  FFMA.FTZ R3, R117, c[0x0][0x2d0], -R6 ;  /* 0x0000b40075037a23 */ /* 0x002fe20000010806 */
[----:B------:R-:W-:-:S05]  /*4bb0*/  MOV R117, R201 ;  /* 0x000000c900757202 */ /* 0x000fca0000000f00 */
[----:B------:R-:W-:Y:S01]  /*4bc0*/  IMAD.MOV.U32 R102, RZ, RZ, R116 ;  /* 0x000000ffff667224 */ /* 0x000fe200078e0074 */
[----:B------:R1:W-:Y:S01]  /*4bd0*/  MUFU.EX2 R203, R3 ;  /* 0x0000000300cb7308 */ /* 0x0003e20000000800 */
[C---:B------:R-:W-:Y:S01]  /*4be0*/  HMMA.16816.F32 R48, R8.reuse, R24, R84 ;  /* 0x000000180830723c */ /* 0x040fe20000001854 */
[----:B------:R-:W-:Y:S01]  /*4bf0*/  IMAD.MOV.U32 R103, RZ, RZ, R117 ;  /* 0x000000ffff677224 */ /* 0x000fe200078e0075 */
[----:B------:R-:W-:Y:S01]  /*4c00*/  MOV R116, R252 ;  /* 0x000000fc00747202 */ /* 0x000fe20000000f00 */
[----:B------:R-:W-:Y:S02]  /*4c10*/  IMAD.MOV.U32 R117, RZ, RZ, R195 ;  /* 0x000000ffff757224 */ /* 0x000fe400078e00c3 */
[----:B------:R-:W-:Y:S01]  /*4c20*/  IMAD.MOV.U32 R101, RZ, RZ, R112 ;  /* 0x000000ffff657224 */ /* 0x000fe200078e0070 */
[----:B------:R-:W-:Y:S01]  /*4c30*/  MOV R112, R190 ;  /* 0x000000be00707202 */ /* 0x000fe20000000f00 */
[----:B------:R-:W-:Y:S01]  /*4c40*/  IMAD.MOV.U32 R100, RZ, RZ, R115 ;  /* 0x000000ffff647224 */ /* 0x000fe200078e0073 */
[----:B------:R-:W-:Y:S01]  /*4c50*/  HMMA.16816.F32 R84, R8, R32, R16 ;  /* 0x000000200854723c */ /* 0x000fe20000001810 */
[----:B------:R-:W2:Y:S01]  /*4c60*/  LDSM.16.MT88.4 R16, [R228+0x1100] ;  /* 0x00110000e410783b */ /* 0x000ea20000004200 */
[----:B-1----:R-:W-:-:S06]  /*4c70*/  FFMA.FTZ R3, R118, c[0x0][0x2d0], -R6 ;  /* 0x0000b40076037a23 */ /* 0x002fcc0000010806 */
[C---:B------:R-:W-:Y:S01]  /*4c80*/  HMMA.16816.F32 R40, R8.reuse, R26, R88 ;  /* 0x0000001a0828723c */ /* 0x040fe20000001858 */
[----:B------:R-:W-:Y:S01]  /*4c90*/  IMAD.MOV.U32 R118, RZ, RZ, R200 ;  /* 0x000000ffff767224 */ /* 0x000fe200078e00c8 */
[----:B------:R-:W1:Y:S01]  /*4ca0*/  LDSM.16.MT88.4 R24, [R229+0x1100] ;  /* 0x00110000e518783b */ /* 0x000e620000004200 */
[----:B------:R3:W4:Y:S05]  /*4cb0*/  MUFU.EX2 R204, R3 ;  /* 0x0000000300cc7308 */ /* 0x00072a0000000800 */
[C---:B------:R-:W-:Y:S07]  /*4cc0*/  HMMA.16816.F32 R56, R8.reuse, R22, R108 ;  /* 0x000000160838723c */ /* 0x040fee000000186c */
[----:B------:R-:W-:Y:S01]  /*4cd0*/  IMAD.MOV.U32 R111, RZ, RZ, R192 ;  /* 0x000000ffff6f7224 */ /* 0x000fe200078e00c0 */
[----:B------:R-:W-:Y:S01]  /*4ce0*/  HMMA.16816.F32 R76, R8, R20, R76 ;  /* 0x00000014084c723c */ /* 0x000fe2000000184c */
[----:B------:R-:W-:-:S02]  /*4cf0*/  IMAD.MOV.U32 R110, RZ, RZ, R189 ;  /* 0x000000ffff6e7224 */ /* 0x000fc400078e00bd */
[----:B---3--:R-:W-:Y:S02]  /*4d00*/  FFMA.FTZ R3, R119, c[0x0][0x2d0], -R6 ;  /* 0x0000b40077037a23 */ /* 0x008fe40000010806 */
[----:B------:R-:W-:Y:S02]  /*4d10*/  IMAD.MOV.U32 R119, RZ, RZ, R199 ;  /* 0x000000ffff777224 */ /* 0x000fe400078e00c7 */
[----:B------:R3:W-:Y:S01]  /*4d20*/  MUFU.EX2 R202, R3 ;  /* 0x0000000300ca7308 */ /* 0x0007e20000000800 */
[----:B------:R-:W-:Y:S01]  /*4d30*/  IMAD.MOV.U32 R109, RZ, RZ, R188 ;  /* 0x000000ffff6d7224 */ /* 0x000fe200078e00bc */
[----:B------:R-:W-:Y:S07]  /*4d40*/  HMMA.16816.F32 R32, R8, R34, R96 ;  /* 0x000000220820723c */ /* 0x000fee0000001860 */
[----:B----4-:R-:W-:Y:S01]  /*4d50*/  F2FP.PACK_AB R8, R204, R203 ;  /* 0x000000cbcc08723e */ /* 0x010fe200000000ff */
[----:B------:R-:W-:-:S02]  /*4d60*/  IMAD.MOV.U32 R96, RZ, RZ, R100 ;  /* 0x000000ffff607224 */ /* 0x000fc400078e0064 */
[----:B------:R-:W-:Y:S02]  /*4d70*/  IMAD.MOV.U32 R99, RZ, RZ, R161 ;  /* 0x000000ffff637224 */ /* 0x000fe400078e00a1 */
[----:B------:R-:W-:Y:S02]  /*4d80*/  IMAD.MOV.U32 R98, RZ, RZ, R103 ;  /* 0x000000ffff627224 */ /* 0x000fe400078e0067 */
[----:B---3--:R-:W-:Y:S02]  /*4d90*/  FFMA.FTZ R3, R120, c[0x0][0x2d0], -R6 ;  /* 0x0000b40078037a23 */ /* 0x008fe40000010806 */
[----:B------:R-:W-:Y:S02]  /*4da0*/  IMAD.MOV.U32 R120, RZ, RZ, R197 ;  /* 0x000000ffff787224 */ /* 0x000fe400078e00c5 */
[----:B------:R3:W4:Y:S01]  /*4db0*/  MUFU.EX2 R201, R3 ;  /* 0x0000000300c97308 */ /* 0x0007220000000800 */
[----:B------:R-:W-:Y:S02]  /*4dc0*/  IMAD.MOV.U32 R103, RZ, RZ, R167 ;  /* 0x000000ffff677224 */ /* 0x000fe400078e00a7 */
[----:B------:R-:W-:-:S02]  /*4dd0*/  IMAD.MOV.U32 R97, RZ, RZ, R176 ;  /* 0x000000ffff617224 */ /* 0x000fc400078e00b0 */
[--C-:B---3--:R-:W-:Y:S01]  /*4de0*/  FFMA.FTZ R3, R121, c[0x0][0x2d0], -R5.reuse ;  /* 0x0000b40079037a23 */ /* 0x108fe20000010805 */
[----:B----4-:R-:W-:Y:S01]  /*4df0*/  F2FP.PACK_AB R10, R201, R202 ;  /* 0x000000cac90a723e */ /* 0x010fe200000000ff */
[----:B------:R-:W-:Y:S02]  /*4e00*/  IMAD.MOV.U32 R121, RZ, RZ, R198 ;  /* 0x000000ffff797224 */ /* 0x000fe400078e00c6 */
[----:B------:R3:W-:Y:S02]  /*4e10*/  MUFU.EX2 R200, R3 ;  /* 0x0000000300c87308 */ /* 0x0007e40000000800 */
[----:B---3--:R-:W-:Y:S02]  /*4e20*/  FFMA.FTZ R3, R122, c[0x0][0x2d0], -R5 ;  /* 0x0000b4007a037a23 */ /* 0x008fe40000010805 */
[----:B------:R-:W-:-:S04]  /*4e30*/  IMAD.MOV.U32 R122, RZ, RZ, R113 ;  /* 0x000000ffff7a7224 */ /* 0x000fc800078e0071 */
[----:B------:R3:W4:Y:S01]  /*4e40*/  MUFU.EX2 R199, R3 ;  /* 0x0000000300c77308 */ /* 0x0007220000000800 */
[----:B------:R-:W-:Y:S02]  /*4e50*/  IMAD.MOV.U32 R113, RZ, RZ, R191 ;  /* 0x000000ffff717224 */ /* 0x000fe400078e00bf */
[----:B---3--:R-:W-:Y:S01]  /*4e60*/  FFMA.FTZ R3, R123, c[0x0][0x2d0], -R5 ;  /* 0x0000b4007b037a23 */ /* 0x008fe20000010805 */
[----:B------:R-:W-:Y:S01]  /*4e70*/  MOV R123, R118 ;  /* 0x00000076007b7202 */ /* 0x000fe20000000f00 */
[----:B------:R-:W-:Y:S01]  /*4e80*/  IMAD.MOV.U32 R118, RZ, RZ, R194 ;  /* 0x000000ffff767224 */ /* 0x000fe200078e00c2 */
[----:B----4-:R-:W-:Y:S02]  /*4e90*/  F2FP.PACK_AB R9, R199, R200 ;  /* 0x000000c8c709723e */ /* 0x010fe400000000ff */
[----:B------:R3:W-:Y:S01]  /*4ea0*/  MUFU.EX2 R198, R3 ;  /* 0x0000000300c67308 */ /* 0x0007e20000000800 */
[----:B------:R-:W-:Y:S02]  /*4eb0*/  IMAD.MOV.U32 R100, RZ, RZ, R123 ;  /* 0x000000ffff647224 */ /* 0x000fe400078e007b */
[----:B------:R-:W-:-:S02]  /*4ec0*/  IMAD.MOV.U32 R123, RZ, RZ, R162 ;  /* 0x000000ffff7b7224 */ /* 0x000fc400078e00a2 */
[----:B---3--:R-:W-:Y:S02]  /*4ed0*/  FFMA.FTZ R3, R124, c[0x0][0x2d0], -R5 ;  /* 0x0000b4007c037a23 */ /* 0x008fe40000010805 */
[----:B------:R-:W-:Y:S02]  /*4ee0*/  IMAD.MOV.U32 R124, RZ, RZ, R114 ;  /* 0x000000ffff7c7224 */ /* 0x000fe400078e0072 */
[----:B------:R3:W4:Y:S02]  /*4ef0*/  MUFU.EX2 R197, R3 ;  /* 0x0000000300c57308 */ /* 0x0007240000000800 */
[----:B---3--:R-:W-:Y:S01]  /*4f00*/  FFMA.FTZ R3, R126, c[0x0][0x2d0], -R7 ;  /* 0x0000b4007e037a23 */ /* 0x008fe20000010807 */
[----:B----4-:R-:W-:Y:S01]  /*4f10*/  F2FP.PACK_AB R11, R197, R198 ;  /* 0x000000c6c50b723e */ /* 0x010fe200000000ff */
[----:B------:R-:W-:-:S04]  /*4f20*/  IMAD.MOV.U32 R126, RZ, RZ, R196 ;  /* 0x000000ffff7e7224 */ /* 0x000fc800078e00c4 */
[----:B------:R3:W4:Y:S02]  /*4f30*/  MUFU.EX2 R196, R3 ;  /* 0x0000000300c47308 */ /* 0x0007240000000800 */
[C---:B--2---:R-:W-:Y:S08]  /*4f40*/  HMMA.16816.F32 R80, R8.reuse, R18, R68 ;  /* 0x000000120850723c */ /* 0x044ff00000001844 */
[----:B------:R-:W-:Y:S01]  /*4f50*/  HMMA.16816.F32 R68, R8, R14, R64 ;  /* 0x0000000e0844723c */ /* 0x000fe20000001840 */
[----:B---3--:R-:W-:-:S02]  /*4f60*/  FFMA.FTZ R3, R125, c[0x0][0x2d0], -R7 ;  /* 0x0000b4007d037a23 */ /* 0x008fc40000010807 */
[----:B------:R-:W-:Y:S02]  /*4f70*/  IMAD.MOV.U32 R125, RZ, RZ, R119 ;  /* 0x000000ffff7d7224 */ /* 0x000fe400078e0077 */
[----:B------:R2:W-:Y:S01]  /*4f80*/  MUFU.EX2 R195, R3 ;  /* 0x0000000300c37308 */ /* 0x0005e20000000800 */
[----:B------:R-:W-:Y:S02]  /*4f90*/  IMAD.MOV.U32 R119, RZ, RZ, R193 ;  /* 0x000000ffff777224 */ /* 0x000fe400078e00c1 */
[C---:B-1----:R-:W-:Y:S08]  /*4fa0*/  HMMA.16816.F32 R64, R8.reuse, R26, R60 ;  /* 0x0000001a0840723c */ /* 0x042ff0000000183c */
[----:B------:R-:W-:Y:S01]  /*4fb0*/  HMMA.16816.F32 R140, R8, R16, R140 ;  /* 0x00000010088c723c */ /* 0x000fe2000000188c */
[----:B--2---:R-:W-:-:S07]  /*4fc0*/  FFMA.FTZ R3, R127, c[0x0][0x2d0], -R7 ;  /* 0x0000b4007f037a23 */ /* 0x004fce0000010807 */
[----:B------:R-:W-:Y:S01]  /*4fd0*/  HMMA.16816.F32 R104, R8, R12, R104 ;  /* 0x0000000c0868723c */ /* 0x000fe20000001868 */
[----:B------:R-:W-:Y:S01]  /*4fe0*/  IMAD.MOV.U32 R127, RZ, RZ, R102 ;  /* 0x000000ffff7f7224 */ /* 0x000fe200078e0066 */
[----:B------:R1:W2:Y:S01]  /*4ff0*/  MUFU.EX2 R194, R3 ;  /* 0x0000000300c27308 */ /* 0x0002a20000000800 */
[----:B------:R-:W-:-:S05]  /*5000*/  MOV R102, R163 ;  /* 0x000000a300667202 */ /* 0x000fca0000000f00 */
[C---:B------:R-:W-:Y:S08]  /*5010*/  HMMA.16816.F32 R92, R8.reuse, R24, R92 ;  /* 0x00000018085c723c */ /* 0x040ff0000000185c */
[----:B------:R-:W-:Y:S01]  /*5020*/  HMMA.16816.F32 R88, R8, R28, R72 ;  /* 0x0000001c0858723c */ /* 0x000fe20000001848 */
[----:B-1----:R-:W-:Y:S02]  /*5030*/  FFMA.FTZ R3, R128, c[0x0][0x2d0], -R7 ;  /* 0x0000b40080037a23 */ /* 0x002fe40000010807 */
[----:B------:R-:W-:-:S02]  /*5040*/  IMAD.MOV.U32 R128, RZ, RZ, R110 ;  /* 0x000000ffff807224 */ /* 0x000fc400078e006e */
[----:B------:R1:W-:Y:S03]  /*5050*/  MUFU.EX2 R193, R3 ;  /* 0x0000000300c17308 */ /* 0x0003e60000000800 */
[----:B------:R-:W-:Y:S07]  /*5060*/  HMMA.16816.F32 R60, R8, R30, R44 ;  /* 0x0000001e083c723c */ /* 0x000fee000000182c */
[----:B----4-:R-:W-:-:S02]  /*5070*/  F2FP.PACK_AB R8, R196, R251 ;  /* 0x000000fbc408723e */ /* 0x010fc400000000ff */
[----:B--2---:R-:W-:Y:S01]  /*5080*/  F2FP.PACK_AB R10, R194, R195 ;  /* 0x000000c3c20a723e */ /* 0x004fe200000000ff */
[----:B-1----:R-:W-:Y:S02]  /*5090*/  FFMA.FTZ R3, R129, c[0x0][0x2d0], -R0 ;  /* 0x0000b40081037a23 */ /* 0x002fe40000010800 */
[----:B------:R-:W-:Y:S02]  /*50a0*/  IMAD.MOV.U32 R129, RZ, RZ, R112 ;  /* 0x000000ffff817224 */ /* 0x000fe400078e0070 */
[----:B------:R1:W-:Y:S02]  /*50b0*/  MUFU.EX2 R252, R3 ;  /* 0x0000000300fc7308 */ /* 0x0003e40000000800 */
[----:B-1----:R-:W-:Y:S02]  /*50c0*/  FFMA.FTZ R3, R130, c[0x0][0x2d0], -R0 ;  /* 0x0000b40082037a23 */ /* 0x002fe40000010800 */
[----:B------:R-:W-:-:S04]  /*50d0*/  IMAD.MOV.U32 R130, RZ, RZ, R102 ;  /* 0x000000ffff827224 */ /* 0x000fc800078e0066 */
[----:B------:R1:W2:Y:S01]  /*50e0*/  MUFU.EX2 R192, R3 ;  /* 0x0000000300c07308 */ /* 0x0002a20000000800 */
[----:B------:R-:W-:Y:S02]  /*50f0*/  IMAD.MOV.U32 R102, RZ, RZ, R123 ;  /* 0x000000ffff667224 */ /* 0x000fe400078e007b */
[----:B------:R-:W-:Y:S02]  /*5100*/  IMAD.MOV.U32 R123, RZ, RZ, R179 ;  /* 0x000000ffff7b7224 */ /* 0x000fe400078e00b3 */
[----:B-1----:R-:W-:Y:S01]  /*5110*/  FFMA.FTZ R3, R131, c[0x0][0x2d0], -R0 ;  /* 0x0000b40083037a23 */ /* 0x002fe20000010800 */
[----:B--2---:R-:W-:Y:S01]  /*5120*/  F2FP.PACK_AB R9, R192, R252 ;  /* 0x000000fcc009723e */ /* 0x004fe200000000ff */
[----:B------:R-:W-:Y:S01]  /*5130*/  IMAD.MOV.U32 R131, RZ, RZ, R100 ;  /* 0x000000ffff837224 */ /* 0x000fe200078e0064 */
[----:B------:R-:W-:Y:S01]  /*5140*/  MOV R100, R178 ;  /* 0x000000b200647202 */ /* 0x000fe20000000f00 */
[----:B------:R1:W-:Y:S02]  /*5150*/  MUFU.EX2 R191, R3 ;  /* 0x0000000300bf7308 */ /* 0x0003e40000000800 */
[----:B-1----:R-:W-:-:S06]  /*5160*/  FFMA.FTZ R3, R134, c[0x0][0x2d0], -R0 ;  /* 0x0000b40086037a23 */ /* 0x002fcc0000010800 */
[----:B------:R1:W2:Y:S02]  /*5170*/  MUFU.EX2 R189, R3 ;  /* 0x0000000300bd7308 */ /* 0x0002a40000000800 */
[----:B-1----:R-:W-:Y:S01]  /*5180*/  FFMA.FTZ R3, R133, c[0x0][0x2d0], -R7 ;  /* 0x0000b40085037a23 */ /* 0x002fe20000010807 */
[----:B--2---:R-:W-:-:S05]  /*5190*/  F2FP.PACK_AB R11, R189, R191 ;  /* 0x000000bfbd0b723e */ /* 0x004fca00000000ff */
[----:B------:R1:W-:Y:S02]  /*51a0*/  MUFU.EX2 R190, R3 ;  /* 0x0000000300be7308 */ /* 0x0003e40000000800 */
[C---:B------:R-:W-:Y:S07]  /*51b0*/  HMMA.16816.F32 R20, R8.reuse, R12, R52 ;  /* 0x0000000c0814723c */ /* 0x040fee0000001834 */
[----:B------:R-:W-:Y:S01]  /*51c0*/  IMAD.MOV.U32 R55, RZ, RZ, R165 ;  /* 0x000000ffff377224 */ /* 0x000fe200078e00a5 */
[----:B------:R-:W-:Y:S01]  /*51d0*/  HMMA.16816.F32 R36, R8, R14, R36 ;  /* 0x0000000e0824723c */ /* 0x000fe20000001824 */
[----:B------:R-:W-:Y:S01]  /*51e0*/  LDSM.16.MT88.4 R12, [R231+0x1900] ;  /* 0x00190000e70c783b */ /* 0x000fe20000004200 */
[----:B-1----:R-:W-:-:S04]  /*51f0*/  FFMA.FTZ R3, R132, c[0x0][0x2d0], -R7 ;  /* 0x0000b40084037a23 */ /* 0x002fc80000010807 */
[----:B------:R1:W-:Y:S02]  /*5200*/  MUFU.EX2 R188, R3 ;  /* 0x0000000300bc7308 */ /* 0x0003e40000000800 */
[C---:B------:R-:W-:Y:S08]  /*5210*/  HMMA.16816.F32 R44, R8.reuse, R18, R40 ;  /* 0x00000012082c723c */ /* 0x040ff00000001828 */
[----:B------:R-:W-:Y:S01]  /*5220*/  HMMA.16816.F32 R48, R8, R16, R48 ;  /* 0x000000100830723c */ /* 0x000fe20000001830 */
[----:B------:R-:W2:Y:S01]  /*5230*/  LDSM.16.MT88.4 R16, [R228+0x1900] ;  /* 0x00190000e410783b */ /* 0x000ea20000004200 */
[----:B-1----:R-:W-:-:S06]  /*5240*/  FFMA.FTZ R3, R138, c[0x0][0x2d0], -R6 ;  /* 0x0000b4008a037a23 */ /* 0x002fcc0000010806 */
[C---:B------:R-:W-:Y:S01]  /*5250*/  HMMA.16816.F32 R40, R8.reuse, R24, R76 ;  /* 0x000000180828723c */ /* 0x040fe2000000184c */
[----:B------:R1:W-:Y:S07]  /*5260*/  MUFU.EX2 R138, R3 ;  /* 0x00000003008a7308 */ /* 0x0003ee0000000800 */
[C---:B------:R-:W-:Y:S01]  /*5270*/  HMMA.16816.F32 R56, R8.reuse, R26, R56 ;  /* 0x0000001a0838723c */ /* 0x040fe20000001838 */
[----:B------:R-:W-:Y:S07]  /*5280*/  LDSM.16.MT88.4 R24, [R229+0x1900] ;  /* 0x00190000e518783b */ /* 0x000fee0000004200 */
[----:B------:R-:W-:Y:S01]  /*5290*/  HMMA.16816.F32 R84, R8, R28, R84 ;  /* 0x0000001c0854723c */ /* 0x000fe20000001854 */
[----:B-1----:R-:W-:-:S02]  /*52a0*/  FFMA.FTZ R3, R156, c[0x0][0x2d0], -R6 ;  /* 0x0000b4009c037a23 */ /* 0x002fc40000010806 */
[----:B------:R-:W-:Y:S02]  /*52b0*/  IMAD.MOV.U32 R156, RZ, RZ, R151 ;  /* 0x000000ffff9c7224 */ /* 0x000fe400078e0097 */
[----:B------:R1:W3:Y:S03]  /*52c0*/  MUFU.EX2 R134, R3 ;  /* 0x0000000300867308 */ /* 0x0002e60000000800 */
[----:B------:R-:W-:Y:S01]  /*52d0*/  HMMA.16816.F32 R72, R8, R30, R32 ;  /* 0x0000001e0848723c */ /* 0x000fe20000001820 */
[----:B------:R-:W4:Y:S04]  /*52e0*/  LDSM.16.MT88.4 R32, [R230+0x1900] ;  /* 0x00190000e620783b */ /* 0x000f280000004200 */
[----:B------:R-:W-:Y:S01]  /*52f0*/  LDSM.16.MT88.4 R28, [R230+0x2100] ;  /* 0x00210000e61c783b */ /* 0x000fe20000004200 */
[----:B-1----:R-:W-:Y:S01]  /*5300*/  FFMA.FTZ R3, R152, c[0x0][0x2d0], -R6 ;  /* 0x0000b40098037a23 */ /* 0x002fe20000010806 */
[----:B---3--:R-:W-:-:S02]  /*5310*/  F2FP.PACK_AB R8, R134, R138 ;  /* 0x0000008a8608723e */ /* 0x008fc400000000ff */
[----:B------:R-:W-:Y:S01]  /*5320*/  MOV R152, R166 ;  /* 0x000000a600987202 */ /* 0x000fe20000000f00 */
[----:B------:R1:W-:Y:S02]  /*5330*/  MUFU.EX2 R133, R3 ;  /* 0x0000000300857308 */ /* 0x0003e40000000800 */
[----:B-1----:R-:W-:Y:S02]  /*5340*/  FFMA.FTZ R3, R153, c[0x0][0x2d0], -R6 ;  /* 0x0000b40099037a23 */ /* 0x002fe40000010806 */
[----:B------:R-:W-:-:S04]  /*5350*/  IMAD.MOV.U32 R153, RZ, RZ, R96 ;  /* 0x000000ffff997224 */ /* 0x000fc800078e0060 */
[----:B------:R1:W3:Y:S02]  /*5360*/  MUFU.EX2 R132, R3 ;  /* 0x0000000300847308 */ /* 0x0002e40000000800 */
[----:B-1----:R-:W-:Y:S01]  /*5370*/  FFMA.FTZ R3, R157, c[0x0][0x2d0], -R5 ;  /* 0x0000b4009d037a23 */ /* 0x002fe20000010805 */
[----:B---3--:R-:W-:Y:S01]  /*5380*/  F2FP.PACK_AB R10, R132, R133 ;  /* 0x00000085840a723e */ /* 0x008fe200000000ff */
[----:B------:R-:W-:-:S04]  /*5390*/  IMAD.MOV.U32 R157, RZ, RZ, R127 ;  /* 0x000000ffff9d7224 */ /* 0x000fc800078e007f */
        /* <DEDUP_REMOVED lines=8> */
[----:B-1----:R-:W-:Y:S01]  /*5420*/  FFMA.FTZ R3, R155, c[0x0][0x2d0], -R5 ;  /* 0x0000b4009b037a23 */ /* 0x002fe20000010805 */
[----:B------:R-:W-:-:S05]  /*5430*/  MOV R155, R113 ;  /* 0x00000071009b7202 */ /* 0x000fca0000000f00 */
[----:B------:R1:W3:Y:S02]  /*5440*/  MUFU.EX2 R113, R3 ;  /* 0x0000000300717308 */ /* 0x0002e40000000800 */
[----:B-1----:R-:W-:Y:S01]  /*5450*/  FFMA.FTZ R3, R159, c[0x0][0x2d0], -R7 ;  /* 0x0000b4009f037a23 */ /* 0x002fe20000010807 */
[----:B---3--:R-:W-:Y:S01]  /*5460*/  F2FP.PACK_AB R11, R113, R112 ;  /* 0x00000070710b723e */ /* 0x008fe200000000ff */
[----:B------:R-:W-:-:S04]  /*5470*/  IMAD.MOV.U32 R159, RZ, RZ, R111 ;  /* 0x000000ffff9f7224 */ /* 0x000fc800078e006f */
[----:B------:R1:W-:Y:S02]  /*5480*/  MUFU.EX2 R111, R3 ;  /* 0x00000003006f7308 */ /* 0x0003e40000000800 */
[C---:B--2---:R-:W-:Y:S08]  /*5490*/  HMMA.16816.F32 R140, R8.reuse, R16, R140 ;  /* 0x00000010088c723c */ /* 0x044ff0000000188c */
[----:B----4-:R-:W-:Y:S01]  /*54a0*/  HMMA.16816.F32 R76, R8, R32, R88 ;  /* 0x00000020084c723c */ /* 0x010fe20000001858 */
[----:B-1----:R-:W-:-:S04]  /*54b0*/  FFMA.FTZ R3, R148, c[0x0][0x2d0], -R7 ;  /* 0x0000b40094037a23 */ /* 0x002fc80000010807 */
[----:B------:R1:W-:Y:S02]  /*54c0*/  MUFU.EX2 R110, R3 ;  /* 0x00000003006e7308 */ /* 0x0003e40000000800 */
[----:B-1----:R-:W-:-:S06]  /*54d0*/  FFMA.FTZ R3, R150, c[0x0][0x2d0], -R7 ;  /* 0x0000b40096037a23 */ /* 0x002fcc0000010807 */
[----:B------:R1:W-:Y:S02]  /*54e0*/  MUFU.EX2 R109, R3 ;  /* 0x00000003006d7308 */ /* 0x0003e40000000800 */
[----:B-1----:R-:W-:Y:S02]  /*54f0*/  FFMA.FTZ R3, R149, c[0x0][0x2d0], -R7 ;  /* 0x0000b40095037a23 */ /* 0x002fe40000010807 */
[C---:B------:R-:W-:Y:S04]  /*5500*/  HMMA.16816.F32 R148, R8.reuse, R18, R80 ;  /* 0x000000120894723c */ /* 0x040fe80000001850 */
[----:B------:R1:W-:Y:S04]  /*5510*/  MUFU.EX2 R108, R3 ;  /* 0x00000003006c7308 */ /* 0x0003e80000000800 */
[----:B------:R-:W-:Y:S01]  /*5520*/  HMMA.16816.F32 R80, R8, R26, R64 ;  /* 0x0000001a0850723c */ /* 0x000fe20000001840 */
[----:B-1----:R-:W-:-:S07]  /*5530*/  FFMA.FTZ R3, R160, c[0x0][0x2d0], -R0 ;  /* 0x0000b400a0037a23 */ /* 0x002fce0000010800 */
[----:B------:R-:W-:Y:S01]  /*5540*/  HMMA.16816.F32 R160, R8, R12, R104 ;  /* 0x0000000c08a0723c */ /* 0x000fe20000001868 */
[----:B------:R1:W-:Y:S02]  /*5550*/  MUFU.EX2 R106, R3 ;  /* 0x00000003006a7308 */ /* 0x0003e40000000800 */
[----:B-1----:R-:W-:-:S05]  /*5560*/  FFMA.FTZ R3, R164, c[0x0][0x2d0], -R0 ;  /* 0x0000b400a4037a23 */ /* 0x002fca0000010800 */
[C---:B------:R-:W-:Y:S01]  /*5570*/  HMMA.16816.F32 R164, R8.reuse, R14, R68 ;  /* 0x0000000e08a4723c */ /* 0x040fe20000001844 */
[----:B------:R1:W2:Y:S07]  /*5580*/  MUFU.EX2 R105, R3 ;  /* 0x0000000300697308 */ /* 0x0002ae0000000800 */
[----:B------:R-:W-:Y:S01]  /*5590*/  HMMA.16816.F32 R68, R8, R34, R60 ;  /* 0x000000220844723c */ /* 0x000fe2000000183c */
[----:B-1----:R-:W-:Y:S02]  /*55a0*/  FFMA.FTZ R3, R169, c[0x0][0x2d0], -R0 ;  /* 0x0000b400a9037a23 */ /* 0x002fe40000010800 */
[----:B------:R-:W-:-:S02]  /*55b0*/  IMAD.MOV.U32 R169, RZ, RZ, R98 ;  /* 0x000000ffffa97224 */ /* 0x000fc400078e0062 */
[----:B------:R1:W-:Y:S01]  /*55c0*/  MUFU.EX2 R104, R3 ;  /* 0x0000000300687308 */ /* 0x0003e20000000800 */
[----:B------:R-:W-:Y:S02]  /*55d0*/  IMAD.MOV.U32 R98, RZ, RZ, R177 ;  /* 0x000000ffff627224 */ /* 0x000fe400078e00b1 */
[----:B------:R-:W-:Y:S02]  /*55e0*/  HMMA.16816.F32 R176, R8, R24, R92 ;  /* 0x0000001808b0723c */ /* 0x000fe4000000185c */
[----:B------:R-:W-:-:S05]  /*55f0*/  IMAD.MOV.U32 R127, RZ, RZ, R98 ;  /* 0x000000ffff7f7224 */ /* 0x000fca00078e0062 */
[----:B------:R-:W-:Y:S02]  /*5600*/  F2FP.PACK_AB R8, R190, R193 ;  /* 0x000000c1be08723e */ /* 0x000fe400000000ff */
[----:B--2---:R-:W-:Y:S02]  /*5610*/  F2FP.PACK_AB R9, R105, R106 ;  /* 0x0000006a6909723e */ /* 0x004fe400000000ff */
[----:B------:R-:W-:Y:S01]  /*5620*/  F2FP.PACK_AB R10, R111, R188 ;  /* 0x000000bc6f0a723e */ /* 0x000fe200000000ff */
[----:B-1----:R-:W-:Y:S02]  /*5630*/  FFMA.FTZ R3, R170, c[0x0][0x2d0], -R0 ;  /* 0x0000b400aa037a23 */ /* 0x002fe40000010800 */
[----:B------:R-:W-:Y:S02]  /*5640*/  IMAD.MOV.U32 R170, RZ, RZ, R152 ;  /* 0x000000ffffaa7224 */ /* 0x000fe400078e0098 */
[----:B------:R-:W-:Y:S02]  /*5650*/  IMAD.MOV.U32 R152, RZ, RZ, R156 ;  /* 0x000000ffff987224 */ /* 0x000fe400078e009c */
[----:B------:R-:W-:Y:S01]  /*5660*/  IMAD.MOV.U32 R156, RZ, RZ, R99 ;  /* 0x000000ffff9c7224 */ /* 0x000fe200078e0063 */
[----:B------:R-:W-:-:S02]  /*5670*/  MOV R99, R103 ;  /* 0x0000006700637202 */ /* 0x000fc40000000f00 */
[----:B------:R1:W2:Y:S02]  /*5680*/  MUFU.EX2 R103, R3 ;  /* 0x0000000300677308 */ /* 0x0002a40000000800 */
[----:B-1----:R-:W-:Y:S01]  /*5690*/  FFMA.FTZ R3, R168, c[0x0][0x2d0], -R7 ;  /* 0x0000b400a8037a23 */ /* 0x002fe20000010807 */
[----:B--2---:R-:W-:Y:S01]  /*56a0*/  F2FP.PACK_AB R11, R103, R104 ;  /* 0x00000068670b723e */ /* 0x004fe200000000ff */
[----:B------:R-:W-:-:S04]  /*56b0*/  IMAD.MOV.U32 R168, RZ, RZ, R55 ;  /* 0x000000ffffa87224 */ /* 0x000fc800078e0037 */
[----:B------:R1:W-:Y:S02]  /*56c0*/  MUFU.EX2 R107, R3 ;  /* 0x00000003006b7308 */ /* 0x0003e40000000800 */
[C---:B------:R-:W-:Y:S08]  /*56d0*/  HMMA.16816.F32 R64, R8.reuse, R16, R48 ;  /* 0x000000100840723c */ /* 0x040ff00000001830 */
[----:B------:R-:W-:Y:S01]  /*56e0*/  HMMA.16816.F32 R60, R8, R18, R44 ;  /* 0x00000012083c723c */ /* 0x000fe2000000182c */
[----:B------:R-:W-:Y:S01]  /*56f0*/  LDSM.16.MT88.4 R16, [R231+0x2100] ;  /* 0x00210000e710783b */ /* 0x000fe20000004200 */
[----:B-1----:R-:W-:-:S02]  /*5700*/  FFMA.FTZ R3, R171, c[0x0][0x2d0], -R6 ;  /* 0x0000b400ab037a23 */ /* 0x002fc40000010806 */
[----:B------:R-:W-:Y:S02]  /*5710*/  IMAD.MOV.U32 R171, RZ, RZ, R124 ;  /* 0x000000ffffab7224 */ /* 0x000fe400078e007c */
[----:B------:R-:W-:Y:S02]  /*5720*/  IMAD.MOV.U32 R124, RZ, RZ, R101 ;  /* 0x000000ffff7c7224 */ /* 0x000fe400078e0065 */
[C---:B------:R-:W-:Y:S01]  /*5730*/  HMMA.16816.F32 R52, R8.reuse, R12, R20 ;  /* 0x0000000c0834723c */ /* 0x040fe20000001814 */
[----:B------:R1:W-:Y:S01]  /*5740*/  MUFU.EX2 R101, R3 ;  /* 0x0000000300657308 */ /* 0x0003e20000000800 */
[----:B------:R-:W2:Y:S06]  /*5750*/  LDSM.16.MT88.4 R20, [R228+0x2100] ;  /* 0x00210000e414783b */ /* 0x000eac0000004200 */
[C---:B------:R-:W-:Y:S01]  /*5760*/  HMMA.16816.F32 R48, R8.reuse, R14, R36 ;  /* 0x0000000e0830723c */ /* 0x040fe20000001824 */
[----:B------:R-:W3:Y:S07]  /*5770*/  LDSM.16.MT88.4 R12, [R229+0x2100] ;  /* 0x00210000e50c783b */ /* 0x000eee0000004200 */
[----:B------:R-:W-:Y:S01]  /*5780*/  HMMA.16816.F32 R44, R8, R32, R84 ;  /* 0x00000020082c723c */ /* 0x000fe20000001854 */
[----:B-1----:R-:W-:Y:S01]  /*5790*/  FFMA.FTZ R3, R173, c[0x0][0x2d0], -R6 ;  /* 0x0000b400ad037a23 */ /* 0x002fe20000010806 */
[----:B------:R-:W-:-:S03]  /*57a0*/  MOV R173, R102 ;  /* 0x0000006600ad7202 */ /* 0x000fc60000000f00 */
[----:B------:R1:W4:Y:S03]  /*57b0*/  MUFU.EX2 R102, R3 ;  /* 0x0000000300667308 */ /* 0x0003260000000800 */
[C---:B------:R-:W-:Y:S08]  /*57c0*/  HMMA.16816.F32 R36, R8.reuse, R24, R40 ;  /* 0x000000180824723c */ /* 0x040ff00000001828 */
[----:B------:R-:W-:Y:S01]  /*57d0*/  HMMA.16816.F32 R40, R8, R26, R56 ;  /* 0x0000001a0828723c */ /* 0x000fe20000001838 */
[----:B------:R-:W2:Y:S01]  /*57e0*/  LDSM.16.MT88.4 R24, [R228+0x2900] ;  /* 0x00290000e418783b */ /* 0x000ea20000004200 */
[----:B-1----:R-:W-:-:S02]  /*57f0*/  FFMA.FTZ R3, R172, c[0x0][0x2d0], -R6 ;  /* 0x0000b400ac037a23 */ /* 0x002fc40000010806 */
[----:B------:R-:W-:-:S04]  /*5800*/  IMAD.MOV.U32 R172, RZ, RZ, R97 ;  /* 0x000000ffffac7224 */ /* 0x000fc800078e0061 */
[----:B------:R-:W-:Y:S01]  /*5810*/  HMMA.16816.F32 R32, R8, R34, R72 ;  /* 0x000000220820723c */ /* 0x000fe20000001848 */
[----:B------:R1:W-:Y:S06]  /*5820*/  MUFU.EX2 R100, R3 ;  /* 0x0000000300647308 */ /* 0x0003ec0000000800 */
[----:B----4-:R-:W-:Y:S01]  /*5830*/  F2FP.PACK_AB R8, R102, R101 ;  /* 0x000000656608723e */ /* 0x010fe200000000ff */
[----:B-1----:R-:W-:Y:S02]  /*5840*/  FFMA.FTZ R3, R174, c[0x0][0x2d0], -R6 ;  /* 0x0000b400ae037a23 */ /* 0x002fe40000010806 */
[----:B------:R-:W-:-:S02]  /*5850*/  IMAD.MOV.U32 R174, RZ, RZ, R99 ;  /* 0x000000ffffae7224 */ /* 0x000fc400078e0063 */
        /* <DEDUP_REMOVED lines=23> */
[C---:B------:R-:W-:Y:S08]  /*59d0*/  HMMA.16816.F32 R80, R8.reuse, R14, R80 ;  /* 0x0000000e0850723c */ /* 0x040ff00000001850 */
[----:B------:R-:W-:Y:S01]  /*59e0*/  HMMA.16816.F32 R76, R8, R28, R76 ;  /* 0x0000001c084c723c */ /* 0x000fe2000000184c */
[----:B-1----:R-:W-:-:S04]  /*59f0*/  FFMA.FTZ R3, R186, c[0x0][0x2d0], -R0 ;  /* 0x0000b400ba037a23 */ /* 0x002fc80000010800 */
[----:B------:R1:W3:Y:S03]  /*5a00*/  MUFU.EX2 R91, R3 ;  /* 0x00000003005b7308 */ /* 0x0002e60000000800 */
[----:B------:R-:W-:Y:S07]  /*5a10*/  HMMA.16816.F32 R68, R8, R30, R68 ;  /* 0x0000001e0844723c */ /* 0x000fee0000001844 */
[----:B------:R-:W-:-:S02]  /*5a20*/  F2FP.PACK_AB R8, R109, R110 ;  /* 0x0000006e6d08723e */ /* 0x000fc400000000ff */
[----:B--2---:R-:W-:Y:S02]  /*5a30*/  F2FP.PACK_AB R9, R93, R94 ;  /* 0x0000005e5d09723e */ /* 0x004fe400000000ff */
[----:B------:R-:W-:Y:S01]  /*5a40*/  F2FP.PACK_AB R10, R107, R108 ;  /* 0x0000006c6b0a723e */ /* 0x000fe200000000ff */
[----:B-1----:R-:W-:Y:S01]  /*5a50*/  FFMA.FTZ R3, R144, c[0x0][0x2d0], -R6 ;  /* 0x0000b40090037a23 */ /* 0x002fe20000010806 */
[----:B---3--:R-:W-:-:S03]  /*5a60*/  F2FP.PACK_AB R11, R91, R92 ;  /* 0x0000005c5b0b723e */ /* 0x008fc600000000ff */
[----:B------:R1:W-:Y:S04]  /*5a70*/  MUFU.EX2 R90, R3 ;  /* 0x00000003005a7308 */ /* 0x0003e80000000800 */
[C---:B------:R-:W-:Y:S08]  /*5a80*/  HMMA.16816.F32 R64, R8.reuse, R20, R64 ;  /* 0x000000140840723c */ /* 0x040ff00000001840 */
[----:B------:R-:W-:Y:S01]  /*5a90*/  HMMA.16816.F32 R60, R8, R22, R60 ;  /* 0x00000016083c723c */ /* 0x000fe2000000183c */
[----:B------:R-:W2:Y:S01]  /*5aa0*/  LDSM.16.MT88.4 R20, [R231+0x2900] ;  /* 0x00290000e714783b */ /* 0x000ea20000004200 */
[----:B-1----:R-:W-:-:S04]  /*5ab0*/  FFMA.FTZ R3, R146, c[0x0][0x2d0], -R6 ;  /* 0x0000b40092037a23 */ /* 0x002fc80000010806 */
[----:B------:R1:W3:Y:S02]  /*5ac0*/  MUFU.EX2 R89, R3 ;  /* 0x0000000300597308 */ /* 0x0002e40000000800 */
[C---:B------:R-:W-:Y:S08]  /*5ad0*/  HMMA.16816.F32 R52, R8.reuse, R16, R52 ;  /* 0x000000100834723c */ /* 0x040ff00000001834 */
[----:B------:R-:W-:Y:S01]  /*5ae0*/  HMMA.16816.F32 R48, R8, R18, R48 ;  /* 0x000000120830723c */ /* 0x000fe20000001830 */
[----:B------:R-:W4:Y:S01]  /*5af0*/  LDSM.16.MT88.4 R16, [R229+0x2900] ;  /* 0x00290000e510783b */ /* 0x000f220000004200 */
[----:B-1----:R-:W-:-:S06]  /*5b00*/  FFMA.FTZ R3, R145, c[0x0][0x2d0], -R6 ;  /* 0x0000b40091037a23 */ /* 0x002fcc0000010806 */
[C---:B------:R-:W-:Y:S01]  /*5b10*/  HMMA.16816.F32 R36, R8.reuse, R12, R36 ;  /* 0x0000000c0824723c */ /* 0x040fe20000001824 */
[----:B------:R1:W-:Y:S07]  /*5b20*/  MUFU.EX2 R88, R3 ;  /* 0x0000000300587308 */ /* 0x0003ee0000000800 */
[C---:B------:R-:W-:Y:S01]  /*5b30*/  HMMA.16816.F32 R40, R8.reuse, R14, R40 ;  /* 0x0000000e0828723c */ /* 0x040fe20000001828 */
[----:B------:R-:W2:Y:S07]  /*5b40*/  LDSM.16.MT88.4 R12, [R230+0x2900] ;  /* 0x00290000e60c783b */ /* 0x000eae0000004200 */
[----:B------:R-:W-:Y:S01]  /*5b50*/  HMMA.16816.F32 R32, R8, R30, R32 ;  /* 0x0000001e0820723c */ /* 0x000fe20000001820 */
[----:B-1----:R-:W-:-:S04]  /*5b60*/  FFMA.FTZ R3, R147, c[0x0][0x2d0], -R6 ;  /* 0x0000b40093037a23 */ /* 0x002fc80000010806 */
[----:B------:R1:W1:Y:S03]  /*5b70*/  MUFU.EX2 R87, R3 ;  /* 0x0000000300577308 */ /* 0x0002660000000800 */
[----:B------:R-:W-:Y:S07]  /*5b80*/  HMMA.16816.F32 R44, R8, R28, R44 ;  /* 0x0000001c082c723c */ /* 0x000fee000000182c */
[----:B---3--:R-:W-:Y:S01]  /*5b90*/  F2FP.PACK_AB R8, R89, R90 ;  /* 0x0000005a5908723e */ /* 0x008fe200000000ff */
[----:B-1----:R-:W-:Y:S01]  /*5ba0*/  FFMA.FTZ R3, R187, c[0x0][0x2d0], -R5 ;  /* 0x0000b400bb037a23 */ /* 0x002fe20000010805 */
[----:B------:R-:W-:-:S03]  /*5bb0*/  F2FP.PACK_AB R10, R87, R88 ;  /* 0x00000058570a723e */ /* 0x000fc600000000ff */
[----:B------:R1:W-:Y:S02]  /*5bc0*/  MUFU.EX2 R86, R3 ;  /* 0x0000000300567308 */ /* 0x0003e40000000800 */
[----:B-1----:R-:W-:-:S06]  /*5bd0*/  FFMA.FTZ R3, R211, c[0x0][0x2d0], -R5 ;  /* 0x0000b400d3037a23 */ /* 0x002fcc0000010805 */
[----:B------:R1:W3:Y:S02]  /*5be0*/  MUFU.EX2 R85, R3 ;  /* 0x0000000300557308 */ /* 0x0002e40000000800 */
[----:B-1----:R-:W-:Y:S01]  /*5bf0*/  FFMA.FTZ R3, R209, c[0x0][0x2d0], -R5 ;  /* 0x0000b400d1037a23 */ /* 0x002fe20000010805 */
[----:B---3--:R-:W-:-:S05]  /*5c00*/  F2FP.PACK_AB R9, R85, R86 ;  /* 0x000000565509723e */ /* 0x008fca00000000ff */
        /* <DEDUP_REMOVED lines=8> */
[----:B-1----:R-:W-:Y:S02]  /*5c90*/  FFMA.FTZ R3, R174, c[0x0][0x2d0], -R7 ;  /* 0x0000b400ae037a23 */ /* 0x002fe40000010807 */
[----:B------:R-:W-:Y:S01]  /*5ca0*/  IMAD.MOV.U32 R174, RZ, RZ, R172 ;  /* 0x000000ffffae7224 */ /* 0x000fe200078e00ac */
[----:B------:R-:W-:-:S03]  /*5cb0*/  MOV R172, R173 ;  /* 0x000000ad00ac7202 */ /* 0x000fc60000000f00 */
[----:B------:R1:W-:Y:S01]  /*5cc0*/  MUFU.EX2 R72, R3 ;  /* 0x0000000300487308 */ /* 0x0003e20000000800 */
[----:B------:R-:W-:Y:S02]  /*5cd0*/  IMAD.MOV.U32 R173, RZ, RZ, R171 ;  /* 0x000000ffffad7224 */ /* 0x000fe400078e00ab */
[----:B------:R-:W-:Y:S02]  /*5ce0*/  IMAD.MOV.U32 R171, RZ, RZ, R168 ;  /* 0x000000ffffab7224 */ /* 0x000fe400078e00a8 */
[----:B------:R-:W-:Y:S02]  /*5cf0*/  IMAD.MOV.U32 R168, RZ, RZ, R170 ;  /* 0x000000ffffa87224 */ /* 0x000fe400078e00aa */
[----:B------:R-:W-:Y:S02]  /*5d00*/  IMAD.MOV.U32 R170, RZ, RZ, R169 ;  /* 0x000000ffffaa7224 */ /* 0x000fe400078e00a9 */
[----:B------:R-:W-:Y:S01]  /*5d10*/  IMAD.MOV.U32 R169, RZ, RZ, R159 ;  /* 0x000000ffffa97224 */ /* 0x000fe200078e009f */
[----:B------:R-:W-:Y:S01]  /*5d20*/  MOV R159, R155 ;  /* 0x0000009b009f7202 */ /* 0x000fe20000000f00 */
[----:B------:R-:W-:-:S02]  /*5d30*/  IMAD.MOV.U32 R155, RZ, RZ, R154 ;  /* 0x000000ffff9b7224 */ /* 0x000fc400078e009a */
[----:B------:R-:W-:Y:S01]  /*5d40*/  IMAD.MOV.U32 R154, RZ, RZ, R125 ;  /* 0x000000ffff9a7224 */ /* 0x000fe200078e007d */
[C---:B------:R-:W-:Y:S01]  /*5d50*/  HMMA.16816.F32 R140, R8.reuse, R24, R140 ;  /* 0x00000018088c723c */ /* 0x040fe2000000188c */
[----:B------:R-:W-:Y:S02]  /*5d60*/  IMAD.MOV.U32 R125, RZ, RZ, R234 ;  /* 0x000000ffff7d7224 */ /* 0x000fe400078e00ea */
[----:B-1----:R-:W-:Y:S01]  /*5d70*/  FFMA.FTZ R3, R174, c[0x0][0x2d0], -R7 ;  /* 0x0000b400ae037a23 */ /* 0x002fe20000010807 */
[----:B------:R1:W5:Y:S03]  /*5d80*/  LDL.LU R234, [R1+0x18] ;  /* 0x0000180001ea7983 */ /* 0x0003660000300800 */
[----:B------:R2:W-:Y:S01]  /*5d90*/  MUFU.EX2 R59, R3 ;  /* 0x00000003003b7308 */ /* 0x0005e20000000800 */
[----:B------:R-:W-:Y:S01]  /*5da0*/  HMMA.16816.F32 R148, R8, R26, R148 ;  /* 0x0000001a0894723c */ /* 0x000fe20000001894 */
[----:B--2---:R-:W-:-:S02]  /*5db0*/  FFMA.FTZ R3, R172, c[0x0][0x2d0], -R0 ;  /* 0x0000b400ac037a23 */ /* 0x004fc40000010800 */
[----:B------:R-:W-:Y:S02]  /*5dc0*/  IMAD.MOV.U32 R172, RZ, RZ, R173 ;  /* 0x000000ffffac7224 */ /* 0x000fe400078e00ad */
[----:B------:R-:W-:Y:S01]  /*5dd0*/  IMAD.MOV.U32 R173, RZ, RZ, R171 ;  /* 0x000000ffffad7224 */ /* 0x000fe200078e00ab */
[----:B------:R-:W-:Y:S01]  /*5de0*/  MOV R171, R168 ;  /* 0x000000a800ab7202 */ /* 0x000fe20000000f00 */
[----:B------:R2:W-:Y:S01]  /*5df0*/  MUFU.EX2 R58, R3 ;  /* 0x00000003003a7308 */ /* 0x0005e20000000800 */
[----:B------:R-:W-:Y:S02]  /*5e00*/  IMAD.MOV.U32 R168, RZ, RZ, R170 ;  /* 0x000000ffffa87224 */ /* 0x000fe400078e00aa */
[----:B------:R-:W-:Y:S02]  /*5e10*/  IMAD.MOV.U32 R170, RZ, RZ, R169 ;  /* 0x000000ffffaa7224 */ /* 0x000fe400078e00a9 */
[----:B------:R-:W-:Y:S02]  /*5e20*/  IMAD.MOV.U32 R169, RZ, RZ, R159 ;  /* 0x000000ffffa97224 */ /* 0x000fe400078e009f */
[----:B------:R-:W-:-:S02]  /*5e30*/  IMAD.MOV.U32 R159, RZ, RZ, R155 ;  /* 0x000000ffff9f7224 */ /* 0x000fc400078e009b */
[----:B------:R-:W-:Y:S01]  /*5e40*/  IMAD.MOV.U32 R155, RZ, RZ, R154 ;  /* 0x000000ffff9b7224 */ /* 0x000fe200078e009a */
[----:B------:R-:W-:Y:S01]  /*5e50*/  HMMA.16816.F32 R160, R8, R20, R160 ;  /* 0x0000001408a0723c */ /* 0x000fe200000018a0 */
[----:B------:R-:W-:Y:S01]  /*5e60*/  MOV R154, R123 ;  /* 0x0000007b009a7202 */ /* 0x000fe20000000f00 */
[----:B------:R-:W-:Y:S02]  /*5e70*/  IMAD.MOV.U32 R123, RZ, RZ, R4 ;  /* 0x000000ffff7b7224 */ /* 0x000fe400078e0004 */
[----:B------:R-:W-:Y:S02]  /*5e80*/  IMAD.MOV.U32 R4, RZ, RZ, R233 ;  /* 0x000000ffff047224 */ /* 0x000fe400078e00e9 */
[----:B--2---:R-:W-:Y:S01]  /*5e90*/  FFMA.FTZ R3, R172, c[0x0][0x2d0], -R0 ;  /* 0x0000b400ac037a23 */ /* 0x004fe20000010800 */
[----:B------:R1:W5:Y:S01]  /*5ea0*/  LDL.LU R233, [R1+0x14] ;  /* 0x0000140001e97983 */ /* 0x0003620000300800 */
[----:B------:R-:W-:Y:S02]  /*5eb0*/  IMAD.MOV.U32 R172, RZ, RZ, R173 ;  /* 0x000000ffffac7224 */ /* 0x000fe400078e00ad */
[----:B------:R-:W-:Y:S01]  /*5ec0*/  IMAD.MOV.U32 R173, RZ, RZ, R171 ;  /* 0x000000ffffad7224 */ /* 0x000fe200078e00ab */
[----:B------:R2:W1:Y:S01]  /*5ed0*/  MUFU.EX2 R57, R3 ;  /* 0x0000000300397308 */ /* 0x0004620000000800 */
[----:B------:R-:W-:Y:S01]  /*5ee0*/  IMAD.MOV.U32 R171, RZ, RZ, R168 ;  /* 0x000000ffffab7224 */ /* 0x000fe200078e00a8 */
[----:B------:R-:W-:Y:S01]  /*5ef0*/  MOV R168, R170 ;  /* 0x000000aa00a87202 */ /* 0x000fe20000000f00 */
[----:B------:R-:W-:-:S02]  /*5f00*/  IMAD.MOV.U32 R170, RZ, RZ, R169 ;  /* 0x000000ffffaa7224 */ /* 0x000fc400078e00a9 */
[----:B------:R-:W-:Y:S01]  /*5f10*/  IMAD.MOV.U32 R169, RZ, RZ, R159 ;  /* 0x000000ffffa97224 */ /* 0x000fe200078e009f */
[C---:B------:R-:W-:Y:S01]  /*5f20*/  HMMA.16816.F32 R164, R8.reuse, R22, R164 ;  /* 0x0000001608a4723c */ /* 0x040fe200000018a4 */
[----:B------:R-:W-:Y:S02]  /*5f30*/  IMAD.MOV.U32 R159, RZ, RZ, R155 ;  /* 0x000000ffff9f7224 */ /* 0x000fe400078e009b */
[----:B------:R-:W-:Y:S02]  /*5f40*/  IMAD.MOV.U32 R155, RZ, RZ, R154 ;  /* 0x000000ffff9b7224 */ /* 0x000fe400078e009a */
[----:B------:R-:W-:Y:S01]  /*5f50*/  IMAD.MOV.U32 R154, RZ, RZ, R124 ;  /* 0x000000ffff9a7224 */ /* 0x000fe200078e007c */
[----:B------:R-:W-:Y:S02]  /*5f60*/  MOV R124, R232 ;  /* 0x000000e8007c7202 */ /* 0x000fe40000000f00 */
[C---:B----4-:R-:W-:Y:S08]  /*5f70*/  HMMA.16816.F32 R176, R8.reuse, R16, R176 ;  /* 0x0000001008b0723c */ /* 0x050ff000000018b0 */
[----:B------:R-:W-:Y:S01]  /*5f80*/  HMMA.16816.F32 R180, R8, R18, R80 ;  /* 0x0000001208b4723c */ /* 0x000fe20000001850 */
[----:B--2---:R-:W-:Y:S01]  /*5f90*/  FFMA.FTZ R3, R172, c[0x0][0x2d0], -R0 ;  /* 0x0000b400ac037a23 */ /* 0x004fe20000010800 */
[----:B------:R2:W5:Y:S01]  /*5fa0*/  LDL.LU R232, [R1+0x10] ;  /* 0x0000100001e87983 */ /* 0x0005620000300800 */
[----:B------:R-:W-:-:S02]  /*5fb0*/  IMAD.MOV.U32 R172, RZ, RZ, R173 ;  /* 0x000000ffffac7224 */ /* 0x000fc400078e00ad */
[----:B------:R4:W-:Y:S01]  /*5fc0*/  MUFU.EX2 R56, R3 ;  /* 0x0000000300387308 */ /* 0x0009e20000000800 */
[----:B------:R-:W-:Y:S02]  /*5fd0*/  IMAD.MOV.U32 R173, RZ, RZ, R171 ;  /* 0x000000ffffad7224 */ /* 0x000fe400078e00ab */
[----:B------:R-:W-:Y:S02]  /*5fe0*/  IMAD.MOV.U32 R171, RZ, RZ, R168 ;  /* 0x000000ffffab7224 */ /* 0x000fe400078e00a8 */
[----:B------:R-:W-:Y:S01]  /*5ff0*/  IMAD.MOV.U32 R168, RZ, RZ, R169 ;  /* 0x000000ffffa87224 */ /* 0x000fe200078e00a9 */
[----:B------:R-:W-:Y:S01]  /*6000*/  HMMA.16816.F32 R76, R8, R12, R76 ;  /* 0x0000000c084c723c */ /* 0x000fe2000000184c */
[----:B------:R-:W-:Y:S01]  /*6010*/  IMAD.MOV.U32 R169, RZ, RZ, R159 ;  /* 0x000000ffffa97224 */ /* 0x000fe200078e009f */
[----:B------:R-:W-:Y:S01]  /*6020*/  MOV R159, R155 ;  /* 0x0000009b009f7202 */ /* 0x000fe20000000f00 */
[----:B------:R-:W-:Y:S02]  /*6030*/  IMAD.MOV.U32 R155, RZ, RZ, R154 ;  /* 0x000000ffff9b7224 */ /* 0x000fe400078e009a */
[----:B------:R-:W-:-:S02]  /*6040*/  IMAD.MOV.U32 R154, RZ, RZ, R157 ;  /* 0x000000ffff9a7224 */ /* 0x000fc400078e009d */
[----:B------:R-:W-:Y:S01]  /*6050*/  IMAD.MOV.U32 R157, RZ, RZ, R153 ;  /* 0x000000ffff9d7224 */ /* 0x000fe200078e0099 */
[----:B------:R-:W-:Y:S01]  /*6060*/  HMMA.16816.F32 R68, R8, R14, R68 ;  /* 0x0000000e0844723c */ /* 0x000fe20000001844 */
[----:B------:R-:W-:Y:S02]  /*6070*/  IMAD.MOV.U32 R153, RZ, RZ, R139 ;  /* 0x000000ffff997224 */ /* 0x000fe400078e008b */
[----:B----4-:R-:W-:Y:S01]  /*6080*/  FFMA.FTZ R3, R172, c[0x0][0x2d0], -R0 ;  /* 0x0000b400ac037a23 */ /* 0x010fe20000010800 */
[----:B------:R-:W-:Y:S01]  /*6090*/  MOV R186, R154 ;  /* 0x0000009a00ba7202 */ /* 0x000fe20000000f00 */
[----:B------:R-:W-:Y:S01]  /*60a0*/  FFMA.FTZ R4, R4, c[0x0][0x2d0], -R7 ;  /* 0x0000b40004047a23 */ /* 0x000fe20000010807 */
[----:B------:R2:W5:Y:S01]  /*60b0*/  LDL.LU R139, [R1+0xc] ;  /* 0x00000c00018b7983 */ /* 0x0005620000300800 */
[----:B------:R4:W4:Y:S01]  /*60c0*/  MUFU.EX2 R31, R3 ;  /* 0x00000003001f7308 */ /* 0x0009220000000800 */
[----:B---3--:R-:W-:Y:S01]  /*60d0*/  F2FP.PACK_AB R8, R73, R74 ;  /* 0x0000004a4908723e */ /* 0x008fe200000000ff */
[----:B------:R-:W-:Y:S01]  /*60e0*/  IMAD.MOV.U32 R184, RZ, RZ, R153 ;  /* 0x000000ffffb87224 */ /* 0x000fe200078e0099 */
[----:B-1----:R-:W-:Y:S01]  /*60f0*/  F2FP.PACK_AB R9, R57, R58 ;  /* 0x0000003a3909723e */ /* 0x002fe200000000ff */
[----:B------:R-:W-:Y:S01]  /*6100*/  IMAD.MOV.U32 R174, RZ, RZ, R156 ;  /* 0x000000ffffae7224 */ /* 0x000fe200078e009c */
[----:B------:R-:W-:Y:S01]  /*6110*/  F2FP.PACK_AB R10, R59, R72 ;  /* 0x000000483b0a723e */ /* 0x000fe200000000ff */
[----:B------:R-:W-:-:S02]  /*6120*/  IMAD.MOV.U32 R144, RZ, RZ, R155 ;  /* 0x000000ffff907224 */ /* 0x000fc400078e009b */
[----:B------:R-:W-:Y:S01]  /*6130*/  IMAD.MOV.U32 R172, RZ, RZ, R131 ;  /* 0x000000ffffac7224 */ /* 0x000fe200078e0083 */
[----:B------:R-:W-:Y:S01]  /*6140*/  MOV R83, R174 ;  /* 0x000000ae00537202 */ /* 0x000fe20000000f00 */
[----:B------:R-:W-:Y:S02]  /*6150*/  IMAD.MOV.U32 R185, RZ, RZ, R157 ;  /* 0x000000ffffb97224 */ /* 0x000fe400078e009d */
[----:B------:R-:W-:Y:S02]  /*6160*/  IMAD.MOV.U32 R82, RZ, RZ, R172 ;  /* 0x000000ffff527224 */ /* 0x000fe400078e00ac */
[----:B------:R-:W-:Y:S01]  /*6170*/  IMAD.MOV.U32 R172, RZ, RZ, R158 ;  /* 0x000000ffffac7224 */ /* 0x000fe200078e009e */
[----:B------:R-:W-:Y:S01]  /*6180*/  MOV R158, R126 ;  /* 0x0000007e009e7202 */ /* 0x000fe20000000f00 */
[----:B----4-:R-:W-:Y:S01]  /*6190*/  FFMA.FTZ R3, R173, c[0x0][0x2d0], -R6 ;  /* 0x0000b400ad037a23 */ /* 0x010fe20000010806 */
[----:B------:R-:W-:Y:S01]  /*61a0*/  F2FP.PACK_AB R11, R31, R56 ;  /* 0x000000381f0b723e */ /* 0x000fe200000000ff */
[----:B------:R-:W-:Y:S01]  /*61b0*/  IMAD.MOV.U32 R174, RZ, RZ, R127 ;  /* 0x000000ffffae7224 */ /* 0x000fe200078e007f */
[----:B------:R-:W-:Y:S01]  /*61c0*/  MOV R173, R130 ;  /* 0x0000008200ad7202 */ /* 0x000fe20000000f00 */
[----:B------:R1:W-:Y:S01]  /*61d0*/  MUFU.EX2 R29, R3 ;  /* 0x00000003001d7308 */ /* 0x0003e20000000800 */
[----:B------:R-:W-:-:S02]  /*61e0*/  IMAD.MOV.U32 R157, RZ, RZ, R116 ;  /* 0x000000ffff9d7224 */ /* 0x000fc400078e0074 */
[----:B------:R-:W-:Y:S01]  /*61f0*/  IMAD.MOV.U32 R175, RZ, RZ, R152 ;  /* 0x000000ffffaf7224 */ /* 0x000fe200078e0098 */
[C---:B------:R-:W-:Y:S01]  /*6200*/  HMMA.16816.F32 R64, R8.reuse, R24, R64 ;  /* 0x000000180840723c */ /* 0x040fe20000001840 */
[----:B------:R-:W-:Y:S01]  /*6210*/  IMAD.MOV.U32 R81, RZ, RZ, R173 ;  /* 0x000000ffff517224 */ /* 0x000fe200078e00ad */
[----:B------:R-:W3:Y:S01]  /*6220*/  LDSM.16.MT88.4 R152, [R228+0x3100] ;  /* 0x00310000e498783b */ /* 0x000ee20000004200 */
[----:B------:R-:W-:Y:S02]  /*6230*/  IMAD.MOV.U32 R173, RZ, RZ, R125 ;  /* 0x000000ffffad7224 */ /* 0x000fe400078e007d */
[----:B------:R-:W-:Y:S02]  /*6240*/  IMAD.MOV.U32 R130, RZ, RZ, R119 ;  /* 0x000000ffff827224 */ /* 0x000fe400078e0077 */
[----:B------:R-:W-:Y:S01]  /*6250*/  IMAD.MOV.U32 R225, RZ, RZ, R175 ;  /* 0x000000ffffe17224 */ /* 0x000fe200078e00af */
[----:B------:R-:W-:Y:S01]  /*6260*/  HMMA.16816.F32 R48, R8, R22, R48 ;  /* 0x000000160830723c */ /* 0x000fe20000001830 */
[----:B------:R-:W-:-:S02]  /*6270*/  IMAD.MOV.U32 R156, RZ, RZ, R117 ;  /* 0x000000ffff9c7224 */ /* 0x000fc400078e0075 */
[----:B------:R-:W-:Y:S02]  /*6280*/  IMAD.MOV.U32 R131, RZ, RZ, R118 ;  /* 0x000000ffff837224 */ /* 0x000fe400078e0076 */
[----:B-1----:R-:W-:Y:S01]  /*6290*/  FFMA.FTZ R3, R171, c[0x0][0x2d0], -R6 ;  /* 0x0000b400ab037a23 */ /* 0x002fe20000010806 */
[----:B------:R-:W-:Y:S01]  /*62a0*/  LDSM.16.MT88.4 R116, [R229+0x3100] ;  /* 0x00310000e574783b */ /* 0x000fe20000004200 */
[----:B------:R-:W-:Y:S01]  /*62b0*/  IMAD.MOV.U32 R226, RZ, RZ, R156 ;  /* 0x000000ffffe27224 */ /* 0x000fe200078e009c */
[----:B------:R-:W-:Y:S01]  /*62c0*/  HMMA.16816.F32 R52, R8, R20, R52 ;  /* 0x000000140834723c */ /* 0x000fe20000001834 */
[----:B------:R1:W-:Y:S01]  /*62d0*/  MUFU.EX2 R30, R3 ;  /* 0x00000003001e7308 */ /* 0x0003e20000000800 */
[----:B------:R-:W-:Y:S02]  /*62e0*/  IMAD.MOV.U32 R212, RZ, RZ, R131 ;  /* 0x000000ffffd47224 */ /* 0x000fe400078e0083 */
[----:B------:R-:W-:Y:S02]  /*62f0*/  IMAD.MOV.U32 R209, RZ, RZ, R128 ;  /* 0x000000ffffd17224 */ /* 0x000fe400078e0080 */
[----:B------:R-:W-:-:S02]  /*6300*/  IMAD.MOV.U32 R211, RZ, RZ, R129 ;  /* 0x000000ffffd37224 */ /* 0x000fc400078e0081 */
[C---:B------:R-:W-:Y:S01]  /*6310*/  HMMA.16816.F32 R44, R8.reuse, R12, R44 ;  /* 0x0000000c082c723c */ /* 0x040fe2000000182c */
[----:B------:R4:W-:Y:S06]  /*6320*/  MUFU.EX2 R20, R4 ;  /* 0x0000000400147308 */ /* 0x0009ec0000000800 */
[----:B------:R-:W-:Y:S01]  /*6330*/  FFMA.FTZ R12, R216, c[0x0][0x2d0], -R0 ;  /* 0x0000b400d80c7a23 */ /* 0x000fe20000010800 */
[----:B------:R-:W-:Y:S01]  /*6340*/  HMMA.16816.F32 R60, R8, R26, R60 ;  /* 0x0000001a083c723c */ /* 0x000fe2000000183c */
[----:B-1----:R-:W-:-:S04]  /*6350*/  FFMA.FTZ R3, R168, c[0x0][0x2d0], -R6 ;  /* 0x0000b400a8037a23 */ /* 0x002fc80000010806 */
[----:B------:R1:W-:Y:S03]  /*6360*/  MUFU.EX2 R28, R3 ;  /* 0x00000003001c7308 */ /* 0x0003e60000000800 */
[----:B------:R-:W-:Y:S01]  /*6370*/  HMMA.16816.F32 R36, R8, R16, R36 ;  /* 0x000000100824723c */ /* 0x000fe20000001824 */
[----:B----4-:R-:W-:-:S07]  /*6380*/  FFMA.FTZ R4, R186, c[0x0][0x2d0], -R7 ;  /* 0x0000b400ba047a23 */ /* 0x010fce0000010807 */
[----:B------:R-:W-:Y:S01]  /*6390*/  HMMA.16816.F32 R40, R8, R18, R40 ;  /* 0x000000120828723c */ /* 0x000fe20000001828 */
[----:B------:R-:W-:Y:S01]  /*63a0*/  LDSM.16.MT88.4 R16, [R230+0x3100] ;  /* 0x00310000e610783b */ /* 0x000fe20000004200 */
[----:B-1----:R-:W-:Y:S02]  /*63b0*/  FFMA.FTZ R3, R170, c[0x0][0x2d0], -R6 ;  /* 0x0000b400aa037a23 */ /* 0x002fe40000010806 */
[----:B------:R-:W-:-:S04]  /*63c0*/  FFMA.FTZ R6, R221, c[0x0][0x2d0], -R0 ;  /* 0x0000b400dd067a23 */ /* 0x000fc80000010800 */
[----:B------:R-:W-:Y:S01]  /*63d0*/  HMMA.16816.F32 R32, R8, R14, R32 ;  /* 0x0000000e0820723c */ /* 0x000fe20000001820 */
[----:B------:R1:W4:Y:S08]  /*63e0*/  MUFU.EX2 R25, R3 ;  /* 0x0000000300197308 */ /* 0x0003300000000800 */
[----:B------:R2:W-:Y:S01]  /*63f0*/  MUFU.EX2 R14, R4 ;  /* 0x00000004000e7308 */ /* 0x0005e20000000800 */
[----:B-1----:R-:W-:-:S07]  /*6400*/  FFMA.FTZ R3, R169, c[0x0][0x2d0], -R5 ;  /* 0x0000b400a9037a23 */ /* 0x002fce0000010805 */
[----:B------:R-:W-:Y:S01]  /*6410*/  MUFU.EX2 R11, R12 ;  /* 0x0000000c000b7308 */ /* 0x000fe20000000800 */
[----:B------:R-:W1:Y:S01]  /*6420*/  LDSM.16.MT88.4 R168, [R231+0x3100] ;  /* 0x00310000e7a8783b */ /* 0x000e620000004200 */
[----:B----4-:R-:W-:Y:S01]  /*6430*/  F2FP.PACK_AB R186, R25, R28 ;  /* 0x0000001c19ba723e */ /* 0x010fe200000000ff */
[----:B--2---:R-:W-:-:S05]  /*6440*/  FADD.FTZ R4, R223, R220 ;  /* 0x000000dcdf047221 */ /* 0x004fca0000010000 */
[----:B------:R2:W-:Y:S08]  /*6450*/  MUFU.EX2 R24, R3 ;  /* 0x0000000300187308 */ /* 0x0005f00000000800 */
[----:B------:R-:W-:Y:S01]  /*6460*/  MUFU.EX2 R10, R6 ;  /* 0x00000006000a7308 */ /* 0x000fe20000000800 */
[----:B--2---:R-:W-:-:S07]  /*6470*/  FFMA.FTZ R3, R210, c[0x0][0x2d0], -R5 ;  /* 0x0000b400d2037a23 */ /* 0x004fce0000010805 */
[----:B------:R2:W4:Y:S02]  /*6480*/  MUFU.EX2 R23, R3 ;  /* 0x0000000300177308 */ /* 0x0005240000000800 */
[----:B--2---:R-:W-:-:S06]  /*6490*/  FFMA.FTZ R3, R213, c[0x0][0x2d0], -R5 ;  /* 0x0000b400d5037a23 */ /* 0x004fcc0000010805 */
[----:B------:R2:W-:Y:S02]  /*64a0*/  MUFU.EX2 R22, R3 ;  /* 0x0000000300167308 */ /* 0x0005e40000000800 */
[----:B--2---:R-:W-:Y:S02]  /*64b0*/  FFMA.FTZ R3, R224, c[0x0][0x2d0], -R5 ;  /* 0x0000b400e0037a23 */ /* 0x004fe40000010805 */
[----:B------:R-:W-:Y:S01]  /*64c0*/  FFMA.FTZ R5, R184, c[0x0][0x2d0], -R0 ;  /* 0x0000b400b8057a23 */ /* 0x000fe20000010800 */
[----:B------:R-:W-:-:S03]  /*64d0*/  F2FP.PACK_AB R184, R30, R29 ;  /* 0x0000001d1eb8723e */ /* 0x000fc600000000ff */
[----:B------:R2:W1:Y:S01]  /*64e0*/  MUFU.EX2 R21, R3 ;  /* 0x0000000300157308 */ /* 0x0004620000000800 */
[----:B------:R-:W-:-:S07]  /*64f0*/  FFMA.FTZ R0, R214, c[0x0][0x2d0], -R0 ;  /* 0x0000b400d6007a23 */ /* 0x000fce0000010800 */
[----:B------:R3:W3:Y:S01]  /*6500*/  MUFU.EX2 R9, R5 ;  /* 0x0000000500097308 */ /* 0x0006e20000000800 */
[----:B--2---:R-:W-:-:S07]  /*6510*/  FFMA.FTZ R3, R144, c[0x0][0x2d0], -R7 ;  /* 0x0000b40090037a23 */ /* 0x004fce0000010807 */
[----:B------:R2:W2:Y:S01]  /*6520*/  MUFU.EX2 R12, R0 ;  /* 0x00000000000c7308 */ /* 0x0004a20000000800 */
[----:B------:R-:W-:Y:S01]  /*6530*/  FFMA.FTZ R7, R185, c[0x0][0x2d0], -R7 ;  /* 0x0000b400b9077a23 */ /* 0x000fe20000010807 */
[----:B----4-:R-:W-:Y:S02]  /*6540*/  F2FP.PACK_AB R185, R23, R24 ;  /* 0x0000001817b9723e */ /* 0x010fe400000000ff */
[----:B-1----:R-:W-:Y:S01]  /*6550*/  F2FP.PACK_AB R187, R21, R22 ;  /* 0x0000001615bb723e */ /* 0x002fe200000000ff */
[----:B---3--:R-:W-:-:S03]  /*6560*/  FADD.FTZ R5, R124, R227 ;  /* 0x000000e37c057221 */ /* 0x008fc60000010000 */
[----:B------:R1:W3:Y:S01]  /*6570*/  MUFU.EX2 R15, R3 ;  /* 0x00000003000f7308 */ /* 0x0002e20000000800 */
[----:B------:R-:W-:Y:S01]  /*6580*/  F2FP.PACK_AB R129, R10, R9 ;  /* 0x000000090a81723e */ /* 0x000fe200000000ff */
[----:B------:R-:W-:Y:S01]  /*6590*/  FADD.FTZ R6, R158, R5 ;  /* 0x000000059e067221 */ /* 0x000fe20000010000 */
[C---:B------:R-:W-:Y:S01]  /*65a0*/  HMMA.16816.F32 R140, R184.reuse, R152, R140 ;  /* 0x00000098b88c723c */ /* 0x040fe2000000188c */
[----:B------:R-:W-:Y:S02]  /*65b0*/  FADD.FTZ R5, R222, R4 ;  /* 0x00000004de057221 */ /* 0x000fe40000010000 */
[----:B--2---:R-:W-:Y:S02]  /*65c0*/  FADD.FTZ R0, R159, R173 ;  /* 0x000000ad9f007221 */ /* 0x004fe40000010000 */
[----:B------:R2:W4:Y:S01]  /*65d0*/  MUFU.EX2 R13, R7 ;  /* 0x00000007000d7308 */ /* 0x0005220000000800 */
[----:B------:R-:W-:Y:S02]  /*65e0*/  F2FP.PACK_AB R131, R12, R11 ;  /* 0x0000000b0c83723e */ /* 0x000fe400000000ff */
[----:B------:R-:W-:Y:S01]  /*65f0*/  HMMA.16816.F32 R148, R184, R154, R148 ;  /* 0x0000009ab894723c */ /* 0x000fe20000001894 */
[----:B-1----:R-:W-:Y:S01]  /*6600*/  FADD.FTZ R3, R172, R174 ;  /* 0x000000aeac037221 */ /* 0x002fe20000010000 */
[----:B---3--:R-:W-:-:S03]  /*6610*/  F2FP.PACK_AB R128, R15, R20 ;  /* 0x000000140f80723e */ /* 0x008fc600000000ff */
[----:B------:R-:W-:-:S03]  /*6620*/  FADD.FTZ R4, R157, R3 ;  /* 0x000000039d047221 */ /* 0x000fc60000010000 */
[C---:B------:R-:W-:Y:S01]  /*6630*/  HMMA.16816.F32 R160, R184.reuse, R168, R160 ;  /* 0x000000a8b8a0723c */ /* 0x040fe200000018a0 */
[----:B------:R-:W-:Y:S02]  /*6640*/  FADD.FTZ R3, R81, R6 ;  /* 0x0000000651037221 */ /* 0x000fe40000010000 */
[----:B------:R-:W-:Y:S02]  /*6650*/  FADD.FTZ R4, R83, R4 ;  /* 0x0000000453047221 */ /* 0x000fe40000010000 */
[----:B--2---:R-:W-:Y:S01]  /*6660*/  FADD.FTZ R7, R130, R0 ;  /* 0x0000000082077221 */ /* 0x004fe20000010000 */
[----:B----4-:R-:W-:Y:S01]  /*6670*/  F2FP.PACK_AB R130, R13, R14 ;  /* 0x0000000e0d82723e */ /* 0x010fe200000000ff */
[----:B------:R-:W-:Y:S01]  /*6680*/  FADD.FTZ R0, R82, R5 ;  /* 0x0000000552007221 */ /* 0x000fe20000010000 */
[----:B------:R-:W-:Y:S01]  /*6690*/  HMMA.16816.F32 R164, R184, R170, R164 ;  /* 0x000000aab8a4723c */ /* 0x000fe200000018a4 */
[----:B------:R-:W-:Y:S02]  /*66a0*/  FADD.FTZ R7, R225, R7 ;  /* 0x00000007e1077221 */ /* 0x000fe40000010000 */
[----:B------:R-:W-:-:S02]  /*66b0*/  FADD.FTZ R6, R219, R3 ;  /* 0x00000003db067221 */ /* 0x000fc40000010000 */
[----:B------:R-:W-:Y:S02]  /*66c0*/  FADD.FTZ R5, R205, R0 ;  /* 0x00000000cd057221 */ /* 0x000fe40000010000 */
        /* <DEDUP_REMOVED lines=93> */
[----:B------:R-:W-:Y:S01]  /*6ca0*/  FADD.FTZ R252, R57, R252 ;  /* 0x000000fc39fc7221 */ /* 0x000fe20000010000 */
[----:B------:R1:W-:Y:S01]  /*6cb0*/  STL [R1+0x4], R0 ;  /* 0x0000040001007387 */ /* 0x0003e20000100800 */
[----:B------:R-:W-:Y:S02]  /*6cc0*/  FADD.FTZ R251, R72, R251 ;  /* 0x000000fb48fb7221 */ /* 0x000fe40000010000 */
[----:B------:R-:W-:Y:S01]  /*6cd0*/  FADD.FTZ R252, R56, R252 ;  /* 0x000000fc38fc7221 */ /* 0x000fe20000010000 */
[----:B------:R1:W-:Y:S01]  /*6ce0*/  STL [R1], R4 ;  /* 0x0000000401007387 */ /* 0x0003e20000100800 */
        /* <DEDUP_REMOVED lines=9> */
[----:B------:R-:W-:Y:S01]  /*6d80*/  FADD.FTZ R252, R12, R252 ;  /* 0x000000fc0cfc7221 */ /* 0x000fe20000010000 */
[----:B------:R-:W-:Y:S05]  /*6d90*/  @!P0 BRA `(.L_x_34) ;  /* 0x0000428000008947 */ /* 0x000fea0003800000 */
[----:B------:R-:W-:Y:S01]  /*6da0*/  IMAD.MOV.U32 R3, RZ, RZ, R136 ;  /* 0x000000ffff037224 */ /* 0x000fe200078e0088 */
[----:B------:R-:W-:Y:S01]  /*6db0*/  MOV R138, R2 ;  /* 0x00000002008a7202 */ /* 0x000fe20000000f00 */
[----:B-1----:R-:W-:Y:S01]  /*6dc0*/  IMAD.MOV.U32 R0, RZ, RZ, R137 ;  /* 0x000000ffff007224 */ /* 0x002fe200078e0089 */
[----:B------:R-:W-:Y:S01]  /*6dd0*/  MOV R133, R135 ;  /* 0x0000008700857202 */ /* 0x000fe20000000f00 */
[----:B------:R-:W-:Y:S01]  /*6de0*/  UIADD3 UR6, UR6, -0x2, URZ ;  /* 0xfffffffe06067890 */ /* 0x000fe2000fffe03f */
[----:B------:R-:W-:Y:S05]  /*6df0*/  BRA `(.L_x_35) ;  /* 0x0000040000007947 */ /* 0x000fea0003800000 */
.L_x_37:
[----:B------:R-:W2:Y:S01]  /*6e00*/  LDL R136, [R1+0x8] ;  /* 0x0000080001887983 */ /* 0x000ea20000100800 */
[----:B------:R-:W-:Y:S01]  /*6e10*/  UIMAD UR4, UR6, 0x70, UR10 ;  /* 0x00000070060478a4 */ /* 0x000fe2000f8e020a */
[----:B------:R-:W-:Y:S05]  /*6e20*/  IMAD.MOV.U32 R247, RZ, RZ, RZ ;  /* 0x000000fffff77224 */ /* 0x000fea00078e00ff */
[----:B------:R-:W-:Y:S05]  /*6e30*/  IMAD.U32 R132, RZ, RZ, UR4 ;  /* 0x00000004ff847e24 */ /* 0x000fea000f8e00ff */
[----:B--2---:R-:W-:Y:S05]  /*6e40*/  IADD3 R132, R132, -0x70, R136 ;  /* 0xffffff9084847810 */ /* 0x004fea0007ffe088 */
[----:B------:R-:W-:Y:S04]  /*6e50*/  @P5 IMAD.HI.U32 R134, R132, c[0x0][0x2bc], RZ ;  /* 0x0000af0084865a27 */ /* 0x000fe800078e00ff */
[----:B------:R-:W-:Y:S01]  /*6e60*/  IMAD.MOV.U32 R2, RZ, RZ, R132 ;  /* 0x000000ffff027224 */ /* 0x000fe200078e0084 */
        /* <DEDUP_REMOVED lines=14> */
[C---:B------:R-:W-:Y:S04]  /*6f50*/  IMAD.WIDE.U32 R134, R247.reuse, c[0x0][0x1f0], R134 ;  /* 0x00007c00f7867a25 */ /* 0x040fe800078e0086 */
        /* <DEDUP_REMOVED lines=42> */
.L_x_35:
[----:B------:R-:W-:Y:S04]  /*7200*/  DEPBAR.LE SB0, 0x0 ;  /* 0x000080000000791a */ /* 0x000fe80000000000 */
[----:B------:R-:W-:Y:S01]  /*7210*/  BAR.SYNC.DEFER_BLOCKING 0x0 ;  /* 0x0000000000007b1d */ /* 0x000fe20000010000 */
[C---:B------:R-:W-:Y:S01]  /*7220*/  IMAD.WIDE.U32 R68, R249.reuse, c[0x0][0x208], RZ ;  /* 0x00008200f9447a25 */ /* 0x040fe200078e00ff */
[----:B------:R-:W-:Y:S01]  /*7230*/  SHF.R.S32.HI R2, RZ, 0x1f, R249 ;  /* 0x0000001fff027819 */ /* 0x000fe200000114f9 */
[----:B------:R-:W-:Y:S04]  /*7240*/  UISETP.GE.AND UP0, UPT, UR6, 0x1, UPT ;  /* 0x000000010600788c */ /* 0x000fe8000bf06270 */
[----:B------:R-:W-:Y:S04]  /*7250*/  IMAD R2, R2, c[0x0][0x208], RZ ;  /* 0x0000820002027a24 */ /* 0x000fe800078e02ff */
[----:B------:R-:W-:Y:S01]  /*7260*/  IMAD R2, R249, c[0x0][0x20c], R2 ;  /* 0x00008300f9027a24 */ /* 0x000fe200078e0202 */
[----:B-----5:R-:W-:Y:S06]  /*7270*/  LDSM.16.M88.4 R112, [R234+0x7100] ;  /* 0x00710000ea70783b */ /* 0x020fec0000000200 */
[----:B------:R-:W1:Y:S06]  /*7280*/  LDSM.16.M88.4 R16, [R139+0x3900] ;  /* 0x003900008b10783b */ /* 0x000e6c0000000200 */
[----:B------:R-:W2:Y:S06]  /*7290*/  LDSM.16.M88.4 R108, [R234+0x9100] ;  /* 0x00910000ea6c783b */ /* 0x000eac0000000200 */
[----:B------:R-:W3:Y:S06]  /*72a0*/  LDSM.16.M88.4 R32, [R139+0x4100] ;  /* 0x004100008b20783b */ /* 0x000eec0000000200 */
[----:B------:R-:W4:Y:S06]  /*72b0*/  LDSM.16.M88.4 R48, [R139+0x4900] ;  /* 0x004900008b30783b */ /* 0x000f2c0000000200 */
[----:B------:R-:W3:Y:S06]  /*72c0*/  LDSM.16.M88.4 R64, [R139+0x5100] ;  /* 0x005100008b40783b */ /* 0x000eec0000000200 */
        /* <DEDUP_REMOVED lines=24> */
[-C--:B------:R-:W-:Y:S08]  /*7450*/  HMMA.16816.F32 R52, R112, R64.reuse, RZ ;  /* 0x000000407034723c */ /* 0x080ff000000018ff */
[C---:B------:R-:W-:Y:S07]  /*7460*/  HMMA.16816.F32 R56, R108.reuse, R64, RZ ;  /* 0x000000406c38723c */ /* 0x040fee00000018ff */
[----:B------:R-:W-:Y:S01]  /*7470*/  IMAD.IADD R65, R69, 0x1, R2 ;  /* 0x0000000145417824 */ /* 0x000fe200078e0202 */
[-C--:B------:R-:W-:Y:S01]  /*7480*/  HMMA.16816.F32 R60, R108, R66.reuse, RZ ;  /* 0x000000426c3c723c */ /* 0x080fe200000018ff */
[----:B------:R-:W-:Y:S03]  /*7490*/  IMAD.MOV.U32 R64, RZ, RZ, R68 ;  /* 0x000000ffff407224 */ /* 0x000fe600078e0044 */
[----:B------:R-:W-:Y:S01]  /*74a0*/  SHF.R.S32.HI R2, RZ, 0x1f, R247 ;  /* 0x0000001fff027819 */ /* 0x000fe200000114f7 */
[C---:B------:R-:W-:Y:S03]  /*74b0*/  IMAD.WIDE.U32 R72, R247.reuse, c[0x0][0x218], R64 ;  /* 0x00008600f7487a25 */ /* 0x040fe600078e0040 */
[C---:B------:R-:W-:Y:S04]  /*74c0*/  HMMA.16816.F32 R64, R112.reuse, R66, RZ ;  /* 0x000000427040723c */ /* 0x040fe800000018ff */
[----:B------:R-:W-:Y:S01]  /*74d0*/  IMAD R2, R2, c[0x0][0x218], RZ ;  /* 0x0000860002027a24 */ /* 0x000fe200078e02ff */
[----:B------:R-:W-:Y:S03]  /*74e0*/  IADD3 R132, P1, R72, UR22, RZ ;  /* 0x0000001648847c10 */ /* 0x000fe6000ff3e0ff */
[-C--:B------:R-:W-:Y:S01]  /*74f0*/  HMMA.16816.F32 R68, R112, R80.reuse, RZ ;  /* 0x000000507044723c */ /* 0x080fe200000018ff */
[----:B------:R-:W-:Y:S03]  /*7500*/  IMAD R72, R247, c[0x0][0x21c], R2 ;  /* 0x00008700f7487a24 */ /* 0x000fe600078e0202 */
[C---:B------:R-:W-:Y:S02]  /*7510*/  LEA R2, P0, R132.reuse, c[0x0][0x1f8], 0x1 ;  /* 0x00007e0084027a11 */ /* 0x040fe400078008ff */
[----:B------:R-:W-:Y:S03]  /*7520*/  IADD3.X R72, R73, UR5, R72, P1, !PT ;  /* 0x0000000549487c10 */ /* 0x000fe60008ffe448 */
[----:B------:R-:W1:Y:S03]  /*7530*/  SHFL.IDX PT, R94, R2, RZ, 0x181f ;  /* 0x00181fff025e7589 */ /* 0x000e6600000e0000 */
[----:B------:R-:W-:Y:S02]  /*7540*/  LEA.HI.X R132, R132, c[0x0][0x1fc], R72, 0x1, P0 ;  /* 0x00007f0084847a11 */ /* 0x000fe400000f0c48 */
[C---:B------:R-:W-:Y:S01]  /*7550*/  HMMA.16816.F32 R72, R108.reuse, R80, RZ ;  /* 0x000000506c48723c */ /* 0x040fe200000018ff */
[----:B------:R-:W2:Y:S06]  /*7560*/  SHFL.IDX PT, R92, R2, 0x1, 0x181f ;  /* 0x00381f00025c7f89 */ /* 0x000eac00000e0000 */
[----:B------:R-:W3:Y:S01]  /*7570*/  SHFL.IDX PT, R88, R132, RZ, 0x181f ;  /* 0x00181fff84587589 */ /* 0x000ee200000e0000 */
[-C--:B------:R-:W-:Y:S05]  /*7580*/  HMMA.16816.F32 R76, R108, R82.reuse, RZ ;  /* 0x000000526c4c723c */ /* 0x080fea00000018ff */
[----:B------:R-:W4:Y:S03]  /*7590*/  SHFL.IDX PT, R89, R132, 0x1, 0x181f ;  /* 0x00381f0084597f89 */ /* 0x000f2600000e0000 */
[C---:B------:R-:W-:Y:S03]  /*75a0*/  HMMA.16816.F32 R80, R112.reuse, R82, RZ ;  /* 0x000000527050723c */ /* 0x040fe600000018ff */
[----:B------:R-:W4:Y:S01]  /*75b0*/  SHFL.IDX PT, R100, R2, 0x2, 0x181f ;  /* 0x00581f0002647f89 */ /* 0x000f2200000e0000 */
[-C--:B-1----:R-:W-:Y:S04]  /*75c0*/  IADD3 R94, P1, R94, R246.reuse, RZ ;  /* 0x000000f65e5e7210 */ /* 0x082fe80007f3e0ff */
[-C--:B------:R-:W-:Y:S01]  /*75d0*/  HMMA.16816.F32 R84, R112, R96.reuse, RZ ;  /* 0x000000607054723c */ /* 0x080fe200000018ff */
[----:B------:R-:W1:Y:S03]  /*75e0*/  SHFL.IDX PT, R103, R132, 0x2, 0x181f ;  /* 0x00581f0084677f89 */ /* 0x000e6600000e0000 */
[-C--:B--2---:R-:W-:Y:S03]  /*75f0*/  IADD3 R92, P0, R92, R246.reuse, RZ ;  /* 0x000000f65c5c7210 */ /* 0x084fe60007f1e0ff */
[----:B------:R-:W2:Y:S01]  /*7600*/  SHFL.IDX PT, R101, R2, 0x3, 0x181f ;  /* 0x00781f0002657f89 */ /* 0x000ea200000e0000 */
[--C-:B---3--:R-:W-:Y:S05]  /*7610*/  IMAD.X R95, R88, 0x1, R245.reuse, P1 ;  /* 0x00000001585f7824 */ /* 0x108fea00008e06f5 */
[----:B------:R-:W3:Y:S01]  /*7620*/  SHFL.IDX PT, R104, R132, 0x3, 0x181f ;  /* 0x00781f0084687f89 */ /* 0x000ee200000e0000 */
[--C-:B----4-:R-:W-:Y:S02]  /*7630*/  IMAD.X R93, R89, 0x1, R245.reuse, P0 ;  /* 0x00000001595d7824 */ /* 0x110fe400000e06f5 */
[C---:B------:R-:W-:Y:S03]  /*7640*/  HMMA.16816.F32 R88, R108.reuse, R96, RZ ;  /* 0x000000606c58723c */ /* 0x040fe600000018ff */
[----:B------:R-:W4:Y:S04]  /*7650*/  SHFL.IDX PT, R102, R2, 0x4, 0x181f ;  /* 0x00981f0002667f89 */ /* 0x000f2800000e0000 */
[-C--:B------:R-:W-:Y:S02]  /*7660*/  IADD3 R96, P0, R100, R246.reuse, RZ ;  /* 0x000000f664607210 */ /* 0x080fe40007f1e0ff */
[----:B------:R-:W4:Y:S03]  /*7670*/  SHFL.IDX PT, R106, R132, 0x4, 0x181f ;  /* 0x00981f00846a7f89 */ /* 0x000f2600000e0000 */
[-C--:B-1----:R-:W-:Y:S03]  /*7680*/  IADD3.X R97, R103, R245.reuse, RZ, P0, !PT ;  /* 0x000000f567617210 */ /* 0x082fe600007fe4ff */
[----:B------:R-:W1:Y:S01]  /*7690*/  SHFL.IDX PT, R105, R2, 0x5, 0x181f ;  /* 0x00b81f0002697f89 */ /* 0x000e6200000e0000 */
[-C--:B--2---:R-:W-:Y:S05]  /*76a0*/  IADD3 R100, P1, R101, R246.reuse, RZ ;  /* 0x000000f665647210 */ /* 0x084fea0007f3e0ff */
[----:B------:R2:W-:Y:S01]  /*76b0*/  LDGSTS.E.BYPASS.LTC128B.128 [R250], [R94.64], !P6 ;  /* 0x000000005efa7fae */ /* 0x0005e2000f101d4c */
[--C-:B---3--:R-:W-:Y:S05]  /*76c0*/  IMAD.X R101, R104, 0x1, R245.reuse, P1 ;  /* 0x0000000168657824 */ /* 0x108fea00008e06f5 */
[----:B------:R-:W3:Y:S01]  /*76d0*/  SHFL.IDX PT, R107, R132, 0x5, 0x181f ;  /* 0x00b81f00846b7f89 */ /* 0x000ee200000e0000 */
[-C--:B----4-:R-:W-:Y:S05]  /*76e0*/  IADD3 R102, P0, R102, R246.reuse, RZ ;  /* 0x000000f666667210 */ /* 0x090fea0007f1e0ff */
[----:B------:R2:W-:Y:S01]  /*76f0*/  LDGSTS.E.BYPASS.LTC128B.128 [R250+0x800], [R92.64], !P6 ;  /* 0x008000005cfa7fae */ /* 0x0005e2000f101d4c */
[--C-:B------:R-:W-:Y:S05]  /*7700*/  IMAD.X R103, R106, 0x1, R245.reuse, P0 ;  /* 0x000000016a677824 */ /* 0x100fea00000e06f5 */
[----:B------:R4:W-:Y:S01]  /*7710*/  LDGSTS.E.BYPASS.LTC128B.128 [R250+0x1000], [R96.64], !P6 ;  /* 0x0100000060fa7fae */ /* 0x0009e2000f101d4c */
[-C--:B-1----:R-:W-:Y:S05]  /*7720*/  IADD3 R104, P0, R105, R246.reuse, RZ ;  /* 0x000000f669687210 */ /* 0x082fea0007f1e0ff */
[----:B------:R1:W-:Y:S06]  /*7730*/  LDGSTS.E.BYPASS.LTC128B.128 [R250+0x1800], [R100.64], !P6 ;  /* 0x0180000064fa7fae */ /* 0x0003ec000f101d4c */
[----:B------:R1:W-:Y:S01]  /*7740*/  LDGSTS.E.BYPASS.LTC128B.128 [R250+0x2000], [R102.64], !P6 ;  /* 0x0200000066fa7fae */ /* 0x0003e2000f101d4c */
[----:B---3--:R-:W-:Y:S05]  /*7750*/  IADD3.X R105, R107, R245, RZ, P0, !PT ;  /* 0x000000f56b697210 */ /* 0x008fea00007fe4ff */
[----:B------:R3:W-:Y:S01]  /*7760*/  LDGSTS.E.BYPASS.LTC128B.128 [R250+0x2800], [R104.64], !P6 ;  /* 0x0280000068fa7fae */ /* 0x0007e2000f101d4c */
[-C--:B--2---:R-:W-:Y:S05]  /*7770*/  HMMA.16816.F32 R92, R108, R98.reuse, RZ ;  /* 0x000000626c5c723c */ /* 0x084fea00000018ff */
[----:B------:R-:W2:Y:S03]  /*7780*/  SHFL.IDX PT, R2, R2, 0x6, 0x181f ;  /* 0x00d81f0002027f89 */ /* 0x000ea600000e0000 */
[C---:B----4-:R-:W-:Y:S03]  /*7790*/  HMMA.16816.F32 R96, R112.reuse, R98, RZ ;  /* 0x000000627060723c */ /* 0x050fe600000018ff */
[----:B------:R-:W4:Y:S05]  /*77a0*/  SHFL.IDX PT, R132, R132, 0x6, 0x181f ;  /* 0x00d81f0084847f89 */ /* 0x000f2a00000e0000 */
[-C--:B-1----:R-:W-:Y:S08]  /*77b0*/  HMMA.16816.F32 R100, R112, R188.reuse, RZ ;  /* 0x000000bc7064723c */ /* 0x082ff000000018ff */
[C---:B---3--:R-:W-:Y:S04]  /*77c0*/  HMMA.16816.F32 R104, R108.reuse, R188, RZ ;  /* 0x000000bc6c68723c */ /* 0x048fe800000018ff */
[----:B--2---:R-:W-:Y:S04]  /*77d0*/  IADD3 R134, P0, R2, R246, RZ ;  /* 0x000000f602867210 */ /* 0x004fe80007f1e0ff */
[-C--:B------:R-:W-:Y:S01]  /*77e0*/  HMMA.16816.F32 R108, R108, R190.reuse, RZ ;  /* 0x000000be6c6c723c */ /* 0x080fe200000018ff */
[----:B----4-:R-:W-:Y:S01]  /*77f0*/  IMAD.X R135, R132, 0x1, R245, P0 ;  /* 0x0000000184877824 */ /* 0x010fe200000e06f5 */
[----:B------:R-:W-:Y:S04]  /*7800*/  PLOP3.LUT P0, PT, PT, PT, UP0, 0x80, 0x0 ;  /* 0x000000000000781c */ /* 0x000fe80003f0f008 */
[----:B------:R1:W-:Y:S02]  /*7810*/  LDGSTS.E.BYPASS.LTC128B.128 [R250+0x3000], [R134.64], !P6 ;  /* 0x0300000086fa7fae */ /* 0x0003e4000f101d4c */
[----:B------:R-:W-:Y:S04]  /*7820*/  HMMA.16816.F32 R112, R112, R190, RZ ;  /* 0x000000be7070723c */ /* 0x000fe800000018ff */
[----:B------:R-:W-:Y:S04]  /*7830*/  LDSM.16.M88.4 R188, [R235+0x7100] ;  /* 0x00710000ebbc783b */ /* 0x000fe80000000200 */
[-C--:B------:R-:W-:Y:S02]  /*7840*/  HMMA.16816.F32 R4, R192, R196.reuse, R4 ;  /* 0x000000c4c004723c */ /* 0x080fe40000001804 */
[----:B------:R-:W0:Y:S06]  /*7850*/  LDGDEPBAR ;  /* 0x00000000000079af */ /* 0x000e2c0000000000 */
        /* <DEDUP_REMOVED lines=32> */
[----:B------:R-:W1:Y:S07]  /*7a60*/  LDSM.16.M88.4 R200, [R233+0x5900] ;  /* 0x00590000e9c8783b */ /* 0x000e6e0000000200 */
[----:B------:R-:W-:Y:S01]  /*7a70*/  HMMA.16816.F32 R112, R192, R226, R112 ;  /* 0x000000e2c070723c */ /* 0x000fe20000001870 */
[----:B------:R-:W1:Y:S06]  /*7a80*/  LDSM.16.M88.4 R192, [R233+0x6100] ;  /* 0x00610000e9c0783b */ /* 0x000e6c0000000200 */
[----:B------:R-:W-:Y:S01]  /*7a90*/  LDSM.16.M88.4 R224, [R232+0x1800] ;  /* 0x00180000e8e0783b */ /* 0x000fe20000000200 */
[-C--:B--2---:R-:W-:Y:S08]  /*7aa0*/  HMMA.16816.F32 R4, R188, R196.reuse, R4 ;  /* 0x000000c4bc04723c */ /* 0x084ff00000001804 */
[C---:B---3--:R-:W-:Y:S08]  /*7ab0*/  HMMA.16816.F32 R8, R204.reuse, R196, R8 ;  /* 0x000000c4cc08723c */ /* 0x048ff00000001808 */
[-C--:B------:R-:W-:Y:S08]  /*7ac0*/  HMMA.16816.F32 R12, R204, R198.reuse, R12 ;  /* 0x000000c6cc0c723c */ /* 0x080ff0000000180c */
[C---:B------:R-:W-:Y:S01]  /*7ad0*/  HMMA.16816.F32 R16, R188.reuse, R198, R16 ;  /* 0x000000c6bc10723c */ /* 0x040fe20000001810 */
[----:B------:R-:W2:Y:S07]  /*7ae0*/  LDSM.16.M88.4 R196, [R233+0x6900] ;  /* 0x00690000e9c4783b */ /* 0x000eae0000000200 */
[-C--:B----4-:R-:W-:Y:S08]  /*7af0*/  HMMA.16816.F32 R20, R188, R208.reuse, R20 ;  /* 0x000000d0bc14723c */ /* 0x090ff00000001814 */
[C---:B------:R-:W-:Y:S08]  /*7b00*/  HMMA.16816.F32 R24, R204.reuse, R208, R24 ;  /* 0x000000d0cc18723c */ /* 0x040ff00000001818 */
[-C--:B------:R-:W-:Y:S08]  /*7b10*/  HMMA.16816.F32 R28, R204, R210.reuse, R28 ;  /* 0x000000d2cc1c723c */ /* 0x080ff0000000181c */
[C---:B------:R-:W-:Y:S01]  /*7b20*/  HMMA.16816.F32 R32, R188.reuse, R210, R32 ;  /* 0x000000d2bc20723c */ /* 0x040fe20000001820 */
[----:B------:R-:W-:Y:S07]  /*7b30*/  LDSM.16.M88.4 R208, [R232] ;  /* 0x00000000e8d0783b */ /* 0x000fee0000000200 */
[-C--:B-1----:R-:W-:Y:S08]  /*7b40*/  HMMA.16816.F32 R36, R188, R212.reuse, R36 ;  /* 0x000000d4bc24723c */ /* 0x082ff00000001824 */
        /* <DEDUP_REMOVED lines=18> */
[----:B------:R-:W3:Y:S07]  /*7c70*/  LDSM.16.M88.4 R192, [R232+0x2000] ;  /* 0x00200000e8c0783b */ /* 0x000eee0000000200 */
[-C--:B--2---:R-:W-:Y:S08]  /*7c80*/  HMMA.16816.F32 R100, R188, R196.reuse, R100 ;  /* 0x000000c4bc64723c */ /* 0x084ff00000001864 */
[C---:B------:R-:W-:Y:S08]  /*7c90*/  HMMA.16816.F32 R104, R204.reuse, R196, R104 ;  /* 0x000000c4cc68723c */ /* 0x040ff00000001868 */
[-C--:B------:R-:W-:Y:S01]  /*7ca0*/  HMMA.16816.F32 R108, R204, R198.reuse, R108 ;  /* 0x000000c6cc6c723c */ /* 0x080fe2000000186c */
[----:B------:R-:W2:Y:S07]  /*7cb0*/  LDSM.16.M88.4 R204, [R232+0x2800] ;  /* 0x00280000e8cc783b */ /* 0x000eae0000000200 */
[----:B------:R-:W-:Y:S01]  /*7cc0*/  HMMA.16816.F32 R112, R188, R198, R112 ;  /* 0x000000c6bc70723c */ /* 0x000fe20000001870 */
[----:B------:R-:W4:Y:S01]  /*7cd0*/  LDSM.16.M88.4 R188, [R232+0x3000] ;  /* 0x00300000e8bc783b */ /* 0x000f220000000200 */
[----:B------:R-:W-:Y:S05]  /*7ce0*/  DEPBAR.LE SB0, 0x0 ;  /* 0x000080000000791a */ /* 0x000fea0000000000 */
[----:B------:R-:W-:Y:S01]  /*7cf0*/  BAR.SYNC.DEFER_BLOCKING 0x0 ;  /* 0x0000000000007b1d */ /* 0x000fe20000010000 */
[-C--:B-1----:R-:W-:Y:S08]  /*7d00*/  HMMA.16816.F32 R4, R200, R208.reuse, R4 ;  /* 0x000000d0c804723c */ /* 0x082ff00000001804 */
[C---:B------:R-:W-:Y:S08]  /*7d10*/  HMMA.16816.F32 R8, R212.reuse, R208, R8 ;  /* 0x000000d0d408723c */ /* 0x040ff00000001808 */
[-C--:B------:R-:W-:Y:S08]  /*7d20*/  HMMA.16816.F32 R12, R212, R210.reuse, R12 ;  /* 0x000000d2d40c723c */ /* 0x080ff0000000180c */
        /* <DEDUP_REMOVED lines=13> */
[-C--:B---3--:R-:W-:Y:S08]  /*7e00*/  HMMA.16816.F32 R68, R200, R192.reuse, R68 ;  /* 0x000000c0c844723c */ /* 0x088ff00000001844 */
[C---:B------:R-:W-:Y:S08]  /*7e10*/  HMMA.16816.F32 R72, R212.reuse, R192, R72 ;  /* 0x000000c0d448723c */ /* 0x040ff00000001848 */
[-C--:B------:R-:W-:Y:S08]  /*7e20*/  HMMA.16816.F32 R76, R212, R194.reuse, R76 ;  /* 0x000000c2d44c723c */ /* 0x080ff0000000184c */
[C---:B------:R-:W-:Y:S08]  /*7e30*/  HMMA.16816.F32 R80, R200.reuse, R194, R80 ;  /* 0x000000c2c850723c */ /* 0x040ff00000001850 */
[-C--:B--2---:R-:W-:Y:S08]  /*7e40*/  HMMA.16816.F32 R84, R200, R204.reuse, R84 ;  /* 0x000000ccc854723c */ /* 0x084ff00000001854 */
[C---:B------:R-:W-:Y:S08]  /*7e50*/  HMMA.16816.F32 R88, R212.reuse, R204, R88 ;  /* 0x000000ccd458723c */ /* 0x040ff00000001858 */
[-C--:B------:R-:W-:Y:S08]  /*7e60*/  HMMA.16816.F32 R92, R212, R206.reuse, R92 ;  /* 0x000000ced45c723c */ /* 0x080ff0000000185c */
[C---:B------:R-:W-:Y:S08]  /*7e70*/  HMMA.16816.F32 R96, R200.reuse, R206, R96 ;  /* 0x000000cec860723c */ /* 0x040ff00000001860 */
[-C--:B----4-:R-:W-:Y:S08]  /*7e80*/  HMMA.16816.F32 R100, R200, R188.reuse, R100 ;  /* 0x000000bcc864723c */ /* 0x090ff00000001864 */
[C---:B------:R-:W-:Y:S08]  /*7e90*/  HMMA.16816.F32 R104, R212.reuse, R188, R104 ;  /* 0x000000bcd468723c */ /* 0x040ff00000001868 */
[-C--:B------:R-:W-:Y:S08]  /*7ea0*/  HMMA.16816.F32 R108, R212, R190.reuse, R108 ;  /* 0x000000bed46c723c */ /* 0x080ff0000000186c */
[----:B------:R-:W-:Y:S01]  /*7eb0*/  HMMA.16816.F32 R112, R200, R190, R112 ;  /* 0x000000bec870723c */ /* 0x000fe20000001870 */
[----:B------:R-:W-:-:S07]  /*7ec0*/  @P0 BRA `(.L_x_37) ;  /* 0xffffef3000000947 */ /* 0x000fce000383ffff */
.L_x_36:
[----:B------:R-:W-:Y:S01]  /*7ed0*/  FMNMX.FTZ R2, R4, R0, !PT ;  /* 0x0000000004027209 */ /* 0x000fe20007810000 */
[----:B------:R-:W0:Y:S01]  /*7ee0*/  LDGDEPBAR ;  /* 0x00000000000079af */ /* 0x000e220000000000 */
[----:B--2---:R-:W-:Y:S02]  /*7ef0*/  FMNMX.FTZ R134, R6, R3, !PT ;  /* 0x0000000306867209 */ /* 0x004fe40007810000 */
        /* <DEDUP_REMOVED lines=106> */
[----:B------:R-:W-:Y:S01]  /*85a0*/  ISETP.LT.AND P0, PT, RZ, UR6, PT ;  /* 0x00000006ff007c0c */ /* 0x000fe2000bf01270 */
[----:B------:R-:W-:Y:S01]  /*85b0*/  UIADD3 UR6, UR6, -0x1, URZ ;  /* 0xffffffff06067890 */ /* 0x000fe2000fffe03f */
[----:B------:R-:W-:Y:S01]  /*85c0*/  FMNMX.FTZ R135, R79, R135, !PT ;  /* 0x000000874f877209 */ /* 0x000fe20007810000 */
[----:B------:R-:W-:Y:S03]  /*85d0*/  SHFL.BFLY PT, R188, R134, 0x1, 0x1f ;  /* 0x0c201f0086bc7f89 */ /* 0x000fe600000e0000 */
[----:B------:R-:W-:Y:S04]  /*85e0*/  FMNMX.FTZ R135, R90, R135, !PT ;  /* 0x000000875a877209 */ /* 0x000fe80007810000 */
[----:B------:R-:W-:Y:S01]  /*85f0*/  FMNMX.FTZ R135, R91, R135, !PT ;  /* 0x000000875b877209 */ /* 0x000fe20007810000 */
[----:B------:R-:W2:Y:S03]  /*8600*/  SHFL.BFLY PT, R136, R132, 0x2, 0x1f ;  /* 0x0c401f0084887f89 */ /* 0x000ea600000e0000 */
[----:B------:R-:W-:Y:S02]  /*8610*/  FMNMX.FTZ R135, R94, R135, !PT ;  /* 0x000000875e877209 */ /* 0x000fe40007810000 */
[----:B-1----:R-:W-:Y:S02]  /*8620*/  FMNMX.FTZ R137, R2, R189, !PT ;  /* 0x000000bd02897209 */ /* 0x002fe40007810000 */
[----:B------:R-:W-:Y:S03]  /*8630*/  FMNMX.FTZ R2, R95, R135, !PT ;  /* 0x000000875f027209 */ /* 0x000fe60007810000 */
[C---:B------:R-:W-:Y:S01]  /*8640*/  FMUL.FTZ R193, R137.reuse, c[0x0][0x2d0] ;  /* 0x0000b40089c17a20 */ /* 0x040fe20000410000 */
[----:B------:R-:W-:Y:S01]  /*8650*/  FMNMX.FTZ R135, R106, R2, !PT ;  /* 0x000000026a877209 */ /* 0x000fe20007810000 */
[----:B------:R-:W-:Y:S02]  /*8660*/  FADD.FTZ R0, -R137, R0 ;  /* 0x0000000089007221 */ /* 0x000fe40000010100 */
[--C-:B------:R-:W-:Y:S02]  /*8670*/  FFMA.FTZ R20, R20, c[0x0][0x2d0], -R193.reuse ;  /* 0x0000b40014147a23 */ /* 0x100fe400000108c1 */
[--C-:B------:R-:W-:Y:S02]  /*8680*/  FFMA.FTZ R21, R21, c[0x0][0x2d0], -R193.reuse ;  /* 0x0000b40015157a23 */ /* 0x100fe400000108c1 */
[----:B------:R-:W-:Y:S01]  /*8690*/  MUFU.EX2 R195, R20 ;  /* 0x0000001400c37308 */ /* 0x000fe20000000800 */
[--C-:B------:R-:W-:Y:S02]  /*86a0*/  FFMA.FTZ R52, R52, c[0x0][0x2d0], -R193.reuse ;  /* 0x0000b40034347a23 */ /* 0x100fe400000108c1 */
[--C-:B------:R-:W-:Y:S01]  /*86b0*/  FFMA.FTZ R53, R53, c[0x0][0x2d0], -R193.reuse ;  /* 0x0000b40035357a23 */ /* 0x100fe200000108c1 */
[----:B--2---:R-:W-:Y:S01]  /*86c0*/  FMNMX.FTZ R132, R132, R136, !PT ;  /* 0x0000008884847209 */ /* 0x004fe20007810000 */
[--C-:B------:R-:W-:Y:S01]  /*86d0*/  FFMA.FTZ R64, R64, c[0x0][0x2d0], -R193.reuse ;  /* 0x0000b40040407a23 */ /* 0x100fe200000108c1 */
[----:B------:R-:W-:Y:S01]  /*86e0*/  FMNMX.FTZ R136, R134, R188, !PT ;  /* 0x000000bc86887209 */ /* 0x000fe20007810000 */
[--C-:B------:R-:W-:Y:S02]  /*86f0*/  FFMA.FTZ R65, R65, c[0x0][0x2d0], -R193.reuse ;  /* 0x0000b40041417a23 */ /* 0x100fe400000108c1 */
[----:B------:R-:W1:Y:S01]  /*8700*/  SHFL.BFLY PT, R190, R132, 0x1, 0x1f ;  /* 0x0c201f0084be7f89 */ /* 0x000e6200000e0000 */
[----:B------:R-:W-:Y:S01]  /*8710*/  MUFU.EX2 R194, R21 ;  /* 0x0000001500c27308 */ /* 0x000fe20000000800 */
[--C-:B------:R-:W-:Y:S02]  /*8720*/  FFMA.FTZ R68, R68, c[0x0][0x2d0], -R193.reuse ;  /* 0x0000b40044447a23 */ /* 0x100fe400000108c1 */
[--C-:B------:R-:W-:Y:S02]  /*8730*/  FFMA.FTZ R69, R69, c[0x0][0x2d0], -R193.reuse ;  /* 0x0000b40045457a23 */ /* 0x100fe400000108c1 */
[----:B------:R-:W-:Y:S02]  /*8740*/  FMUL.FTZ R192, R136, c[0x0][0x2d0] ;  /* 0x0000b40088c07a20 */ /* 0x000fe40000410000 */
[--C-:B------:R-:W-:Y:S02]  /*8750*/  FFMA.FTZ R16, R16, c[0x0][0x2d0], -R193.reuse ;  /* 0x0000b40010107a23 */ /* 0x100fe400000108c1 */
[--C-:B------:R-:W-:Y:S02]  /*8760*/  FFMA.FTZ R22, R22, c[0x0][0x2d0], -R192.reuse ;  /* 0x0000b40016167a23 */ /* 0x100fe400000108c0 */
[----:B------:R-:W-:Y:S01]  /*8770*/  MUFU.EX2 R221, R16 ;  /* 0x0000001000dd7308 */ /* 0x000fe20000000800 */
[--C-:B------:R-:W-:Y:S02]  /*8780*/  FFMA.FTZ R23, R23, c[0x0][0x2d0], -R192.reuse ;  /* 0x0000b40017177a23 */ /* 0x100fe400000108c0 */
[--C-:B------:R-:W-:Y:S02]  /*8790*/  FFMA.FTZ R54, R54, c[0x0][0x2d0], -R192.reuse ;  /* 0x0000b40036367a23 */ /* 0x100fe400000108c0 */
[--C-:B------:R-:W-:Y:S02]  /*87a0*/  FFMA.FTZ R55, R55, c[0x0][0x2d0], -R192.reuse ;  /* 0x0000b40037377a23 */ /* 0x100fe400000108c0 */
[--C-:B------:R-:W-:Y:S02]  /*87b0*/  FFMA.FTZ R66, R66, c[0x0][0x2d0], -R192.reuse ;  /* 0x0000b40042427a23 */ /* 0x100fe400000108c0 */
[--C-:B------:R-:W-:Y:S01]  /*87c0*/  FFMA.FTZ R67, R67, c[0x0][0x2d0], -R192.reuse ;  /* 0x0000b40043437a23 */ /* 0x100fe200000108c0 */
[----:B------:R-:W-:Y:S01]  /*87d0*/  MUFU.EX2 R209, R22 ;  /* 0x0000001600d17308 */ /* 0x000fe20000000800 */
[----:B------:R-:W-:Y:S01]  /*87e0*/  FMUL.FTZ R2, R0, c[0x0][0x2d0] ;  /* 0x0000b40000027a20 */ /* 0x000fe20000410000 */
[----:B------:R-:W-:Y:S01]  /*87f0*/  FMNMX.FTZ R0, R107, R135, !PT ;  /* 0x000000876b007209 */ /* 0x000fe20007810000 */
[--C-:B------:R-:W-:Y:S01]  /*8800*/  FFMA.FTZ R70, R70, c[0x0][0x2d0], -R192.reuse ;  /* 0x0000b40046467a23 */ /* 0x100fe200000108c0 */
[----:B-1----:R-:W-:Y:S01]  /*8810*/  FMNMX.FTZ R135, R132, R190, !PT ;  /* 0x000000be84877209 */ /* 0x002fe20007810000 */
[--C-:B------:R-:W-:Y:S01]  /*8820*/  FFMA.FTZ R71, R71, c[0x0][0x2d0], -R192.reuse ;  /* 0x0000b40047477a23 */ /* 0x100fe200000108c0 */
[----:B------:R-:W-:Y:S01]  /*8830*/  FMNMX.FTZ R0, R110, R0, !PT ;  /* 0x000000006e007209 */ /* 0x000fe20007810000 */
[--C-:B------:R-:W-:Y:S02]  /*8840*/  FFMA.FTZ R17, R17, c[0x0][0x2d0], -R193.reuse ;  /* 0x0000b40011117a23 */ /* 0x100fe400000108c1 */
[--C-:B------:R-:W-:Y:S01]  /*8850*/  FFMA.FTZ R18, R18, c[0x0][0x2d0], -R192.reuse ;  /* 0x0000b40012127a23 */ /* 0x100fe200000108c0 */
[----:B------:R1:W2:Y:S01]  /*8860*/  MUFU.EX2 R134, R2 ;  /* 0x0000000200867308 */ /* 0x0002a20000000800 */
[--C-:B------:R-:W-:Y:S01]  /*8870*/  FFMA.FTZ R19, R19, c[0x0][0x2d0], -R192.reuse ;  /* 0x0000b40013137a23 */ /* 0x100fe200000108c0 */
[----:B------:R-:W-:Y:S01]  /*8880*/  FMNMX.FTZ R0, R111, R0, !PT ;  /* 0x000000006f007209 */ /* 0x000fe20007810000 */
        /* <DEDUP_REMOVED lines=10> */
[----:B------:R4:W-:Y:S01]  /*8930*/  MUFU.EX2 R203, R4 ;  /* 0x0000000400cb7308 */ /* 0x0009e20000000800 */
[--C-:B------:R-:W-:Y:S02]  /*8940*/  FFMA.FTZ R39, R39, c[0x0][0x2d0], -R192.reuse ;  /* 0x0000b40027277a23 */ /* 0x100fe400000108c0 */
[----:B------:R-:W-:Y:S02]  /*8950*/  FFMA.FTZ R48, R48, c[0x0][0x2d0], -R193 ;  /* 0x0000b40030307a23 */ /* 0x000fe400000108c1 */
[----:B-1----:R-:W-:Y:S02]  /*8960*/  FADD.FTZ R2, -R136, R3 ;  /* 0x0000000388027221 */ /* 0x002fe40000010100 */
[----:B--2---:R-:W-:Y:S01]  /*8970*/  FMUL.FTZ R16, R134, R152 ;  /* 0x0000009886107220 */ /* 0x004fe20000410000 */
[----:B------:R-:W1:Y:S01]  /*8980*/  SHFL.BFLY PT, R3, R0, 0x2, 0x1f ;  /* 0x0c401f0000037f89 */ /* 0x000e6200000e0000 */
[----:B------:R-:W-:Y:S01]  /*8990*/  FMUL.FTZ R2, R2, c[0x0][0x2d0] ;  /* 0x0000b40002027a20 */ /* 0x000fe20000410000 */
[----:B------:R-:W2:Y:S01]  /*89a0*/  MUFU.EX2 R218, R5 ;  /* 0x0000000500da7308 */ /* 0x000ea20000000800 */
[C---:B------:R-:W-:Y:S02]  /*89b0*/  FMUL.FTZ R116, R134.reuse, R116 ;  /* 0x0000007486747220 */ /* 0x040fe40000410000 */
[C---:B------:R-:W-:Y:S02]  /*89c0*/  FMUL.FTZ R117, R134.reuse, R117 ;  /* 0x0000007586757220 */ /* 0x040fe40000410000 */
[C---:B------:R-:W-:Y:S01]  /*89d0*/  FMUL.FTZ R120, R134.reuse, R120 ;  /* 0x0000007886787220 */ /* 0x040fe20000410000 */
[----:B---3--:R-:W-:Y:S01]  /*89e0*/  LDSM.16.MT88.4 R20, [R228+0x100] ;  /* 0x00010000e414783b */ /* 0x008fe20000004200 */
[C---:B------:R-:W-:Y:S02]  /*89f0*/  FMUL.FTZ R121, R134.reuse, R121 ;  /* 0x0000007986797220 */ /* 0x040fe40000410000 */
[C---:B------:R-:W-:Y:S01]  /*8a00*/  FMUL.FTZ R128, R134.reuse, R128 ;  /* 0x0000008086807220 */ /* 0x040fe20000410000 */
[----:B------:R3:W5:Y:S01]  /*8a10*/  MUFU.EX2 R132, R2 ;  /* 0x0000000200847308 */ /* 0x0007620000000800 */
[C---:B------:R-:W-:Y:S02]  /*8a20*/  FMUL.FTZ R129, R134.reuse, R129 ;  /* 0x0000008186817220 */ /* 0x040fe40000410000 */
[--C-:B------:R-:W-:Y:S02]  /*8a30*/  FFMA.FTZ R49, R49, c[0x0][0x2d0], -R193.reuse ;  /* 0x0000b40031317a23 */ /* 0x100fe400000108c1 */
[----:B----4-:R-:W-:Y:S02]  /*8a40*/  FMUL.FTZ R4, R134, R144 ;  /* 0x0000009086047220 */ /* 0x010fe40000410000 */
[--C-:B------:R-:W-:Y:S02]  /*8a50*/  FFMA.FTZ R50, R50, c[0x0][0x2d0], -R192.reuse ;  /* 0x0000b40032327a23 */ /* 0x100fe400000108c0 */
[--C-:B------:R-:W-:Y:S01]  /*8a60*/  FFMA.FTZ R51, R51, c[0x0][0x2d0], -R192.reuse ;  /* 0x0000b40033337a23 */ /* 0x100fe200000108c0 */
[----:B------:R4:W4:Y:S01]  /*8a70*/  MUFU.EX2 R205, R17 ;  /* 0x0000001100cd7308 */ /* 0x0009220000000800 */
[--C-:B------:R-:W-:Y:S01]  /*8a80*/  FFMA.FTZ R80, R80, c[0x0][0x2d0], -R193.reuse ;  /* 0x0000b40050507a23 */ /* 0x100fe200000108c1 */
[----:B-1----:R-:W-:Y:S01]  /*8a90*/  FMNMX.FTZ R0, R0, R3, !PT ;  /* 0x0000000300007209 */ /* 0x002fe20007810000 */
[--C-:B------:R-:W-:Y:S01]  /*8aa0*/  FFMA.FTZ R81, R81, c[0x0][0x2d0], -R193.reuse ;  /* 0x0000b40051517a23 */ /* 0x100fe200000108c1 */
[----:B--2---:R-:W-:Y:S01]  /*8ab0*/  F2FP.PACK_AB R144, R218, R203 ;  /* 0x000000cbda90723e */ /* 0x004fe200000000ff */
[----:B------:R-:W-:Y:S02]  /*8ac0*/  FMUL.FTZ R5, R134, R145 ;  /* 0x0000009186057220 */ /* 0x000fe40000410000 */
[--C-:B------:R-:W-:Y:S02]  /*8ad0*/  FFMA.FTZ R84, R84, c[0x0][0x2d0], -R193.reuse ;  /* 0x0000b40054547a23 */ /* 0x100fe400000108c1 */
[--C-:B------:R-:W-:Y:S01]  /*8ae0*/  FFMA.FTZ R85, R85, c[0x0][0x2d0], -R193.reuse ;  /* 0x0000b40055557a23 */ /* 0x100fe200000108c1 */
[----:B------:R1:W-:Y:S01]  /*8af0*/  MUFU.EX2 R202, R6 ;  /* 0x0000000600ca7308 */ /* 0x0003e20000000800 */
[--C-:B------:R-:W-:Y:S02]  /*8b00*/  FFMA.FTZ R96, R96, c[0x0][0x2d0], -R193.reuse ;  /* 0x0000b40060607a23 */ /* 0x100fe400000108c1 */
[----:B------:R-:W-:Y:S02]  /*8b10*/  FFMA.FTZ R97, R97, c[0x0][0x2d0], -R193 ;  /* 0x0000b40061617a23 */ /* 0x000fe400000108c1 */
[----:B---3--:R-:W-:Y:S02]  /*8b20*/  FADD.FTZ R2, -R135, R133 ;  /* 0x0000008587027221 */ /* 0x008fe40000010100 */
[----:B-----5:R-:W-:Y:S02]  /*8b30*/  FMUL.FTZ R118, R132, R118 ;  /* 0x0000007684767220 */ /* 0x020fe40000410000 */
[----:B------:R-:W-:Y:S01]  /*8b40*/  FMUL.FTZ R2, R2, c[0x0][0x2d0] ;  /* 0x0000b40002027a20 */ /* 0x000fe20000410000 */
[----:B------:R2:W-:Y:S01]  /*8b50*/  MUFU.EX2 R220, R18 ;  /* 0x0000001200dc7308 */ /* 0x0005e20000000800 */
[C---:B------:R-:W-:Y:S02]  /*8b60*/  FMUL.FTZ R119, R132.reuse, R119 ;  /* 0x0000007784777220 */ /* 0x040fe40000410000 */
[----:B------:R-:W-:Y:S02]  /*8b70*/  FMUL.FTZ R122, R132, R122 ;  /* 0x0000007a847a7220 */ /* 0x000fe40000410000 */
[----:B----4-:R-:W-:Y:S02]  /*8b80*/  FMUL.FTZ R17, R134, R153 ;  /* 0x0000009986117220 */ /* 0x010fe40000410000 */
[C---:B------:R-:W-:Y:S02]  /*8b90*/  FMUL.FTZ R123, R132.reuse, R123 ;  /* 0x0000007b847b7220 */ /* 0x040fe40000410000 */
[C---:B------:R-:W-:Y:S01]  /*8ba0*/  FMUL.FTZ R130, R132.reuse, R130 ;  /* 0x0000008284827220 */ /* 0x040fe20000410000 */
[----:B------:R3:W4:Y:S01]  /*8bb0*/  MUFU.EX2 R133, R2 ;  /* 0x0000000200857308 */ /* 0x0007220000000800 */
[----:B------:R-:W-:Y:S02]  /*8bc0*/  FMUL.FTZ R131, R132, R131 ;  /* 0x0000008384837220 */ /* 0x000fe40000410000 */
[--C-:B------:R-:W-:Y:S02]  /*8bd0*/  FFMA.FTZ R100, R100, c[0x0][0x2d0], -R193.reuse ;  /* 0x0000b40064647a23 */ /* 0x100fe400000108c1 */
[----:B-1----:R-:W-:Y:S01]  /*8be0*/  FMUL.FTZ R6, R132, R146 ;  /* 0x0000009284067220 */ /* 0x002fe20000410000 */
[----:B------:R-:W-:Y:S01]  /*8bf0*/  F2FP.PACK_AB R146, R205, R221 ;  /* 0x000000ddcd92723e */ /* 0x000fe200000000ff */
[--C-:B------:R-:W-:Y:S02]  /*8c00*/  FFMA.FTZ R101, R101, c[0x0][0x2d0], -R193.reuse ;  /* 0x0000b40065657a23 */ /* 0x100fe400000108c1 */
[--C-:B------:R-:W-:Y:S01]  /*8c10*/  FFMA.FTZ R112, R112, c[0x0][0x2d0], -R193.reuse ;  /* 0x0000b40070707a23 */ /* 0x100fe200000108c1 */
[----:B------:R1:W-:Y:S01]  /*8c20*/  MUFU.EX2 R204, R19 ;  /* 0x0000001300cc7308 */ /* 0x0003e20000000800 */
[----:B------:R-:W-:Y:S02]  /*8c30*/  FFMA.FTZ R113, R113, c[0x0][0x2d0], -R193 ;  /* 0x0000b40071717a23 */ /* 0x000fe400000108c1 */
[--C-:B------:R-:W-:Y:S02]  /*8c40*/  FFMA.FTZ R7, R7, c[0x0][0x2d0], -R192.reuse ;  /* 0x0000b40007077a23 */ /* 0x100fe400000108c0 */
[----:B--2---:R-:W-:Y:S02]  /*8c50*/  FMUL.FTZ R18, R132, R154 ;  /* 0x0000009a84127220 */ /* 0x004fe40000410000 */
[--C-:B------:R-:W-:Y:S02]  /*8c60*/  FFMA.FTZ R35, R35, c[0x0][0x2d0], -R192.reuse ;  /* 0x0000b40023237a23 */ /* 0x100fe400000108c0 */
[--C-:B------:R-:W-:Y:S01]  /*8c70*/  FFMA.FTZ R82, R82, c[0x0][0x2d0], -R192.reuse ;  /* 0x0000b40052527a23 */ /* 0x100fe200000108c0 */
[----:B------:R-:W2:Y:S01]  /*8c80*/  MUFU.EX2 R215, R7 ;  /* 0x0000000700d77308 */ /* 0x000ea20000000800 */
[--C-:B------:R-:W-:Y:S02]  /*8c90*/  FFMA.FTZ R83, R83, c[0x0][0x2d0], -R192.reuse ;  /* 0x0000b40053537a23 */ /* 0x100fe400000108c0 */
[--C-:B------:R-:W-:Y:S01]  /*8ca0*/  FFMA.FTZ R86, R86, c[0x0][0x2d0], -R192.reuse ;  /* 0x0000b40056567a23 */ /* 0x100fe200000108c0 */
[----:B---3--:R-:W3:Y:S01]  /*8cb0*/  SHFL.BFLY PT, R2, R0, 0x1, 0x1f ;  /* 0x0c201f0000027f89 */ /* 0x008ee200000e0000 */
[C---:B----4-:R-:W-:Y:S02]  /*8cc0*/  FMUL.FTZ R124, R133.reuse, R124 ;  /* 0x0000007c857c7220 */ /* 0x050fe40000410000 */
[----:B------:R-:W-:Y:S02]  /*8cd0*/  FMUL.FTZ R125, R133, R125 ;  /* 0x0000007d857d7220 */ /* 0x000fe40000410000 */
[--C-:B------:R-:W-:Y:S01]  /*8ce0*/  FFMA.FTZ R87, R87, c[0x0][0x2d0], -R192.reuse ;  /* 0x0000b40057577a23 */ /* 0x100fe200000108c0 */
[----:B------:R-:W-:Y:S01]  /*8cf0*/  MUFU.EX2 R208, R36 ;  /* 0x0000002400d07308 */ /* 0x000fe20000000800 */
[--C-:B------:R-:W-:Y:S02]  /*8d00*/  FFMA.FTZ R98, R98, c[0x0][0x2d0], -R192.reuse ;  /* 0x0000b40062627a23 */ /* 0x100fe400000108c0 */
[--C-:B------:R-:W-:Y:S02]  /*8d10*/  FFMA.FTZ R99, R99, c[0x0][0x2d0], -R192.reuse ;  /* 0x0000b40063637a23 */ /* 0x100fe400000108c0 */
[----:B-1----:R-:W-:Y:S02]  /*8d20*/  FMUL.FTZ R19, R132, R155 ;  /* 0x0000009b84137220 */ /* 0x002fe40000410000 */
[----:B------:R-:W-:Y:S01]  /*8d30*/  LDSM.16.MT88.4 R152, [R230+0x100] ;  /* 0x00010000e698783b */ /* 0x000fe20000004200 */
[--C-:B------:R-:W-:Y:S02]  /*8d40*/  FFMA.FTZ R102, R102, c[0x0][0x2d0], -R192.reuse ;  /* 0x0000b40066667a23 */ /* 0x100fe400000108c0 */
[----:B------:R-:W-:Y:S01]  /*8d50*/  MUFU.EX2 R211, R34 ;  /* 0x0000002200d37308 */ /* 0x000fe20000000800 */
[--C-:B------:R-:W-:Y:S02]  /*8d60*/  FFMA.FTZ R103, R103, c[0x0][0x2d0], -R192.reuse ;  /* 0x0000b40067677a23 */ /* 0x100fe400000108c0 */
[--C-:B------:R-:W-:Y:S01]  /*8d70*/  FFMA.FTZ R114, R114, c[0x0][0x2d0], -R192.reuse ;  /* 0x0000b40072727a23 */ /* 0x100fe200000108c0 */
[----:B--2---:R-:W-:Y:S01]  /*8d80*/  F2FP.PACK_AB R145, R215, R202 ;  /* 0x000000cad791723e */ /* 0x004fe200000000ff */
[----:B------:R-:W-:Y:S01]  /*8d90*/  FMUL.FTZ R7, R132, R147 ;  /* 0x0000009384077220 */ /* 0x000fe20000410000 */
[----:B------:R-:W-:Y:S01]  /*8da0*/  F2FP.PACK_AB R147, R204, R220 ;  /* 0x000000dccc93723e */ /* 0x000fe200000000ff */
[----:B------:R-:W-:Y:S01]  /*8db0*/  FFMA.FTZ R115, R115, c[0x0][0x2d0], -R192 ;  /* 0x0000b40073737a23 */ /* 0x000fe200000108c0 */
[----:B---3--:R-:W-:Y:S02]  /*8dc0*/  FMNMX.FTZ R2, R2, R0, !PT ;  /* 0x0000000002027209 */ /* 0x008fe40007810000 */
[----:B------:R-:W-:Y:S03]  /*8dd0*/  MUFU.EX2 R34, R35 ;  /* 0x0000002300227308 */ /* 0x000fe60000000800 */
[C---:B------:R-:W-:Y:S01]  /*8de0*/  FMUL.FTZ R3, R2.reuse, c[0x0][0x2d0] ;  /* 0x0000b40002037a20 */ /* 0x040fe20000410000 */
[-C--:B------:R-:W-:Y:S05]  /*8df0*/  HMMA.16816.F32 R4, R144, R20.reuse, R4 ;  /* 0x000000149004723c */ /* 0x080fea0000001804 */
[----:B------:R-:W-:Y:S01]  /*8e00*/  FADD.FTZ R0, -R2, R138 ;  /* 0x0000008a02007221 */ /* 0x000fe20000010100 */
[----:B------:R-:W-:Y:S01]  /*8e10*/  MUFU.EX2 R32, R32 ;  /* 0x0000002000207308 */ /* 0x000fe20000000800 */
[--C-:B------:R-:W-:Y:S02]  /*8e20*/  FFMA.FTZ R31, R31, c[0x0][0x2d0], -R3.reuse ;  /* 0x0000b4001f1f7a23 */ /* 0x100fe40000010803 */
[----:B------:R-:W-:Y:S03]  /*8e30*/  FMUL.FTZ R138, R135, c[0x0][0x2d0] ;  /* 0x0000b400878a7a20 */ /* 0x000fe60000410000 */
[----:B------:R-:W-:Y:S02]  /*8e40*/  FMUL.FTZ R0, R0, c[0x0][0x2d0] ;  /* 0x0000b40000007a20 */ /* 0x000fe40000410000 */
[--C-:B------:R-:W-:Y:S02]  /*8e50*/  FFMA.FTZ R56, R56, c[0x0][0x2d0], -R138.reuse ;  /* 0x0000b40038387a23 */ /* 0x100fe4000001088a */
[----:B------:R-:W1:Y:S01]  /*8e60*/  MUFU.EX2 R191, R31 ;  /* 0x0000001f00bf7308 */ /* 0x000e620000000800 */
        /* <DEDUP_REMOVED lines=14> */
[----:B-1----:R-:W-:Y:S01]  /*8f50*/  MOV R36, R191 ;  /* 0x000000bf00247202 */ /* 0x002fe20000000f00 */
[--C-:B------:R-:W-:Y:S01]  /*8f60*/  FFMA.FTZ R73, R73, c[0x0][0x2d0], -R138.reuse ;  /* 0x0000b40049497a23 */ /* 0x100fe2000001088a */
[----:B------:R-:W1:Y:S01]  /*8f70*/  LDSM.16.MT88.4 R188, [R231+0x100] ;  /* 0x00010000e7bc783b */ /* 0x000e620000004200 */
[--C-:B------:R-:W-:Y:S02]  /*8f80*/  FFMA.FTZ R74, R74, c[0x0][0x2d0], -R3.reuse ;  /* 0x0000b4004a4a7a23 */ /* 0x100fe40000010803 */
[--C-:B------:R-:W-:Y:S01]  /*8f90*/  FFMA.FTZ R75, R75, c[0x0][0x2d0], -R3.reuse ;  /* 0x0000b4004b4b7a23 */ /* 0x100fe20000010803 */
[----:B------:R-:W4:Y:S01]  /*8fa0*/  MUFU.EX2 R213, R9 ;  /* 0x0000000900d57308 */ /* 0x000f220000000800 */
[--C-:B------:R-:W-:Y:S02]  /*8fb0*/  FFMA.FTZ R60, R60, c[0x0][0x2d0], -R138.reuse ;  /* 0x0000b4003c3c7a23 */ /* 0x100fe4000001088a */
[--C-:B------:R-:W-:Y:S02]  /*8fc0*/  FFMA.FTZ R61, R61, c[0x0][0x2d0], -R138.reuse ;  /* 0x0000b4003d3d7a23 */ /* 0x100fe4000001088a */
[C---:B--2---:R-:W-:Y:S02]  /*8fd0*/  FMUL.FTZ R31, R0.reuse, R167 ;  /* 0x000000a7001f7220 */ /* 0x044fe40000410000 */
[C---:B------:R-:W-:Y:S02]  /*8fe0*/  FMUL.FTZ R126, R0.reuse, R126 ;  /* 0x0000007e007e7220 */ /* 0x040fe40000410000 */
[----:B------:R-:W-:Y:S01]  /*8ff0*/  FMUL.FTZ R127, R0, R127 ;  /* 0x0000007f007f7220 */ /* 0x000fe20000410000 */
[----:B------:R2:W-:Y:S01]  /*9000*/  MUFU.EX2 R219, R12 ;  /* 0x0000000c00db7308 */ /* 0x0005e20000000800 */
[--C-:B------:R-:W-:Y:S02]  /*9010*/  FFMA.FTZ R62, R62, c[0x0][0x2d0], -R3.reuse ;  /* 0x0000b4003e3e7a23 */ /* 0x100fe40000010803 */
[--C-:B------:R-:W-:Y:S02]  /*9020*/  FFMA.FTZ R63, R63, c[0x0][0x2d0], -R3.reuse ;  /* 0x0000b4003f3f7a23 */ /* 0x100fe40000010803 */
[----:B---3--:R-:W-:Y:S02]  /*9030*/  FMUL.FTZ R8, R133, R140 ;  /* 0x0000008c85087220 */ /* 0x008fe40000410000 */
[--C-:B------:R-:W-:Y:S02]  /*9040*/  FFMA.FTZ R79, R79, c[0x0][0x2d0], -R3.reuse ;  /* 0x0000b4004f4f7a23 */ /* 0x100fe40000010803 */
[--C-:B------:R-:W-:Y:S01]  /*9050*/  FFMA.FTZ R24, R24, c[0x0][0x2d0], -R138.reuse ;  /* 0x0000b40018187a23 */ /* 0x100fe2000001088a */
[----:B------:R3:W5:Y:S01]  /*9060*/  MUFU.EX2 R199, R13 ;  /* 0x0000000d00c77308 */ /* 0x0007620000000800 */
        /* <DEDUP_REMOVED lines=12> */
[----:B------:R-:W2:Y:S01]  /*9130*/  MUFU.EX2 R212, R11 ;  /* 0x0000000b00d47308 */ /* 0x000ea20000000800 */
[--C-:B------:R-:W-:Y:S02]  /*9140*/  FFMA.FTZ R42, R42, c[0x0][0x2d0], -R3.reuse ;  /* 0x0000b4002a2a7a23 */ /* 0x100fe40000010803 */
[--C-:B------:R-:W-:Y:S02]  /*9150*/  FFMA.FTZ R43, R43, c[0x0][0x2d0], -R3.reuse ;  /* 0x0000b4002b2b7a23 */ /* 0x100fe40000010803 */
[----:B---3--:R-:W-:Y:S02]  /*9160*/  FMUL.FTZ R13, R133, R149 ;  /* 0x00000095850d7220 */ /* 0x008fe40000410000 */
[--C-:B------:R-:W-:Y:S02]  /*9170*/  FFMA.FTZ R44, R44, c[0x0][0x2d0], -R138.reuse ;  /* 0x0000b4002c2c7a23 */ /* 0x100fe4000001088a */
[--C-:B------:R-:W-:Y:S01]  /*9180*/  FFMA.FTZ R45, R45, c[0x0][0x2d0], -R138.reuse ;  /* 0x0000b4002d2d7a23 */ /* 0x100fe2000001088a */
[----:B------:R3:W-:Y:S01]  /*9190*/  MUFU.EX2 R214, R14 ;  /* 0x0000000e00d67308 */ /* 0x0007e20000000800 */
[--C-:B------:R-:W-:Y:S02]  /*91a0*/  FFMA.FTZ R46, R46, c[0x0][0x2d0], -R3.reuse ;  /* 0x0000b4002e2e7a23 */ /* 0x100fe40000010803 */
[--C-:B------:R-:W-:Y:S02]  /*91b0*/  FFMA.FTZ R47, R47, c[0x0][0x2d0], -R3.reuse ;  /* 0x0000b4002f2f7a23 */ /* 0x100fe40000010803 */
[----:B----4-:R-:W-:Y:S01]  /*91c0*/  FMUL.FTZ R10, R0, R142 ;  /* 0x0000008e000a7220 */ /* 0x010fe20000410000 */
[----:B-----5:R-:W-:Y:S01]  /*91d0*/  F2FP.PACK_AB R142, R199, R219 ;  /* 0x000000dbc78e723e */ /* 0x020fe200000000ff */
[--C-:B------:R-:W-:Y:S02]  /*91e0*/  FFMA.FTZ R76, R76, c[0x0][0x2d0], -R138.reuse ;  /* 0x0000b4004c4c7a23 */ /* 0x100fe4000001088a */
[--C-:B------:R-:W-:Y:S01]  /*91f0*/  FFMA.FTZ R77, R77, c[0x0][0x2d0], -R138.reuse ;  /* 0x0000b4004d4d7a23 */ /* 0x100fe2000001088a */
[----:B------:R-:W4:Y:S01]  /*9200*/  MUFU.EX2 R196, R15 ;  /* 0x0000000f00c47308 */ /* 0x000f220000000800 */
[--C-:B------:R-:W-:Y:S02]  /*9210*/  FFMA.FTZ R78, R78, c[0x0][0x2d0], -R3.reuse ;  /* 0x0000b4004e4e7a23 */ /* 0x100fe40000010803 */
[--C-:B------:R-:W-:Y:S01]  /*9220*/  FFMA.FTZ R88, R88, c[0x0][0x2d0], -R138.reuse ;  /* 0x0000b40058587a23 */ /* 0x100fe2000001088a */
[----:B--2---:R-:W-:Y:S01]  /*9230*/  F2FP.PACK_AB R141, R212, R200 ;  /* 0x000000c8d48d723e */ /* 0x004fe200000000ff */
[----:B------:R-:W-:Y:S02]  /*9240*/  FMUL.FTZ R11, R0, R143 ;  /* 0x0000008f000b7220 */ /* 0x000fe40000410000 */
[--C-:B------:R-:W-:Y:S02]  /*9250*/  FFMA.FTZ R89, R89, c[0x0][0x2d0], -R138.reuse ;  /* 0x0000b40059597a23 */ /* 0x100fe4000001088a */
[--C-:B------:R-:W-:Y:S01]  /*9260*/  FFMA.FTZ R90, R90, c[0x0][0x2d0], -R3.reuse ;  /* 0x0000b4005a5a7a23 */ /* 0x100fe20000010803 */
        /* <DEDUP_REMOVED lines=11> */
[----:B------:R-:W4:Y:S01]  /*9320*/  LDSM.16.MT88.4 R148, [R229+0x100] ;  /* 0x00010000e594783b */ /* 0x000f220000004200 */
[--C-:B------:R-:W-:Y:S02]  /*9330*/  FFMA.FTZ R105, R105, c[0x0][0x2d0], -R138.reuse ;  /* 0x0000b40069697a23 */ /* 0x100fe4000001088a */
[----:B------:R1:W-:Y:S01]  /*9340*/  MUFU.EX2 R198, R28 ;  /* 0x0000001c00c67308 */ /* 0x0003e20000000800 */
[C---:B------:R-:W-:Y:S04]  /*9350*/  HMMA.16816.F32 R8, R140.reuse, R20, R8 ;  /* 0x000000148c08723c */ /* 0x040fe80000001808 */
[C---:B--2---:R-:W-:Y:S01]  /*9360*/  FMUL.FTZ R24, R133.reuse, R160 ;  /* 0x000000a085187220 */ /* 0x044fe20000410000 */
[----:B------:R-:W-:Y:S01]  /*9370*/  MOV R160, R36 ;  /* 0x0000002400a07202 */ /* 0x000fe20000000f00 */
[C---:B------:R-:W-:Y:S02]  /*9380*/  FMUL.FTZ R36, R134.reuse, R172 ;  /* 0x000000ac86247220 */ /* 0x040fe40000410000 */
[-C--:B------:R-:W-:Y:S01]  /*9390*/  HMMA.16816.F32 R12, R140, R22.reuse, R12 ;  /* 0x000000168c0c723c */ /* 0x080fe2000000180c */
[----:B------:R2:W-:Y:S03]  /*93a0*/  MUFU.EX2 R227, R26 ;  /* 0x0000001a00e37308 */ /* 0x0005e60000000800 */
[C---:B------:R-:W-:Y:S01]  /*93b0*/  FMUL.FTZ R20, R134.reuse, R156 ;  /* 0x0000009c86147220 */ /* 0x040fe20000410000 */
[----:B------:R-:W-:Y:S01]  /*93c0*/  MOV R156, R32 ;  /* 0x00000020009c7202 */ /* 0x000fe20000000f00 */
[C---:B---3--:R-:W-:Y:S02]  /*93d0*/  FMUL.FTZ R25, R133.reuse, R161 ;  /* 0x000000a185197220 */ /* 0x048fe40000410000 */
[C---:B------:R-:W-:Y:S03]  /*93e0*/  HMMA.16816.F32 R16, R144.reuse, R22, R16 ;  /* 0x000000169010723c */ /* 0x040fe60000001810 */
[----:B------:R-:W3:Y:S01]  /*93f0*/  MUFU.EX2 R222, R27 ;  /* 0x0000001b00de7308 */ /* 0x000ee20000000800 */
[C---:B------:R-:W-:Y:S02]  /*9400*/  FMUL.FTZ R21, R134.reuse, R157 ;  /* 0x0000009d86157220 */ /* 0x040fe40000410000 */
[----:B------:R-:W-:Y:S01]  /*9410*/  FMUL.FTZ R32, R134, R168 ;  /* 0x000000a886207220 */ /* 0x000fe20000410000 */
[----:B------:R-:W-:Y:S01]  /*9420*/  MOV R168, R205 ;  /* 0x000000cd00a87202 */ /* 0x000fe20000000f00 */
[C---:B------:R-:W-:Y:S01]  /*9430*/  FMUL.FTZ R22, R132.reuse, R158 ;  /* 0x0000009e84167220 */ /* 0x040fe20000410000 */
[----:B-----5:R-:W-:Y:S03]  /*9440*/  MOV R158, R217 ;  /* 0x000000d9009e7202 */ /* 0x020fe60000000f00 */
[----:B------:R-:W-:Y:S01]  /*9450*/  FMUL.FTZ R23, R132, R159 ;  /* 0x0000009f84177220 */ /* 0x000fe20000410000 */
[----:B------:R5:W-:Y:S01]  /*9460*/  MUFU.EX2 R197, R30 ;  /* 0x0000001e00c57308 */ /* 0x000be20000000800 */
[----:B-1----:R-:W-:Y:S01]  /*9470*/  FMUL.FTZ R28, R133, R164 ;  /* 0x000000a4851c7220 */ /* 0x002fe20000410000 */
[----:B------:R-:W-:Y:S01]  /*9480*/  MOV R159, R216 ;  /* 0x000000d8009f7202 */ /* 0x000fe20000000f00 */
[--C-:B------:R-:W-:Y:S02]  /*9490*/  FFMA.FTZ R108, R108, c[0x0][0x2d0], -R138.reuse ;  /* 0x0000b4006c6c7a23 */ /* 0x100fe4000001088a */
[----:B--2---:R-:W-:Y:S01]  /*94a0*/  FMUL.FTZ R26, R0, R162 ;  /* 0x000000a2001a7220 */ /* 0x004fe20000410000 */
[-C--:B------:R-:W-:Y:S03]  /*94b0*/  HMMA.16816.F32 R20, R144, R188.reuse, R20 ;  /* 0x000000bc9014723c */ /* 0x080fe60000001814 */
[----:B------:R-:W-:Y:S01]  /*94c0*/  MOV R162, R34 ;  /* 0x0000002200a27202 */ /* 0x000fe20000000f00 */
[----:B------:R1:W2:Y:S01]  /*94d0*/  MUFU.EX2 R35, R29 ;  /* 0x0000001d00237308 */ /* 0x0002a20000000800 */
[----:B------:R-:W-:Y:S01]  /*94e0*/  FMUL.FTZ R34, R132, R170 ;  /* 0x000000aa84227220 */ /* 0x000fe20000410000 */
[----:B------:R-:W-:Y:S01]  /*94f0*/  MOV R170, R199 ;  /* 0x000000c700aa7202 */ /* 0x000fe20000000f00 */
[----:B------:R-:W-:Y:S01]  /*9500*/  FFMA.FTZ R138, R109, c[0x0][0x2d0], -R138 ;  /* 0x0000b4006d8a7a23 */ /* 0x000fe2000001088a */
[----:B---3--:R-:W-:Y:S01]  /*9510*/  MOV R157, R222 ;  /* 0x000000de009d7202 */ /* 0x008fe20000000f00 */
[----:B------:R-:W-:Y:S03]  /*9520*/  FMUL.FTZ R27, R0, R163 ;  /* 0x000000a3001b7220 */ /* 0x000fe60000410000 */
[--C-:B------:R-:W-:Y:S02]  /*9530*/  FFMA.FTZ R106, R106, c[0x0][0x2d0], -R3.reuse ;  /* 0x0000b4006a6a7a23 */ /* 0x100fe40000010803 */
[----:B------:R-:W3:Y:S01]  /*9540*/  MUFU.EX2 R33, R33 ;  /* 0x0000002100217308 */ /* 0x000ee20000000800 */
[--C-:B------:R-:W-:Y:S01]  /*9550*/  FFMA.FTZ R107, R107, c[0x0][0x2d0], -R3.reuse ;  /* 0x0000b4006b6b7a23 */ /* 0x100fe20000010803 */
[C---:B------:R-:W-:Y:S04]  /*9560*/  HMMA.16816.F32 R24, R140.reuse, R188, R24 ;  /* 0x000000bc8c18723c */ /* 0x040fe80000001818 */
[----:B-----5:R-:W-:Y:S02]  /*9570*/  FMUL.FTZ R30, R0, R166 ;  /* 0x000000a6001e7220 */ /* 0x020fe40000410000 */
[--C-:B------:R-:W-:Y:S01]  /*9580*/  FFMA.FTZ R110, R110, c[0x0][0x2d0], -R3.reuse ;  /* 0x0000b4006e6e7a23 */ /* 0x100fe20000010803 */
[----:B------:R-:W-:Y:S01]  /*9590*/  MOV R189, R210 ;  /* 0x000000d200bd7202 */ /* 0x000fe20000000f00 */
[----:B------:R-:W-:Y:S01]  /*95a0*/  MUFU.EX2 R206, R37 ;  /* 0x0000002500ce7308 */ /* 0x000fe20000000800 */
[----:B------:R-:W-:Y:S03]  /*95b0*/  FFMA.FTZ R3, R111, c[0x0][0x2d0], -R3 ;  /* 0x0000b4006f037a23 */ /* 0x000fe60000010803 */
[C---:B-1----:R-:W-:Y:S01]  /*95c0*/  FMUL.FTZ R29, R133.reuse, R165 ;  /* 0x000000a5851d7220 */ /* 0x042fe20000410000 */
[----:B--2---:R-:W-:Y:S01]  /*95d0*/  MOV R161, R35 ;  /* 0x0000002300a17202 */ /* 0x004fe20000000f00 */
[----:B------:R-:W-:Y:S01]  /*95e0*/  FMUL.FTZ R35, R132, R171 ;  /* 0x000000ab84237220 */ /* 0x000fe20000410000 */
[----:B------:R-:W-:Y:S03]  /*95f0*/  MOV R171, R211 ;  /* 0x000000d300ab7202 */ /* 0x000fe60000000f00 */
[----:B------:R1:W-:Y:S01]  /*9600*/  MUFU.EX2 R207, R38 ;  /* 0x0000002600cf7308 */ /* 0x0003e20000000800 */
[-C--:B------:R-:W-:Y:S03]  /*9610*/  HMMA.16816.F32 R28, R140, R190.reuse, R28 ;  /* 0x000000be8c1c723c */ /* 0x080fe6000000181c */
[----:B---3--:R-:W-:Y:S01]  /*9620*/  MOV R163, R33 ;  /* 0x0000002100a37202 */ /* 0x008fe20000000f00 */
[----:B------:R-:W-:Y:S01]  /*9630*/  FMUL.FTZ R33, R134, R169 ;  /* 0x000000a986217220 */ /* 0x000fe20000410000 */
[----:B------:R-:W-:Y:S04]  /*9640*/  MOV R169, R204 ;  /* 0x000000cc00a97202 */ /* 0x000fe80000000f00 */
[----:B------:R-:W2:Y:S02]  /*9650*/  MUFU.EX2 R37, R39 ;  /* 0x0000002700257308 */ /* 0x000ea40000000800 */
[C---:B------:R-:W-:Y:S08]  /*9660*/  HMMA.16816.F32 R32, R144.reuse, R190, R32 ;  /* 0x000000be9020723c */ /* 0x040ff00000001820 */
[----:B------:R3:W-:Y:S01]  /*9670*/  MUFU.EX2 R226, R48 ;  /* 0x0000003000e27308 */ /* 0x0007e20000000800 */
[----:B-1----:R-:W-:Y:S09]  /*9680*/  FMUL.FTZ R38, R132, R174 ;  /* 0x000000ae84267220 */ /* 0x002ff20000410000 */
[----:B------:R1:W-:Y:S01]  /*9690*/  MUFU.EX2 R224, R50 ;  /* 0x0000003200e07308 */ /* 0x0003e20000000800 */
[----:B--2---:R-:W-:Y:S01]  /*96a0*/  MOV R167, R37 ;  /* 0x0000002500a77202 */ /* 0x004fe20000000f00 */
[----:B------:R-:W-:Y:S02]  /*96b0*/  FMUL.FTZ R37, R134, R173 ;  /* 0x000000ad86257220 */ /* 0x000fe40000410000 */
[C---:B------:R-:W-:Y:S02]  /*96c0*/  FMUL.FTZ R39, R132.reuse, R175 ;  /* 0x000000af84277220 */ /* 0x040fe40000410000 */
[----:B------:R-:W-:Y:S04]  /*96d0*/  FFMA.FTZ R132, R132, R252, R202 ;  /* 0x000000fc84847223 */ /* 0x000fe800000100ca */
[----:B------:R2:W5:Y:S01]  /*96e0*/  MUFU.EX2 R225, R49 ;  /* 0x0000003100e17308 */ /* 0x0005620000000800 */
[----:B------:R-:W-:Y:S01]  /*96f0*/  FFMA.FTZ R134, R134, R251, R203 ;  /* 0x000000fb86867223 */ /* 0x000fe200000100cb */
[-C--:B----4-:R-:W-:Y:S03]  /*9700*/  HMMA.16816.F32 R36, R144, R148.reuse, R36 ;  /* 0x000000949024723c */ /* 0x090fe60000001824 */
[C---:B---3--:R-:W-:Y:S05]  /*9710*/  FMUL.FTZ R48, R133.reuse, R176 ;  /* 0x000000b085307220 */ /* 0x048fea0000410000 */
[----:B------:R3:W2:Y:S01]  /*9720*/  MUFU.EX2 R223, R51 ;  /* 0x0000003300df7308 */ /* 0x0006a20000000800 */
[C---:B-1----:R-:W-:Y:S09]  /*9730*/  FMUL.FTZ R50, R0.reuse, R178 ;  /* 0x000000b200327220 */ /* 0x042ff20000410000 */
[----:B------:R1:W-:Y:S01]  /*9740*/  MUFU.EX2 R166, R40 ;  /* 0x0000002800a67308 */ /* 0x0003e20000000800 */
[C---:B--2---:R-:W-:Y:S09]  /*9750*/  FMUL.FTZ R49, R133.reuse, R177 ;  /* 0x000000b185317220 */ /* 0x044ff20000410000 */
[----:B------:R2:W2:Y:S01]  /*9760*/  MUFU.EX2 R165, R41 ;  /* 0x0000002900a57308 */ /* 0x0004a20000000800 */
[C---:B---3--:R-:W-:Y:S09]  /*9770*/  FMUL.FTZ R51, R0.reuse, R179 ;  /* 0x000000b300337220 */ /* 0x048ff20000410000 */
[----:B------:R3:W-:Y:S01]  /*9780*/  MUFU.EX2 R164, R42 ;  /* 0x0000002a00a47308 */ /* 0x0007e20000000800 */
[C---:B------:R-:W-:Y:S04]  /*9790*/  HMMA.16816.F32 R48, R140.reuse, R148, R48 ;  /* 0x000000948c30723c */ /* 0x040fe80000001830 */
[C---:B-1----:R-:W-:Y:S05]  /*97a0*/  FMUL.FTZ R40, R133.reuse, R180 ;  /* 0x000000b485287220 */ /* 0x042fea0000410000 */
[----:B------:R1:W1:Y:S03]  /*97b0*/  MUFU.EX2 R222, R43 ;  /* 0x0000002b00de7308 */ /* 0x0002660000000800 */
[C---:B--2---:R-:W-:Y:S07]  /*97c0*/  FMUL.FTZ R41, R133.reuse, R181 ;  /* 0x000000b585297220 */ /* 0x044fee0000410000 */
[----:B------:R2:W-:Y:S01]  /*97d0*/  MUFU.EX2 R216, R44 ;  /* 0x0000002c00d87308 */ /* 0x0005e20000000800 */
[C---:B---3--:R-:W-:Y:S09]  /*97e0*/  FMUL.FTZ R42, R0.reuse, R182 ;  /* 0x000000b6002a7220 */ /* 0x048ff20000410000 */
[----:B------:R3:W3:Y:S01]  /*97f0*/  MUFU.EX2 R217, R45 ;  /* 0x0000002d00d97308 */ /* 0x0006e20000000800 */
[C---:B-1----:R-:W-:Y:S09]  /*9800*/  FMUL.FTZ R43, R0.reuse, R183 ;  /* 0x000000b7002b7220 */ /* 0x042ff20000410000 */
[----:B------:R-:W-:Y:S01]  /*9810*/  MUFU.EX2 R175, R53 ;  /* 0x0000003500af7308 */ /* 0x000fe20000000800 */
[-C--:B------:R-:W-:Y:S03]  /*9820*/  HMMA.16816.F32 R40, R140, R150.reuse, R40 ;  /* 0x000000968c28723c */ /* 0x080fe60000001828 */
[C---:B--2---:R-:W-:Y:S01]  /*9830*/  FMUL.FTZ R44, R133.reuse, R184 ;  /* 0x000000b8852c7220 */ /* 0x044fe20000410000 */
[----:B------:R-:W-:Y:S04]  /*9840*/  MOV R184, R189 ;  /* 0x000000bd00b87202 */ /* 0x000fe80000000f00 */
[C---:B------:R-:W-:Y:S01]  /*9850*/  HMMA.16816.F32 R116, R144.reuse, R150, R116 ;  /* 0x000000969074723c */ /* 0x040fe20000001874 */
[----:B------:R1:W-:Y:S01]  /*9860*/  MUFU.EX2 R211, R46 ;  /* 0x0000002e00d37308 */ /* 0x0003e20000000800 */
[----:B------:R-:W2:Y:S02]  /*9870*/  LDSM.16.MT88.4 R148, [R228+0x900] ;  /* 0x00090000e494783b */ /* 0x000ea40000004200 */
[----:B---3--:R-:W-:Y:S01]  /*9880*/  FMUL.FTZ R45, R133, R185 ;  /* 0x000000b9852d7220 */ /* 0x008fe20000410000 */
[----:B------:R-:W-:Y:S03]  /*9890*/  MOV R185, R209 ;  /* 0x000000d100b97202 */ /* 0x000fe60000000f00 */
[-C--:B------:R-:W-:Y:S03]  /*98a0*/  HMMA.16816.F32 R120, R144, R152.reuse, R120 ;  /* 0x000000989078723c */ /* 0x080fe60000001878 */
[----:B------:R3:W2:Y:S05]  /*98b0*/  MUFU.EX2 R210, R47 ;  /* 0x0000002f00d27308 */ /* 0x0006aa0000000800 */
[C---:B------:R-:W-:Y:S05]  /*98c0*/  HMMA.16816.F32 R124, R140.reuse, R152, R124 ;  /* 0x000000988c7c723c */ /* 0x040fea000000187c */
[----:B------:R-:W-:Y:S01]  /*98d0*/  MUFU.EX2 R209, R52 ;  /* 0x0000003400d17308 */ /* 0x000fe20000000800 */
[C---:B-1----:R-:W-:Y:S01]  /*98e0*/  FMUL.FTZ R46, R0.reuse, R186 ;  /* 0x000000ba002e7220 */ /* 0x042fe20000410000 */
[----:B------:R-:W-:Y:S08]  /*98f0*/  MOV R186, R208 ;  /* 0x000000d000ba7202 */ /* 0x000ff00000000f00 */
[----:B------:R-:W-:Y:S01]  /*9900*/  MUFU.EX2 R174, R54 ;  /* 0x0000003600ae7308 */ /* 0x000fe20000000800 */
[----:B------:R-:W-:Y:S01]  /*9910*/  MOV R109, R186 ;  /* 0x000000ba006d7202 */ /* 0x000fe20000000f00 */
[----:B---3--:R-:W-:Y:S01]  /*9920*/  FMUL.FTZ R47, R0, R187 ;  /* 0x000000bb002f7220 */ /* 0x008fe20000410000 */
[----:B------:R-:W-:Y:S04]  /*9930*/  MOV R187, R207 ;  /* 0x000000cf00bb7202 */ /* 0x000fe80000000f00 */
[----:B------:R-:W-:Y:S03]  /*9940*/  MOV R192, R187 ;  /* 0x000000bb00c07202 */ /* 0x000fe60000000f00 */
[----:B------:R1:W-:Y:S01]  /*9950*/  MUFU.EX2 R208, R55 ;  /* 0x0000003700d07308 */ /* 0x0003e20000000800 */
        /* <DEDUP_REMOVED lines=8> */
[----:B------:R-:W-:Y:S01]  /*99e0*/  MUFU.EX2 R204, R66 ;  /* 0x0000004200cc7308 */ /* 0x000fe20000000800 */
[----:B------:R-:W-:Y:S02]  /*99f0*/  F2FP.PACK_AB R144, R158, R184 ;  /* 0x000000b89e90723e */ /* 0x000fe400000000ff */
[-C--:B--2---:R-:W-:Y:S01]  /*9a00*/  HMMA.16816.F32 R4, R140, R148.reuse, R4 ;  /* 0x000000948c04723c */ /* 0x084fe20000001804 */
[----:B-1----:R-:W1:Y:S04]  /*9a10*/  LDSM.16.MT88.4 R52, [R229+0x900] ;  /* 0x00090000e534783b */ /* 0x002e680000004200 */
[----:B------:R-:W-:Y:S02]  /*9a20*/  F2FP.PACK_AB R145, R157, R227 ;  /* 0x000000e39d91723e */ /* 0x000fe400000000ff */
[----:B------:R-:W-:Y:S01]  /*9a30*/  F2FP.PACK_AB R146, R161, R198 ;  /* 0x000000c6a192723e */ /* 0x000fe200000000ff */
[----:B------:R-:W-:Y:S01]  /*9a40*/  MUFU.EX2 R205, R67 ;  /* 0x0000004300cd7308 */ /* 0x000fe20000000800 */
[----:B------:R-:W-:Y:S07]  /*9a50*/  F2FP.PACK_AB R147, R160, R197 ;  /* 0x000000c5a093723e */ /* 0x000fee00000000ff */
[C---:B------:R-:W-:Y:S02]  /*9a60*/  HMMA.16816.F32 R8, R144.reuse, R148, R8 ;  /* 0x000000949008723c */ /* 0x040fe40000001808 */
[----:B------:R-:W-:Y:S05]  /*9a70*/  MUFU.EX2 R173, R56 ;  /* 0x0000003800ad7308 */ /* 0x000fea0000000800 */
[----:B------:R-:W-:Y:S01]  /*9a80*/  MOV R149, R206 ;  /* 0x000000ce00957202 */ /* 0x000fe20000000f00 */
[-C--:B------:R-:W-:Y:S04]  /*9a90*/  HMMA.16816.F32 R12, R144, R150.reuse, R12 ;  /* 0x00000096900c723c */ /* 0x080fe8000000180c */
[----:B------:R2:W-:Y:S01]  /*9aa0*/  MUFU.EX2 R206, R64 ;  /* 0x0000004000ce7308 */ /* 0x0005e20000000800 */
[----:B------:R-:W-:Y:S02]  /*9ab0*/  MOV R193, R149 ;  /* 0x0000009500c17202 */ /* 0x000fe40000000f00 */
[----:B------:R-:W-:Y:S01]  /*9ac0*/  MOV R148, R195 ;  /* 0x000000c300947202 */ /* 0x000fe20000000f00 */
[C---:B------:R-:W-:Y:S06]  /*9ad0*/  HMMA.16816.F32 R16, R140.reuse, R150, R16 ;  /* 0x000000968c10723c */ /* 0x040fec0000001810 */
[----:B------:R-:W1:Y:S01]  /*9ae0*/  MUFU.EX2 R179, R57 ;  /* 0x0000003900b37308 */ /* 0x000e620000000800 */
[----:B------:R-:W-:Y:S01]  /*9af0*/  MOV R150, R197 ;  /* 0x000000c500967202 */ /* 0x000fe20000000f00 */
[-C--:B---3--:R-:W-:Y:S04]  /*9b00*/  HMMA.16816.F32 R20, R140, R152.reuse, R20 ;  /* 0x000000988c14723c */ /* 0x088fe80000001814 */
[----:B------:R-:W-:Y:S02]  /*9b10*/  MOV R151, R196 ;  /* 0x000000c400977202 */ /* 0x000fe40000000f00 */
[----:B------:R-:W-:Y:S02]  /*9b20*/  MOV R111, R150 ;  /* 0x00000096006f7202 */ /* 0x000fe40000000f00 */
[C---:B------:R-:W-:Y:S01]  /*9b30*/  HMMA.16816.F32 R24, R144.reuse, R152, R24 ;  /* 0x000000989018723c */ /* 0x040fe20000001818 */
[----:B------:R-:W-:Y:S01]  /*9b40*/  MUFU.EX2 R172, R58 ;  /* 0x0000003a00ac7308 */ /* 0x000fe20000000800 */
[----:B--2---:R-:W2:Y:S05]  /*9b50*/  LDSM.16.MT88.4 R64, [R230+0x900] ;  /* 0x00090000e640783b */ /* 0x004eaa0000004200 */
[----:B------:R-:W-:Y:S01]  /*9b60*/  MOV R153, R198 ;  /* 0x000000c600997202 */ /* 0x000fe20000000f00 */
[-C--:B------:R-:W-:Y:S03]  /*9b70*/  HMMA.16816.F32 R28, R144, R154.reuse, R28 ;  /* 0x0000009a901c723c */ /* 0x080fe6000000181c */
[----:B------:R3:W2:Y:S01]  /*9b80*/  MUFU.EX2 R178, R59 ;  /* 0x0000003b00b27308 */ /* 0x0006a20000000800 */
[----:B------:R-:W-:Y:S04]  /*9b90*/  MOV R152, R194 ;  /* 0x000000c200987202 */ /* 0x000fe80000000f00 */
[C---:B------:R-:W-:Y:S01]  /*9ba0*/  HMMA.16816.F32 R32, R140.reuse, R154, R32 ;  /* 0x0000009a8c20723c */ /* 0x040fe20000001820 */
[----:B------:R-:W4:Y:S03]  /*9bb0*/  LDL.LU R154, [R1] ;  /* 0x00000000019a7983 */ /* 0x000f260000300800 */
[----:B------:R-:W-:Y:S01]  /*9bc0*/  MOV R202, R152 ;  /* 0x0000009800ca7202 */ /* 0x000fe20000000f00 */
[----:B------:R-:W4:Y:S01]  /*9bd0*/  LDL.LU R155, [R1+0x4] ;  /* 0x00000400019b7983 */ /* 0x000f220000300800 */
[----:B------:R-:W-:Y:S02]  /*9be0*/  MUFU.EX2 R182, R68 ;  /* 0x0000004400b67308 */ /* 0x000fe40000000800 */
[-C--:B-1----:R-:W-:Y:S08]  /*9bf0*/  HMMA.16816.F32 R36, R140, R52.reuse, R36 ;  /* 0x000000348c24723c */ /* 0x082ff00000001824 */
[C---:B------:R-:W-:Y:S01]  /*9c00*/  HMMA.16816.F32 R48, R144.reuse, R52, R48 ;  /* 0x000000349030723c */ /* 0x040fe20000001830 */
[----:B------:R-:W-:Y:S01]  /*9c10*/  MUFU.EX2 R198, R69 ;  /* 0x0000004500c67308 */ /* 0x000fe20000000800 */
[----:B---3--:R-:W1:Y:S05]  /*9c20*/  LDSM.16.MT88.4 R56, [R228+0x1100] ;  /* 0x00110000e438783b */ /* 0x008e6a0000004200 */
[----:B------:R-:W-:Y:S01]  /*9c30*/  F2FP.PACK_AB R52, R149, R186 ;  /* 0x000000ba9534723e */ /* 0x000fe200000000ff */
[-C--:B------:R-:W-:Y:S03]  /*9c40*/  HMMA.16816.F32 R40, R144, R54.reuse, R40 ;  /* 0x000000369028723c */ /* 0x080fe60000001828 */
[----:B------:R-:W-:Y:S01]  /*9c50*/  MUFU.EX2 R181, R70 ;  /* 0x0000004600b57308 */ /* 0x000fe20000000800 */
[----:B------:R-:W-:Y:S04]  /*9c60*/  F2FP.PACK_AB R53, R167, R187 ;  /* 0x000000bba735723e */ /* 0x000fe800000000ff */
[C---:B------:R-:W-:Y:S05]  /*9c70*/  HMMA.16816.F32 R116, R140.reuse, R54, R116 ;  /* 0x000000368c74723c */ /* 0x040fea0000001874 */
[----:B------:R3:W-:Y:S02]  /*9c80*/  MUFU.EX2 R197, R71 ;  /* 0x0000004700c57308 */ /* 0x0007e40000000800 */
[----:B-----5:R-:W-:Y:S01]  /*9c90*/  F2FP.PACK_AB R54, R225, R226 ;  /* 0x000000e2e136723e */ /* 0x020fe200000000ff */
[-C--:B--2---:R-:W-:Y:S04]  /*9ca0*/  HMMA.16816.F32 R120, R140, R64.reuse, R120 ;  /* 0x000000408c78723c */ /* 0x084fe80000001878 */
[----:B------:R-:W-:Y:S03]  /*9cb0*/  F2FP.PACK_AB R55, R223, R224 ;  /* 0x000000e0df37723e */ /* 0x000fe600000000ff */
[----:B------:R-:W-:Y:S01]  /*9cc0*/  MUFU.EX2 R180, R72 ;  /* 0x0000004800b47308 */ /* 0x000fe20000000800 */
[C---:B------:R-:W-:Y:S08]  /*9cd0*/  HMMA.16816.F32 R124, R144.reuse, R64, R124 ;  /* 0x00000040907c723c */ /* 0x040ff0000000187c */
[-C--:B------:R-:W-:Y:S01]  /*9ce0*/  HMMA.16816.F32 R44, R144, R66.reuse, R44 ;  /* 0x00000042902c723c */ /* 0x080fe2000000182c */
[----:B------:R2:W-:Y:S01]  /*9cf0*/  MUFU.EX2 R177, R60 ;  /* 0x0000003c00b17308 */ /* 0x0005e20000000800 */
[----:B---3--:R-:W-:Y:S05]  /*9d00*/  LDSM.16.MT88.4 R68, [R229+0x1100] ;  /* 0x00110000e544783b */ /* 0x008fea0000004200 */
[----:B------:R-:W-:Y:S01]  /*9d10*/  MOV R147, R153 ;  /* 0x0000009900937202 */ /* 0x000fe20000000f00 */
[----:B------:R-:W-:Y:S03]  /*9d20*/  HMMA.16816.F32 R128, R140, R66, R128 ;  /* 0x000000428c80723c */ /* 0x000fe60000001880 */
[----:B------:R3:W5:Y:S01]  /*9d30*/  MUFU.EX2 R199, R61 ;  /* 0x0000003d00c77308 */ /* 0x0007620000000800 */
[----:B------:R-:W-:Y:S01]  /*9d40*/  MOV R146, R171 ;  /* 0x000000ab00927202 */ /* 0x000fe20000000f00 */
[----:B------:R-:W5:Y:S01]  /*9d50*/  LDSM.16.MT88.4 R64, [R231+0x1100] ;  /* 0x00110000e740783b */ /* 0x000f620000004200 */
[----:B------:R-:W-:Y:S02]  /*9d60*/  MOV R145, R170 ;  /* 0x000000aa00917202 */ /* 0x000fe40000000f00 */
[-C--:B-1----:R-:W-:Y:S05]  /*9d70*/  HMMA.16816.F32 R4, R52, R56.reuse, R4 ;  /* 0x000000383404723c */ /* 0x082fea0000001804 */
[----:B------:R1:W-:Y:S01]  /*9d80*/  MUFU.EX2 R176, R62 ;  /* 0x0000003e00b07308 */ /* 0x0003e20000000800 */
[----:B------:R-:W-:Y:S02]  /*9d90*/  MOV R144, R169 ;  /* 0x000000a900907202 */ /* 0x000fe40000000f00 */
[----:B------:R-:W-:Y:S02]  /*9da0*/  MOV R143, R168 ;  /* 0x000000a8008f7202 */ /* 0x000fe40000000f00 */
[----:B------:R-:W-:Y:S02]  /*9db0*/  LDSM.16.MT88.4 R168, [R231+0x3100] ;  /* 0x00310000e7a8783b */ /* 0x000fe40000004200 */
[----:B--2---:R-:W-:Y:S02]  /*9dc0*/  F2FP.PACK_AB R60, R165, R166 ;  /* 0x000000a6a53c723e */ /* 0x004fe400000000ff */
[----:B------:R-:W-:Y:S01]  /*9dd0*/  MOV R251, R146 ;  /* 0x0000009200fb7202 */ /* 0x000fe20000000f00 */
[----:B------:R2:W2:Y:S01]  /*9de0*/  MUFU.EX2 R183, R63 ;  /* 0x0000003f00b77308 */ /* 0x0004a20000000800 */
[----:B------:R-:W-:Y:S02]  /*9df0*/  MOV R203, R147 ;  /* 0x0000009300cb7202 */ /* 0x000fe40000000f00 */
[----:B---3--:R-:W-:Y:S07]  /*9e00*/  F2FP.PACK_AB R61, R222, R164 ;  /* 0x000000a4de3d723e */ /* 0x008fee00000000ff */
[----:B------:R-:W3:Y:S01]  /*9e10*/  MUFU.EX2 R190, R73 ;  /* 0x0000004900be7308 */ /* 0x000ee20000000800 */
[----:B-1----:R-:W-:Y:S09]  /*9e20*/  F2FP.PACK_AB R62, R217, R216 ;  /* 0x000000d8d93e723e */ /* 0x002ff200000000ff */
[----:B------:R-:W-:Y:S01]  /*9e30*/  MUFU.EX2 R189, R74 ;  /* 0x0000004a00bd7308 */ /* 0x000fe20000000800 */
[----:B--2---:R-:W-:Y:S09]  /*9e40*/  F2FP.PACK_AB R63, R210, R211 ;  /* 0x000000d3d23f723e */ /* 0x004ff200000000ff */
[----:B------:R1:W2:Y:S01]  /*9e50*/  MUFU.EX2 R188, R75 ;  /* 0x0000004b00bc7308 */ /* 0x0002a20000000800 */
[C---:B------:R-:W-:Y:S08]  /*9e60*/  HMMA.16816.F32 R8, R60.reuse, R56, R8 ;  /* 0x000000383c08723c */ /* 0x040ff00000001808 */
[-C--:B------:R-:W-:Y:S01]  /*9e70*/  HMMA.16816.F32 R12, R60, R58.reuse, R12 ;  /* 0x0000003a3c0c723c */ /* 0x080fe2000000180c */
[----:B------:R-:W-:Y:S07]  /*9e80*/  MUFU.EX2 R138, R138 ;  /* 0x0000008a008a7308 */ /* 0x000fee0000000800 */
[C---:B------:R-:W-:Y:S01]  /*9e90*/  HMMA.16816.F32 R16, R52.reuse, R58, R16 ;  /* 0x0000003a3410723c */ /* 0x040fe20000001810 */
[----:B------:R-:W2:Y:S02]  /*9ea0*/  LDSM.16.MT88.4 R56, [R230+0x1100] ;  /* 0x00110000e638783b */ /* 0x000ea40000004200 */
[----:B------:R-:W-:Y:S05]  /*9eb0*/  MUFU.EX2 R196, R80 ;  /* 0x0000005000c47308 */ /* 0x000fea0000000800 */
[-C--:B-----5:R-:W-:Y:S01]  /*9ec0*/  HMMA.16816.F32 R20, R52, R64.reuse, R20 ;  /* 0x000000403414723c */ /* 0x0a0fe20000001814 */
[----:B-1----:R-:W-:Y:S04]  /*9ed0*/  LDSM.16.MT88.4 R72, [R229+0x2100] ;  /* 0x00210000e548783b */ /* 0x002fe80000004200 */
[----:B------:R-:W-:Y:S03]  /*9ee0*/  MUFU.EX2 R80, R79 ;  /* 0x0000004f00507308 */ /* 0x000fe60000000800 */
[C---:B------:R-:W-:Y:S07]  /*9ef0*/  HMMA.16816.F32 R24, R60.reuse, R64, R24 ;  /* 0x000000403c18723c */ /* 0x040fee0000001818 */
[----:B------:R-:W-:Y:S01]  /*9f00*/  MUFU.EX2 R195, R81 ;  /* 0x0000005100c37308 */ /* 0x000fe20000000800 */
[-C--:B------:R-:W-:Y:S08]  /*9f10*/  HMMA.16816.F32 R28, R60, R66.reuse, R28 ;  /* 0x000000423c1c723c */ /* 0x080ff0000000181c */
[C---:B------:R-:W-:Y:S01]  /*9f20*/  HMMA.16816.F32 R32, R52.reuse, R66, R32 ;  /* 0x000000423420723c */ /* 0x040fe20000001820 */
[----:B------:R-:W1:Y:S01]  /*9f30*/  LDSM.16.MT88.4 R64, [R228+0x1900] ;  /* 0x00190000e440783b */ /* 0x000e620000004200 */
[----:B------:R-:W-:Y:S06]  /*9f40*/  MUFU.EX2 R194, R82 ;  /* 0x0000005200c27308 */ /* 0x000fec0000000800 */
[-C--:B------:R-:W-:Y:S04]  /*9f50*/  HMMA.16816.F32 R36, R52, R68.reuse, R36 ;  /* 0x000000443424723c */ /* 0x080fe80000001824 */
[----:B------:R-:W-:Y:S04]  /*9f60*/  MUFU.EX2 R191, R83 ;  /* 0x0000005300bf7308 */ /* 0x000fe80000000800 */
[C---:B------:R-:W-:Y:S06]  /*9f70*/  HMMA.16816.F32 R48, R60.reuse, R68, R48 ;  /* 0x000000443c30723c */ /* 0x040fec0000001830 */
[----:B------:R5:W-:Y:S02]  /*9f80*/  MUFU.EX2 R83, R76 ;  /* 0x0000004c00537308 */ /* 0x000be40000000800 */
[-C--:B------:R-:W-:Y:S08]  /*9f90*/  HMMA.16816.F32 R40, R60, R70.reuse, R40 ;  /* 0x000000463c28723c */ /* 0x080ff00000001828 */
[C---:B------:R-:W-:Y:S01]  /*9fa0*/  HMMA.16816.F32 R116, R52.reuse, R70, R116 ;  /* 0x000000463474723c */ /* 0x040fe20000001874 */
[----:B------:R-:W-:Y:S01]  /*9fb0*/  LDSM.16.MT88.4 R68, [R229+0x1900] ;  /* 0x00190000e544783b */ /* 0x000fe20000004200 */
[----:B------:R-:W1:Y:S06]  /*9fc0*/  MUFU.EX2 R82, R77 ;  /* 0x0000004d00527308 */ /* 0x000e6c0000000800 */
[-C--:B--2---:R-:W-:Y:S04]  /*9fd0*/  HMMA.16816.F32 R120, R52, R56.reuse, R120 ;  /* 0x000000383478723c */ /* 0x084fe80000001878 */
[----:B------:R-:W2:Y:S04]  /*9fe0*/  MUFU.EX2 R81, R78 ;  /* 0x0000004e00517308 */ /* 0x000ea80000000800 */
[C---:B------:R-:W-:Y:S06]  /*9ff0*/  HMMA.16816.F32 R124, R60.reuse, R56, R124 ;  /* 0x000000383c7c723c */ /* 0x040fec000000187c */
[----:B------:R-:W-:Y:S01]  /*a000*/  MUFU.EX2 R84, R84 ;  /* 0x0000005400547308 */ /* 0x000fe20000000800 */
[----:B------:R-:W-:Y:S01]  /*a010*/  F2FP.PACK_AB R56, R179, R173 ;  /* 0x000000adb338723e */ /* 0x000fe200000000ff */
[-C--:B------:R-:W-:Y:S01]  /*a020*/  HMMA.16816.F32 R44, R60, R58.reuse, R44 ;  /* 0x0000003a3c2c723c */ /* 0x080fe2000000182c */
[----:B------:R-:W2:Y:S03]  /*a030*/  LDSM.16.MT88.4 R60, [R231+0x1900] ;  /* 0x00190000e73c783b */ /* 0x000ea60000004200 */
[----:B------:R-:W-:Y:S04]  /*a040*/  F2FP.PACK_AB R57, R178, R172 ;  /* 0x000000acb239723e */ /* 0x000fe800000000ff */
[----:B------:R-:W-:Y:S01]  /*a050*/  HMMA.16816.F32 R128, R52, R58, R128 ;  /* 0x0000003a3480723c */ /* 0x000fe20000001880 */
[----:B------:R-:W-:Y:S06]  /*a060*/  MUFU.EX2 R85, R85 ;  /* 0x0000005500557308 */ /* 0x000fec0000000800 */
[----:B------:R-:W-:Y:S02]  /*a070*/  F2FP.PACK_AB R52, R175, R209 ;  /* 0x000000d1af34723e */ /* 0x000fe400000000ff */
[----:B------:R-:W-:Y:S02]  /*a080*/  F2FP.PACK_AB R53, R208, R174 ;  /* 0x000000aed035723e */ /* 0x000fe400000000ff */
[----:B------:R-:W-:Y:S01]  /*a090*/  MUFU.EX2 R86, R86 ;  /* 0x0000005600567308 */ /* 0x000fe20000000800 */
[----:B------:R-:W-:Y:S02]  /*a0a0*/  F2FP.PACK_AB R54, R207, R206 ;  /* 0x000000cecf36723e */ /* 0x000fe400000000ff */
[----:B------:R-:W-:Y:S02]  /*a0b0*/  F2FP.PACK_AB R55, R205, R204 ;  /* 0x000000cccd37723e */ /* 0x000fe400000000ff */
[----:B------:R-:W-:Y:S02]  /*a0c0*/  F2FP.PACK_AB R58, R199, R177 ;  /* 0x000000b1c73a723e */ /* 0x000fe400000000ff */
[----:B------:R-:W-:Y:S03]  /*a0d0*/  F2FP.PACK_AB R59, R183, R176 ;  /* 0x000000b0b73b723e */ /* 0x000fe600000000ff */
[-C--:B-1----:R-:W-:Y:S01]  /*a0e0*/  HMMA.16816.F32 R4, R52, R64.reuse, R4 ;  /* 0x000000403404723c */ /* 0x082fe20000001804 */
[----:B------:R-:W-:Y:S07]  /*a0f0*/  MUFU.EX2 R87, R87 ;  /* 0x0000005700577308 */ /* 0x000fee0000000800 */
[C---:B------:R-:W-:Y:S03]  /*a100*/  HMMA.16816.F32 R8, R56.reuse, R64, R8 ;  /* 0x000000403808723c */ /* 0x040fe60000001808 */
[----:B------:R-:W-:Y:S05]  /*a110*/  MUFU.EX2 R96, R96 ;  /* 0x0000006000607308 */ /* 0x000fea0000000800 */
[-C--:B------:R-:W-:Y:S05]  /*a120*/  HMMA.16816.F32 R12, R56, R66.reuse, R12 ;  /* 0x00000042380c723c */ /* 0x080fea000000180c */
[----:B------:R-:W-:Y:S03]  /*a130*/  MUFU.EX2 R97, R97 ;  /* 0x0000006100617308 */ /* 0x000fe60000000800 */
[C---:B------:R-:W-:Y:S01]  /*a140*/  HMMA.16816.F32 R16, R52.reuse, R66, R16 ;  /* 0x000000423410723c */ /* 0x040fe20000001810 */
[----:B------:R-:W1:Y:S06]  /*a150*/  LDSM.16.MT88.4 R64, [R230+0x1900] ;  /* 0x00190000e640783b */ /* 0x000e6c0000004200 */
[----:B------:R-:W-:Y:S01]  /*a160*/  MUFU.EX2 R98, R98 ;  /* 0x0000006200627308 */ /* 0x000fe20000000800 */
[-C--:B--2---:R-:W-:Y:S08]  /*a170*/  HMMA.16816.F32 R20, R52, R60.reuse, R20 ;  /* 0x0000003c3414723c */ /* 0x084ff00000001814 */
[C---:B------:R-:W-:Y:S01]  /*a180*/  HMMA.16816.F32 R24, R56.reuse, R60, R24 ;  /* 0x0000003c3818723c */ /* 0x040fe20000001818 */
[----:B------:R-:W-:Y:S07]  /*a190*/  MUFU.EX2 R99, R99 ;  /* 0x0000006300637308 */ /* 0x000fee0000000800 */
[-C--:B------:R-:W-:Y:S03]  /*a1a0*/  HMMA.16816.F32 R28, R56, R62.reuse, R28 ;  /* 0x0000003e381c723c */ /* 0x080fe6000000181c */
[----:B------:R-:W-:Y:S01]  /*a1b0*/  MUFU.EX2 R100, R100 ;  /* 0x0000006400647308 */ /* 0x000fe20000000800 */
[----:B----4-:R-:W-:Y:S02]  /*a1c0*/  FFMA.FTZ R133, R133, R154, R201 ;  /* 0x0000009a85857223 */ /* 0x010fe400000100c9 */
[----:B------:R-:W-:Y:S02]  /*a1d0*/  FFMA.FTZ R0, R0, R155, R200 ;  /* 0x0000009b00007223 */ /* 0x000fe400000100c8 */
[C---:B------:R-:W-:Y:S01]  /*a1e0*/  HMMA.16816.F32 R32, R52.reuse, R62, R32 ;  /* 0x0000003e3420723c */ /* 0x040fe20000001820 */
[----:B------:R-:W2:Y:S03]  /*a1f0*/  LDSM.16.MT88.4 R60, [R228+0x2100] ;  /* 0x00210000e43c783b */ /* 0x000ea60000004200 */
[----:B------:R-:W-:Y:S01]  /*a200*/  FADD.FTZ R0, R212, R0 ;  /* 0x00000000d4007221 */ /* 0x000fe20000010000 */
[----:B------:R-:W-:Y:S03]  /*a210*/  MUFU.EX2 R101, R101 ;  /* 0x0000006500657308 */ /* 0x000fe60000000800 */
[-C--:B------:R-:W-:Y:S01]  /*a220*/  HMMA.16816.F32 R36, R52, R68.reuse, R36 ;  /* 0x000000443424723c */ /* 0x080fe20000001824 */
[----:B------:R-:W-:Y:S03]  /*a230*/  LDSM.16.MT88.4 R152, [R228+0x3100] ;  /* 0x00310000e498783b */ /* 0x000fe60000004200 */
[----:B-----5:R-:W-:Y:S03]  /*a240*/  FADD.FTZ R76, R214, R0 ;  /* 0x00000000d64c7221 */ /* 0x020fe60000010000 */
[----:B------:R-:W-:Y:S01]  /*a250*/  MUFU.EX2 R102, R102 ;  /* 0x0000006600667308 */ /* 0x000fe20000000800 */
[C---:B------:R-:W-:Y:S08]  /*a260*/  HMMA.16816.F32 R48, R56.reuse, R68, R48 ;  /* 0x000000443830723c */ /* 0x040ff00000001830 */
[-C--:B------:R-:W-:Y:S01]  /*a270*/  HMMA.16816.F32 R40, R56, R70.reuse, R40 ;  /* 0x000000463828723c */ /* 0x080fe20000001828 */
[----:B------:R-:W-:Y:S07]  /*a280*/  MUFU.EX2 R103, R103 ;  /* 0x0000006700677308 */ /* 0x000fee0000000800 */
[C---:B------:R-:W-:Y:S01]  /*a290*/  HMMA.16816.F32 R116, R52.reuse, R70, R116 ;  /* 0x000000463474723c */ /* 0x040fe20000001874 */
[----:B------:R-:W4:Y:S02]  /*a2a0*/  LDSM.16.MT88.4 R68, [R231+0x2100] ;  /* 0x00210000e744783b */ /* 0x000f240000004200 */
[----:B------:R-:W-:Y:S05]  /*a2b0*/  MUFU.EX2 R112, R112 ;  /* 0x0000007000707308 */ /* 0x000fea0000000800 */
[-C--:B-1----:R-:W-:Y:S05]  /*a2c0*/  HMMA.16816.F32 R120, R52, R64.reuse, R120 ;  /* 0x000000403478723c */ /* 0x082fea0000001878 */
[----:B------:R-:W-:Y:S03]  /*a2d0*/  MUFU.EX2 R113, R113 ;  /* 0x0000007100717308 */ /* 0x000fe60000000800 */
[C---:B------:R-:W-:Y:S07]  /*a2e0*/  HMMA.16816.F32 R124, R56.reuse, R64, R124 ;  /* 0x00000040387c723c */ /* 0x040fee000000187c */
[----:B------:R-:W-:Y:S01]  /*a2f0*/  MUFU.EX2 R114, R114 ;  /* 0x0000007200727308 */ /* 0x000fe20000000800 */
[-C--:B------:R-:W-:Y:S07]  /*a300*/  HMMA.16816.F32 R44, R56, R66.reuse, R44 ;  /* 0x00000042382c723c */ /* 0x080fee000000182c */
[----:B---3--:R-:W-:Y:S01]  /*a310*/  F2FP.PACK_AB R56, R190, R180 ;  /* 0x000000b4be38723e */ /* 0x008fe200000000ff */
[----:B------:R-:W-:Y:S01]  /*a320*/  HMMA.16816.F32 R128, R52, R66, R128 ;  /* 0x000000423480723c */ /* 0x000fe20000001880 */
[----:B------:R-:W1:Y:S01]  /*a330*/  LDSM.16.MT88.4 R64, [R230+0x2100] ;  /* 0x00210000e640783b */ /* 0x000e620000004200 */
[----:B------:R-:W-:Y:S02]  /*a340*/  MUFU.EX2 R115, R115 ;  /* 0x0000007300737308 */ /* 0x000fe40000000800 */
[----:B------:R-:W-:Y:S02]  /*a350*/  F2FP.PACK_AB R57, R188, R189 ;  /* 0x000000bdbc39723e */ /* 0x000fe400000000ff */
[----:B------:R-:W-:Y:S02]  /*a360*/  F2FP.PACK_AB R58, R82, R83 ;  /* 0x00000053523a723e */ /* 0x000fe400000000ff */
[----:B------:R-:W-:Y:S04]  /*a370*/  F2FP.PACK_AB R52, R198, R182 ;  /* 0x000000b6c634723e */ /* 0x000fe800000000ff */
[----:B------:R-:W-:Y:S01]  /*a380*/  F2FP.PACK_AB R53, R197, R181 ;  /* 0x000000b5c535723e */ /* 0x000fe200000000ff */
[----:B------:R-:W3:Y:S01]  /*a390*/  MUFU.EX2 R108, R108 ;  /* 0x0000006c006c7308 */ /* 0x000ee20000000800 */
[----:B------:R-:W-:Y:S02]  /*a3a0*/  F2FP.PACK_AB R54, R195, R196 ;  /* 0x000000c4c336723e */ /* 0x000fe400000000ff */
[----:B------:R-:W-:Y:S02]  /*a3b0*/  F2FP.PACK_AB R55, R191, R194 ;  /* 0x000000c2bf37723e */ /* 0x000fe400000000ff */
[----:B------:R-:W-:Y:S05]  /*a3c0*/  F2FP.PACK_AB R59, R80, R81 ;  /* 0x00000051503b723e */ /* 0x000fea00000000ff */
[-C--:B--2---:R-:W-:Y:S01]  /*a3d0*/  HMMA.16816.F32 R4, R52, R60.reuse, R4 ;  /* 0x0000003c3404723c */ /* 0x084fe20000001804 */
[----:B------:R-:W-:Y:S07]  /*a3e0*/  MUFU.EX2 R110, R110 ;  /* 0x0000006e006e7308 */ /* 0x000fee0000000800 */
[C---:B------:R-:W-:Y:S03]  /*a3f0*/  HMMA.16816.F32 R8, R56.reuse, R60, R8 ;  /* 0x0000003c3808723c */ /* 0x040fe60000001808 */
[----:B------:R-:W-:Y:S01]  /*a400*/  MUFU.EX2 R88, R88 ;  /* 0x0000005800587308 */ /* 0x000fe20000000800 */
[----:B---3--:R-:W-:Y:S04]  /*a410*/  F2FP.PACK_AB R186, R138, R108 ;  /* 0x0000006c8aba723e */ /* 0x008fe800000000ff */
[-C--:B------:R-:W-:Y:S05]  /*a420*/  HMMA.16816.F32 R12, R56, R62.reuse, R12 ;  /* 0x0000003e380c723c */ /* 0x080fea000000180c */
[----:B------:R-:W-:Y:S03]  /*a430*/  MUFU.EX2 R89, R89 ;  /* 0x0000005900597308 */ /* 0x000fe60000000800 */
[C---:B------:R-:W-:Y:S01]  /*a440*/  HMMA.16816.F32 R16, R52.reuse, R62, R16 ;  /* 0x0000003e3410723c */ /* 0x040fe20000001810 */
[----:B------:R-:W2:Y:S06]  /*a450*/  LDSM.16.MT88.4 R60, [R228+0x2900] ;  /* 0x00290000e43c783b */ /* 0x000eac0000004200 */
[----:B------:R-:W-:Y:S01]  /*a460*/  MUFU.EX2 R90, R90 ;  /* 0x0000005a005a7308 */ /* 0x000fe20000000800 */
[-C--:B----4-:R-:W-:Y:S08]  /*a470*/  HMMA.16816.F32 R20, R52, R68.reuse, R20 ;  /* 0x000000443414723c */ /* 0x090ff00000001814 */
[C---:B------:R-:W-:Y:S01]  /*a480*/  HMMA.16816.F32 R24, R56.reuse, R68, R24 ;  /* 0x000000443818723c */ /* 0x040fe20000001818 */
[----:B------:R-:W-:Y:S07]  /*a490*/  MUFU.EX2 R91, R91 ;  /* 0x0000005b005b7308 */ /* 0x000fee0000000800 */
[-C--:B------:R-:W-:Y:S03]  /*a4a0*/  HMMA.16816.F32 R28, R56, R70.reuse, R28 ;  /* 0x00000046381c723c */ /* 0x080fe6000000181c */
[----:B------:R-:W-:Y:S05]  /*a4b0*/  MUFU.EX2 R92, R92 ;  /* 0x0000005c005c7308 */ /* 0x000fea0000000800 */
[C---:B------:R-:W-:Y:S01]  /*a4c0*/  HMMA.16816.F32 R32, R52.reuse, R70, R32 ;  /* 0x000000463420723c */ /* 0x040fe20000001820 */
[----:B------:R-:W3:Y:S04]  /*a4d0*/  LDSM.16.MT88.4 R68, [R231+0x2900] ;  /* 0x00290000e744783b */ /* 0x000ee80000004200 */
[----:B------:R-:W4:Y:S03]  /*a4e0*/  MUFU.EX2 R93, R93 ;  /* 0x0000005d005d7308 */ /* 0x000f260000000800 */
[-C--:B------:R-:W-:Y:S07]  /*a4f0*/  HMMA.16816.F32 R36, R52, R72.reuse, R36 ;  /* 0x000000483424723c */ /* 0x080fee0000001824 */
[----:B------:R-:W-:Y:S01]  /*a500*/  MUFU.EX2 R94, R94 ;  /* 0x0000005e005e7308 */ /* 0x000fe20000000800 */
[C---:B------:R-:W-:Y:S08]  /*a510*/  HMMA.16816.F32 R48, R56.reuse, R72, R48 ;  /* 0x000000483830723c */ /* 0x040ff00000001830 */
[-C--:B------:R-:W-:Y:S01]  /*a520*/  HMMA.16816.F32 R40, R56, R74.reuse, R40 ;  /* 0x0000004a3828723c */ /* 0x080fe20000001828 */
[----:B------:R-:W5:Y:S07]  /*a530*/  MUFU.EX2 R95, R95 ;  /* 0x0000005f005f7308 */ /* 0x000f6e0000000800 */
[C---:B------:R-:W-:Y:S01]  /*a540*/  HMMA.16816.F32 R116, R52.reuse, R74, R116 ;  /* 0x0000004a3474723c */ /* 0x040fe20000001874 */
[----:B------:R-:W2:Y:S02]  /*a550*/  LDSM.16.MT88.4 R72, [R229+0x2900] ;  /* 0x00290000e548783b */ /* 0x000ea40000004200 */
[----:B------:R-:W-:Y:S05]  /*a560*/  MUFU.EX2 R104, R104 ;  /* 0x0000006800687308 */ /* 0x000fea0000000800 */
[-C--:B-1----:R-:W-:Y:S05]  /*a570*/  HMMA.16816.F32 R120, R52, R64.reuse, R120 ;  /* 0x000000403478723c */ /* 0x082fea0000001878 */
[----:B------:R-:W-:Y:S03]  /*a580*/  MUFU.EX2 R105, R105 ;  /* 0x0000006900697308 */ /* 0x000fe60000000800 */
[C---:B------:R-:W-:Y:S07]  /*a590*/  HMMA.16816.F32 R124, R56.reuse, R64, R124 ;  /* 0x00000040387c723c */ /* 0x040fee000000187c */
[----:B------:R-:W-:Y:S01]  /*a5a0*/  FADD.FTZ R64, R218, R134 ;  /* 0x00000086da407221 */ /* 0x000fe20000010000 */
[-C--:B------:R-:W-:Y:S01]  /*a5b0*/  HMMA.16816.F32 R44, R56, R66.reuse, R44 ;  /* 0x00000042382c723c */ /* 0x080fe2000000182c */
[----:B------:R-:W-:Y:S03]  /*a5c0*/  MUFU.EX2 R106, R106 ;  /* 0x0000006a006a7308 */ /* 0x000fe60000000800 */
[----:B------:R-:W-:Y:S03]  /*a5d0*/  FADD.FTZ R79, R221, R64 ;  /* 0x00000040dd4f7221 */ /* 0x000fe60000010000 */
[----:B----4-:R-:W-:Y:S01]  /*a5e0*/  F2FP.PACK_AB R58, R93, R92 ;  /* 0x0000005c5d3a723e */ /* 0x010fe200000000ff */
[----:B------:R-:W-:Y:S01]  /*a5f0*/  HMMA.16816.F32 R128, R52, R66, R128 ;  /* 0x000000423480723c */ /* 0x000fe20000001880 */
[----:B------:R-:W1:Y:S02]  /*a600*/  LDSM.16.MT88.4 R64, [R230+0x2900] ;  /* 0x00290000e640783b */ /* 0x000e640000004200 */
[----:B------:R-:W-:Y:S01]  /*a610*/  MUFU.EX2 R107, R107 ;  /* 0x0000006b006b7308 */ /* 0x000fe20000000800 */
[----:B------:R-:W-:Y:S01]  /*a620*/  FADD.FTZ R56, R215, R132 ;  /* 0x00000084d7387221 */ /* 0x000fe20000010000 */
[----:B-----5:R-:W-:Y:S01]  /*a630*/  F2FP.PACK_AB R59, R95, R94 ;  /* 0x0000005e5f3b723e */ /* 0x020fe200000000ff */
[----:B------:R-:W-:Y:S01]  /*a640*/  FADD.FTZ R57, R213, R133 ;  /* 0x00000085d5397221 */ /* 0x000fe20000010000 */
[----:B------:R-:W-:Y:S01]  /*a650*/  F2FP.PACK_AB R52, R85, R84 ;  /* 0x000000545534723e */ /* 0x000fe200000000ff */
[----:B------:R-:W-:Y:S01]  /*a660*/  FADD.FTZ R78, R220, R56 ;  /* 0x00000038dc4e7221 */ /* 0x000fe20000010000 */
[----:B------:R-:W-:Y:S03]  /*a670*/  F2FP.PACK_AB R53, R87, R86 ;  /* 0x000000565735723e */ /* 0x000fe600000000ff */
[----:B------:R-:W-:Y:S01]  /*a680*/  F2FP.PACK_AB R54, R97, R96 ;  /* 0x000000606136723e */ /* 0x000fe200000000ff */
[----:B------:R-:W-:Y:S01]  /*a690*/  FADD.FTZ R77, R219, R57 ;  /* 0x00000039db4d7221 */ /* 0x000fe20000010000 */
[----:B------:R-:W-:Y:S01]  /*a6a0*/  F2FP.PACK_AB R55, R99, R98 ;  /* 0x000000626337723e */ /* 0x000fe200000000ff */
[----:B------:R-:W-:Y:S01]  /*a6b0*/  FADD.FTZ R0, R143, R79 ;  /* 0x0000004f8f007221 */ /* 0x000fe20000010000 */
[----:B------:R-:W-:Y:S02]  /*a6c0*/  F2FP.PACK_AB R56, R89, R88 ;  /* 0x000000585938723e */ /* 0x000fe400000000ff */
[----:B------:R-:W-:Y:S01]  /*a6d0*/  F2FP.PACK_AB R57, R91, R90 ;  /* 0x0000005a5b39723e */ /* 0x000fe200000000ff */
[----:B------:R-:W-:Y:S01]  /*a6e0*/  FADD.FTZ R0, R148, R0 ;  /* 0x0000000094007221 */ /* 0x000fe20000010000 */
[----:B------:R-:W-:Y:S01]  /*a6f0*/  MOV R133, R135 ;  /* 0x0000008700857202 */ /* 0x000fe20000000f00 */
[-C--:B--2---:R-:W-:Y:S03]  /*a700*/  HMMA.16816.F32 R4, R52, R60.reuse, R4 ;  /* 0x0000003c3404723c */ /* 0x084fe60000001804 */
[----:B------:R-:W-:Y:S05]  /*a710*/  FADD.FTZ R0, R202, R0 ;  /* 0x00000000ca007221 */ /* 0x000fea0000010000 */
[C---:B------:R-:W-:Y:S01]  /*a720*/  HMMA.16816.F32 R8, R56.reuse, R60, R8 ;  /* 0x0000003c3808723c */ /* 0x040fe20000001808 */
[----:B------:R-:W2:Y:S07]  /*a730*/  MUFU.EX2 R60, R3 ;  /* 0x00000003003c7308 */ /* 0x000eae0000000800 */
[-C--:B------:R-:W-:Y:S08]  /*a740*/  HMMA.16816.F32 R12, R56, R62.reuse, R12 ;  /* 0x0000003e380c723c */ /* 0x080ff0000000180c */
[C---:B------:R-:W-:Y:S08]  /*a750*/  HMMA.16816.F32 R16, R52.reuse, R62, R16 ;  /* 0x0000003e3410723c */ /* 0x040ff00000001810 */
[-C--:B---3--:R-:W-:Y:S04]  /*a760*/  HMMA.16816.F32 R20, R52, R68.reuse, R20 ;  /* 0x000000443414723c */ /* 0x088fe80000001814 */
[----:B--2---:R-:W-:Y:S01]  /*a770*/  F2FP.PACK_AB R187, R60, R110 ;  /* 0x0000006e3cbb723e */ /* 0x004fe200000000ff */
[----:B------:R-:W-:Y:S03]  /*a780*/  FADD.FTZ R3, R151, R76 ;  /* 0x0000004c97037221 */ /* 0x000fe60000010000 */
[C---:B------:R-:W-:Y:S08]  /*a790*/  HMMA.16816.F32 R24, R56.reuse, R68, R24 ;  /* 0x000000443818723c */ /* 0x040ff00000001818 */
[-C--:B------:R-:W-:Y:S08]  /*a7a0*/  HMMA.16816.F32 R28, R56, R70.reuse, R28 ;  /* 0x00000046381c723c */ /* 0x080ff0000000181c */
[C---:B------:R-:W-:Y:S08]  /*a7b0*/  HMMA.16816.F32 R32, R52.reuse, R70, R32 ;  /* 0x000000463420723c */ /* 0x040ff00000001820 */
[-C--:B------:R-:W-:Y:S08]  /*a7c0*/  HMMA.16816.F32 R36, R52, R72.reuse, R36 ;  /* 0x000000483424723c */ /* 0x080ff00000001824 */
[C---:B------:R-:W-:Y:S08]  /*a7d0*/  HMMA.16816.F32 R48, R56.reuse, R72, R48 ;  /* 0x000000483830723c */ /* 0x040ff00000001830 */
[-C--:B------:R-:W-:Y:S08]  /*a7e0*/  HMMA.16816.F32 R40, R56, R74.reuse, R40 ;  /* 0x0000004a3828723c */ /* 0x080ff00000001828 */
[C---:B------:R-:W-:Y:S08]  /*a7f0*/  HMMA.16816.F32 R116, R52.reuse, R74, R116 ;  /* 0x0000004a3474723c */ /* 0x040ff00000001874 */
[-C--:B-1----:R-:W-:Y:S08]  /*a800*/  HMMA.16816.F32 R120, R52, R64.reuse, R120 ;  /* 0x000000403478723c */ /* 0x082ff00000001878 */
        /* <DEDUP_REMOVED lines=9> */
[----:B------:R-:W-:Y:S01]  /*a8a0*/  FADD.FTZ R56, R227, R3 ;  /* 0x00000003e3387221 */ /* 0x000fe20000010000 */
[----:B------:R-:W-:Y:S01]  /*a8b0*/  F2FP.PACK_AB R54, R113, R112 ;  /* 0x000000707136723e */ /* 0x000fe200000000ff */
[----:B------:R-:W-:Y:S01]  /*a8c0*/  FADD.FTZ R3, R158, R57 ;  /* 0x000000399e037221 */ /* 0x000fe20000010000 */
[----:B------:R-:W-:Y:S02]  /*a8d0*/  F2FP.PACK_AB R55, R115, R114 ;  /* 0x000000727337723e */ /* 0x000fe400000000ff */
[----:B------:R-:W-:Y:S01]  /*a8e0*/  F2FP.PACK_AB R184, R105, R104 ;  /* 0x0000006869b8723e */ /* 0x000fe200000000ff */
[----:B------:R-:W-:Y:S01]  /*a8f0*/  FADD.FTZ R3, R203, R3 ;  /* 0x00000003cb037221 */ /* 0x000fe20000010000 */
[----:B------:R-:W-:Y:S03]  /*a900*/  F2FP.PACK_AB R185, R107, R106 ;  /* 0x0000006a6bb9723e */ /* 0x000fe600000000ff */
[-C--:B------:R-:W-:Y:S01]  /*a910*/  HMMA.16816.F32 R144, R52, R152.reuse, R4 ;  /* 0x000000983490723c */ /* 0x080fe20000001804 */
[----:B------:R-:W1:Y:S07]  /*a920*/  LDSM.16.MT88.4 R4, [R229+0x3100] ;  /* 0x00310000e504783b */ /* 0x000e6e0000004200 */
[C---:B------:R-:W-:Y:S07]  /*a930*/  HMMA.16816.F32 R140, R184.reuse, R152, R8 ;  /* 0x00000098b88c723c */ /* 0x040fee0000001808 */
[----:B------:R-:W-:Y:S01]  /*a940*/  FADD.FTZ R8, R159, R58 ;  /* 0x0000003a9f087221 */ /* 0x000fe20000010000 */
[-C--:B------:R-:W-:Y:S04]  /*a950*/  HMMA.16816.F32 R148, R184, R154.reuse, R12 ;  /* 0x0000009ab894723c */ /* 0x080fe8000000180c */
        /* <DEDUP_REMOVED lines=25> */
[----:B------:R-:W-:Y:S01]  /*aaf0*/  FADD.FTZ R14, R225, R3 ;  /* 0x00000003e10e7221 */ /* 0x000fe20000010000 */
[----:B------:R-:W2:Y:S01]  /*ab00*/  LDSM.16.MT88.4 R8, [R230+0x3100] ;  /* 0x00310000e608783b */ /* 0x000ea20000004200 */
        /* <DEDUP_REMOVED lines=72> */
[----:B------:R-:W-:Y:S02]  /*af90*/  FADD.FTZ R0, R60, R0 ;  /* 0x000000003c007221 */ /* 0x000fe40000010000 */
[----:B------:R-:W-:Y:S01]  /*afa0*/  FADD.FTZ R5, R114, R5 ;  /* 0x0000000572057221 */ /* 0x000fe20000010000 */
[----:B------:R1:W-:Y:S01]  /*afb0*/  STL [R1], R3 ;  /* 0x0000000301007387 */ /* 0x0003e20000100800 */
[----:B------:R-:W-:Y:S02]  /*afc0*/  FADD.FTZ R251, R113, R6 ;  /* 0x0000000671fb7221 */ /* 0x000fe40000010000 */
[----:B------:R-:W-:Y:S01]  /*afd0*/  FADD.FTZ R252, R115, R5 ;  /* 0x0000000573fc7221 */ /* 0x000fe20000010000 */
[----:B------:R2:W-:Y:S01]  /*afe0*/  STL [R1+0x4], R0 ;  /* 0x0000040001007387 */ /* 0x0005e20000100800 */
[----:B-1----:R-:W-:Y:S02]  /*aff0*/  MOV R3, R136 ;  /* 0x0000008800037202 */ /* 0x002fe40000000f00 */
[----:B--2---:R-:W-:Y:S01]  /*b000*/  MOV R0, R137 ;  /* 0x0000008900007202 */ /* 0x004fe20000000f00 */
[----:B------:R-:W-:-:S05]  /*b010*/  @P0 BRA `(.L_x_35) ;  /* 0xffffc1e000000947 */ /* 0x000fca000383ffff */
.L_x_34:
[----:B------:R-:W2:Y:S04]  /*b020*/  LDL.LU R10, [R1] ;  /* 0x00000000010a7983 */ /* 0x000ea80000300800 */
[----:B------:R-:W3:Y:S01]  /*b030*/  LDL.LU R9, [R1+0x4] ;  /* 0x0000040001097983 */ /* 0x000ee20000300800 */
[----:B------:R-:W-:-:S02]  /*b040*/  MOV R36, 0xff800000 ;  /* 0xff80000000247802 */ /* 0x000fc40000000f00 */
[----:B------:R-:W-:Y:S01]  /*b050*/  MOV R37, 0xff800000 ;  /* 0xff80000000257802 */ /* 0x000fe20000000f00 */
[----:B------:R-:W4:Y:S01]  /*b060*/  SHFL.BFLY PT, R5, R251, 0x2, 0x1f ;  /* 0x0c401f00fb057f89 */ /* 0x000f2200000e0000 */
[----:B------:R-:W-:Y:S02]  /*b070*/  MOV R38, 0xff800000 ;  /* 0xff80000000267802 */ /* 0x000fe40000000f00 */
[----:B------:R-:W-:Y:S01]  /*b080*/  MOV R39, 0xff800000 ;  /* 0xff80000000277802 */ /* 0x000fe20000000f00 */
[----:B------:R-:W1:Y:S01]  /*b090*/  SHFL.BFLY PT, R6, R252, 0x2, 0x1f ;  /* 0x0c401f00fc067f89 */ /* 0x000e6200000e0000 */
[----:B------:R-:W-:Y:S01]  /*b0a0*/  PLOP3.LUT P4, PT, PT, PT, PT, 0x8, 0x0 ;  /* 0x000000000000781c */ /* 0x000fe20003f8e170 */
[----:B----4-:R-:W-:Y:S02]  /*b0b0*/  FADD.FTZ R5, R5, R251 ;  /* 0x000000fb05057221 */ /* 0x010fe40000010000 */
[----:B-1----:R-:W-:-:S03]  /*b0c0*/  FADD.FTZ R6, R6, R252 ;  /* 0x000000fc06067221 */ /* 0x002fc60000010000 */
[----:B------:R-:W1:Y:S04]  /*b0d0*/  SHFL.BFLY PT, R0, R5, 0x1, 0x1f ;  /* 0x0c201f0005007f89 */ /* 0x000e6800000e0000 */
[----:B------:R-:W4:Y:S01]  /*b0e0*/  SHFL.BFLY PT, R4, R6, 0x1, 0x1f ;  /* 0x0c201f0006047f89 */ /* 0x000f2200000e0000 */
[----:B-1----:R-:W-:Y:S01]  /*b0f0*/  FADD.FTZ R5, R5, R0 ;  /* 0x0000000005057221 */ /* 0x002fe20000010000 */
[----:B------:R-:W-:Y:S01]  /*b100*/  MOV R0, RZ ;  /* 0x000000ff00007202 */ /* 0x000fe20000000f00 */
[----:B----4-:R-:W-:-:S03]  /*b110*/  FADD.FTZ R6, R6, R4 ;  /* 0x0000000406067221 */ /* 0x010fc60000010000 */
[----:B------:R-:W-:Y:S02]  /*b120*/  FSETP.NE.FTZ.AND P3, PT, R5, RZ, PT ;  /* 0x000000ff0500720b */ /* 0x000fe40003f75000 */
[----:B------:R-:W-:Y:S02]  /*b130*/  MOV R4, RZ ;  /* 0x000000ff00047202 */ /* 0x000fe40000000f00 */
[----:B------:R-:W-:-:S09]  /*b140*/  FSETP.NE.FTZ.AND P2, PT, R6, RZ, PT ;  /* 0x000000ff0600720b */ /* 0x000fd20003f55000 */
[----:B------:R-:W1:Y:S08]  /*b150*/  @P3 MUFU.RCP R0, R5 ;  /* 0x0000000500003308 */ /* 0x000e700000001000 */
[----:B------:R-:W4:Y:S01]  /*b160*/  @P2 MUFU.RCP R4, R6 ;  /* 0x0000000600042308 */ /* 0x000f220000001000 */
[----:B-1----:R-:W-:-:S07]  /*b170*/  FMUL.FTZ R144, R0, R144 ;  /* 0x0000009000907220 */ /* 0x002fce0000410000 */
[----:B------:R-:W1:Y:S01]  /*b180*/  @P3 MUFU.LG2 R11, R5 ;  /* 0x00000005000b3308 */ /* 0x000e620000000c00 */
        /* <DEDUP_REMOVED lines=15> */
[----:B------:R-:W-:Y:S01]  /*b280*/  MOV R0, RZ ;  /* 0x000000ff00007202 */ /* 0x000fe20000000f00 */
[C---:B----4-:R-:W-:Y:S02]  /*b290*/  FMUL.FTZ R146, R4.reuse, R146 ;  /* 0x0000009204927220 */ /* 0x050fe40000410000 */
        /* <DEDUP_REMOVED lines=14> */
[----:B------:R-:W-:Y:S01]  /*b380*/  FMUL.FTZ R131, R4, R131 ;  /* 0x0000008304837220 */ /* 0x000fe20000410000 */
[----:B------:R-:W-:Y:S01]  /*b390*/  @P3 MOV R4, 0x3f317218 ;  /* 0x3f31721800043802 */ /* 0x000fe20000000f00 */
[----:B-1----:R-:W-:Y:S01]  /*b3a0*/  @P3 FMUL.FTZ R11, R11, 0.69314718246459960938 ;  /* 0x3f3172180b0b3820 */ /* 0x002fe20000410000 */
[----:B--2---:R-:W1:Y:S04]  /*b3b0*/  SHFL.BFLY PT, R7, R10, 0x2, 0x1f ;  /* 0x0c401f000a077f89 */ /* 0x004e6800000e0000 */
[----:B---3--:R-:W2:Y:S01]  /*b3c0*/  SHFL.BFLY PT, R8, R9, 0x2, 0x1f ;  /* 0x0c401f0009087f89 */ /* 0x008ea200000e0000 */
[----:B-1----:R-:W-:Y:S02]  /*b3d0*/  FADD.FTZ R7, R7, R10 ;  /* 0x0000000a07077221 */ /* 0x002fe40000010000 */
[----:B------:R-:W-:-:S02]  /*b3e0*/  @P3 FMUL.FTZ R10, R4, c[0x0][0x2d0] ;  /* 0x0000b400040a3a20 */ /* 0x000fc40000410000 */
[----:B--2---:R-:W-:Y:S01]  /*b3f0*/  FADD.FTZ R8, R8, R9 ;  /* 0x0000000908087221 */ /* 0x004fe20000010000 */
[----:B------:R-:W1:Y:S01]  /*b400*/  SHFL.BFLY PT, R3, R7, 0x1, 0x1f ;  /* 0x0c201f0007037f89 */ /* 0x000e6200000e0000 */
[----:B------:R-:W-:-:S03]  /*b410*/  @P3 FFMA.FTZ R36, R10, R137, R11 ;  /* 0x000000890a243223 */ /* 0x000fc6000001000b */
[----:B------:R-:W2:Y:S01]  /*b420*/  SHFL.BFLY PT, R9, R8, 0x1, 0x1f ;  /* 0x0c201f0008097f89 */ /* 0x000ea200000e0000 */
[----:B-1----:R-:W-:Y:S01]  /*b430*/  FADD.FTZ R7, R7, R3 ;  /* 0x0000000307077221 */ /* 0x002fe20000010000 */
[----:B------:R-:W-:Y:S01]  /*b440*/  MOV R3, RZ ;  /* 0x000000ff00037202 */ /* 0x000fe20000000f00 */
[----:B--2---:R-:W-:-:S03]  /*b450*/  FADD.FTZ R8, R9, R8 ;  /* 0x0000000809087221 */ /* 0x004fc60000010000 */
[----:B------:R-:W-:Y:S01]  /*b460*/  FSETP.NE.FTZ.AND P1, PT, R7, RZ, PT ;  /* 0x000000ff0700720b */ /* 0x000fe20003f35000 */
[----:B------:R-:W1:Y:S01]  /*b470*/  @P2 MUFU.LG2 R9, R6 ;  /* 0x0000000600092308 */ /* 0x000e620000000c00 */
[----:B------:R-:W-:-:S11]  /*b480*/  FSETP.NE.FTZ.AND P0, PT, R8, RZ, PT ;  /* 0x000000ff0800720b */ /* 0x000fd60003f15000 */
[----:B------:R-:W2:Y:S01]  /*b490*/  @P1 MUFU.RCP R3, R7 ;  /* 0x0000000700031308 */ /* 0x000ea20000001000 */
[----:B-1----:R-:W-:-:S07]  /*b4a0*/  @P2 FMUL.FTZ R9, R9, 0.69314718246459960938 ;  /* 0x3f31721809092820 */ /* 0x002fce0000410000 */
[----:B------:R-:W1:Y:S08]  /*b4b0*/  @P0 MUFU.RCP R0, R8 ;  /* 0x0000000800000308 */ /* 0x000e700000001000 */
[----:B------:R-:W3:Y:S01]  /*b4c0*/  @P1 MUFU.LG2 R7, R7 ;  /* 0x0000000700071308 */ /* 0x000ee20000000c00 */
[C---:B--2---:R-:W-:Y:S02]  /*b4d0*/  FMUL.FTZ R140, R3.reuse, R140 ;  /* 0x0000008c038c7220 */ /* 0x044fe40000410000 */
[----:B------:R-:W-:-:S02]  /*b4e0*/  FMUL.FTZ R33, R3, R141 ;  /* 0x0000008d03217220 */ /* 0x000fc40000410000 */
[C---:B------:R-:W-:Y:S02]  /*b4f0*/  FMUL.FTZ R148, R3.reuse, R148 ;  /* 0x0000009403947220 */ /* 0x040fe40000410000 */
[C---:B------:R-:W-:Y:S01]  /*b500*/  FMUL.FTZ R32, R3.reuse, R149 ;  /* 0x0000009503207220 */ /* 0x040fe20000410000 */
[----:B------:R2:W4:Y:S01]  /*b510*/  @P0 MUFU.LG2 R6, R8 ;  /* 0x0000000800060308 */ /* 0x0005220000000c00 */
[C---:B------:R-:W-:Y:S02]  /*b520*/  FMUL.FTZ R160, R3.reuse, R160 ;  /* 0x000000a003a07220 */ /* 0x040fe40000410000 */
[C---:B------:R-:W-:Y:S02]  /*b530*/  FMUL.FTZ R28, R3.reuse, R161 ;  /* 0x000000a1031c7220 */ /* 0x040fe40000410000 */
[C---:B------:R-:W-:Y:S02]  /*b540*/  FMUL.FTZ R164, R3.reuse, R164 ;  /* 0x000000a403a47220 */ /* 0x040fe40000410000 */
[----:B------:R-:W-:-:S02]  /*b550*/  FMUL.FTZ R25, R3, R165 ;  /* 0x000000a503197220 */ /* 0x000fc40000410000 */
[C---:B------:R-:W-:Y:S02]  /*b560*/  FMUL.FTZ R176, R3.reuse, R176 ;  /* 0x000000b003b07220 */ /* 0x040fe40000410000 */
[C---:B------:R-:W-:Y:S02]  /*b570*/  FMUL.FTZ R22, R3.reuse, R177 ;  /* 0x000000b103167220 */ /* 0x040fe40000410000 */
[C---:B------:R-:W-:Y:S02]  /*b580*/  FMUL.FTZ R180, R3.reuse, R180 ;  /* 0x000000b403b47220 */ /* 0x040fe40000410000 */
[C---:B------:R-:W-:Y:S01]  /*b590*/  FMUL.FTZ R12, R3.reuse, R181 ;  /* 0x000000b5030c7220 */ /* 0x040fe20000410000 */
[----:B--2---:R-:W-:Y:S01]  /*b5a0*/  @P0 MOV R8, 0x3f317218 ;  /* 0x3f31721800080802 */ /* 0x004fe20000000f00 */
[C---:B------:R-:W-:Y:S02]  /*b5b0*/  FMUL.FTZ R124, R3.reuse, R124 ;  /* 0x0000007c037c7220 */ /* 0x040fe40000410000 */
[----:B------:R-:W-:-:S02]  /*b5c0*/  FMUL.FTZ R125, R3, R125 ;  /* 0x0000007d037d7220 */ /* 0x000fc40000410000 */
[C---:B------:R-:W-:Y:S02]  /*b5d0*/  FMUL.FTZ R184, R3.reuse, R184 ;  /* 0x000000b803b87220 */ /* 0x040fe40000410000 */
[----:B------:R-:W-:Y:S01]  /*b5e0*/  FMUL.FTZ R185, R3, R185 ;  /* 0x000000b903b97220 */ /* 0x000fe20000410000 */
[----:B------:R-:W-:Y:S01]  /*b5f0*/  @P2 MOV R3, 0x3f317218 ;  /* 0x3f31721800032802 */ /* 0x000fe20000000f00 */
[C---:B-1----:R-:W-:Y:S02]  /*b600*/  FMUL.FTZ R142, R0.reuse, R142 ;  /* 0x0000008e008e7220 */ /* 0x042fe40000410000 */
        /* <DEDUP_REMOVED lines=14> */
[----:B------:R-:W-:Y:S01]  /*b6f0*/  FMUL.FTZ R187, R0, R187 ;  /* 0x000000bb00bb7220 */ /* 0x000fe20000410000 */
[----:B------:R-:W-:Y:S01]  /*b700*/  @P1 MOV R0, 0x3f317218 ;  /* 0x3f31721800001802 */ /* 0x000fe20000000f00 */
[----:B------:R-:W-:-:S02]  /*b710*/  @P2 FMUL.FTZ R5, R3, c[0x0][0x2d0] ;  /* 0x0000b40003052a20 */ /* 0x000fc40000410000 */
[----:B---3--:R-:W-:Y:S02]  /*b720*/  @P1 FMUL.FTZ R7, R7, 0.69314718246459960938 ;  /* 0x3f31721807071820 */ /* 0x008fe40000410000 */
[----:B------:R-:W-:Y:S02]  /*b730*/  @P1 FMUL.FTZ R3, R0, c[0x0][0x2d0] ;  /* 0x0000b40000031a20 */ /* 0x000fe40000410000 */
[----:B----4-:R-:W-:Y:S02]  /*b740*/  @P0 FMUL.FTZ R4, R6, 0.69314718246459960938 ;  /* 0x3f31721806040820 */ /* 0x010fe40000410000 */
[----:B------:R-:W-:Y:S02]  /*b750*/  @P0 FMUL.FTZ R0, R8, c[0x0][0x2d0] ;  /* 0x0000b40008000a20 */ /* 0x000fe40000410000 */
[----:B------:R-:W-:Y:S02]  /*b760*/  @P2 FFMA.FTZ R37, R5, R136, R9 ;  /* 0x0000008805252223 */ /* 0x000fe40000010009 */
[----:B------:R-:W-:-:S02]  /*b770*/  @P1 FFMA.FTZ R38, R3, R135, R7 ;  /* 0x0000008703261223 */ /* 0x000fc40000010007 */
[----:B------:R-:W-:Y:S02]  /*b780*/  @P0 FFMA.FTZ R39, R0, R2, R4 ;  /* 0x0000000200270223 */ /* 0x000fe40000010004 */
.L_x_18:
[----:B------:R-:W-:Y:S01]  /*b790*/  USHF.R.S32.HI UR8, URZ, 0x1f, UR9 ;  /* 0x0000001f3f087899 */ /* 0x000fe20008011409 */
[----:B------:R-:W-:Y:S05]  /*b7a0*/  @P4 BRA `(.L_x_38) ;  /* 0x0000147000004947 */ /* 0x000fea0003800000 */
[----:B------:R-:W1:Y:S01]  /*b7b0*/  S2R R40, SR_TID.X ;  /* 0x0000000000287919 */ /* 0x000e620000002100 */
[----:B------:R-:W-:Y:S01]  /*b7c0*/  F2FP.PACK_AB R6, R145, R144 ;  /* 0x000000909106723e */ /* 0x000fe200000000ff */
[----:B------:R-:W-:Y:S01]  /*b7d0*/  IMAD.MOV.U32 R5, RZ, RZ, -0x10 ;  /* 0xfffffff0ff057424 */ /* 0x000fe200078e00ff */
[----:B------:R-:W-:Y:S01]  /*b7e0*/  F2FP.PACK_AB R27, R27, R146 ;  /* 0x000000921b1b723e */ /* 0x000fe200000000ff */
[----:B------:R-:W-:Y:S01]  /*b7f0*/  BAR.SYNC.DEFER_BLOCKING 0x1, 0x80 ;  /* 0x0042000000007b1d */ /* 0x000fe20000010000 */
[----:B------:R-:W-:Y:S02]  /*b800*/  F2FP.PACK_AB R26, R26, R152 ;  /* 0x000000981a1a723e */ /* 0x000fe400000000ff */
[----:B------:R-:W-:Y:S02]  /*b810*/  F2FP.PACK_AB R31, R31, R154 ;  /* 0x0000009a1f1f723e */ /* 0x000fe400000000ff */
[----:B------:R-:W-:Y:S01]  /*b820*/  F2FP.PACK_AB R33, R33, R140 ;  /* 0x0000008c2121723e */ /* 0x000fe200000000ff */
[----:B------:R-:W-:Y:S01]  /*b830*/  ULDC.64 UR4, c[0x0][0x500] ;  /* 0x0001400000047ab9 */ /* 0x000fe20000000a00 */
[----:B------:R-:W-:Y:S01]  /*b840*/  F2FP.PACK_AB R142, R143, R142 ;  /* 0x0000008e8f8e723e */ /* 0x000fe200000000ff */
[----:B------:R-:W-:Y:S01]  /*b850*/  UISETP.NE.U32.AND UP1, UPT, URZ, UR4, UPT ;  /* 0x000000043f00728c */ /* 0x000fe2000bf25070 */
[----:B------:R-:W-:Y:S01]  /*b860*/  F2FP.PACK_AB R32, R32, R148 ;  /* 0x000000942020723e */ /* 0x000fe200000000ff */
[----:B------:R-:W-:Y:S01]  /*b870*/  UMOV UR6, 0x4 ;  /* 0x0000000400067882 */ /* 0x000fe20000000000 */
[----:B------:R-:W-:Y:S01]  /*b880*/  F2FP.PACK_AB R150, R151, R150 ;  /* 0x000000969796723e */ /* 0x000fe200000000ff */
[----:B------:R-:W-:Y:S01]  /*b890*/  UISETP.NE.AND.EX UP1, UPT, URZ, UR5, UPT, UP1 ;  /* 0x000000053f00728c */ /* 0x000fe2000bf25310 */
[----:B------:R-:W-:-:S02]  /*b8a0*/  F2FP.PACK_AB R30, R30, R156 ;  /* 0x0000009c1e1e723e */ /* 0x000fc400000000ff */
[----:B------:R-:W-:Y:S01]  /*b8b0*/  F2FP.PACK_AB R29, R29, R158 ;  /* 0x0000009e1d1d723e */ /* 0x000fe200000000ff */
[----:B------:R-:W-:Y:S01]  /*b8c0*/  ULDC.64 UR4, c[0x0][0x500] ;  /* 0x0001400000047ab9 */ /* 0x000fe20000000a00 */
[----:B------:R-:W-:Y:S01]  /*b8d0*/  F2FP.PACK_AB R20, R20, R168 ;  /* 0x000000a81414723e */ /* 0x000fe200000000ff */
[----:B------:R-:W-:Y:S01]  /*b8e0*/  UIMAD.WIDE UR4, UR11, UR6, UR4 ;  /* 0x000000060b0472a5 */ /* 0x000fe2000f8e0204 */
[----:B------:R-:W-:Y:S02]  /*b8f0*/  F2FP.PACK_AB R19, R19, R170 ;  /* 0x000000aa1313723e */ /* 0x000fe400000000ff */
[----:B-1----:R-:W-:Y:S02]  /*b900*/  SHF.R.S32.HI R41, RZ, 0x1f, R40 ;  /* 0x0000001fff297819 */ /* 0x002fe40000011428 */
[----:B------:R-:W-:Y:S02]  /*b910*/  F2FP.PACK_AB R28, R28, R160 ;  /* 0x000000a01c1c723e */ /* 0x000fe400000000ff */
[----:B------:R-:W-:-:S02]  /*b920*/  LEA.HI R2, R41, R40, RZ, 0x2 ;  /* 0x0000002829027211 */ /* 0x000fc400078f10ff */
[----:B------:R-:W-:Y:S02]  /*b930*/  LEA.HI R35, R41, R40, RZ, 0x5 ;  /* 0x0000002829237211 */ /* 0x000fe400078f28ff */
[--C-:B------:R-:W-:Y:S02]  /*b940*/  SHF.R.S32.HI R3, RZ, 0x2, R2.reuse ;  /* 0x00000002ff037819 */ /* 0x100fe40000011402 */
[----:B------:R-:W-:Y:S02]  /*b950*/  SHF.R.S32.HI R0, RZ, 0x1f, R2 ;  /* 0x0000001fff007819 */ /* 0x000fe40000011402 */
[----:B------:R-:W-:Y:S02]  /*b960*/  SHF.R.S32.HI R34, RZ, 0x5, R35 ;  /* 0x00000005ff227819 */ /* 0x000fe40000011423 */
[----:B------:R-:W-:Y:S02]  /*b970*/  LEA.HI R0, R0, R3, RZ, 0x3 ;  /* 0x0000000300007211 */ /* 0x000fe400078f18ff */
[----:B------:R-:W-:-:S02]  /*b980*/  F2FP.PACK_AB R162, R163, R162 ;  /* 0x000000a2a3a2723e */ /* 0x000fc400000000ff */
[----:B------:R-:W-:Y:S02]  /*b990*/  LOP3.LUT R0, R0, 0xfffffff8, RZ, 0xc0, !PT ;  /* 0xfffffff800007812 */ /* 0x000fe400078ec0ff */
[----:B------:R-:W-:Y:S02]  /*b9a0*/  F2FP.PACK_AB R25, R25, R164 ;  /* 0x000000a41919723e */ /* 0x000fe400000000ff */
[----:B------:R-:W-:Y:S01]  /*b9b0*/  F2FP.PACK_AB R167, R167, R166 ;  /* 0x000000a6a7a7723e */ /* 0x000fe200000000ff */
[----:B------:R-:W-:Y:S01]  /*b9c0*/  IMAD.IADD R3, R3, 0x1, -R0 ;  /* 0x0000000103037824 */ /* 0x000fe200078e0a00 */
[----:B------:R-:W-:Y:S02]  /*b9d0*/  LOP3.LUT R0, R2, 0xfffffffc, RZ, 0xc0, !PT ;  /* 0xfffffffc02007812 */ /* 0x000fe400078ec0ff */
[----:B------:R-:W-:Y:S01]  /*b9e0*/  F2FP.PACK_AB R24, R24, R172 ;  /* 0x000000ac1818723e */ /* 0x000fe200000000ff */
[C---:B------:R-:W-:Y:S01]  /*b9f0*/  IMAD.SHL.U32 R2, R3.reuse, 0x40, RZ ;  /* 0x0000004003027824 */ /* 0x040fe200078e00ff */
[----:B------:R-:W-:Y:S01]  /*ba00*/  LOP3.LUT R4, R3, 0x1, RZ, 0xc0, !PT ;  /* 0x0000000103047812 */ /* 0x000fe200078ec0ff */
[----:B------:R-:W-:Y:S01]  /*ba10*/  IMAD.IADD R14, R40, 0x1, -R0 ;  /* 0x00000001280e7824 */ /* 0x000fe200078e0a00 */
[----:B------:R-:W-:-:S02]  /*ba20*/  F2FP.PACK_AB R23, R23, R174 ;  /* 0x000000ae1717723e */ /* 0x000fc400000000ff */
[----:B------:R-:W-:Y:S01]  /*ba30*/  LOP3.LUT R0, R2, 0x1c0, RZ, 0xc0, !PT ;  /* 0x000001c002007812 */ /* 0x000fe200078ec0ff */
[----:B------:R-:W-:Y:S01]  /*ba40*/  IMAD R2, R34, 0x200, R14 ;  /* 0x0000020022027824 */ /* 0x000fe200078e020e */
[----:B------:R-:W-:Y:S02]  /*ba50*/  ISETP.NE.U32.AND P0, PT, R4, 0x1, PT ;  /* 0x000000010400780c */ /* 0x000fe40003f05070 */
[----:B------:R-:W-:Y:S02]  /*ba60*/  LEA.HI R0, R0, R0, RZ, 0x1d ;  /* 0x0000000000007211 */ /* 0x000fe400078fe8ff */
[----:B------:R-:W-:Y:S02]  /*ba70*/  R2P PR, R3, 0x6 ;  /* 0x0000000603007804 */ /* 0x000fe40000000000 */
[----:B------:R-:W-:Y:S01]  /*ba80*/  SEL R5, R5, 0x10, !P0 ;  /* 0x0000001005057807 */ /* 0x000fe20004000000 */
[----:B------:R-:W-:Y:S01]  /*ba90*/  IMAD.U32 R0, R2, 0x2, R0 ;  /* 0x0000000202007824 */ /* 0x000fe200078e0000 */
[----:B------:R-:W-:-:S02]  /*baa0*/  F2FP.PACK_AB R18, R18, R116 ;  /* 0x000000741212723e */ /* 0x000fc400000000ff */
[----:B------:R-:W-:Y:S01]  /*bab0*/  F2FP.PACK_AB R13, R13, R118 ;  /* 0x000000760d0d723e */ /* 0x000fe200000000ff */
[----:B------:R-:W-:Y:S01]  /*bac0*/  IMAD.SHL.U32 R0, R0, 0x2, RZ ;  /* 0x0000000200007824 */ /* 0x000fe200078e00ff */
[----:B------:R-:W-:Y:S02]  /*bad0*/  F2FP.PACK_AB R22, R22, R176 ;  /* 0x000000b01616723e */ /* 0x000fe400000000ff */
[----:B------:R-:W-:Y:S01]  /*bae0*/  F2FP.PACK_AB R179, R179, R178 ;  /* 0x000000b2b3b3723e */ /* 0x000fe200000000ff */
[C---:B------:R-:W-:Y:S01]  /*baf0*/  IMAD.IADD R3, R0.reuse, 0x1, R5 ;  /* 0x0000000100037824 */ /* 0x040fe200078e0205 */
[----:B------:R1:W-:Y:S01]  /*bb00*/  STS [R0+0x80], R6 ;  /* 0x0000800600007388 */ /* 0x0003e20000000800 */
[C---:B------:R-:W-:Y:S02]  /*bb10*/  IADD3 R4, R0.reuse, 0x80, RZ ;  /* 0x0000008000047810 */ /* 0x040fe40007ffe0ff */
[----:B------:R-:W-:Y:S01]  /*bb20*/  IADD3 R2, R0, 0xc0, RZ ;  /* 0x000000c000027810 */ /* 0x000fe20007ffe0ff */
[----:B------:R-:W-:Y:S01]  /*bb30*/  STS [R0+0x480], R27 ;  /* 0x0004801b00007388 */ /* 0x000fe20000000800 */
[----:B------:R-:W-:-:S02]  /*bb40*/  @P2 IADD3 R2, R4, -0x40, RZ ;  /* 0xffffffc004022810 */ /* 0x000fc40007ffe0ff */
[----:B------:R-:W-:Y:S01]  /*bb50*/  F2FP.PACK_AB R12, R12, R180 ;  /* 0x000000b40c0c723e */ /* 0x000fe200000000ff */
[----:B------:R-:W-:Y:S01]  /*bb60*/  STS [R3+0x80], R26 ;  /* 0x0000801a03007388 */ /* 0x000fe20000000800 */
[----:B------:R-:W-:Y:S02]  /*bb70*/  F2FP.PACK_AB R21, R21, R182 ;  /* 0x000000b61515723e */ /* 0x000fe400000000ff */
[----:B------:R-:W-:Y:S01]  /*bb80*/  F2FP.PACK_AB R17, R17, R120 ;  /* 0x000000781111723e */ /* 0x000fe200000000ff */
[----:B------:R-:W-:Y:S01]  /*bb90*/  STS [R3+0x480], R31 ;  /* 0x0004801f03007388 */ /* 0x000fe20000000800 */
[----:B------:R-:W-:Y:S02]  /*bba0*/  F2FP.PACK_AB R16, R16, R122 ;  /* 0x0000007a1010723e */ /* 0x000fe400000000ff */
[----:B------:R-:W-:Y:S01]  /*bbb0*/  F2FP.PACK_AB R9, R129, R128 ;  /* 0x000000808109723e */ /* 0x000fe200000000ff */
[----:B------:R-:W-:Y:S01]  /*bbc0*/  STS [R0+0x2080], R33 ;  /* 0x0020802100007388 */ /* 0x000fe20000000800 */
[----:B-----5:R-:W-:-:S02]  /*bbd0*/  F2FP.PACK_AB R8, R131, R130 ;  /* 0x000000828308723e */ /* 0x020fc400000000ff */
[----:B------:R-:W-:Y:S01]  /*bbe0*/  F2FP.PACK_AB R11, R125, R124 ;  /* 0x0000007c7d0b723e */ /* 0x000fe200000000ff */
[----:B------:R2:W-:Y:S01]  /*bbf0*/  STS [R0+0x2480], R142 ;  /* 0x0024808e00007388 */ /* 0x0005e20000000800 */
[----:B------:R-:W-:Y:S02]  /*bc00*/  F2FP.PACK_AB R15, R15, R126 ;  /* 0x0000007e0f0f723e */ /* 0x000fe400000000ff */
[----:B------:R-:W-:Y:S01]  /*bc10*/  F2FP.PACK_AB R10, R185, R184 ;  /* 0x000000b8b90a723e */ /* 0x000fe200000000ff */
[----:B------:R-:W-:Y:S01]  /*bc20*/  STS [R3+0x2080], R32 ;  /* 0x0020802003007388 */ /* 0x000fe20000000800 */
[----:B-1----:R-:W-:Y:S01]  /*bc30*/  IMAD.MOV.U32 R6, RZ, RZ, 0x20 ;  /* 0x00000020ff067424 */ /* 0x002fe200078e00ff */
[----:B------:R-:W-:Y:S02]  /*bc40*/  F2FP.PACK_AB R7, R187, R186 ;  /* 0x000000babb07723e */ /* 0x000fe400000000ff */
[----:B------:R1:W-:Y:S02]  /*bc50*/  STS [R3+0x2480], R150 ;  /* 0x0024809603007388 */ /* 0x0003e40000000800 */
[----:B------:R-:W-:-:S02]  /*bc60*/  SEL R6, R6, 0xffffffe0, !P1 ;  /* 0xffffffe006067807 */ /* 0x000fc40004800000 */
[----:B------:R-:W-:-:S03]  /*bc70*/  PLOP3.LUT P1, PT, PT, PT, UP1, 0x80, 0x0 ;  /* 0x000000000000781c */ /* 0x000fc60003f2f018 */
[----:B------:R-:W-:-:S05]  /*bc80*/  IMAD.IADD R4, R0, 0x1, R6 ;  /* 0x0000000100047824 */ /* 0x000fca00078e0206 */
[----:B------:R-:W-:Y:S04]  /*bc90*/  STS [R4+0x80], R30 ;  /* 0x0000801e04007388 */ /* 0x000fe80000000800 */
[----:B------:R-:W-:Y:S01]  /*bca0*/  STS [R4+0x480], R29 ;  /* 0x0004801d04007388 */ /* 0x000fe20000000800 */
[----:B--2---:R-:W-:-:S05]  /*bcb0*/  IMAD.IADD R0, R6, 0x1, R3 ;  /* 0x0000000106007824 */ /* 0x004fca00078e0203 */
[----:B------:R-:W-:Y:S01]  /*bcc0*/  STS [R0+0x80], R20 ;  /* 0x0000801400007388 */ /* 0x000fe20000000800 */
[----:B-1----:R-:W-:-:S03]  /*bcd0*/  IADD3 R3, R6, 0x400, R2 ;  /* 0x0000040006037810 */ /* 0x002fc60007ffe002 */
[----:B------:R-:W-:Y:S04]  /*bce0*/  STS [R0+0x480], R19 ;  /* 0x0004801300007388 */ /* 0x000fe80000000800 */
[----:B------:R-:W-:Y:S04]  /*bcf0*/  STS [R4+0x2080], R28 ;  /* 0x0020801c04007388 */ /* 0x000fe80000000800 */
[----:B------:R1:W-:Y:S04]  /*bd00*/  STS [R4+0x2480], R162 ;  /* 0x002480a204007388 */ /* 0x0003e80000000800 */
[----:B------:R-:W-:Y:S04]  /*bd10*/  STS [R0+0x2080], R25 ;  /* 0x0020801900007388 */ /* 0x000fe80000000800 */
[----:B------:R2:W-:Y:S04]  /*bd20*/  STS [R0+0x2480], R167 ;  /* 0x002480a700007388 */ /* 0x0005e80000000800 */
[----:B------:R-:W-:Y:S04]  /*bd30*/  STS [R2], R24 ;  /* 0x0000001802007388 */ /* 0x000fe80000000800 */
[----:B------:R-:W-:Y:S01]  /*bd40*/  STS [R2+0x400], R23 ;  /* 0x0004001702007388 */ /* 0x000fe20000000800 */
[----:B-1----:R-:W-:-:S02]  /*bd50*/  IMAD.IADD R4, R5, 0x1, R3 ;  /* 0x0000000105047824 */ /* 0x002fc400078e0203 */
[----:B--2---:R-:W-:-:S04]  /*bd60*/  IMAD.IADD R0, R5, 0x1, R2 ;  /* 0x0000000105007824 */ /* 0x004fc800078e0202 */
[C---:B------:R-:W-:Y:S01]  /*bd70*/  IMAD.IADD R3, R6.reuse, 0x1, R0 ;  /* 0x0000000106037824 */ /* 0x040fe200078e0200 */
[----:B------:R-:W-:Y:S04]  /*bd80*/  STS [R0], R18 ;  /* 0x0000001200007388 */ /* 0x000fe80000000800 */
[----:B------:R-:W-:Y:S04]  /*bd90*/  STS [R0+0x400], R13 ;  /* 0x0004000d00007388 */ /* 0x000fe80000000800 */
[----:B------:R-:W-:Y:S04]  /*bda0*/  STS [R2+0x2000], R22 ;  /* 0x0020001602007388 */ /* 0x000fe80000000800 */
[----:B------:R1:W-:Y:S04]  /*bdb0*/  STS [R2+0x2400], R179 ;  /* 0x002400b302007388 */ /* 0x0003e80000000800 */
[----:B------:R-:W-:Y:S04]  /*bdc0*/  STS [R0+0x2000], R12 ;  /* 0x0020000c00007388 */ /* 0x000fe80000000800 */
[----:B------:R-:W-:Y:S01]  /*bdd0*/  STS [R0+0x2400], R21 ;  /* 0x0024001500007388 */ /* 0x000fe20000000800 */
[----:B-1----:R-:W-:-:S05]  /*bde0*/  IMAD.IADD R2, R6, 0x1, R2 ;  /* 0x0000000106027824 */ /* 0x002fca00078e0202 */
[----:B------:R-:W-:Y:S04]  /*bdf0*/  STS [R2], R17 ;  /* 0x0000001102007388 */ /* 0x000fe80000000800 */
[----:B------:R-:W-:Y:S04]  /*be00*/  STS [R2+0x400], R16 ;  /* 0x0004001002007388 */ /* 0x000fe80000000800 */
[----:B------:R1:W-:Y:S04]  /*be10*/  STS [R3], R9 ;  /* 0x0000000903007388 */ /* 0x0003e80000000800 */
[----:B------:R2:W-:Y:S04]  /*be20*/  STS [R4], R8 ;  /* 0x0000000804007388 */ /* 0x0005e80000000800 */
[----:B------:R-:W-:Y:S04]  /*be30*/  STS [R2+0x2000], R11 ;  /* 0x0020000b02007388 */ /* 0x000fe80000000800 */
[----:B------:R3:W-:Y:S04]  /*be40*/  STS [R2+0x2400], R15 ;  /* 0x0024000f02007388 */ /* 0x0007e80000000800 */
[----:B------:R4:W-:Y:S04]  /*be50*/  STS [R3+0x2000], R10 ;  /* 0x0020000a03007388 */ /* 0x0009e80000000800 */
[----:B------:R3:W-:Y:S01]  /*be60*/  STS [R4+0x2000], R7 ;  /* 0x0020000704007388 */ /* 0x0007e20000000800 */
[----:B-1----:R-:W-:-:S02]  /*be70*/  IMAD.U32 R9, RZ, RZ, UR5 ;  /* 0x00000005ff097e24 */ /* 0x002fc4000f8e00ff */
[----:B--2---:R-:W-:Y:S01]  /*be80*/  IMAD.U32 R8, RZ, RZ, UR4 ;  /* 0x00000004ff087e24 */ /* 0x004fe2000f8e00ff */
[----:B------:R-:W-:Y:S06]  /*be90*/  BAR.SYNC.DEFER_BLOCKING 0x1, 0x80 ;  /* 0x0042000000007b1d */ /* 0x000fec0000010000 */
[----:B------:R-:W-:Y:S02]  /*bea0*/  ULDC.64 UR4, c[0x0][0x508] ;  /* 0x0001420000047ab9 */ /* 0x000fe40000000a00 */
[----:B------:R-:W-:Y:S01]  /*beb0*/  UISETP.NE.U32.AND UP0, UPT, URZ, UR4, UPT ;  /* 0x000000043f00728c */ /* 0x000fe2000bf05070 */
[----:B------:R-:W2:Y:S03]  /*bec0*/  @P1 LDG.E R0, [R8.64] ;  /* 0x0000000c08001981 */ /* 0x000ea6000c1e1900 */
[----:B------:R-:W-:Y:S01]  /*bed0*/  UISETP.NE.AND.EX UP0, UPT, URZ, UR5, UPT, UP0 ;  /* 0x000000053f00728c */ /* 0x000fe2000bf05300 */
[----:B------:R-:W-:-:S02]  /*bee0*/  IMAD.MOV.U32 R12, RZ, RZ, c[0x0][0x388] ;  /* 0x0000e200ff0c7624 */ /* 0x000fc400078e00ff */
[----:B------:R-:W-:-:S03]  /*bef0*/  ULDC.64 UR4, c[0x0][0x508] ;  /* 0x0001420000047ab9 */ /* 0x000fc60000000a00 */
[----:B------:R-:W-:-:S05]  /*bf00*/  PLOP3.LUT P0, PT, PT, PT, UP0, 0x80, 0x0 ;  /* 0x000000000000781c */ /* 0x000fca0003f0f008 */
[----:B------:R-:W-:-:S06]  /*bf10*/  @UP0 UIMAD.WIDE UR4, UR11, UR6, UR4 ;  /* 0x000000060b0402a5 */ /* 0x000fcc000f8e0204 */
[----:B---3--:R-:W-:Y:S02]  /*bf20*/  IMAD.U32 R2, RZ, RZ, UR4 ;  /* 0x00000004ff027e24 */ /* 0x008fe4000f8e00ff */
[----:B----4-:R-:W-:-:S05]  /*bf30*/  IMAD.U32 R3, RZ, RZ, UR5 ;  /* 0x00000005ff037e24 */ /* 0x010fca000f8e00ff */
[----:B------:R1:W5:Y:S01]  /*bf40*/  @P0 LDG.E R12, [R2.64] ;  /* 0x0000000c020c0981 */ /* 0x000362000c1e1900 */
[----:B------:R-:W-:Y:S02]  /*bf50*/  UMOV UR6, URZ ;  /* 0x0000003f00067c82 */ /* 0x000fe40008000000 */
[----:B------:R-:W-:Y:S01]  /*bf60*/  UMOV UR7, URZ ;  /* 0x0000003f00077c82 */ /* 0x000fe20008000000 */
[----:B--2---:R-:W2:Y:S02]  /*bf70*/  @P1 R2UR UR5, R0 ;  /* 0x00000000000513c2 */ /* 0x004ea400000e0000 */
[----:B--2---:R-:W-:Y:S02]  /*bf80*/  @UP1 USHF.R.S32.HI UR4, URZ, 0x1f, UR5 ;  /* 0x0000001f3f041899 */ /* 0x004fe40008011405 */
[----:B------:R-:W-:-:S05]  /*bf90*/  @UP1 UMOV UR6, UR5 ;  /* 0x0000000500061c82 */ /* 0x000fca0008000000 */
[----:B------:R-:W-:Y:S01]  /*bfa0*/  @UP1 UMOV UR7, UR4 ;  /* 0x0000000400071c82 */ /* 0x000fe20008000000 */
[----:B------:R-:W-:Y:S05]  /*bfb0*/  @P0 BRA `(.L_x_39) ;  /* 0x0000004000000947 */ /* 0x000fea0003800000 */
[----:B-1----:R-:W-:Y:S05]  /*bfc0*/  @!P1 BRA `(.L_x_39) ;  /* 0x0000003000009947 */ /* 0x002fea0003800000 */
[----:B------:R-:W2:Y:S04]  /*bfd0*/  LDG.E R0, [R8.64] ;  /* 0x0000000c08007981 */ /* 0x000ea8000c1e1900 */
[----:B------:R-:W2:Y:S02]  /*bfe0*/  LDG.E R2, [R8.64+0x4] ;  /* 0x0000040c08027981 */ /* 0x000ea4000c1e1900 */
[----:B--2--5:R-:W-:Y:S02]  /*bff0*/  IADD3 R12, -R0, R2, RZ ;  /* 0x00000002000c7210 */ /* 0x024fe40007ffe1ff */
.L_x_39:
[----:B-1----:R-:W-:Y:S01]  /*c000*/  LEA.HI R0, R14, R14, RZ, 0x1 ;  /* 0x0000000e0e007211 */ /* 0x002fe200078f08ff */
[----:B------:R-:W-:Y:S01]  /*c010*/  IMAD.MOV.U32 R3, RZ, RZ, c[0x0][0x4e8] ;  /* 0x00013a00ff037624 */ /* 0x000fe200078e00ff */
[----:B------:R-:W-:Y:S01]  /*c020*/  LOP3.LUT R5, R35, 0xffffffe0, RZ, 0xc0, !PT ;  /* 0xffffffe023057812 */ /* 0x000fe200078ec0ff */
[----:B------:R-:W1:Y:S01]  /*c030*/  S2R R22, SR_CTAID.X ;  /* 0x0000000000167919 */ /* 0x000e620000002500 */
[C---:B------:R-:W-:Y:S01]  /*c040*/  LOP3.LUT R2, R0.reuse, 0x1ffffffe, RZ, 0xc0, !PT ;  /* 0x1ffffffe00027812 */ /* 0x040fe200078ec0ff */
[----:B------:R-:W-:Y:S01]  /*c050*/  IMAD.SHL.U32 R0, R0, 0x20, RZ ;  /* 0x0000002000007824 */ /* 0x000fe200078e00ff */
[----:B------:R-:W-:Y:S01]  /*c060*/  ISETP.NE.AND P0, PT, R3, 0x1, PT ;  /* 0x000000010300780c */ /* 0x000fe20003f05270 */
[----:B------:R-:W-:Y:S01]  /*c070*/  IMAD.IADD R5, R40, 0x1, -R5 ;  /* 0x0000000128057824 */ /* 0x000fe200078e0a05 */
[----:B------:R-:W-:Y:S01]  /*c080*/  LEA.HI R6, R41, R40, RZ, 0x3 ;  /* 0x0000002829067211 */ /* 0x000fe200078f18ff */
[----:B------:R-:W-:Y:S01]  /*c090*/  IMAD.IADD R2, R14, 0x1, -R2 ;  /* 0x000000010e027824 */ /* 0x000fe200078e0a02 */
[----:B------:R-:W-:Y:S01]  /*c0a0*/  LOP3.LUT R0, R0, 0xffffffc0, RZ, 0xc0, !PT ;  /* 0xffffffc000007812 */ /* 0x000fe200078ec0ff */
[----:B------:R-:W-:Y:S01]  /*c0b0*/  ULDC.64 UR14, c[0x0][0x490] ;  /* 0x00012400000e7ab9 */ /* 0x000fe20000000a00 */
[----:B------:R-:W-:Y:S01]  /*c0c0*/  SHF.R.S32.HI R3, RZ, 0x1f, R5 ;  /* 0x0000001fff037819 */ /* 0x000fe20000011405 */
[----:B------:R-:W-:Y:S01]  /*c0d0*/  UIMAD UR4, UR8, UR14, URZ ;  /* 0x0000000e080472a4 */ /* 0x000fe2000f8e023f */
[----:B------:R-:W-:Y:S01]  /*c0e0*/  SHF.R.S32.HI R19, RZ, 0x3, R6 ;  /* 0x00000003ff137819 */ /* 0x000fe20000011406 */
[----:B------:R-:W-:Y:S01]  /*c0f0*/  IMAD R4, R2, 0x8, R0 ;  /* 0x0000000802047824 */ /* 0x000fe200078e0200 */
[----:B------:R-:W-:Y:S01]  /*c100*/  SHF.R.S32.HI R0, RZ, 0x1f, R34 ;  /* 0x0000001fff007819 */ /* 0x000fe20000011422 */
[----:B------:R-:W-:Y:S01]  /*c110*/  UIMAD UR15, UR9, UR15, UR4 ;  /* 0x0000000f090f72a4 */ /* 0x000fe2000f8e0204 */
[----:B------:R-:W-:Y:S01]  /*c120*/  LOP3.LUT P1, RZ, R5, 0x3, RZ, 0xc0, !PT ;  /* 0x0000000305ff7812 */ /* 0x000fe2000782c0ff */
[----:B------:R-:W-:Y:S01]  /*c130*/  USHF.R.S32.HI UR10, URZ, 0x1f, UR11 ;  /* 0x0000001f3f0a7899 */ /* 0x000fe2000801140b */
[----:B------:R-:W-:Y:S01]  /*c140*/  LEA.HI R0, R0, R34, RZ, 0x2 ;  /* 0x0000002200007211 */ /* 0x000fe200078f10ff */
[----:B------:R-:W-:Y:S01]  /*c150*/  ULDC.64 UR4, c[0x0][0x3a0] ;  /* 0x0000e80000047ab9 */ /* 0x000fe20000000a00 */
[----:B------:R-:W-:Y:S01]  /*c160*/  LEA.HI R21, R41, R40, RZ, 0x6 ;  /* 0x0000002829157211 */ /* 0x000fe200078f30ff */
[----:B------:R-:W-:Y:S01]  /*c170*/  UIMAD UR17, UR7, UR4, URZ ;  /* 0x00000004071172a4 */ /* 0x000fe2000f8e023f */
[----:B------:R-:W-:Y:S01]  /*c180*/  LOP3.LUT R2, R0, 0xffffffc, RZ, 0xc0, !PT ;  /* 0x0ffffffc00027812 */ /* 0x000fe200078ec0ff */
[----:B------:R-:W-:Y:S01]  /*c190*/  UMOV UR18, UR6 ;  /* 0x0000000600127c82 */ /* 0x000fe20008000000 */
[----:B------:R-:W-:Y:S01]  /*c1a0*/  LEA.HI R0, R3, R5, RZ, 0x2 ;  /* 0x0000000503007211 */ /* 0x000fe200078f10ff */
[----:B------:R-:W-:-:S02]  /*c1b0*/  UMOV UR19, UR7 ;  /* 0x0000000700137c82 */ /* 0x000fc40008000000 */
[----:B------:R-:W-:Y:S01]  /*c1c0*/  IMAD.IADD R2, R34, 0x1, -R2 ;  /* 0x0000000122027824 */ /* 0x000fe200078e0a02 */
[----:B------:R-:W-:Y:S01]  /*c1d0*/  SHF.R.S32.HI R0, RZ, 0x2, R0 ;  /* 0x00000002ff007819 */ /* 0x000fe20000011400 */
[----:B------:R-:W-:Y:S02]  /*c1e0*/  USEL UR10, UR10, URZ, !UP1 ;  /* 0x0000003f0a0a7287 */ /* 0x000fe4000c800000 */
[----:B------:R-:W-:Y:S02]  /*c1f0*/  UIMAD.WIDE.U32 UR18, UR9, UR14, UR18 ;  /* 0x0000000e091272a5 */ /* 0x000fe4000f8e0012 */
[----:B------:R-:W-:Y:S01]  /*c200*/  IMAD R11, R2, 0x10, R0 ;  /* 0x00000010020b7824 */ /* 0x000fe200078e0200 */
[----:B------:R-:W-:Y:S01]  /*c210*/  LOP3.LUT R0, R6, 0xfffffff8, RZ, 0xc0, !PT ;  /* 0xfffffff806007812 */ /* 0x000fe200078ec0ff */
[----:B------:R-:W-:Y:S02]  /*c220*/  UIMAD.WIDE.U32 UR22, UR6, UR4, URZ ;  /* 0x00000004061672a5 */ /* 0x000fe4000f8e003f */
[----:B------:R-:W-:Y:S01]  /*c230*/  IMAD.IADD R3, R11, 0x1, R4 ;  /* 0x000000010b037824 */ /* 0x000fe200078e0204 */
[----:B------:R-:W-:Y:S01]  /*c240*/  UIMAD UR17, UR6, UR5, UR17 ;  /* 0x00000005061172a4 */ /* 0x000fe2000f8e0211 */
[----:B------:R-:W-:Y:S01]  /*c250*/  IMAD.IADD R0, R40, 0x1, -R0 ;  /* 0x0000000128007824 */ /* 0x000fe200078e0a00 */
[----:B------:R-:W-:Y:S01]  /*c260*/  USEL UR14, UR11, URZ, !UP1 ;  /* 0x0000003f0b0e7287 */ /* 0x000fe2000c800000 */
[----:B-1----:R-:W-:Y:S01]  /*c270*/  IMAD R3, R22, 0x80, R3 ;  /* 0x0000008016037824 */ /* 0x002fe200078e0203 */
[----:B------:R-:W-:Y:S01]  /*c280*/  ULDC.64 UR6, c[0x0][0x498] ;  /* 0x0001260000067ab9 */ /* 0x000fe20000000a00 */
[----:B------:R-:W-:Y:S01]  /*c290*/  IMAD R6, R0, 0x10, R19 ;  /* 0x0000001000067824 */ /* 0x000fe200078e0213 */
[----:B------:R-:W-:Y:S01]  /*c2a0*/  ULDC.64 UR4, c[0x0][0x3e8] ;  /* 0x0000fa0000047ab9 */ /* 0x000fe20000000a00 */
[----:B------:R-:W-:Y:S01]  /*c2b0*/  @P0 IMAD.HI.U32 R4, R3, c[0x0][0x4ec], RZ ;  /* 0x00013b0003040a27 */ /* 0x000fe200078e00ff */
[----:B------:R-:W-:-:S02]  /*c2c0*/  UIMAD UR20, UR10, UR6, URZ ;  /* 0x000000060a1472a4 */ /* 0x000fc4000f8e023f */
[----:B------:R-:W-:Y:S01]  /*c2d0*/  UIMAD UR16, UR8, UR4, URZ ;  /* 0x00000004081072a4 */ /* 0x000fe2000f8e023f */
[----:B------:R-:W-:Y:S01]  /*c2e0*/  IMAD R9, R22, 0x80, R6 ;  /* 0x0000008016097824 */ /* 0x000fe200078e0206 */
[----:B------:R-:W-:Y:S01]  /*c2f0*/  UIADD3 UR19, UR19, UR15, URZ ;  /* 0x0000000f13137290 */ /* 0x000fe2000fffe03f */
[----:B------:R-:W-:Y:S01]  /*c300*/  IMAD.MOV.U32 R2, RZ, RZ, R3 ;  /* 0x000000ffff027224 */ /* 0x000fe200078e0003 */
[----:B------:R-:W-:Y:S01]  /*c310*/  @P0 SHF.R.U32.HI R2, RZ, c[0x0][0x4f0], R4 ;  /* 0x00013c00ff020a19 */ /* 0x000fe20000011604 */
[----:B------:R-:W-:Y:S01]  /*c320*/  @P0 IMAD.HI.U32 R4, R9, c[0x0][0x4ec], RZ ;  /* 0x00013b0009040a27 */ /* 0x000fe200078e00ff */
[----:B------:R-:W-:Y:S02]  /*c330*/  UIADD3 UR23, UR23, UR17, URZ ;  /* 0x0000001117177290 */ /* 0x000fe4000fffe03f */
[----:B------:R-:W-:Y:S01]  /*c340*/  UIMAD UR7, UR14, UR7, UR20 ;  /* 0x000000070e0772a4 */ /* 0x000fe2000f8e0214 */
[----:B------:R-:W-:Y:S01]  /*c350*/  IMAD.MOV.U32 R7, RZ, RZ, R9 ;  /* 0x000000ffff077224 */ /* 0x000fe200078e0009 */
[----:B------:R-:W-:Y:S01]  /*c360*/  @P0 SHF.R.U32.HI R7, RZ, c[0x0][0x4f0], R4 ;  /* 0x00013c00ff070a19 */ /* 0x000fe20000011604 */
[----:B------:R-:W-:Y:S01]  /*c370*/  IMAD.SHL.U32 R4, R19, 0x40, RZ ;  /* 0x0000004013047824 */ /* 0x000fe200078e00ff */
[----:B------:R-:W-:Y:S01]  /*c380*/  UIMAD.WIDE.U32 UR18, UR14, UR6, UR18 ;  /* 0x000000060e1272a5 */ /* 0x000fe2000f8e0012 */
[----:B------:R-:W-:Y:S01]  /*c390*/  IMAD.MOV R6, RZ, RZ, -R2 ;  /* 0x000000ffff067224 */ /* 0x000fe200078e0a02 */
[----:B------:R-:W-:Y:S01]  /*c3a0*/  UIMAD UR16, UR9, UR5, UR16 ;  /* 0x00000005091072a4 */ /* 0x000fe2000f8e0210 */
[----:B------:R-:W-:Y:S01]  /*c3b0*/  IMAD.SHL.U32 R0, R0, 0x8, RZ ;  /* 0x0000000800007824 */ /* 0x000fe200078e00ff */
[----:B------:R-:W-:Y:S01]  /*c3c0*/  UIMAD.WIDE.U32 UR22, UR9, UR4, UR22 ;  /* 0x00000004091672a5 */ /* 0x000fe2000f8e0016 */
[----:B------:R-:W-:Y:S01]  /*c3d0*/  LOP3.LUT R4, R4, 0x1c0, RZ, 0xc0, !PT ;  /* 0x000001c004047812 */ /* 0x000fe200078ec0ff */
[----:B------:R-:W-:Y:S01]  /*c3e0*/  IMAD R6, R6, c[0x0][0x4e8], R3 ;  /* 0x00013a0006067a24 */ /* 0x000fe200078e0203 */
[----:B------:R-:W-:Y:S01]  /*c3f0*/  ULDC.64 UR4, c[0x0][0x3f0] ;  /* 0x0000fc0000047ab9 */ /* 0x000fe20000000a00 */
[----:B------:R-:W-:Y:S01]  /*c400*/  IMAD.U32 R3, RZ, RZ, UR7 ;  /* 0x00000007ff037e24 */ /* 0x000fe2000f8e00ff */
[----:B------:R-:W-:Y:S01]  /*c410*/  UIMAD UR10, UR10, UR4, URZ ;  /* 0x000000040a0a72a4 */ /* 0x000fe2000f8e023f */
[----:B------:R-:W-:Y:S01]  /*c420*/  LOP3.LUT R10, R4, 0x38, R0, 0xf8, !PT ;  /* 0x00000038040a7812 */ /* 0x000fe200078ef800 */
[----:B------:R-:W-:Y:S01]  /*c430*/  UIADD3 UR17, UR23, UR16, URZ ;  /* 0x0000001017117290 */ /* 0x000fe2000fffe03f */
[----:B------:R-:W-:Y:S01]  /*c440*/  SHF.R.U32.HI R5, RZ, 0x3, R4 ;  /* 0x00000003ff057819 */ /* 0x000fe20000011604 */
[----:B------:R-:W-:Y:S01]  /*c450*/  UIMAD UR5, UR14, UR5, UR10 ;  /* 0x000000050e0572a4 */ /* 0x000fe2000f8e020a */
[----:B------:R-:W-:Y:S01]  /*c460*/  SHF.R.S32.HI R8, RZ, 0x1f, R2 ;  /* 0x0000001fff087819 */ /* 0x000fe20000011402 */
[----:B------:R-:W-:Y:S01]  /*c470*/  UMOV UR16, UR22 ;  /* 0x0000001600107c82 */ /* 0x000fe20008000000 */
[----:B------:R-:W-:Y:S01]  /*c480*/  IADD3 R2, P0, R2, UR18, RZ ;  /* 0x0000001202027c10 */ /* 0x000fe2000ff1e0ff */
[----:B------:R-:W-:Y:S01]  /*c490*/  UIMAD.WIDE.U32 UR14, UR14, UR4, UR16 ;  /* 0x000000040e0e72a5 */ /* 0x000fe2000f8e0010 */
[----:B------:R-:W-:Y:S01]  /*c4a0*/  SHF.R.S32.HI R4, RZ, 0x1f, R6 ;  /* 0x0000001fff047819 */ /* 0x000fe20000011406 */
[----:B------:R-:W-:Y:S01]  /*c4b0*/  IMAD.MOV R18, RZ, RZ, -R7 ;  /* 0x000000ffff127224 */ /* 0x000fe200078e0a07 */
[----:B------:R-:W-:Y:S01]  /*c4c0*/  IADD3.X R3, R8, UR19, R3, P0, !PT ;  /* 0x0000001308037c10 */ /* 0x000fe200087fe403 */
[----:B------:R-:W-:Y:S01]  /*c4d0*/  UIADD3 UR5, UR15, UR5, URZ ;  /* 0x000000050f057290 */ /* 0x000fe2000fffe03f */
[----:B------:R-:W-:Y:S01]  /*c4e0*/  LOP3.LUT R20, R10, R5, RZ, 0x3c, !PT ;  /* 0x000000050a147212 */ /* 0x000fe200078e3cff */
[----:B------:R-:W-:Y:S01]  /*c4f0*/  IMAD R8, R4, c[0x0][0x488], RZ ;  /* 0x0001220004087a24 */ /* 0x000fe200078e02ff */
[----:B------:R-:W-:Y:S01]  /*c500*/  SHF.R.S32.HI R10, RZ, 0x1f, R7 ;  /* 0x0000001fff0a7819 */ /* 0x000fe20000011407 */
[----:B------:R-:W-:Y:S01]  /*c510*/  IMAD.WIDE.U32 R4, R6, c[0x0][0x488], R2 ;  /* 0x0001220006047a25 */ /* 0x000fe200078e0002 */
[----:B------:R-:W-:-:S02]  /*c520*/  ISETP.GE.AND P6, PT, R0, c[0x0][0x3c8], PT ;  /* 0x0000f20000007a0c */ /* 0x000fc40003fc6270 */
[----:B------:R-:W-:Y:S01]  /*c530*/  SHF.R.S32.HI R53, RZ, 0x1f, R0 ;  /* 0x0000001fff357819 */ /* 0x000fe20000011400 */
[----:B------:R-:W-:Y:S02]  /*c540*/  IMAD R8, R6, c[0x0][0x48c], R8 ;  /* 0x0001230006087a24 */ /* 0x000fe400078e0208 */
[----:B------:R-:W-:Y:S02]  /*c550*/  IMAD.U32 R3, RZ, RZ, UR15 ;  /* 0x0000000fff037e24 */ /* 0x000fe4000f8e00ff */
[----:B------:R-:W-:Y:S02]  /*c560*/  IMAD R6, R10, c[0x0][0x3e0], RZ ;  /* 0x0000f8000a067a24 */ /* 0x000fe400078e02ff */
[----:B------:R-:W-:Y:S02]  /*c570*/  IMAD.U32 R2, RZ, RZ, UR14 ;  /* 0x0000000eff027e24 */ /* 0x000fe4000f8e00ff */
[----:B------:R-:W-:Y:S02]  /*c580*/  IMAD.U32 R3, RZ, RZ, UR5 ;  /* 0x00000005ff037e24 */ /* 0x000fe4000f8e00ff */
[----:B------:R-:W-:Y:S01]  /*c590*/  IMAD R18, R18, c[0x0][0x4e8], R9 ;  /* 0x00013a0012127a24 */ /* 0x000fe200078e0209 */
[----:B------:R-:W-:Y:S01]  /*c5a0*/  LEA R9, P0, R4, c[0x0][0x450], 0x2 ;  /* 0x0001140004097a11 */ /* 0x000fe200078010ff */
[----:B------:R-:W-:-:S02]  /*c5b0*/  IMAD.IADD R8, R5, 0x1, R8 ;  /* 0x0000000105087824 */ /* 0x000fc400078e0208 */
[C---:B------:R-:W-:Y:S01]  /*c5c0*/  IMAD R5, R7.reuse, c[0x0][0x3e4], R6 ;  /* 0x0000f90007057a24 */ /* 0x040fe200078e0206 */
[----:B------:R-:W-:Y:S01]  /*c5d0*/  SHF.R.S32.HI R10, RZ, 0x1f, R18 ;  /* 0x0000001fff0a7819 */ /* 0x000fe20000011412 */
[----:B------:R-:W-:Y:S01]  /*c5e0*/  IMAD.WIDE.U32 R6, R7, c[0x0][0x3e0], R2 ;  /* 0x0000f80007067a25 */ /* 0x000fe200078e0002 */
[----:B------:R-:W-:Y:S01]  /*c5f0*/  LEA.HI.X R3, R4, c[0x0][0x454], R8, 0x2, P0 ;  /* 0x0001150004037a11 */ /* 0x000fe200000f1408 */
[----:B------:R-:W-:Y:S02]  /*c600*/  SHFL.IDX PT, R16, R9, RZ, 0x1c1f ;  /* 0x001c1fff09107589 */ /* 0x000fe400000e0000 */
[----:B-----5:R-:W-:Y:S02]  /*c610*/  IMAD R2, R12, c[0x0][0x4e8], RZ ;  /* 0x00013a000c027a24 */ /* 0x020fe400078e02ff */
[----:B------:R-:W1:Y:S01]  /*c620*/  SHFL.IDX PT, R17, R3, RZ, 0x1c1f ;  /* 0x001c1fff03117589 */ /* 0x000e6200000e0000 */
[----:B------:R-:W-:Y:S02]  /*c630*/  IMAD R8, R22, 0x80, R11 ;  /* 0x0000008016087824 */ /* 0x000fe400078e020b */
[----:B------:R-:W-:Y:S01]  /*c640*/  IMAD.IADD R5, R7, 0x1, R5 ;  /* 0x0000000107057824 */ /* 0x000fe200078e0205 */
[----:B------:R-:W-:Y:S01]  /*c650*/  SHFL.IDX PT, R14, R9, 0x1, 0x1c1f ;  /* 0x003c1f00090e7f89 */ /* 0x000fe200000e0000 */
[----:B------:R-:W-:Y:S01]  /*c660*/  IMAD.MOV.U32 R4, RZ, RZ, R6 ;  /* 0x000000ffff047224 */ /* 0x000fe200078e0006 */
[----:B------:R-:W-:Y:S01]  /*c670*/  IADD3 R7, R8, 0x8, RZ ;  /* 0x0000000808077810 */ /* 0x000fe20007ffe0ff */
[----:B------:R-:W-:Y:S01]  /*c680*/  IMAD R6, R10, c[0x0][0x3d8], RZ ;  /* 0x0000f6000a067a24 */ /* 0x000fe200078e02ff */
[----:B------:R-:W2:Y:S01]  /*c690*/  SHFL.IDX PT, R15, R3, 0x1, 0x1c1f ;  /* 0x003c1f00030f7f89 */ /* 0x000ea200000e0000 */
[-C--:B------:R-:W-:Y:S01]  /*c6a0*/  ISETP.GE.OR P4, PT, R8, R2.reuse, P1 ;  /* 0x000000020800720c */ /* 0x080fe20000f86670 */
[C---:B------:R-:W-:Y:S01]  /*c6b0*/  IMAD.WIDE.U32 R4, R18.reuse, c[0x0][0x3d8], R4 ;  /* 0x0000f60012047a25 */ /* 0x040fe200078e0004 */
[----:B------:R-:W-:Y:S01]  /*c6c0*/  ISETP.GE.OR P3, PT, R7, R2, P1 ;  /* 0x000000020700720c */ /* 0x000fe20000f66670 */
[----:B------:R-:W-:Y:S02]  /*c6d0*/  SHFL.IDX PT, R12, R9, 0x2, 0x1c1f ;  /* 0x005c1f00090c7f89 */ /* 0x000fe400000e0000 */
[----:B------:R-:W-:-:S02]  /*c6e0*/  IMAD R6, R18, c[0x0][0x3dc], R6 ;  /* 0x0000f70012067a24 */ /* 0x000fc400078e0206 */
[----:B------:R-:W3:Y:S01]  /*c6f0*/  SHFL.IDX PT, R13, R3, 0x2, 0x1c1f ;  /* 0x005c1f00030d7f89 */ /* 0x000ee200000e0000 */
[----:B------:R-:W-:Y:S02]  /*c700*/  IMAD.SHL.U32 R7, R21, 0x8, RZ ;  /* 0x0000000815077824 */ /* 0x000fe400078e00ff */
[----:B------:R-:W-:Y:S01]  /*c710*/  IMAD.IADD R6, R5, 0x1, R6 ;  /* 0x0000000105067824 */ /* 0x000fe200078e0206 */
[----:B------:R4:W-:Y:S01]  /*c720*/  SHFL.IDX PT, R11, R3, 0x3, 0x1c1f ;  /* 0x007c1f00030b7f89 */ /* 0x0009e200000e0000 */
[----:B------:R-:W-:Y:S02]  /*c730*/  LEA R5, P0, R4, c[0x0][0x380], 0x1 ;  /* 0x0000e00004057a11 */ /* 0x000fe400078008ff */
[----:B------:R-:W-:Y:S01]  /*c740*/  LOP3.LUT R7, R20, 0x7ffffe00, R7, 0xf8, !PT ;  /* 0x7ffffe0014077812 */ /* 0x000fe200078ef807 */
[----:B------:R-:W3:Y:S01]  /*c750*/  SHFL.IDX PT, R10, R9, 0x3, 0x1c1f ;  /* 0x007c1f00090a7f89 */ /* 0x000ee200000e0000 */
[----:B------:R-:W-:-:S03]  /*c760*/  LEA.HI.X R4, R4, c[0x0][0x384], R6, 0x1, P0 ;  /* 0x0000e10004047a11 */ /* 0x000fc600000f0c06 */
[----:B-1----:R-:W-:Y:S01]  /*c770*/  @!P4 ST.E [R16.64], R36 ;  /* 0x000000241000c985 */ /* 0x002fe2000c10190c */
[----:B------:R-:W-:-:S03]  /*c780*/  IMAD.SHL.U32 R6, R7, 0x2, RZ ;  /* 0x0000000207067824 */ /* 0x000fc600078e00ff */
[----:B--2---:R-:W-:Y:S04]  /*c790*/  @!P3 ST.E [R14.64], R37 ;  /* 0x000000250e00b985 */ /* 0x004fe8000c10190c */
[----:B------:R-:W-:Y:S04]  /*c7a0*/  SHFL.IDX PT, R9, R4, RZ, 0x181f ;  /* 0x00181fff04097589 */ /* 0x000fe800000e0000 */
[----:B------:R-:W-:Y:S01]  /*c7b0*/  SHFL.IDX PT, R14, R5, 0x2, 0x181f ;  /* 0x00581f00050e7f89 */ /* 0x000fe200000e0000 */
[----:B----4-:R-:W-:-:S03]  /*c7c0*/  IADD3 R3, R8, 0x40, RZ ;  /* 0x0000004008037810 */ /* 0x010fc60007ffe0ff */
[----:B------:R-:W-:Y:S01]  /*c7d0*/  SHFL.IDX PT, R15, R5, 0x3, 0x181f ;  /* 0x00781f00050f7f89 */ /* 0x000fe200000e0000 */
[----:B------:R-:W-:Y:S02]  /*c7e0*/  IADD3 R8, R8, 0x48, RZ ;  /* 0x0000004808087810 */ /* 0x000fe40007ffe0ff */
[-C--:B------:R-:W-:Y:S01]  /*c7f0*/  ISETP.GE.OR P2, PT, R3, R2.reuse, P1 ;  /* 0x000000020300720c */ /* 0x080fe20000f46670 */
[----:B------:R-:W-:Y:S01]  /*c800*/  IMAD R3, R22, 0x80, R19 ;  /* 0x0000008016037824 */ /* 0x000fe200078e0213 */
[-C--:B------:R-:W-:Y:S01]  /*c810*/  ISETP.GE.OR P1, PT, R8, R2.reuse, P1 ;  /* 0x000000020800720c */ /* 0x080fe20000f26670 */
[----:B------:R-:W-:Y:S03]  /*c820*/  SHFL.IDX PT, R44, R4, 0x3, 0x181f ;  /* 0x00781f00042c7f89 */ /* 0x000fe600000e0000 */
[C---:B------:R-:W-:Y:S01]  /*c830*/  IADD3 R7, R3.reuse, 0x10, RZ ;  /* 0x0000001003077810 */ /* 0x040fe20007ffe0ff */
[----:B------:R-:W-:Y:S01]  /*c840*/  SHFL.IDX PT, R8, R5, 0x1, 0x181f ;  /* 0x00381f0005087f89 */ /* 0x000fe200000e0000 */
[----:B------:R-:W-:-:S02]  /*c850*/  ISETP.GE.OR P3, PT, R3, R2, P6 ;  /* 0x000000020300720c */ /* 0x000fc40003766670 */
[C---:B------:R-:W-:Y:S01]  /*c860*/  IADD3 R32, R3.reuse, 0x40, RZ ;  /* 0x0000004003207810 */ /* 0x040fe20007ffe0ff */
[----:B------:R-:W-:Y:S01]  /*c870*/  SHFL.IDX PT, R49, R5, 0x4, 0x181f ;  /* 0x00981f0005317f89 */ /* 0x000fe200000e0000 */
[C---:B------:R-:W-:Y:S02]  /*c880*/  IADD3 R45, R3.reuse, 0x50, RZ ;  /* 0x00000050032d7810 */ /* 0x040fe40007ffe0ff */
[----:B------:R-:W-:Y:S01]  /*c890*/  IADD3 R54, R3, 0x60, RZ ;  /* 0x0000006003367810 */ /* 0x000fe20007ffe0ff */
[----:B---3--:R-:W-:Y:S01]  /*c8a0*/  @!P2 ST.E [R12.64], R38 ;  /* 0x000000260c00a985 */ /* 0x008fe2000c10190c */
[----:B------:R-:W-:-:S03]  /*c8b0*/  ISETP.GE.OR P2, PT, R7, R2, P6 ;  /* 0x000000020700720c */ /* 0x000fc60003746670 */
[----:B------:R-:W1:Y:S04]  /*c8c0*/  SHFL.IDX PT, R12, R5, RZ, 0x181f ;  /* 0x00181fff050c7589 */ /* 0x000e6800000e0000 */
[----:B------:R2:W-:Y:S04]  /*c8d0*/  @!P1 ST.E [R10.64], R39 ;  /* 0x000000270a009985 */ /* 0x0005e8000c10190c */
[----:B------:R-:W-:Y:S04]  /*c8e0*/  LDS.128 R24, [R6+0x80] ;  /* 0x0000800006187984 */ /* 0x000fe80000000c00 */
[----:B------:R-:W3:Y:S04]  /*c8f0*/  SHFL.IDX PT, R11, R4, 0x1, 0x181f ;  /* 0x00381f00040b7f89 */ /* 0x000ee800000e0000 */
[----:B------:R-:W4:Y:S04]  /*c900*/  SHFL.IDX PT, R7, R4, 0x2, 0x181f ;  /* 0x00581f0004077f89 */ /* 0x000f2800000e0000 */
[----:B------:R-:W4:Y:S04]  /*c910*/  LDS.128 R20, [R6+0x880] ;  /* 0x0008800006147984 */ /* 0x000f280000000c00 */
[----:B------:R-:W4:Y:S01]  /*c920*/  LDS.128 R16, [R6+0x1080] ;  /* 0x0010800006107984 */ /* 0x000f220000000c00 */
[----:B-1----:R-:W-:-:S03]  /*c930*/  @!P3 LEA R12, P5, R0, R12, 0x1 ;  /* 0x0000000c000cb211 */ /* 0x002fc600078a08ff */
[----:B------:R-:W1:Y:S01]  /*c940*/  LDS.128 R28, [R6+0x1880] ;  /* 0x00188000061c7984 */ /* 0x000e620000000c00 */
[----:B------:R-:W-:Y:S02]  /*c950*/  @!P3 LEA.HI.X R13, R0, R9, R53, 0x1, P5 ;  /* 0x00000009000db211 */ /* 0x000fe400028f0c35 */
[C---:B--2---:R-:W-:Y:S01]  /*c960*/  IADD3 R10, R3.reuse, 0x20, RZ ;  /* 0x00000020030a7810 */ /* 0x044fe20007ffe0ff */
[----:B------:R-:W-:Y:S01]  /*c970*/  LDS.128 R36, [R6+0x2880] ;  /* 0x0028800006247984 */ /* 0x000fe20000000c00 */
[-C--:B------:R-:W-:Y:S02]  /*c980*/  ISETP.GE.OR P5, PT, R32, R2.reuse, P6 ;  /* 0x000000022000720c */ /* 0x080fe400037a6670 */
[-C--:B------:R-:W-:Y:S01]  /*c990*/  ISETP.GE.OR P1, PT, R10, R2.reuse, P6 ;  /* 0x000000020a00720c */ /* 0x080fe20003726670 */
[----:B------:R-:W-:Y:S01]  /*c9a0*/  LDS.128 R32, [R6+0x2080] ;  /* 0x0020800006207984 */ /* 0x000fe20000000c00 */
[C---:B------:R-:W-:Y:S02]  /*c9b0*/  IADD3 R10, R3.reuse, 0x30, RZ ;  /* 0x00000030030a7810 */ /* 0x040fe40007ffe0ff */
[----:B------:R-:W-:Y:S01]  /*c9c0*/  IADD3 R3, R3, 0x70, RZ ;  /* 0x0000007003037810 */ /* 0x000fe20007ffe0ff */
[----:B------:R-:W-:Y:S01]  /*c9d0*/  LDS.128 R40, [R6+0x3080] ;  /* 0x0030800006287984 */ /* 0x000fe20000000c00 */
[----:B------:R-:W-:-:S02]  /*c9e0*/  ISETP.GE.OR P0, PT, R10, R2, P6 ;  /* 0x000000020a00720c */ /* 0x000fc40003706670 */
[C---:B------:R-:W-:Y:S01]  /*c9f0*/  @!P2 LEA R10, P4, R0.reuse, R8, 0x1 ;  /* 0x00000008000aa211 */ /* 0x040fe200078808ff */
[----:B------:R-:W-:Y:S03]  /*ca00*/  SHFL.IDX PT, R48, R5, 0x5, 0x181f ;  /* 0x00b81f0005307f89 */ /* 0x000fe600000e0000 */
[C---:B---3--:R-:W-:Y:S01]  /*ca10*/  @!P2 LEA.HI.X R11, R0.reuse, R11, R53, 0x1, P4 ;  /* 0x0000000b000ba211 */ /* 0x048fe200020f0c35 */
[----:B------:R-:W2:Y:S01]  /*ca20*/  SHFL.IDX PT, R50, R5, 0x6, 0x181f ;  /* 0x00d81f0005327f89 */ /* 0x000ea200000e0000 */
[----:B------:R-:W-:-:S03]  /*ca30*/  @!P1 LEA R8, P4, R0, R14, 0x1 ;  /* 0x0000000e00089211 */ /* 0x000fc600078808ff */
[----:B------:R-:W-:Y:S01]  /*ca40*/  SHFL.IDX PT, R52, R4, 0x4, 0x181f ;  /* 0x00981f0004347f89 */ /* 0x000fe200000e0000 */
[C-C-:B----4-:R-:W-:Y:S02]  /*ca50*/  @!P1 LEA.HI.X R9, R0.reuse, R7, R53.reuse, 0x1, P4 ;  /* 0x0000000700099211 */ /* 0x150fe400020f0c35 */
[C---:B------:R-:W-:Y:S01]  /*ca60*/  @!P0 LEA R14, P4, R0.reuse, R15, 0x1 ;  /* 0x0000000f000e8211 */ /* 0x040fe200078808ff */
[----:B------:R-:W-:Y:S03]  /*ca70*/  SHFL.IDX PT, R51, R4, 0x5, 0x181f ;  /* 0x00b81f0004337f89 */ /* 0x000fe600000e0000 */
[----:B------:R-:W-:Y:S01]  /*ca80*/  @!P0 LEA.HI.X R15, R0, R44, R53, 0x1, P4 ;  /* 0x0000002c000f8211 */ /* 0x000fe200020f0c35 */
[----:B------:R-:W3:Y:S01]  /*ca90*/  SHFL.IDX PT, R7, R4, 0x6, 0x181f ;  /* 0x00d81f0004077f89 */ /* 0x000ee200000e0000 */
[----:B------:R-:W-:-:S03]  /*caa0*/  ISETP.GE.OR P4, PT, R45, R2, P6 ;  /* 0x000000022d00720c */ /* 0x000fc60003786670 */
[----:B------:R2:W4:Y:S04]  /*cab0*/  LDS.128 R44, [R6+0x3880] ;  /* 0x00388000062c7984 */ /* 0x0005280000000c00 */
[----:B------:R-:W-:Y:S01]  /*cac0*/  @!P3 ST.E.128 [R12.64], R24 ;  /* 0x000000180c00b985 */ /* 0x000fe2000c101d0c */
[-C--:B------:R-:W-:Y:S02]  /*cad0*/  ISETP.GE.OR P3, PT, R54, R2.reuse, P6 ;  /* 0x000000023600720c */ /* 0x080fe40003766670 */
[----:B------:R-:W-:Y:S01]  /*cae0*/  ISETP.GE.OR P6, PT, R3, R2, P6 ;  /* 0x000000020300720c */ /* 0x000fe200037c6670 */
[----:B------:R4:W-:Y:S04]  /*caf0*/  @!P2 ST.E.128 [R10.64], R20 ;  /* 0x000000140a00a985 */ /* 0x0009e8000c101d0c */
[----:B------:R4:W-:Y:S04]  /*cb00*/  @!P1 ST.E.128 [R8.64], R16 ;  /* 0x0000001008009985 */ /* 0x0009e8000c101d0c */
[----:B-1----:R1:W-:Y:S04]  /*cb10*/  @!P0 ST.E.128 [R14.64], R28 ;  /* 0x0000001c0e008985 */ /* 0x0023e8000c101d0c */
[----:B------:R-:W1:Y:S01]  /*cb20*/  SHFL.IDX PT, R5, R5, 0x7, 0x181f ;  /* 0x00f81f0005057f89 */ /* 0x000e6200000e0000 */
[----:B--2---:R-:W-:-:S03]  /*cb30*/  @!P3 LEA R6, P0, R0, R50, 0x1 ;  /* 0x000000320006b211 */ /* 0x004fc600078008ff */
[----:B------:R-:W2:Y:S01]  /*cb40*/  SHFL.IDX PT, R4, R4, 0x7, 0x181f ;  /* 0x00f81f0004047f89 */ /* 0x000ea200000e0000 */
[C-C-:B---3--:R-:W-:Y:S02]  /*cb50*/  @!P3 LEA.HI.X R7, R0.reuse, R7, R53.reuse, 0x1, P0 ;  /* 0x000000070007b211 */ /* 0x148fe400000f0c35 */
[C---:B----4-:R-:W-:Y:S02]  /*cb60*/  @!P5 LEA R10, P2, R0.reuse, R49, 0x1 ;  /* 0x00000031000ad211 */ /* 0x050fe400078408ff */
[C---:B------:R-:W-:Y:S02]  /*cb70*/  @!P4 LEA R8, P1, R0.reuse, R48, 0x1 ;  /* 0x000000300008c211 */ /* 0x040fe400078208ff */
[C-C-:B------:R-:W-:Y:S02]  /*cb80*/  @!P5 LEA.HI.X R11, R0.reuse, R52, R53.reuse, 0x1, P2 ;  /* 0x00000034000bd211 */ /* 0x140fe400010f0c35 */
[----:B------:R-:W-:-:S03]  /*cb90*/  @!P4 LEA.HI.X R9, R0, R51, R53, 0x1, P1 ;  /* 0x000000330009c211 */ /* 0x000fc600008f0c35 */
[----:B------:R3:W-:Y:S04]  /*cba0*/  @!P5 ST.E.128 [R10.64], R32 ;  /* 0x000000200a00d985 */ /* 0x0007e8000c101d0c */
[----:B------:R3:W-:Y:S04]  /*cbb0*/  @!P4 ST.E.128 [R8.64], R36 ;  /* 0x000000240800c985 */ /* 0x0007e8000c101d0c */
[----:B------:R3:W-:Y:S01]  /*cbc0*/  @!P3 ST.E.128 [R6.64], R40 ;  /* 0x000000280600b985 */ /* 0x0007e2000c101d0c */
[----:B------:R-:W-:Y:S05]  /*cbd0*/  @P6 EXIT ;  /* 0x000000000000694d */ /* 0x000fea0003800000 */
[----:B-12---:R-:W-:-:S04]  /*cbe0*/  LEA R2, P0, R0, R5, 0x1 ;  /* 0x0000000500027211 */ /* 0x006fc800078008ff */
[----:B------:R-:W-:-:S05]  /*cbf0*/  LEA.HI.X R3, R0, R4, R53, 0x1, P0 ;  /* 0x0000000400037211 */ /* 0x000fca00000f0c35 */
[----:B------:R-:W-:Y:S01]  /*cc00*/  ST.E.128 [R2.64], R44 ;  /* 0x0000002c02007985 */ /* 0x000fe2000c101d0c */
[----:B------:R-:W-:Y:S05]  /*cc10*/  EXIT ;  /* 0x000000000000794d */ /* 0x000fea0003800000 */
.L_x_38:
[----:B------:R-:W-:Y:S02]  /*cc20*/  ULDC.64 UR4, c[0x0][0x500] ;  /* 0x0001400000047ab9 */ /* 0x000fe40000000a00 */
[----:B------:R-:W-:Y:S02]  /*cc30*/  UISETP.NE.U32.AND UP1, UPT, URZ, UR4, UPT ;  /* 0x000000043f00728c */ /* 0x000fe4000bf25070 */
[----:B------:R-:W-:Y:S02]  /*cc40*/  UMOV UR6, 0x4 ;  /* 0x0000000400067882 */ /* 0x000fe40000000000 */
[----:B------:R-:W-:-:S03]  /*cc50*/  UISETP.NE.AND.EX UP1, UPT, URZ, UR5, UPT, UP1 ;  /* 0x000000053f00728c */ /* 0x000fc6000bf25310 */
[----:B------:R-:W-:Y:S02]  /*cc60*/  ULDC.64 UR4, c[0x0][0x500] ;  /* 0x0001400000047ab9 */ /* 0x000fe40000000a00 */
[----:B------:R-:W-:Y:S01]  /*cc70*/  UIMAD.WIDE UR4, UR11, UR6, UR4 ;  /* 0x000000060b0472a5 */ /* 0x000fe2000f8e0204 */
[----:B------:R-:W-:-:S05]  /*cc80*/  PLOP3.LUT P1, PT, PT, PT, UP1, 0x80, 0x0 ;  /* 0x000000000000781c */ /* 0x000fca0003f2f018 */
[----:B------:R-:W-:Y:S01]  /*cc90*/  IMAD.U32 R4, RZ, RZ, UR4 ;  /* 0x00000004ff047e24 */ /* 0x000fe2000f8e00ff */
[----:B------:R-:W-:Y:S01]  /*cca0*/  MOV R5, UR5 ;  /* 0x0000000500057c02 */ /* 0x000fe20008000f00 */
[----:B------:R-:W-:-:S06]  /*ccb0*/  ULDC.64 UR4, c[0x0][0x508] ;  /* 0x0001420000047ab9 */ /* 0x000fcc0000000a00 */
[----:B------:R-:W2:Y:S01]  /*ccc0*/  @P1 LDG.E R0, [R4.64] ;  /* 0x0000000c04001981 */ /* 0x000ea2000c1e1900 */
[----:B------:R-:W-:Y:S01]  /*ccd0*/  UISETP.NE.U32.AND UP0, UPT, URZ, UR4, UPT ;  /* 0x000000043f00728c */ /* 0x000fe2000bf05070 */
[----:B------:R-:W-:-:S03]  /*cce0*/  IMAD.MOV.U32 R9, RZ, RZ, c[0x0][0x388] ;  /* 0x0000e200ff097624 */ /* 0x000fc600078e00ff */
[----:B------:R-:W-:-:S03]  /*ccf0*/  UISETP.NE.AND.EX UP0, UPT, URZ, UR5, UPT, UP0 ;  /* 0x000000053f00728c */ /* 0x000fc6000bf05300 */
[----:B------:R-:W-:-:S03]  /*cd00*/  ULDC.64 UR4, c[0x0][0x508] ;  /* 0x0001420000047ab9 */ /* 0x000fc60000000a00 */
[----:B------:R-:W-:-:S05]  /*cd10*/  PLOP3.LUT P0, PT, PT, PT, UP0, 0x80, 0x0 ;  /* 0x000000000000781c */ /* 0x000fca0003f0f008 */
[----:B------:R-:W-:-:S06]  /*cd20*/  @UP0 UIMAD.WIDE UR4, UR11, UR6, UR4 ;  /* 0x000000060b0402a5 */ /* 0x000fcc000f8e0204 */
[----:B------:R-:W-:Y:S01]  /*cd30*/  MOV R2, UR4 ;  /* 0x0000000400027c02 */ /* 0x000fe20008000f00 */
[----:B------:R-:W-:-:S05]  /*cd40*/  IMAD.U32 R3, RZ, RZ, UR5 ;  /* 0x00000005ff037e24 */ /* 0x000fca000f8e00ff */
        /* <DEDUP_REMOVED lines=12> */
.L_x_40:
[----:B-1----:R-:W1:Y:S01]  /*ce10*/  S2R R7, SR_TID.X ;  /* 0x0000000000077919 */ /* 0x002e620000002100 */
[----:B------:R-:W-:Y:S01]  /*ce20*/  USHF.R.S32.HI UR6, URZ, 0x1f, UR11 ;  /* 0x0000001f3f067899 */ /* 0x000fe2000801140b */
[----:B------:R-:W-:Y:S01]  /*ce30*/  BSSY B0, `(.L_x_41) ;  /* 0x0000029000007945 */ /* 0x000fe20003800000 */
[----:B------:R-:W-:-:S02]  /*ce40*/  USEL UR11, UR11, URZ, !UP1 ;  /* 0x0000003f0b0b7287 */ /* 0x000fc4000c800000 */
[----:B------:R-:W-:Y:S01]  /*ce50*/  USEL UR6, UR6, URZ, !UP1 ;  /* 0x0000003f06067287 */ /* 0x000fe2000c800000 */
[----:B-1----:R-:W-:-:S13]  /*ce60*/  ISETP.GE.AND P0, PT, R7, 0x80, PT ;  /* 0x000000800700780c */ /* 0x002fda0003f06270 */
[----:B------:R-:W-:Y:S05]  /*ce70*/  @P0 BRA `(.L_x_42) ;  /* 0x0000024000000947 */ /* 0x000fea0003800000 */
[----:B------:R-:W1:Y:S01]  /*ce80*/  S2R R3, SR_CTAID.X ;  /* 0x0000000000037919 */ /* 0x000e620000002500 */
[----:B-----5:R-:W-:Y:S01]  /*ce90*/  IMAD R0, R9, c[0x0][0x4e8], RZ ;  /* 0x00013a0009007a24 */ /* 0x020fe200078e02ff */
[----:B-1----:R-:W-:-:S04]  /*cea0*/  LEA R3, R3, R7, 0x7 ;  /* 0x0000000703037211 */ /* 0x002fc800078e38ff */
[----:B------:R-:W-:-:S13]  /*ceb0*/  ISETP.GE.AND P0, PT, R3, R0, PT ;  /* 0x000000000300720c */ /* 0x000fda0003f06270 */
[----:B------:R-:W-:Y:S05]  /*cec0*/  @P0 BRA `(.L_x_42) ;  /* 0x000001f000000947 */ /* 0x000fea0003800000 */
[----:B------:R-:W-:Y:S01]  /*ced0*/  IMAD.MOV.U32 R0, RZ, RZ, c[0x0][0x4e8] ;  /* 0x00013a00ff007624 */ /* 0x000fe200078e00ff */
[----:B------:R-:W-:Y:S02]  /*cee0*/  ULDC.64 UR4, c[0x0][0x490] ;  /* 0x0001240000047ab9 */ /* 0x000fe40000000a00 */
[----:B------:R-:W-:Y:S02]  /*cef0*/  UIMAD UR7, UR8, UR4, URZ ;  /* 0x00000004080772a4 */ /* 0x000fe4000f8e023f */
[----:B------:R-:W-:Y:S01]  /*cf00*/  ISETP.NE.AND P0, PT, R0, 0x1, PT ;  /* 0x000000010000780c */ /* 0x000fe20003f05270 */
[----:B------:R-:W-:Y:S01]  /*cf10*/  UMOV UR16, UR14 ;  /* 0x0000000e00107c82 */ /* 0x000fe20008000000 */
[----:B------:R-:W-:Y:S01]  /*cf20*/  IMAD.MOV.U32 R0, RZ, RZ, R3 ;  /* 0x000000ffff007224 */ /* 0x000fe200078e0003 */
[----:B------:R-:W-:Y:S02]  /*cf30*/  UMOV UR17, UR15 ;  /* 0x0000000f00117c82 */ /* 0x000fe40008000000 */
[----:B------:R-:W-:-:S02]  /*cf40*/  UIMAD.WIDE.U32 UR16, UR9, UR4, UR16 ;  /* 0x00000004091072a5 */ /* 0x000fc4000f8e0010 */
[----:B------:R-:W-:-:S03]  /*cf50*/  UIMAD UR7, UR9, UR5, UR7 ;  /* 0x00000005090772a4 */ /* 0x000fc6000f8e0207 */
[----:B------:R-:W-:Y:S02]  /*cf60*/  ULDC.64 UR4, c[0x0][0x498] ;  /* 0x0001260000047ab9 */ /* 0x000fe40000000a00 */
[----:B------:R-:W-:Y:S01]  /*cf70*/  UIADD3 UR17, UR7, UR17, URZ ;  /* 0x0000001107117290 */ /* 0x000fe2000fffe03f */
[----:B------:R-:W-:Y:S01]  /*cf80*/  @P0 IMAD.HI.U32 R2, R3, c[0x0][0x4ec], RZ ;  /* 0x00013b0003020a27 */ /* 0x000fe200078e00ff */
[----:B------:R-:W-:Y:S02]  /*cf90*/  UIMAD UR7, UR6, UR4, URZ ;  /* 0x00000004060772a4 */ /* 0x000fe4000f8e023f */
[----:B------:R-:W-:Y:S02]  /*cfa0*/  UIMAD.WIDE.U32 UR16, UR11, UR4, UR16 ;  /* 0x000000040b1072a5 */ /* 0x000fe4000f8e0010 */
[----:B------:R-:W-:Y:S01]  /*cfb0*/  @P0 SHF.R.U32.HI R0, RZ, c[0x0][0x4f0], R2 ;  /* 0x00013c00ff000a19 */ /* 0x000fe20000011602 */
[----:B------:R-:W-:-:S03]  /*cfc0*/  UIMAD UR5, UR11, UR5, UR7 ;  /* 0x000000050b0572a4 */ /* 0x000fc6000f8e0207 */
[----:B------:R-:W-:-:S03]  /*cfd0*/  IADD3 R2, -R0, RZ, RZ ;  /* 0x000000ff00027210 */ /* 0x000fc60007ffe1ff */
[----:B------:R-:W-:Y:S02]  /*cfe0*/  IMAD.U32 R5, RZ, RZ, UR5 ;  /* 0x00000005ff057e24 */ /* 0x000fe4000f8e00ff */
[----:B------:R-:W-:Y:S01]  /*cff0*/  IMAD R4, R2, c[0x0][0x4e8], R3 ;  /* 0x00013a0002047a24 */ /* 0x000fe200078e0203 */
[----:B------:R-:W-:Y:S02]  /*d000*/  SHF.R.S32.HI R3, RZ, 0x1f, R0 ;  /* 0x0000001fff037819 */ /* 0x000fe40000011400 */
[----:B------:R-:W-:Y:S02]  /*d010*/  IADD3 R2, P0, R0, UR16, RZ ;  /* 0x0000001000027c10 */ /* 0x000fe4000ff1e0ff */
[----:B------:R-:W-:Y:S02]  /*d020*/  SHF.R.S32.HI R0, RZ, 0x1f, R4 ;  /* 0x0000001fff007819 */ /* 0x000fe40000011404 */
[----:B------:R-:W-:-:S03]  /*d030*/  IADD3.X R3, R3, UR17, R5, P0, !PT ;  /* 0x0000001103037c10 */ /* 0x000fc600087fe405 */
[----:B------:R-:W-:Y:S02]  /*d040*/  IMAD R0, R0, c[0x0][0x488], RZ ;  /* 0x0001220000007a24 */ /* 0x000fe400078e02ff */
[----:B------:R-:W-:-:S04]  /*d050*/  IMAD.WIDE.U32 R2, R4, c[0x0][0x488], R2 ;  /* 0x0001220004027a25 */ /* 0x000fc800078e0002 */
[----:B------:R-:W-:Y:S01]  /*d060*/  IMAD R0, R4, c[0x0][0x48c], R0 ;  /* 0x0001230004007a24 */ /* 0x000fe200078e0200 */
[----:B------:R-:W-:-:S04]  /*d070*/  LEA R4, P0, R2, c[0x0][0x450], 0x2 ;  /* 0x0001140002047a11 */ /* 0x000fc800078010ff */
[----:B------:R-:W-:-:S04]  /*d080*/  IADD3 R0, R3, R0, RZ ;  /* 0x0000000003007210 */ /* 0x000fc80007ffe0ff */
[----:B------:R-:W-:Y:S01]  /*d090*/  LEA.HI.X R5, R2, c[0x0][0x454], R0, 0x2, P0 ;  /* 0x0001150002057a11 */ /* 0x000fe200000f1400 */
[----:B------:R-:W-:-:S05]  /*d0a0*/  IMAD.MOV.U32 R0, RZ, RZ, -0x800000 ;  /* 0xff800000ff007424 */ /* 0x000fca00078e00ff */
[----:B------:R1:W-:Y:S02]  /*d0b0*/  STG.E [R4.64], R0 ;  /* 0x0000000004007986 */ /* 0x0003e4000c10190c */
.L_x_42:
[----:B------:R-:W-:Y:S05]  /*d0c0*/  BSYNC B0 ;  /* 0x0000000000007941 */ /* 0x000fea0003800000 */
.L_x_41:
[----:B------:R-:W2:Y:S01]  /*d0d0*/  S2R R10, SR_CTAID.X ;  /* 0x00000000000a7919 */ /* 0x000ea20000002500 */
[----:B-1----:R-:W-:Y:S01]  /*d0e0*/  SHF.R.S32.HI R0, RZ, 0x1f, R7 ;  /* 0x0000001fff007819 */ /* 0x002fe20000011407 */
[----:B------:R-:W-:Y:S01]  /*d0f0*/  IMAD.MOV.U32 R3, RZ, RZ, c[0x0][0x4e8] ;  /* 0x00013a00ff037624 */ /* 0x000fe200078e00ff */
[----:B------:R-:W-:Y:S01]  /*d100*/  ULDC.64 UR4, c[0x0][0x3a0] ;  /* 0x0000e80000047ab9 */ /* 0x000fe20000000a00 */
[----:B-----5:R-:W-:Y:S01]  /*d110*/  IMAD R18, R9, c[0x0][0x4e8], RZ ;  /* 0x00013a0009127a24 */ /* 0x020fe200078e02ff */
[----:B------:R-:W-:Y:S01]  /*d120*/  LEA.HI R0, R0, R7, RZ, 0x3 ;  /* 0x0000000700007211 */ /* 0x000fe200078f18ff */
[----:B------:R-:W-:Y:S01]  /*d130*/  UIMAD UR7, UR15, UR4, URZ ;  /* 0x000000040f0772a4 */ /* 0x000fe2000f8e023f */
[----:B------:R-:W-:Y:S01]  /*d140*/  ISETP.NE.AND P0, PT, R3, 0x1, PT ;  /* 0x000000010300780c */ /* 0x000fe20003f05270 */
[----:B------:R-:W-:Y:S01]  /*d150*/  UIMAD.WIDE.U32 UR16, UR14, UR4, URZ ;  /* 0x000000040e1072a5 */ /* 0x000fe2000f8e003f */
[----:B------:R-:W-:Y:S01]  /*d160*/  LOP3.LUT R2, R0, 0xfffffff8, RZ, 0xc0, !PT ;  /* 0xfffffff800027812 */ /* 0x000fe200078ec0ff */
[----:B------:R-:W-:Y:S01]  /*d170*/  UIMAD UR7, UR14, UR5, UR7 ;  /* 0x000000050e0772a4 */ /* 0x000fe2000f8e0207 */
[----:B------:R-:W-:-:S02]  /*d180*/  SHF.R.S32.HI R8, RZ, 0x3, R0 ;  /* 0x00000003ff087819 */ /* 0x000fc40000011400 */
[----:B------:R-:W-:Y:S01]  /*d190*/  ULDC.64 UR4, c[0x0][0x3e8] ;  /* 0x0000fa0000047ab9 */ /* 0x000fe20000000a00 */
[----:B------:R-:W-:Y:S01]  /*d1a0*/  IMAD.IADD R7, R7, 0x1, -R2 ;  /* 0x0000000107077824 */ /* 0x000fe200078e0a02 */
[----:B------:R-:W-:Y:S02]  /*d1b0*/  UIADD3 UR17, UR17, UR7, URZ ;  /* 0x0000000711117290 */ /* 0x000fe4000fffe03f */
[----:B------:R-:W-:Y:S01]  /*d1c0*/  UIMAD UR7, UR8, UR4, URZ ;  /* 0x00000004080772a4 */ /* 0x000fe2000f8e023f */
[----:B------:R-:W-:Y:S01]  /*d1d0*/  IMAD R0, R7, 0x10, R8 ;  /* 0x0000001007007824 */ /* 0x000fe200078e0208 */
[----:B------:R-:W-:Y:S02]  /*d1e0*/  UIMAD.WIDE.U32 UR16, UR9, UR4, UR16 ;  /* 0x00000004091072a5 */ /* 0x000fe4000f8e0010 */
[----:B------:R-:W-:Y:S01]  /*d1f0*/  UIMAD UR7, UR9, UR5, UR7 ;  /* 0x00000005090772a4 */ /* 0x000fe2000f8e0207 */
[----:B--2---:R-:W-:Y:S02]  /*d200*/  IMAD R0, R10, 0x80, R0 ;  /* 0x000000800a007824 */ /* 0x004fe400078e0200 */
[----:B------:R-:W-:-:S02]  /*d210*/  ULDC.64 UR4, c[0x0][0x3f0] ;  /* 0x0000fc0000047ab9 */ /* 0x000fc40000000a00 */
[----:B------:R-:W-:Y:S01]  /*d220*/  UIMAD UR10, UR6, UR4, URZ ;  /* 0x00000004060a72a4 */ /* 0x000fe2000f8e023f */
[----:B------:R-:W-:Y:S01]  /*d230*/  @P0 IMAD.HI.U32 R2, R0, c[0x0][0x4ec], RZ ;  /* 0x00013b0000020a27 */ /* 0x000fe200078e00ff */
[----:B------:R-:W-:Y:S02]  /*d240*/  UIADD3 UR17, UR7, UR17, URZ ;  /* 0x0000001107117290 */ /* 0x000fe4000fffe03f */
[----:B------:R-:W-:Y:S01]  /*d250*/  UIMAD UR5, UR11, UR5, UR10 ;  /* 0x000000050b0572a4 */ /* 0x000fe2000f8e020a */
[----:B------:R-:W-:Y:S01]  /*d260*/  IMAD.MOV.U32 R4, RZ, RZ, R0 ;  /* 0x000000ffff047224 */ /* 0x000fe200078e0000 */
[----:B------:R-:W-:Y:S01]  /*d270*/  @P0 SHF.R.U32.HI R4, RZ, c[0x0][0x4f0], R2 ;  /* 0x00013c00ff040a19 */ /* 0x000fe20000011602 */
[----:B------:R-:W-:-:S03]  /*d280*/  UIMAD.WIDE.U32 UR16, UR11, UR4, UR16 ;  /* 0x000000040b1072a5 */ /* 0x000fc6000f8e0010 */
[--C-:B------:R-:W-:Y:S01]  /*d290*/  SHF.R.S32.HI R3, RZ, 0x1f, R4.reuse ;  /* 0x0000001fff037819 */ /* 0x100fe20000011404 */
[----:B------:R-:W-:Y:S01]  /*d2a0*/  IMAD.MOV R2, RZ, RZ, -R4 ;  /* 0x000000ffff027224 */ /* 0x000fe200078e0a04 */
[----:B------:R-:W-:-:S03]  /*d2b0*/  UIADD3 UR5, UR17, UR5, URZ ;  /* 0x0000000511057290 */ /* 0x000fc6000fffe03f */
[----:B------:R-:W-:Y:S02]  /*d2c0*/  IMAD R5, R2, c[0x0][0x4e8], R0 ;  /* 0x00013a0002057a24 */ /* 0x000fe400078e0200 */
[----:B------:R-:W-:Y:S02]  /*d2d0*/  IMAD R0, R3, c[0x0][0x3e0], RZ ;  /* 0x0000f80003007a24 */ /* 0x000fe400078e02ff */
[----:B------:R-:W-:Y:S02]  /*d2e0*/  IMAD.U32 R3, RZ, RZ, UR17 ;  /* 0x00000011ff037e24 */ /* 0x000fe4000f8e00ff */
[----:B------:R-:W-:Y:S02]  /*d2f0*/  IMAD.U32 R2, RZ, RZ, UR16 ;  /* 0x00000010ff027e24 */ /* 0x000fe4000f8e00ff */
[----:B------:R-:W-:Y:S02]  /*d300*/  IMAD.U32 R3, RZ, RZ, UR5 ;  /* 0x00000005ff037e24 */ /* 0x000fe4000f8e00ff */
[C---:B------:R-:W-:Y:S01]  /*d310*/  IMAD R6, R4.reuse, c[0x0][0x3e4], R0 ;  /* 0x0000f90004067a24 */ /* 0x040fe200078e0200 */
[----:B------:R-:W-:Y:S01]  /*d320*/  SHF.R.S32.HI R0, RZ, 0x1f, R5 ;  /* 0x0000001fff007819 */ /* 0x000fe20000011405 */
[----:B------:R-:W-:-:S04]  /*d330*/  IMAD.WIDE.U32 R2, R4, c[0x0][0x3e0], R2 ;  /* 0x0000f80004027a25 */ /* 0x000fc800078e0002 */
[----:B------:R-:W-:Y:S02]  /*d340*/  IMAD R0, R0, c[0x0][0x3d8], RZ ;  /* 0x0000f60000007a24 */ /* 0x000fe400078e02ff */
[----:B------:R-:W-:Y:S02]  /*d350*/  IMAD.IADD R3, R3, 0x1, R6 ;  /* 0x0000000103037824 */ /* 0x000fe400078e0206 */
[C---:B------:R-:W-:Y:S02]  /*d360*/  IMAD R0, R5.reuse, c[0x0][0x3dc], R0 ;  /* 0x0000f70005007a24 */ /* 0x040fe400078e0200 */
[----:B------:R-:W-:-:S04]  /*d370*/  IMAD.WIDE.U32 R2, R5, c[0x0][0x3d8], R2 ;  /* 0x0000f60005027a25 */ /* 0x000fc800078e0002 */
[----:B------:R-:W-:Y:S01]  /*d380*/  IMAD.IADD R3, R3, 0x1, R0 ;  /* 0x0000000103037824 */ /* 0x000fe200078e0200 */
[----:B------:R-:W-:Y:S01]  /*d390*/  LEA R4, P0, R2, c[0x0][0x380], 0x1 ;  /* 0x0000e00002047a11 */ /* 0x000fe200078008ff */
[----:B------:R-:W-:-:S03]  /*d3a0*/  IMAD.SHL.U32 R0, R7, 0x8, RZ ;  /* 0x0000000807007824 */ /* 0x000fc600078e00ff */
[----:B------:R-:W-:Y:S01]  /*d3b0*/  LEA.HI.X R3, R2, c[0x0][0x384], R3, 0x1, P0 ;  /* 0x0000e10002037a11 */ /* 0x000fe200000f0c03 */
[----:B------:R-:W1:Y:S01]  /*d3c0*/  SHFL.IDX PT, R6, R4, RZ, 0x181f ;  /* 0x00181fff04067589 */ /* 0x000e6200000e0000 */
[----:B------:R-:W-:Y:S01]  /*d3d0*/  IMAD R2, R10, 0x80, R8 ;  /* 0x000000800a027824 */ /* 0x000fe200078e0208 */
[----:B------:R-:W-:Y:S02]  /*d3e0*/  ISETP.GE.AND P0, PT, R0, c[0x0][0x3c8], PT ;  /* 0x0000f20000007a0c */ /* 0x000fe40003f06270 */
[----:B------:R-:W2:Y:S01]  /*d3f0*/  SHFL.IDX PT, R7, R3, RZ, 0x181f ;  /* 0x00181fff03077589 */ /* 0x000ea200000e0000 */
[----:B------:R-:W-:Y:S02]  /*d400*/  SHF.R.S32.HI R19, RZ, 0x1f, R0 ;  /* 0x0000001fff137819 */ /* 0x000fe40000011400 */
[C---:B------:R-:W-:Y:S01]  /*d410*/  ISETP.GE.OR P2, PT, R2.reuse, R18, P0 ;  /* 0x000000120200720c */ /* 0x040fe20000746670 */
[----:B------:R-:W3:Y:S01]  /*d420*/  SHFL.IDX PT, R5, R4, 0x1, 0x181f ;  /* 0x00381f0004057f89 */ /* 0x000ee200000e0000 */
[----:B------:R-:W-:-:S02]  /*d430*/  IADD3 R8, R2, 0x10, RZ ;  /* 0x0000001002087810 */ /* 0x000fc40007ffe0ff */
[----:B------:R-:W-:Y:S01]  /*d440*/  IADD3 R14, R2, 0x20, RZ ;  /* 0x00000020020e7810 */ /* 0x000fe20007ffe0ff */
[----:B------:R-:W4:Y:S01]  /*d450*/  SHFL.IDX PT, R9, R3, 0x1, 0x181f ;  /* 0x00381f0003097f89 */ /* 0x000f2200000e0000 */
[-C--:B------:R-:W-:Y:S02]  /*d460*/  ISETP.GE.OR P4, PT, R8, R18.reuse, P0 ;  /* 0x000000120800720c */ /* 0x080fe40000786670 */
[C---:B------:R-:W-:Y:S01]  /*d470*/  IADD3 R10, R2.reuse, 0x40, RZ ;  /* 0x00000040020a7810 */ /* 0x040fe20007ffe0ff */
[----:B------:R-:W3:Y:S01]  /*d480*/  SHFL.IDX PT, R8, R4, 0x2, 0x181f ;  /* 0x00581f0004087f89 */ /* 0x000ee200000e0000 */
[----:B------:R-:W-:Y:S02]  /*d490*/  IADD3 R13, R2, 0x30, RZ ;  /* 0x00000030020d7810 */ /* 0x000fe40007ffe0ff */
[-C--:B------:R-:W-:Y:S01]  /*d4a0*/  ISETP.GE.OR P3, PT, R14, R18.reuse, P0 ;  /* 0x000000120e00720c */ /* 0x080fe20000766670 */
[----:B------:R-:W3:Y:S01]  /*d4b0*/  SHFL.IDX PT, R12, R3, 0x2, 0x181f ;  /* 0x00581f00030c7f89 */ /* 0x000ee200000e0000 */
[----:B------:R-:W-:-:S02]  /*d4c0*/  ISETP.GE.OR P6, PT, R10, R18, P0 ;  /* 0x000000120a00720c */ /* 0x000fc400007c6670 */
[C---:B-1----:R-:W-:Y:S01]  /*d4d0*/  @!P2 LEA R6, P1, R0.reuse, R6, 0x1 ;  /* 0x000000060006a211 */ /* 0x042fe200078208ff */
[----:B------:R-:W-:Y:S03]  /*d4e0*/  SHFL.IDX PT, R11, R4, 0x3, 0x181f ;  /* 0x00781f00040b7f89 */ /* 0x000fe600000e0000 */
[----:B--2---:R-:W-:Y:S01]  /*d4f0*/  @!P2 LEA.HI.X R7, R0, R7, R19, 0x1, P1 ;  /* 0x000000070007a211 */ /* 0x004fe200008f0c13 */
[----:B------:R-:W-:Y:S01]  /*d500*/  SHFL.IDX PT, R14, R3, 0x3, 0x181f ;  /* 0x00781f00030e7f89 */ /* 0x000fe200000e0000 */
[----:B------:R-:W-:-:S03]  /*d510*/  ISETP.GE.OR P1, PT, R13, R18, P0 ;  /* 0x000000120d00720c */ /* 0x000fc60000726670 */
[----:B------:R3:W-:Y:S04]  /*d520*/  @!P2 ST.E.128 [R6.64], RZ ;  /* 0x000000ff0600a985 */ /* 0x0007e8000c101d0c */
[----:B------:R-:W1:Y:S04]  /*d530*/  SHFL.IDX PT, R10, R4, 0x4, 0x181f ;  /* 0x00981f00040a7f89 */ /* 0x000e6800000e0000 */
[----:B------:R-:W-:Y:S04]  /*d540*/  SHFL.IDX PT, R13, R4, 0x5, 0x181f ;  /* 0x00b81f00040d7f89 */ /* 0x000fe800000e0000 */
[----:B------:R-:W2:Y:S04]  /*d550*/  SHFL.IDX PT, R17, R3, 0x4, 0x181f ;  /* 0x00981f0003117f89 */ /* 0x000ea800000e0000 */
[----:B------:R-:W1:Y:S04]  /*d560*/  SHFL.IDX PT, R16, R3, 0x5, 0x181f ;  /* 0x00b81f0003107f89 */ /* 0x000e6800000e0000 */
[----:B------:R-:W-:Y:S04]  /*d570*/  SHFL.IDX PT, R15, R3, 0x6, 0x181f ;  /* 0x00d81f00030f7f89 */ /* 0x000fe800000e0000 */
[----:B------:R-:W-:Y:S01]  /*d580*/  SHFL.IDX PT, R3, R3, 0x7, 0x181f ;  /* 0x00f81f0003037f89 */ /* 0x000fe200000e0000 */
[----:B---3--:R-:W-:-:S02]  /*d590*/  @!P4 LEA R6, P2, R0, R5, 0x1 ;  /* 0x000000050006c211 */ /* 0x008fc400078408ff */
[----:B------:R-:W-:Y:S01]  /*d5a0*/  IADD3 R7, R2, 0x50, RZ ;  /* 0x0000005002077810 */ /* 0x000fe20007ffe0ff */
[----:B------:R-:W3:Y:S03]  /*d5b0*/  SHFL.IDX PT, R5, R4, 0x6, 0x181f ;  /* 0x00d81f0004057f89 */ /* 0x000ee600000e0000 */
[----:B------:R-:W-:Y:S01]  /*d5c0*/  ISETP.GE.OR P5, PT, R7, R18, P0 ;  /* 0x000000120700720c */ /* 0x000fe200007a6670 */
[----:B------:R-:W2:Y:S01]  /*d5d0*/  SHFL.IDX PT, R4, R4, 0x7, 0x181f ;  /* 0x00f81f0004047f89 */ /* 0x000ea200000e0000 */
[----:B----4-:R-:W-:Y:S02]  /*d5e0*/  @!P4 LEA.HI.X R7, R0, R9, R19, 0x1, P2 ;  /* 0x000000090007c211 */ /* 0x010fe400010f0c13 */
[----:B------:R-:W-:Y:S02]  /*d5f0*/  IADD3 R9, R2, 0x60, RZ ;  /* 0x0000006002097810 */ /* 0x000fe40007ffe0ff */
[----:B------:R-:W-:Y:S01]  /*d600*/  @!P3 LEA R8, P2, R0, R8, 0x1 ;  /* 0x000000080008b211 */ /* 0x000fe200078408ff */
[----:B------:R4:W-:Y:S01]  /*d610*/  @!P4 ST.E.128 [R6.64], RZ ;  /* 0x000000ff0600c985 */ /* 0x0009e2000c101d0c */
[----:B------:R-:W-:-:S02]  /*d620*/  ISETP.GE.OR P4, PT, R9, R18, P0 ;  /* 0x000000120900720c */ /* 0x000fc40000786670 */
[----:B------:R-:W-:Y:S02]  /*d630*/  @!P3 LEA.HI.X R9, R0, R12, R19, 0x1, P2 ;  /* 0x0000000c0009b211 */ /* 0x000fe400010f0c13 */
[----:B------:R-:W-:-:S03]  /*d640*/  IADD3 R2, R2, 0x70, RZ ;  /* 0x0000007002027810 */ /* 0x000fc60007ffe0ff */
[----:B------:R3:W-:Y:S01]  /*d650*/  @!P3 ST.E.128 [R8.64], RZ ;  /* 0x000000ff0800b985 */ /* 0x0007e2000c101d0c */
[----:B------:R-:W-:Y:S02]  /*d660*/  ISETP.GE.OR P0, PT, R2, R18, P0 ;  /* 0x000000120200720c */ /* 0x000fe40000706670 */
[C---:B-1----:R-:W-:Y:S02]  /*d670*/  @!P6 LEA R10, P3, R0.reuse, R10, 0x1 ;  /* 0x0000000a000ae211 */ /* 0x042fe400078608ff */
[C---:B----4-:R-:W-:Y:S02]  /*d680*/  @!P1 LEA R6, P2, R0.reuse, R11, 0x1 ;  /* 0x0000000b00069211 */ /* 0x050fe400078408ff */
[C-C-:B--2---:R-:W-:Y:S02]  /*d690*/  @!P6 LEA.HI.X R11, R0.reuse, R17, R19.reuse, 0x1, P3 ;  /* 0x00000011000be211 */ /* 0x144fe400018f0c13 */
[C---:B------:R-:W-:Y:S02]  /*d6a0*/  @!P1 LEA.HI.X R7, R0.reuse, R14, R19, 0x1, P2 ;  /* 0x0000000e00079211 */ /* 0x040fe400010f0c13 */
[----:B---3--:R-:W-:-:S03]  /*d6b0*/  @!P5 LEA R8, P2, R0, R13, 0x1 ;  /* 0x0000000d0008d211 */ /* 0x008fc600078408ff */
[----:B------:R1:W-:Y:S01]  /*d6c0*/  @!P1 ST.E.128 [R6.64], RZ ;  /* 0x000000ff06009985 */ /* 0x0003e2000c101d0c */
[----:B------:R-:W-:-:S03]  /*d6d0*/  @!P5 LEA.HI.X R9, R0, R16, R19, 0x1, P2 ;  /* 0x000000100009d211 */ /* 0x000fc600010f0c13 */
[----:B------:R2:W-:Y:S04]  /*d6e0*/  @!P6 ST.E.128 [R10.64], RZ ;  /* 0x000000ff0a00e985 */ /* 0x0005e8000c101d0c */
[----:B------:R2:W-:Y:S01]  /*d6f0*/  @!P5 ST.E.128 [R8.64], RZ ;  /* 0x000000ff0800d985 */ /* 0x0005e2000c101d0c */
[----:B-1----:R-:W-:-:S04]  /*d700*/  @!P4 LEA R6, P1, R0, R5, 0x1 ;  /* 0x000000050006c211 */ /* 0x002fc800078208ff */
[----:B------:R-:W-:-:S05]  /*d710*/  @!P4 LEA.HI.X R7, R0, R15, R19, 0x1, P1 ;  /* 0x0000000f0007c211 */ /* 0x000fca00008f0c13 */
[----:B------:R2:W-:Y:S01]  /*d720*/  @!P4 ST.E.128 [R6.64], RZ ;  /* 0x000000ff0600c985 */ /* 0x0005e2000c101d0c */
[----:B------:R-:W-:Y:S05]  /*d730*/  @P0 EXIT ;  /* 0x000000000000094d */ /* 0x000fea0003800000 */
[----:B------:R-:W-:-:S04]  /*d740*/  LEA R2, P0, R0, R4, 0x1 ;  /* 0x0000000400027211 */ /* 0x000fc800078008ff */
[----:B------:R-:W-:-:S05]  /*d750*/  LEA.HI.X R3, R0, R3, R19, 0x1, P0 ;  /* 0x0000000300037211 */ /* 0x000fca00000f0c13 */
[----:B------:R-:W-:Y:S01]  /*d760*/  ST.E.128 [R2.64], RZ ;  /* 0x000000ff02007985 */ /* 0x000fe2000c101d0c */
[----:B------:R-:W-:Y:S05]  /*d770*/  EXIT ;  /* 0x000000000000794d */ /* 0x000fea0003800000 */
.L_x_43:
        /* <DEDUP_REMOVED lines=16> */
.L_x_799:


//--------------------- .text._ZN7cutlass13device_kernelIN5flash19enable_sm80_to_sm89INS1_16FlashAttnFwdSm80INS1_25CollectiveMainloopFwdSm80ILi4ELi1ELb0EN4cute5tupleIJNS5_1CILi128EEENS7_ILi112EEENS7_ILi64EEEEEELi64ENS_6half_tEfNS_4arch4Sm80ELb0ELb0ELb0ELb1ELb1ELb1ELb1ELb0EEENS1_21CollectiveEpilogueFwdINS6_IJS8_SA_S9_EEENS6_IJNS7_ILi1EEESI_SI_EEESC_SE_Li128ELb1ELb1ELb0ELb0EEENS1_19SingleTileSchedulerILb1ELb0ELb1ELi128EEEEEEEEEvNT_6ParamsE --------------------------
	.section	.text._ZN7cutlass13device_kernelIN5flash19enable_sm80_to_sm89INS1_16FlashAttnFwdSm80INS1_25CollectiveMainloopFwdSm80ILi4ELi1ELb0EN4cute5tupleIJNS5_1CILi128EEENS7_ILi112EEENS7_ILi64EEEEEELi64ENS_6half_tEfNS_4arch4Sm80ELb0ELb0ELb0ELb1ELb1ELb1ELb1ELb0EEENS1_21CollectiveEpilogueFwdINS6_IJS8_SA_S9_EEENS6_IJNS7_ILi1EEESI_SI_EEESC_SE_Li128ELb1ELb1ELb0ELb0EEENS1_19SingleTileSchedulerILb1ELb0ELb1ELi128EEEEEEEEEvNT_6ParamsE,"ax",@progbits
	.sectioninfo	@"SHI_REGISTERS=255"
	.align	128
.text._ZN7cutlass13device_kernelIN5flash19enable_sm80_to_sm89INS1_16FlashAttnFwdSm80INS1_25CollectiveMainloopFwdSm80ILi4ELi1ELb0EN4cute5tupleIJNS5_1CILi128EEENS7_ILi112EEENS7_ILi64EEEEEELi64ENS_6half_tEfNS_4arch4Sm80ELb0ELb0ELb0ELb1ELb1ELb1ELb1ELb0EEENS1_21CollectiveEpilogueFwdINS6_IJS8_SA_S9_EEENS6_IJNS7_ILi1EEESI_SI_EEESC_SE_Li128ELb1ELb1ELb0ELb0EEENS1_19SingleTileSchedulerILb1ELb0ELb1ELi128EEEEEEEEEvNT_6ParamsE:
        .type           _ZN7cutlass13device_kernelIN5flash19enable_sm80_to_sm89INS1_16FlashAttnFwdSm80INS1_25CollectiveMainloopFwdSm80ILi4ELi1ELb0EN4cute5tupleIJNS5_1CILi128EEENS7_ILi112EEENS7_ILi64EEEEEELi64ENS_6half_tEfNS_4arch4Sm80ELb0ELb0ELb0ELb1ELb1ELb1ELb1ELb0EEENS1_21CollectiveEpilogueFwdINS6_IJS8_SA_S9_EEENS6_IJNS7_ILi1EEESI_SI_EEESC_SE_Li128ELb1ELb1ELb0ELb0EEENS1_19SingleTileSchedulerILb1ELb0ELb1ELi128EEEEEEEEEvNT_6ParamsE,@function
        .size           _ZN7cutlass13device_kernelIN5flash19enable_sm80_to_sm89INS1_16FlashAttnFwdSm80INS1_25CollectiveMainloopFwdSm80ILi4ELi1ELb0EN4cute5tupleIJNS5_1CILi128EEENS7_ILi112EEENS7_ILi64EEEEEELi64ENS_6half_tEfNS_4arch4Sm80ELb0ELb0ELb0ELb1ELb1ELb1ELb1ELb0EEENS1_21CollectiveEpilogueFwdINS6_IJS8_SA_S9_EEENS6_IJNS7_ILi1EEESI_SI_EEESC_SE_Li128ELb1ELb1ELb0ELb0EEENS1_19SingleTileSchedulerILb1ELb0ELb1ELi128EEEEEEEEEvNT_6ParamsE,(.L_x_800 - _ZN7cutlass13device_kernelIN5flash19enable_sm80_to_sm89INS1_16FlashAttnFwdSm80INS1_25CollectiveMainloopFwdSm80ILi4ELi1ELb0EN4cute5tupleIJNS5_1CILi128EEENS7_ILi112EEENS7_ILi64EEEEEELi64ENS_6half_tEfNS_4arch4Sm80ELb0ELb0ELb0ELb1ELb1ELb1ELb1ELb0EEENS1_21CollectiveEpilogueFwdINS6_IJS8_SA_S9_EEENS6_IJNS7_ILi1EEESI_SI_EEESC_SE_Li128ELb1ELb1ELb0ELb0EEENS1_19SingleTileSchedulerILb1ELb0ELb1ELi128EEEEEEEEEvNT_6ParamsE)
        .other          _ZN7cutlass13device_kernelIN5flash19enable_sm80_to_sm89INS1_16FlashAttnFwdSm80INS1_25CollectiveMainloopFwdSm80ILi4ELi1ELb0EN4cute5tupleIJNS5_1CILi128EEENS7_ILi112EEENS7_ILi64EEEEEELi64ENS_6half_tEfNS_4arch4Sm80ELb0ELb0ELb0ELb1ELb1ELb1ELb1ELb0EEENS1_21CollectiveEpilogueFwdINS6_IJS8_SA_S9_EEENS6_IJNS7_ILi1EEESI_SI_EEESC_SE_Li128ELb1ELb1ELb0ELb0EEENS1_19SingleTileSchedulerILb1ELb0ELb1ELi128EEEEEEEEEvNT_6ParamsE,@"STO_CUDA_ENTRY STV_DEFAULT"
_ZN7cutlass13device_kernelIN5flash19enable_sm80_to_sm89INS1_16FlashAttnFwdSm80INS1_25CollectiveMainloopFwdSm80ILi4ELi1ELb0EN4cute5tupleIJNS5_1CILi128EEENS7_ILi112EEENS7_ILi64EEEEEELi64ENS_6half_tEfNS_4arch4Sm80ELb0ELb0ELb0ELb1ELb1ELb1ELb1ELb0EEENS1_21CollectiveEpilogueFwdINS6_IJS8_SA_S9_EEENS6_IJNS7_ILi1EEESI_SI_EEESC_SE_Li128ELb1ELb1ELb0ELb0EEENS1_19SingleTileSchedulerILb1ELb0ELb1ELi128EEEEEEEEEvNT_6ParamsE:
        /* <DEDUP_REMOVED lines=12> */
[----:B------:R-:W-:Y:S05]  /*00c0*/  @!P0 BRA `(.L_x_44) ;  /* 0x000001c000008947 */ /* 0x000fea0003800000 */
[----:B---3--:R-:W-:-:S04]  /*00d0*/  ISETP.NE.U32.AND P0, PT, RZ, c[0x0][0x568], PT ;  /* 0x00015a00ff007a0c */ /* 0x008fc80003f05070 */
[----:B------:R-:W-:-:S13]  /*00e0*/  ISETP.NE.AND.EX P0, PT, RZ, c[0x0][0x56c], PT, P0 ;  /* 0x00015b00ff007a0c */ /* 0x000fda0003f05300 */
[----:B------:R-:W-:Y:S05]  /*00f0*/  @!P0 BRA `(.L_x_45) ;  /* 0x0000005000008947 */ /* 0x000fea0003800000 */
[----:B------:R-:W-:Y:S02]  /*0100*/  MOV R2, UR4 ;  /* 0x0000000400027c02 */ /* 0x000fe40008000f00 */
[----:B------:R-:W-:-:S05]  /*0110*/  MOV R3, UR5 ;  /* 0x0000000500037c02 */ /* 0x000fca0008000f00 */
[----:B------:R-:W2:Y:S02]  /*0120*/  LDG.E R0, [R2.64] ;  /* 0x0000001602007981 */ /* 0x000ea4000c1e1900 */
[----:B--2---:R1:W2:Y:S02]  /*0130*/  R2UR UR6, R0 ;  /* 0x00000000000673c2 */ /* 0x0042a400000e0000 */
[----:B-12---:R-:W-:Y:S05]  /*0140*/  BRA `(.L_x_46) ;  /* 0x000000e000007947 */ /* 0x006fea0003800000 */
.L_x_45:
        /* <DEDUP_REMOVED lines=13> */
.L_x_47:
[----:B------:R-:W-:Y:S02]  /*0220*/  ULDC UR6, c[0x0][0x54c] ;  /* 0x0001530000067ab9 */ /* 0x000fe40000000800 */
.L_x_46:
[----:B------:R-:W-:Y:S02]  /*0230*/  ULDC UR4, c[0x0][0x548] ;  /* 0x0001520000047ab9 */ /* 0x000fe40000000800 */
[----:B------:R-:W-:-:S02]  /*0240*/  USHF.L.U32 UR5, UR16, 0x7, URZ ;  /* 0x0000000710057899 */ /* 0x000fc4000800063f */
[----:B------:R-:W-:-:S04]  /*0250*/  UIMAD UR4, UR6, UR4, URZ ;  /* 0x00000004060472a4 */ /* 0x000fc8000f8e023f */
[----:B------:R-:W-:-:S04]  /*0260*/  UISETP.GE.AND UP0, UPT, UR5, UR4, UPT ;  /* 0x000000040500728c */ /* 0x000fc8000bf06270 */
[----:B------:R-:W-:Y:S01]  /*0270*/  USEL UR20, UR20, 0xffffffff, !UP0 ;  /* 0xffffffff14147887 */ /* 0x000fe2000c000000 */
[----:B------:R-:W-:Y:S05]  /*0280*/  BRA `(.L_x_48) ;  /* 0x000001b000007947 */ /* 0x000fea0003800000 */
.L_x_44:
        /* <DEDUP_REMOVED lines=8> */
.L_x_49:
        /* <DEDUP_REMOVED lines=13> */
.L_x_51:
[----:B------:R-:W-:Y:S02]  /*03e0*/  ULDC UR6, c[0x0][0x54c] ;  /* 0x0001530000067ab9 */ /* 0x000fe40000000800 */
.L_x_50:
[----:B------:R-:W-:Y:S02]  /*03f0*/  ULDC UR4, c[0x0][0x548] ;  /* 0x0001520000047ab9 */ /* 0x000fe40000000800 */
[----:B------:R-:W-:-:S02]  /*0400*/  USHF.L.U32 UR5, UR16, 0x7, URZ ;  /* 0x0000000710057899 */ /* 0x000fc4000800063f */
[----:B------:R-:W-:-:S04]  /*0410*/  UIMAD UR4, UR6, UR4, URZ ;  /* 0x00000004060472a4 */ /* 0x000fc8000f8e023f */
[----:B------:R-:W-:-:S04]  /*0420*/  UISETP.GE.AND UP0, UPT, UR5, UR4, UPT ;  /* 0x000000040500728c */ /* 0x000fc8000bf06270 */
[----:B------:R-:W-:-:S06]  /*0430*/  USEL UR20, UR20, 0xffffffff, !UP0 ;  /* 0xffffffff14147887 */ /* 0x000fcc000c000000 */
.L_x_48:
[----:B------:R-:W-:-:S13]  /*0440*/  ISETP.LE.AND P0, PT, RZ, UR20, PT ;  /* 0x00000014ff007c0c */ /* 0x000fda000bf03270 */
[----:B------:R-:W-:Y:S05]  /*0450*/  @!P0 EXIT ;  /* 0x000000000000894d */ /* 0x000fea0003800000 */
[----:B------:R-:W-:Y:S01]  /*0460*/  ULDC.64 UR4, c[0x0][0x360] ;  /* 0x0000d80000047ab9 */ /* 0x000fe20000000a00 */
[----:B------:R-:W-:Y:S01]  /*0470*/  ISETP.NE.U32.AND P3, PT, RZ, c[0x0][0x348], PT ;  /* 0x0000d200ff007a0c */ /* 0x000fe20003f65070 */
[----:B------:R-:W-:Y:S02]  /*0480*/  UISETP.NE.U32.AND UP0, UPT, URZ, UR4, UPT ;  /* 0x000000043f00728c */ /* 0x000fe4000bf05070 */
[----:B------:R-:W-:Y:S01]  /*0490*/  ULDC.64 UR6, c[0x0][0x370] ;  /* 0x0000dc0000067ab9 */ /* 0x000fe20000000a00 */
[----:B------:R-:W-:Y:S01]  /*04a0*/  ISETP.NE.AND.EX P3, PT, RZ, c[0x0][0x34c], PT, P3 ;  /* 0x0000d300ff007a0c */ /* 0x000fe20003f65330 */
[----:B------:R-:W-:Y:S02]  /*04b0*/  UISETP.NE.AND.EX UP0, UPT, URZ, UR5, UPT, UP0 ;  /* 0x000000053f00728c */ /* 0x000fe4000bf05300 */
[----:B------:R-:W-:Y:S02]  /*04c0*/  UISETP.NE.U32.AND UP1, UPT, URZ, UR6, UPT ;  /* 0x000000063f00728c */ /* 0x000fe4000bf25070 */
[----:B------:R-:W-:-:S02]  /*04d0*/  ULDC.64 UR4, c[0x0][0x360] ;  /* 0x0000d80000047ab9 */ /* 0x000fc40000000a00 */
[----:B------:R-:W-:Y:S01]  /*04e0*/  UISETP.NE.AND.EX UP1, UPT, URZ, UR7, UPT, UP1 ;  /* 0x000000073f00728c */ /* 0x000fe2000bf25310 */
[----:B------:R-:W-:Y:S01]  /*04f0*/  PLOP3.LUT P1, PT, PT, PT, UP0, 0x80, 0x0 ;  /* 0x000000000000781c */ /* 0x000fe20003f2f008 */
[----:B------:R-:W-:Y:S02]  /*0500*/  ULDC.64 UR8, c[0x0][0x370] ;  /* 0x0000dc0000087ab9 */ /* 0x000fe40000000a00 */
[----:B------:R-:W-:Y:S02]  /*0510*/  ULDC.64 UR6, c[0x0][0x348] ;  /* 0x0000d20000067ab9 */ /* 0x000fe40000000a00 */
[----:B------:R-:W-:Y:S01]  /*0520*/  @UP0 UIMAD.WIDE UR4, UR20, UR10, UR4 ;  /* 0x0000000a140402a5 */ /* 0x000fe2000f8e0204 */
[----:B------:R-:W-:Y:S01]  /*0530*/  PLOP3.LUT P2, PT, PT, PT, UP1, 0x80, 0x0 ;  /* 0x000000000000781c */ /* 0x000fe20003f4f018 */
[----:B------:R-:W-:-:S03]  /*0540*/  UIMAD.WIDE UR6, UR20, UR10, UR6 ;  /* 0x0000000a140672a5 */ /* 0x000fc6000f8e0206 */
[----:B------:R-:W-:Y:S01]  /*0550*/  @UP1 UIMAD.WIDE UR8, UR20, UR10, UR8 ;  /* 0x0000000a140812a5 */ /* 0x000fe2000f8e0208 */
[----:B------:R-:W-:Y:S01]  /*0560*/  IMAD.U32 R2, RZ, RZ, UR4 ;  /* 0x00000004ff027e24 */ /* 0x000fe2000f8e00ff */
[----:B------:R-:W-:Y:S01]  /*0570*/  MOV R3, UR5 ;  /* 0x0000000500037c02 */ /* 0x000fe20008000f00 */
[----:B------:R-:W-:Y:S01]  /*0580*/  ULDC.64 UR4, c[0x0][0x358] ;  /* 0x0000d60000047ab9 */ /* 0x000fe20000000a00 */
[----:B------:R-:W-:Y:S01]  /*0590*/  ISETP.NE.U32.AND P4, PT, RZ, c[0x0][0x350], PT ;  /* 0x0000d400ff007a0c */ /* 0x000fe20003f85070 */
[----:B------:R-:W-:Y:S01]  /*05a0*/  UISETP.NE.U32.AND UP1, UPT, URZ, UR4, UPT ;  /* 0x000000043f00728c */ /* 0x000fe2000bf25070 */
[----:B------:R-:W-:Y:S01]  /*05b0*/  IMAD.U32 R8, RZ, RZ, UR6 ;  /* 0x00000006ff087e24 */ /* 0x000fe2000f8e00ff */
[----:B------:R1:W2:Y:S01]  /*05c0*/  @P1 LDG.E R0, [R2.64] ;  /* 0x0000001602001981 */ /* 0x0002a2000c1e1900 */
[----:B------:R-:W-:Y:S01]  /*05d0*/  IMAD.U32 R9, RZ, RZ, UR7 ;  /* 0x00000007ff097e24 */ /* 0x000fe2000f8e00ff */
[----:B------:R-:W-:Y:S01]  /*05e0*/  UISETP.NE.AND.EX UP1, UPT, URZ, UR5, UPT, UP1 ;  /* 0x000000053f00728c */ /* 0x000fe2000bf25310 */
[----:B------:R-:W-:Y:S01]  /*05f0*/  ISETP.NE.AND.EX P4, PT, RZ, c[0x0][0x354], PT, P4 ;  /* 0x0000d500ff007a0c */ /* 0x000fe20003f85340 */
[----:B------:R-:W-:Y:S01]  /*0600*/  ULDC.64 UR6, c[0x0][0x350] ;  /* 0x0000d40000067ab9 */ /* 0x000fe20000000a00 */
[----:B------:R-:W-:Y:S01]  /*0610*/  IMAD.U32 R4, RZ, RZ, UR8 ;  /* 0x00000008ff047e24 */ /* 0x000fe2000f8e00ff */
[----:B------:R-:W-:Y:S01]  /*0620*/  ULDC.64 UR4, c[0x0][0x358] ;  /* 0x0000d60000047ab9 */ /* 0x000fe20000000a00 */
[----:B------:R-:W-:Y:S01]  /*0630*/  IMAD.U32 R5, RZ, RZ, UR9 ;  /* 0x00000009ff057e24 */ /* 0x000fe2000f8e00ff */
[----:B------:R-:W-:Y:S01]  /*0640*/  PLOP3.LUT P0, PT, PT, PT, UP1, 0x80, 0x0 ;  /* 0x000000000000781c */ /* 0x000fe20003f0f018 */
[----:B------:R-:W-:Y:S01]  /*0650*/  UIMAD.WIDE UR6, UR20, UR10, UR6 ;  /* 0x0000000a140672a5 */ /* 0x000fe2000f8e0206 */
[----:B------:R-:W3:Y:S01]  /*0660*/  @P3 LDG.E R6, [R8.64] ;  /* 0x0000001608063981 */ /* 0x000ee2000c1e1900 */
[----:B------:R-:W-:Y:S01]  /*0670*/  UIMAD.WIDE UR4, UR20, UR10, UR4 ;  /* 0x0000000a140472a5 */ /* 0x000fe2000f8e0204 */
[----:B------:R-:W-:Y:S01]  /*0680*/  MOV R23, RZ ;  /* 0x000000ff00177202 */ /* 0x000fe20000000f00 */
[----:B------:R-:W-:Y:S01]  /*0690*/  IMAD.MOV.U32 R10, RZ, RZ, RZ ;  /* 0x000000ffff0a7224 */ /* 0x000fe200078e00ff */
[----:B------:R4:W3:Y:S03]  /*06a0*/  @P2 LDG.E R7, [R4.64] ;  /* 0x0000001604072981 */ /* 0x0008e6000c1e1900 */
[----:B-1----:R-:W-:Y:S01]  /*06b0*/  IMAD.U32 R2, RZ, RZ, UR4 ;  /* 0x00000004ff027e24 */ /* 0x002fe2000f8e00ff */
[----:B------:R-:W-:-:S05]  /*06c0*/  MOV R3, UR5 ;  /* 0x0000000500037c02 */ /* 0x000fca0008000f00 */
[----:B------:R1:W5:Y:S01]  /*06d0*/  @P0 LDG.E R10, [R2.64] ;  /* 0x00000016020a0981 */ /* 0x000362000c1e1900 */
[----:B----4-:R-:W-:Y:S01]  /*06e0*/  IMAD.U32 R4, RZ, RZ, UR6 ;  /* 0x00000006ff047e24 */ /* 0x010fe2000f8e00ff */
[----:B------:R-:W-:-:S05]  /*06f0*/  MOV R5, UR7 ;  /* 0x0000000700057c02 */ /* 0x000fca0008000f00 */
[----:B------:R1:W5:Y:S01]  /*0700*/  @P4 LDG.E R23, [R4.64] ;  /* 0x0000001604174981 */ /* 0x000362000c1e1900 */
[----:B------:R-:W4:Y:S01]  /*0710*/  S2UR UR15, SR_CTAID.Y ;  /* 0x00000000000f79c3 */ /* 0x000f220000002600 */
[----:B------:R-:W-:Y:S02]  /*0720*/  UMOV UR17, URZ ;  /* 0x0000003f00117c82 */ /* 0x000fe40008000000 */
[----:B------:R-:W-:Y:S02]  /*0730*/  ULDC UR19, c[0x0][0x168] ;  /* 0x00005a0000137ab9 */ /* 0x000fe40000000800 */
[----:B------:R-:W-:Y:S02]  /*0740*/  UMOV UR18, URZ ;  /* 0x0000003f00127c82 */ /* 0x000fe40008000000 */
[----:B------:R-:W-:Y:S02]  /*0750*/  ULDC UR4, c[0x0][0x2ac] ;  /* 0x0000ab0000047ab9 */ /* 0x000fe40000000800 */
[----:B------:R-:W-:-:S02]  /*0760*/  ULDC UR21, c[0x0][0x1d0] ;  /* 0x0000740000157ab9 */ /* 0x000fc40000000800 */
[----:B------:R-:W-:-:S03]  /*0770*/  UIMAD UR21, UR4, UR21, URZ ;  /* 0x00000015041572a4 */ /* 0x000fc6000f8e023f */
[----:B------:R-:W-:Y:S02]  /*0780*/  ULDC UR4, c[0x0][0x228] ;  /* 0x00008a0000047ab9 */ /* 0x000fe40000000800 */
[----:B----4-:R-:W-:Y:S01]  /*0790*/  USHF.R.S32.HI UR14, URZ, 0x1f, UR15 ;  /* 0x0000001f3f0e7899 */ /* 0x010fe2000801140f */
[----:B--2---:R1:W2:Y:S08]  /*07a0*/  @P1 R2UR UR19, R0 ;  /* 0x00000000001313c2 */ /* 0x0042b000000e0000 */
[----:B---3--:R1:W3:Y:S08]  /*07b0*/  @P3 R2UR UR18, R6 ;  /* 0x00000000061233c2 */ /* 0x0082f000000e0000 */
[----:B------:R1:W4:Y:S01]  /*07c0*/  @P2 R2UR UR17, R7 ;  /* 0x00000000071123c2 */ /* 0x00032200000e0000 */
[----:B------:R-:W-:Y:S05]  /*07d0*/  @P1 BRA `(.L_x_52) ;  /* 0x0000006000001947 */ /* 0x000fea0003800000 */
[----:B------:R-:W-:Y:S05]  /*07e0*/  @!P3 BRA `(.L_x_52) ;  /* 0x000000500000b947 */ /* 0x000fea0003800000 */
[----:B-1--4-:R-:W4:Y:S04]  /*07f0*/  LDG.E R6, [R8.64] ;  /* 0x0000001608067981 */ /* 0x012f28000c1e1900 */
[----:B---3--:R-:W3:Y:S01]  /*0800*/  LDG.E R0, [R8.64+0x4] ;  /* 0x0000041608007981 */ /* 0x008ee2000c1e1900 */
[----:B--2-4-:R-:W1:Y:S08]  /*0810*/  R2UR UR19, R6 ;  /* 0x00000000061373c2 */ /* 0x014e7000000e0000 */
[----:B---3--:R-:W1:Y:S02]  /*0820*/  R2UR UR5, R0 ;  /* 0x00000000000573c2 */ /* 0x008e6400000e0000 */
[----:B-1----:R-:W-:-:S06]  /*0830*/  UIADD3 UR19, -UR19, UR5, URZ ;  /* 0x0000000513137290 */ /* 0x002fcc000fffe13f */
.L_x_52:
[----:B------:R-:W-:-:S04]  /*0840*/  ISETP.NE.U32.AND P1, PT, RZ, c[0x0][0x368], PT ;  /* 0x0000da00ff007a0c */ /* 0x000fc80003f25070 */
[----:B------:R-:W-:-:S13]  /*0850*/  ISETP.NE.AND.EX P1, PT, RZ, c[0x0][0x36c], PT, P1 ;  /* 0x0000db00ff007a0c */ /* 0x000fda0003f25310 */
[----:B------:R-:W-:Y:S05]  /*0860*/  @!P1 BRA `(.L_x_53) ;  /* 0x0000007000009947 */ /* 0x000fea0003800000 */
[----:B------:R-:W-:Y:S02]  /*0870*/  ULDC.64 UR6, c[0x0][0x368] ;  /* 0x0000da0000067ab9 */ /* 0x000fe40000000a00 */
[----:B------:R-:W-:-:S06]  /*0880*/  UIMAD.WIDE UR6, UR20, UR10, UR6 ;  /* 0x0000000a140672a5 */ /* 0x000fcc000f8e0206 */
[----:B-1----:R-:W-:Y:S02]  /*0890*/  MOV R4, UR6 ;  /* 0x0000000600047c02 */ /* 0x002fe40008000f00 */
[----:B------:R-:W-:-:S05]  /*08a0*/  MOV R5, UR7 ;  /* 0x0000000700057c02 */ /* 0x000fca0008000f00 */
[----:B----4-:R-:W4:Y:S02]  /*08b0*/  LDG.E R0, [R4.64] ;  /* 0x0000001604007981 */ /* 0x010f24000c1e1900 */
[----:B----4-:R1:W4:Y:S02]  /*08c0*/  R2UR UR21, R0 ;  /* 0x00000000001573c2 */ /* 0x01032400000e0000 */
[----:B-1--4-:R-:W-:Y:S05]  /*08d0*/  BRA `(.L_x_54) ;  /* 0x0000006000007947 */ /* 0x012fea0003800000 */
.L_x_53:
[----:B------:R-:W-:Y:S05]  /*08e0*/  @!P4 BRA `(.L_x_54) ;  /* 0x000000500000c947 */ /* 0x000fea0003800000 */
[----:B-1--4-:R1:W4:Y:S04]  /*08f0*/  LDG.E R0, [R4.64] ;  /* 0x0000001604007981 */ /* 0x012328000c1e1900 */
[----:B-1-3--:R-:W3:Y:S01]  /*0900*/  LDG.E R4, [R4.64+0x4] ;  /* 0x0000041604047981 */ /* 0x00aee2000c1e1900 */
[----:B----4-:R-:W1:Y:S08]  /*0910*/  R2UR UR21, R0 ;  /* 0x00000000001573c2 */ /* 0x010e7000000e0000 */
[----:B---3--:R-:W1:Y:S02]  /*0920*/  R2UR UR5, R4 ;  /* 0x00000000040573c2 */ /* 0x008e6400000e0000 */
[----:B-1----:R-:W-:-:S06]  /*0930*/  UIADD3 UR21, -UR21, UR5, URZ ;  /* 0x0000000515157290 */ /* 0x002fcc000fffe13f */
.L_x_54:
[----:B-1--4-:R1:W4:Y:S01]  /*0940*/  @P0 LDG.E R0, [R2.64] ;  /* 0x0000001602000981 */ /* 0x012322000c1e1900 */
[----:B------:R-:W-:-:S03]  /*0950*/  ULDC.64 UR6, c[0x0][0x378] ;  /* 0x0000de0000067ab9 */ /* 0x000fc60000000a00 */
[----:B-1-3--:R-:W3:Y:S01]  /*0960*/  @P0 LDG.E R2, [R2.64+0x4] ;  /* 0x0000041602020981 */ /* 0x00aee2000c1e1900 */
[----:B------:R-:W-:Y:S01]  /*0970*/  UISETP.NE.U32.AND UP0, UPT, URZ, UR6, UPT ;  /* 0x000000063f00728c */ /* 0x000fe2000bf05070 */
[----:B------:R-:W-:-:S03]  /*0980*/  IMAD.U32 R149, RZ, RZ, UR21 ;  /* 0x00000015ff957e24 */ /* 0x000fc6000f8e00ff */
[----:B------:R-:W-:-:S03]  /*0990*/  UISETP.NE.AND.EX UP0, UPT, URZ, UR7, UPT, UP0 ;  /* 0x000000073f00728c */ /* 0x000fc6000bf05300 */
[----:B------:R-:W-:-:S03]  /*09a0*/  ULDC.64 UR6, c[0x0][0x378] ;  /* 0x0000de0000067ab9 */ /* 0x000fc60000000a00 */
[----:B------:R-:W-:-:S05]  /*09b0*/  PLOP3.LUT P1, PT, PT, PT, UP0, 0x80, 0x0 ;  /* 0x000000000000781c */ /* 0x000fca0003f2f008 */
[----:B------:R-:W-:-:S06]  /*09c0*/  @UP0 UIMAD.WIDE UR6, UR20, UR10, UR6 ;  /* 0x0000000a140602a5 */ /* 0x000fcc000f8e0206 */
[----:B------:R-:W-:Y:S01]  /*09d0*/  IMAD.U32 R4, RZ, RZ, UR6 ;  /* 0x00000006ff047e24 */ /* 0x000fe2000f8e00ff */
[----:B------:R-:W-:-:S05]  /*09e0*/  MOV R5, UR7 ;  /* 0x0000000700057c02 */ /* 0x000fca0008000f00 */
[----:B------:R1:W5:Y:S01]  /*09f0*/  @P1 LDG.E R149, [R4.64] ;  /* 0x0000001604951981 */ /* 0x000362000c1e1900 */
[----:B------:R-:W-:Y:S02]  /*0a00*/  UIADD3 UR5, -UR17, UR21, URZ ;  /* 0x0000001511057290 */ /* 0x000fe4000fffe13f */
[----:B------:R-:W-:Y:S01]  /*0a10*/  UMOV UR24, URZ ;  /* 0x0000003f00187c82 */ /* 0x000fe20008000000 */
[----:B----4-:R-:W4:Y:S08]  /*0a20*/  @P0 R2UR UR6, R0 ;  /* 0x00000000000603c2 */ /* 0x010f3000000e0000 */
[----:B---3--:R-:W4:Y:S02]  /*0a30*/  @P0 R2UR UR7, R2 ;  /* 0x00000000020703c2 */ /* 0x008f2400000e0000 */
[----:B----4-:R-:W-:-:S02]  /*0a40*/  @UP1 UIADD3 UR4, -UR6, UR7, URZ ;  /* 0x0000000706041290 */ /* 0x010fc4000fffe13f */
[----:B------:R-:W-:Y:S02]  /*0a50*/  UIADD3 UR6, -UR5, URZ, URZ ;  /* 0x0000003f05067290 */ /* 0x000fe4000fffe13f */
[----:B------:R-:W-:Y:S02]  /*0a60*/  UIADD3 UR13, UR5, UR4, URZ ;  /* 0x00000004050d7290 */ /* 0x000fe4000fffe03f */
[----:B------:R-:W-:Y:S02]  /*0a70*/  UISETP.LT.AND UP0, UPT, URZ, UR6, UPT ;  /* 0x000000063f00728c */ /* 0x000fe4000bf01270 */
[----:B------:R-:W-:Y:S02]  /*0a80*/  UIADD3 UR25, UR13, 0x6f, URZ ;  /* 0x0000006f0d197890 */ /* 0x000fe4000fffe03f */
[----:B------:R-:W-:Y:S02]  /*0a90*/  USEL UR6, URZ, UR6, !UP0 ;  /* 0x000000063f067287 */ /* 0x000fe4000c000000 */
[----:B------:R-:W-:-:S07]  /*0aa0*/  UIMAD.WIDE UR24, UR25, -0x6db6db6d, UR24 ;  /* 0x92492493191878a5 */ /* 0x000fce000f8e0218 */
[----:B------:R-:W-:Y:S02]  /*0ab0*/  UMOV UR7, UR25 ;  /* 0x0000001900077c82 */ /* 0x000fe40008000000 */
[----:B------:R-:W-:-:S04]  /*0ac0*/  USHF.R.U32.HI UR12, URZ, 0x1f, UR7 ;  /* 0x0000001f3f0c7899 */ /* 0x000fc80008011607 */
[----:B------:R-:W-:Y:S02]  /*0ad0*/  ULEA.HI.SX32 UR12, UR7, UR12, 0x1a ;  /* 0x0000000c070c7291 */ /* 0x000fe4000f8fd23f */
[----:B------:R-:W-:Y:S02]  /*0ae0*/  USHF.R.U32.HI UR7, URZ, 0x4, UR6 ;  /* 0x000000043f077899 */ /* 0x000fe40008011606 */
[----:B------:R-:W-:-:S04]  /*0af0*/  UIMAD UR5, UR12, 0x70, -UR5 ;  /* 0x000000700c0578a4 */ /* 0x000fc8000f8e0a05 */
[----:B------:R-:W-:Y:S01]  /*0b00*/  MOV R0, UR7 ;  /* 0x0000000700007c02 */ /* 0x000fe20008000f00 */
[----:B------:R-:W-:-:S04]  /*0b10*/  UISETP.LT.AND UP0, UPT, UR5, UR4, UPT ;  /* 0x000000040500728c */ /* 0x000fc8000bf01270 */
[----:B------:R-:W-:Y:S01]  /*0b20*/  IMAD.WIDE.U32 R2, R0, 0x24924925, RZ ;  /* 0x2492492500027825 */ /* 0x000fe200078e00ff */
[----:B------:R-:W-:-:S03]  /*0b30*/  USEL UR5, UR5, UR4, UP0 ;  /* 0x0000000405057287 */ /* 0x000fc60008000000 */
[----:B------:R-:W3:Y:S01]  /*0b40*/  R2UR UR7, R3 ;  /* 0x00000000030773c2 */ /* 0x000ee200000e0000 */
[----:B------:R-:W-:-:S07]  /*0b50*/  UISETP.GT.AND UP0, UPT, UR5, UR6, UPT ;  /* 0x000000060500728c */ /* 0x000fce000bf04270 */
[----:B------:R1:W4:Y:S04]  /*0b60*/  R2UR UR6, R2 ;  /* 0x00000000020673c2 */ /* 0x00032800000e0000 */
[----:B------:R-:W-:Y:S02]  /*0b70*/  @UP0 UIADD3 UR25, UR5, 0x6f, URZ ;  /* 0x0000006f05190890 */ /* 0x000fe4000fffe03f */
[----:B------:R-:W-:Y:S02]  /*0b80*/  @UP0 UMOV UR24, URZ ;  /* 0x0000003f00180c82 */ /* 0x000fe40008000000 */
[----:B------:R-:W-:-:S04]  /*0b90*/  @UP0 UIMAD.WIDE UR8, UR25, -0x6db6db6d, UR24 ;  /* 0x92492493190808a5 */ /* 0x000fc8000f8e0218 */
[----:B----4-:R-:W-:Y:S02]  /*0ba0*/  @UP0 USHF.R.U32.HI UR6, URZ, 0x1f, UR9 ;  /* 0x0000001f3f060899 */ /* 0x010fe40008011609 */
[----:B---3--:R-:W-:Y:S02]  /*0bb0*/  UMOV UR5, UR7 ;  /* 0x0000000700057c82 */ /* 0x008fe40008000000 */
[----:B------:R-:W-:-:S04]  /*0bc0*/  @UP0 ULEA.HI.SX32 UR5, UR9, UR6, 0x1a ;  /* 0x0000000609050291 */ /* 0x000fc8000f8fd23f */
[----:B------:R-:W-:-:S06]  /*0bd0*/  UISETP.GT.AND UP0, UPT, UR5, UR7, UPT ;  /* 0x000000070500728c */ /* 0x000fcc000bf04270 */
[----:B------:R-:W-:-:S13]  /*0be0*/  PLOP3.LUT P0, PT, PT, PT, UP0, 0x80, 0x0 ;  /* 0x000000000000781c */ /* 0x000fda0003f0f008 */
[----:B-1----:R-:W-:Y:S05]  /*0bf0*/  @!P0 BRA `(.L_x_55) ;  /* 0x0000762000008947 */ /* 0x002fea0003800000 */
[----:B------:R-:W-:Y:S02]  /*0c00*/  ULDC.64 UR8, c[0x0][0x340] ;  /* 0x0000d00000087ab9 */ /* 0x000fe40000000a00 */
[----:B------:R-:W-:-:S04]  /*0c10*/  UISETP.NE.U32.AND UP0, UPT, URZ, UR8, UPT ;  /* 0x000000083f00728c */ /* 0x000fc8000bf05070 */
[----:B------:R-:W-:-:S03]  /*0c20*/  UISETP.NE.AND.EX UP0, UPT, URZ, UR9, UPT, UP0 ;  /* 0x000000093f00728c */ /* 0x000fc6000bf05300 */
[----:B------:R-:W-:-:S03]  /*0c30*/  ULDC.64 UR8, c[0x0][0x340] ;  /* 0x0000d00000087ab9 */ /* 0x000fc60000000a00 */
[----:B------:R-:W-:-:S05]  /*0c40*/  PLOP3.LUT P5, PT, PT, PT, UP0, 0x80, 0x0 ;  /* 0x000000000000781c */ /* 0x000fca0003faf008 */
[----:B------:R-:W-:Y:S01]  /*0c50*/  @UP0 UIMAD.WIDE UR8, UR20, UR10, UR8 ;  /* 0x0000000a140802a5 */ /* 0x000fe2000f8e0208 */
[----:B------:R-:W-:Y:S01]  /*0c60*/  SHF.R.S32.HI R28, RZ, 0x1f, R247 ;  /* 0x0000001fff1c7819 */ /* 0x000fe200000114f7 */
[----:B------:R-:W-:Y:S02]  /*0c70*/  UIADD3 UR6, UR5, -0x1, URZ ;  /* 0xffffffff05067890 */ /* 0x000fe4000fffe03f */
[----:B------:R-:W-:Y:S02]  /*0c80*/  ULDC.64 UR10, c[0x0][0x238] ;  /* 0x00008e00000a7ab9 */ /* 0x000fe40000000a00 */
[----:B------:R-:W-:Y:S02]  /*0c90*/  IMAD.U32 R2, RZ, RZ, UR8 ;  /* 0x00000008ff027e24 */ /* 0x000fe4000f8e00ff */
[----:B------:R-:W-:Y:S01]  /*0ca0*/  IMAD.U32 R3, RZ, RZ, UR9 ;  /* 0x00000009ff037e24 */ /* 0x000fe2000f8e00ff */
[----:B------:R-:W-:Y:S01]  /*0cb0*/  LEA.HI R0, R28, R247, RZ, 0x3 ;  /* 0x000000f71c007211 */ /* 0x000fe200078f18ff */
[----:B------:R-:W-:-:S03]  /*0cc0*/  ULDC.64 UR8, c[0x0][0x240] ;  /* 0x0000900000087ab9 */ /* 0x000fc60000000a00 */
[----:B------:R-:W-:Y:S01]  /*0cd0*/  SHF.R.S32.HI R8, RZ, 0x3, R0 ;  /* 0x00000003ff087819 */ /* 0x000fe20000011400 */
[----:B------:R1:W3:Y:S01]  /*0ce0*/  @P5 LDG.E R17, [R2.64] ;  /* 0x0000001602115981 */ /* 0x0002e2000c1e1900 */
[----:B------:R-:W-:Y:S01]  /*0cf0*/  LOP3.LUT R0, R0, 0x1ffffff8, RZ, 0xc0, !PT ;  /* 0x1ffffff800007812 */ /* 0x000fe200078ec0ff */
[----:B------:R-:W-:Y:S01]  /*0d00*/  UMOV UR5, 0x70 ;  /* 0x0000007000057882 */ /* 0x000fe20000000000 */
[C---:B-----5:R-:W-:Y:S01]  /*0d10*/  IADD3 R128, P0, R8.reuse, R10, RZ ;  /* 0x0000000a08807210 */ /* 0x060fe20007f1e0ff */
[----:B------:R-:W-:Y:S01]  /*0d20*/  UIMAD UR8, UR14, UR8, URZ ;  /* 0x000000080e0872a4 */ /* 0x000fe2000f8e023f */
[----:B------:R-:W-:Y:S01]  /*0d30*/  IADD3 R125, -R8, UR4, RZ ;  /* 0x00000004087d7c10 */ /* 0x000fe2000fffe1ff */
[----:B------:R-:W-:Y:S01]  /*0d40*/  IMAD.IADD R0, R247, 0x1, -R0 ;  /* 0x00000001f7007824 */ /* 0x000fe200078e0a00 */
[----:B------:R-:W-:Y:S01]  /*0d50*/  UIMAD.WIDE.U32 UR24, UR5, UR10, URZ ;  /* 0x0000000a051872a5 */ /* 0x000fe2000f8e003f */
[----:B------:R-:W-:Y:S01]  /*0d60*/  IMAD.MOV.U32 R148, RZ, RZ, c[0x0][0x238] ;  /* 0x00008e00ff947624 */ /* 0x000fe200078e00ff */
[----:B------:R-:W-:Y:S01]  /*0d70*/  USHF.R.S32.HI UR10, URZ, 0x1f, UR20 ;  /* 0x0000001f3f0a7899 */ /* 0x000fe20008011414 */
[----:B------:R-:W-:Y:S01]  /*0d80*/  IMAD.SHL.U32 R4, R0, 0x8, RZ ;  /* 0x0000000800047824 */ /* 0x000fe200078e00ff */
[----:B------:R-:W-:Y:S01]  /*0d90*/  UIMAD UR28, UR15, UR9, UR8 ;  /* 0x000000090f1c72a4 */ /* 0x000fe2000f8e0208 */
[----:B------:R-:W-:Y:S01]  /*0da0*/  IMAD.MOV.U32 R29, RZ, RZ, c[0x0][0x23c] ;  /* 0x00008f00ff1d7624 */ /* 0x000fe200078e00ff */
[----:B------:R-:W-:Y:S01]  /*0db0*/  USEL UR27, UR20, URZ, !UP1 ;  /* 0x0000003f141b7287 */ /* 0x000fe2000c800000 */
[----:B------:R-:W-:Y:S01]  /*0dc0*/  IMAD.U32 R6, RZ, RZ, UR24 ;  /* 0x00000018ff067e24 */ /* 0x000fe2000f8e00ff */
[----:B------:R-:W-:Y:S01]  /*0dd0*/  SHF.R.S32.HI R5, RZ, 0x1f, R4 ;  /* 0x0000001fff057819 */ /* 0x000fe20000011404 */
[----:B------:R-:W-:Y:S01]  /*0de0*/  USEL UR26, UR10, URZ, !UP1 ;  /* 0x0000003f0a1a7287 */ /* 0x000fe2000c800000 */
[----:B------:R-:W-:Y:S01]  /*0df0*/  IMAD.WIDE.U32 R12, R148, 0x20, RZ ;  /* 0x00000020940c7825 */ /* 0x000fe200078e00ff */
[----:B------:R-:W-:Y:S01]  /*0e00*/  ULDC.64 UR8, c[0x0][0x248] ;  /* 0x0000920000087ab9 */ /* 0x000fe20000000a00 */
[-C--:B------:R-:W-:Y:S01]  /*0e10*/  LEA.HI R90, R28, R247.reuse, RZ, 0x6 ;  /* 0x000000f71c5a7211 */ /* 0x080fe200078f30ff */
[----:B------:R-:W-:Y:S01]  /*0e20*/  UIMAD UR8, UR26, UR8, URZ ;  /* 0x000000081a0872a4 */ /* 0x000fe2000f8e023f */
[----:B------:R-:W-:Y:S01]  /*0e30*/  IMAD.U32 R96, RZ, RZ, UR27 ;  /* 0x0000001bff607e24 */ /* 0x000fe2000f8e00ff */
[----:B------:R-:W-:Y:S01]  /*0e40*/  UIMAD UR11, UR5, UR11, URZ ;  /* 0x0000000b050b72a4 */ /* 0x000fe2000f8e023f */
[----:B------:R-:W-:Y:S01]  /*0e50*/  IMAD.MOV.U32 R145, RZ, RZ, R6 ;  /* 0x000000ffff917224 */ /* 0x000fe200078e0006 */
[----:B------:R-:W-:Y:S01]  /*0e60*/  UIMAD UR8, UR27, UR9, UR8 ;  /* 0x000000091b0872a4 */ /* 0x000fe2000f8e0208 */
[----:B-1----:R-:W-:Y:S01]  /*0e70*/  SHF.R.S32.HI R2, RZ, 0x1f, R10 ;  /* 0x0000001fff027819 */ /* 0x002fe2000001140a */
[----:B------:R-:W-:Y:S01]  /*0e80*/  UIADD3 UR11, UR25, UR11, URZ ;  /* 0x0000000b190b7290 */ /* 0x000fe2000fffe03f */
[----:B------:R-:W-:Y:S01]  /*0e90*/  IMAD.U32 R7, RZ, RZ, UR25 ;  /* 0x00000019ff077e24 */ /* 0x000fe2000f8e00ff */
[----:B------:R-:W-:Y:S01]  /*0ea0*/  ISETP.GE.AND P6, PT, R4, c[0x0][0x1d4], PT ;  /* 0x0000750004007a0c */ /* 0x000fe20003fc6270 */
[----:B------:R-:W-:Y:S01]  /*0eb0*/  IMAD.SHL.U32 R11, R29, 0x20, RZ ;  /* 0x000000201d0b7824 */ /* 0x000fe200078e00ff */
[----:B------:R-:W-:Y:S01]  /*0ec0*/  LEA.HI.X.SX32 R129, R8, R2, 0x1, P0 ;  /* 0x0000000208817211 */ /* 0x000fe200000f0eff */
[----:B------:R-:W-:Y:S01]  /*0ed0*/  IMAD.WIDE.U32 R2, R128, c[0x0][0x238], R4 ;  /* 0x00008e0080027a25 */ /* 0x000fe200078e0004 */
[----:B------:R-:W-:Y:S01]  /*0ee0*/  UIMAD UR9, UR11, UR6, URZ ;  /* 0x000000060b0972a4 */ /* 0x000fe2000f8e023f */
[----:B------:R-:W-:-:S02]  /*0ef0*/  LEA.HI R22, R28, R247, RZ, 0x2 ;  /* 0x000000f71c167211 */ /* 0x000fc400078f10ff */
[----:B------:R-:W-:Y:S01]  /*0f00*/  IMAD R0, R129, c[0x0][0x238], RZ ;  /* 0x00008e0081007a24 */ /* 0x000fe200078e02ff */
[----:B------:R-:W-:Y:S01]  /*0f10*/  IADD3 R146, R23, UR21, RZ ;  /* 0x0000001517927c10 */ /* 0x000fe2000fffe0ff */
[----:B------:R-:W-:Y:S01]  /*0f20*/  IMAD.SHL.U32 R90, R90, 0x8, RZ ;  /* 0x000000085a5a7824 */ /* 0x000fe200078e00ff */
[----:B------:R-:W-:Y:S01]  /*0f30*/  SHF.R.S32.HI R38, RZ, 0x2, R22 ;  /* 0x00000002ff267819 */ /* 0x000fe20000011416 */
[----:B------:R-:W-:Y:S01]  /*0f40*/  IMAD R0, R128, c[0x0][0x23c], R0 ;  /* 0x00008f0080007a24 */ /* 0x000fe200078e0200 */
[----:B------:R-:W-:Y:S01]  /*0f50*/  ULDC UR21, c[0x0][0x294] ;  /* 0x0000a50000157ab9 */ /* 0x000fe20000000800 */
[----:B------:R-:W-:Y:S01]  /*0f60*/  IMAD.MOV.U32 R153, RZ, RZ, 0x6 ;  /* 0x00000006ff997424 */ /* 0x000fe200078e00ff */
[C---:B------:R-:W-:Y:S01]  /*0f70*/  IADD3 R157, R38.reuse, 0x40, RZ ;  /* 0x00000040269d7810 */ /* 0x040fe20007ffe0ff */
[----:B------:R-:W-:Y:S01]  /*0f80*/  IMAD.IADD R3, R3, 0x1, R0 ;  /* 0x0000000103037824 */ /* 0x000fe200078e0200 */
[C---:B------:R-:W-:Y:S01]  /*0f90*/  IADD3 R158, R38.reuse, 0x20, RZ ;  /* 0x00000020269e7810 */ /* 0x040fe20007ffe0ff */
[----:B------:R-:W-:Y:S01]  /*0fa0*/  IMAD.U32 R0, RZ, RZ, UR15 ;  /* 0x0000000fff007e24 */ /* 0x000fe2000f8e00ff */
[----:B------:R-:W-:Y:S01]  /*0fb0*/  IADD3 R156, R38, 0x60, RZ ;  /* 0x00000060269c7810 */ /* 0x000fe20007ffe0ff */
[----:B------:R-:W-:Y:S01]  /*0fc0*/  IMAD.MOV.U32 R155, RZ, RZ, 0x5 ;  /* 0x00000005ff9b7424 */ /* 0x000fe200078e00ff */
[----:B------:R-:W-:Y:S01]  /*0fd0*/  UIMAD UR21, UR5, UR21, URZ ;  /* 0x00000015051572a4 */ /* 0x000fe2000f8e023f */
[----:B------:R-:W-:Y:S01]  /*0fe0*/  IMAD.WIDE.U32 R2, R0, c[0x0][0x240], R2 ;  /* 0x0000900000027a25 */ /* 0x000fe200078e0002 */
[----:B------:R-:W-:-:S03]  /*0ff0*/  P2R R121, PR, RZ, 0x40 ;  /* 0x00000040ff797803 */ /* 0x000fc60000000000 */
[----:B------:R-:W-:Y:S01]  /*1000*/  IMAD.U32 R0, RZ, RZ, UR6 ;  /* 0x00000006ff007e24 */ /* 0x000fe2000f8e00ff */
[----:B------:R-:W-:Y:S01]  /*1010*/  IADD3 R3, R3, UR28, RZ ;  /* 0x0000001c03037c10 */ /* 0x000fe2000fffe0ff */
[----:B------:R-:W-:Y:S01]  /*1020*/  USHF.R.S32.HI UR28, URZ, 0x1f, UR6 ;  /* 0x0000001f3f1c7899 */ /* 0x000fe20008011406 */
[----:B------:R-:W-:Y:S02]  /*1030*/  IMAD.SHL.U32 R150, R148, 0x20, RZ ;  /* 0x0000002094967824 */ /* 0x000fe400078e00ff */
[----:B------:R-:W-:Y:S01]  /*1040*/  IMAD R10, R0, -0x70, R125 ;  /* 0xffffff90000a7824 */ /* 0x000fe200078e027d */
[----:B------:R-:W-:Y:S01]  /*1050*/  UIMAD UR9, UR28, UR24, UR9 ;  /* 0x000000181c0972a4 */ /* 0x000fe2000f8e0209 */
[----:B------:R-:W-:-:S03]  /*1060*/  IMAD.WIDE.U32 R130, R96, c[0x0][0x248], R2 ;  /* 0x0000920060827a25 */ /* 0x000fc600078e0002 */
[----:B------:R-:W-:Y:S01]  /*1070*/  ISETP.GE.AND P0, PT, R10, 0x11, PT ;  /* 0x000000110a00780c */ /* 0x000fe20003f06270 */
[----:B------:R-:W-:Y:S01]  /*1080*/  IMAD.SHL.U32 R0, R8, 0x40, RZ ;  /* 0x0000004008007824 */ /* 0x000fe200078e00ff */
[----:B------:R-:W-:Y:S01]  /*1090*/  ISETP.GE.AND P4, PT, R10, 0x21, PT ;  /* 0x000000210a00780c */ /* 0x000fe20003f86270 */
[----:B------:R-:W-:Y:S01]  /*10a0*/  IMAD.MOV.U32 R126, RZ, RZ, R130 ;  /* 0x000000ffff7e7224 */ /* 0x000fe200078e0082 */
[----:B------:R-:W-:Y:S01]  /*10b0*/  IADD3 R127, R131, UR8, RZ ;  /* 0x00000008837f7c10 */ /* 0x000fe2000fffe0ff */
[----:B------:R-:W-:Y:S01]  /*10c0*/  IMAD.MOV.U32 R175, RZ, RZ, c[0x0][0x2b8] ;  /* 0x0000ae00ffaf7624 */ /* 0x000fe200078e00ff */
[----:B------:R-:W-:Y:S01]  /*10d0*/  LOP3.LUT R0, R0, 0x1c0, RZ, 0xc0, !PT ;  /* 0x000001c000007812 */ /* 0x000fe200078ec0ff */
[----:B------:R-:W-:Y:S01]  /*10e0*/  IMAD.MOV.U32 R174, RZ, RZ, c[0x0][0x27c] ;  /* 0x00009f00ffae7624 */ /* 0x000fe200078e00ff */
[----:B------:R-:W-:Y:S01]  /*10f0*/  ISETP.GE.AND P1, PT, R10, 0x1, PT ;  /* 0x000000010a00780c */ /* 0x000fe20003f26270 */
[----:B------:R-:W-:Y:S01]  /*1100*/  IMAD.WIDE.U32 R2, R145, UR6, R126 ;  /* 0x0000000691027c25 */ /* 0x000fe2000f8e007e */
[----:B------:R-:W-:-:S02]  /*1110*/  LOP3.LUT R7, R0, 0x38, R4, 0xf8, !PT ;  /* 0x0000003800077812 */ /* 0x000fc400078ef804 */
[----:B------:R-:W-:Y:S01]  /*1120*/  SHF.R.U32.HI R6, RZ, 0x3, R0 ;  /* 0x00000003ff067819 */ /* 0x000fe20000011600 */
[----:B------:R-:W-:Y:S01]  /*1130*/  IMAD.MOV.U32 R151, RZ, RZ, c[0x0][0x27c] ;  /* 0x00009f00ff977624 */ /* 0x000fe200078e00ff */
[----:B------:R-:W-:Y:S01]  /*1140*/  IADD3 R3, R3, UR9, RZ ;  /* 0x0000000903037c10 */ /* 0x000fe2000fffe0ff */
[----:B------:R-:W-:Y:S01]  /*1150*/  ULDC.64 UR8, c[0x0][0x260] ;  /* 0x0000980000087ab9 */ /* 0x000fe20000000a00 */
[----:B------:R-:W-:Y:S01]  /*1160*/  @P0 LEA R0, P2, R148, R2, 0x4 ;  /* 0x0000000294000211 */ /* 0x000fe200078420ff */
[----:B------:R-:W-:Y:S01]  /*1170*/  UIMAD UR8, UR14, UR8, URZ ;  /* 0x000000080e0872a4 */ /* 0x000fe2000f8e023f */
[----:B------:R-:W-:Y:S01]  /*1180*/  @P4 IADD3 R8, P3, R2, R12, RZ ;  /* 0x0000000c02084210 */ /* 0x000fe20007f7e0ff */
[----:B------:R-:W-:Y:S01]  /*1190*/  IMAD.U32 R12, RZ, RZ, UR15 ;  /* 0x0000000fff0c7e24 */ /* 0x000fe2000f8e00ff */
[----:B------:R-:W-:Y:S01]  /*11a0*/  LOP3.LUT R9, R7, R6, RZ, 0x3c, !PT ;  /* 0x0000000607097212 */ /* 0x000fe200078e3cff */
[----:B------:R-:W-:Y:S01]  /*11b0*/  UIMAD UR8, UR15, UR9, UR8 ;  /* 0x000000090f0872a4 */ /* 0x000fe2000f8e0208 */
[----:B------:R-:W-:Y:S01]  /*11c0*/  @P0 LEA.HI.X R7, R148, R3, R29, 0x4, P2 ;  /* 0x0000000394070211 */ /* 0x000fe200010f241d */
[----:B------:R-:W-:Y:S01]  /*11d0*/  IMAD.SHL.U32 R151, R151, 0x2, RZ ;  /* 0x0000000297977824 */ /* 0x000fe200078e00ff */
[----:B------:R-:W-:-:S02]  /*11e0*/  @P0 LEA R6, P2, R0, c[0x0][0x220], 0x1 ;  /* 0x0000880000060a11 */ /* 0x000fc400078408ff */
[----:B------:R-:W-:Y:S01]  /*11f0*/  @P4 IADD3.X R11, R3, R13, R11, P3, !PT ;  /* 0x0000000d030b4210 */ /* 0x000fe20001ffe40b */
[----:B------:R-:W-:Y:S01]  /*1200*/  IMAD.WIDE.U32 R12, R12, c[0x0][0x260], R4 ;  /* 0x000098000c0c7a25 */ /* 0x000fe200078e0004 */
[----:B------:R-:W-:Y:S02]  /*1210*/  LOP3.LUT R90, R9, 0xfffffe00, R90, 0xf8, !PT ;  /* 0xfffffe00095a7812 */ /* 0x000fe400078ef85a */
[----:B------:R-:W-:Y:S02]  /*1220*/  @P1 LEA R4, P3, R2, c[0x0][0x220], 0x1 ;  /* 0x0000880002041a11 */ /* 0x000fe400078608ff */
[----:B------:R-:W-:Y:S01]  /*1230*/  @P0 LEA.HI.X R7, R0, c[0x0][0x224], R7, 0x1, P2 ;  /* 0x0000890000070a11 */ /* 0x000fe200010f0c07 */
[----:B------:R-:W-:Y:S01]  /*1240*/  IMAD.SHL.U32 R90, R90, 0x2, RZ ;  /* 0x000000025a5a7824 */ /* 0x000fe200078e00ff */
[----:B------:R-:W-:Y:S02]  /*1250*/  LOP3.LUT R0, R22, 0xfffffffc, RZ, 0xc0, !PT ;  /* 0xfffffffc16007812 */ /* 0x000fe400078ec0ff */
[----:B------:R-:W-:-:S02]  /*1260*/  @P1 LEA.HI.X R5, R2, c[0x0][0x224], R3, 0x1, P3 ;  /* 0x0000890002051a11 */ /* 0x000fc400018f0c03 */
[----:B------:R-:W-:Y:S01]  /*1270*/  @P4 LEA R14, P2, R8, c[0x0][0x220], 0x1 ;  /* 0x00008800080e4a11 */ /* 0x000fe200078408ff */
[----:B------:R-:W-:Y:S01]  /*1280*/  IMAD.IADD R0, R247, 0x1, -R0 ;  /* 0x00000001f7007824 */ /* 0x000fe200078e0a00 */
[----:B------:R-:W-:Y:S01]  /*1290*/  ISETP.GE.AND P3, PT, R10, 0x41, PT ;  /* 0x000000410a00780c */ /* 0x000fe20003f66270 */
[----:B------:R-:W-:Y:S01]  /*12a0*/  @!PT LDS RZ, [RZ] ;  /* 0x00000000fffff984 */ /* 0x000fe20000000800 */
[----:B------:R-:W-:Y:S01]  /*12b0*/  @!PT LDS RZ, [RZ] ;  /* 0x00000000fffff984 */ /* 0x000fe20000000800 */
[----:B------:R-:W-:Y:S01]  /*12c0*/  @!PT LDS RZ, [RZ] ;  /* 0x00000000fffff984 */ /* 0x000fe20000000800 */
[----:B------:R1:W-:Y:S01]  /*12d0*/  @P1 LDGSTS.E.BYPASS.LTC128B.128 [R90+0x3900], [R4.64], !P6 ;  /* 0x03900000045a1fae */ /* 0x0003e2000f101d56 */
[----:B------:R-:W-:Y:S01]  /*12e0*/  @P4 LEA.HI.X R15, R8, c[0x0][0x224], R11, 0x1, P2 ;  /* 0x00008900080f4a11 */ /* 0x000fe200010f0c0b */
[----:B------:R-:W-:Y:S01]  /*12f0*/  IMAD.SHL.U32 R36, R0, 0x4, RZ ;  /* 0x0000000400247824 */ /* 0x000fe200078e00ff */
[----:B------:R-:W-:Y:S01]  /*1300*/  ISETP.GE.AND P2, PT, R10, 0x31, PT ;  /* 0x000000310a00780c */ /* 0x000fe20003f46270 */
[----:B------:R-:W-:Y:S01]  /*1310*/  IMAD.SHL.U32 R20, R0, 0x8, RZ ;  /* 0x0000000800147824 */ /* 0x000fe200078e00ff */
[----:B------:R4:W-:Y:S01]  /*1320*/  @P0 LDGSTS.E.BYPASS.LTC128B.128 [R90+0x4100], [R6.64], !P6 ;  /* 0x04100000065a0fae */ /* 0x0009e2000f101d56 */
[----:B------:R-:W-:Y:S01]  /*1330*/  ISETP.GE.AND P1, PT, R10, 0x51, PT ;  /* 0x000000510a00780c */ /* 0x000fe20003f26270 */
[----:B------:R-:W-:Y:S01]  /*1340*/  IMAD R0, R0, 0x20, R38 ;  /* 0x0000002000007824 */ /* 0x000fe200078e0226 */
[----:B------:R-:W-:Y:S01]  /*1350*/  SHF.R.S32.HI R37, RZ, 0x1f, R36 ;  /* 0x0000001fff257819 */ /* 0x000fe20000011424 */
[----:B------:R2:W-:Y:S01]  /*1360*/  @P4 LDGSTS.E.BYPASS.LTC128B.128 [R90+0x4900], [R14.64], !P6 ;  /* 0x049000000e5a4fae */ /* 0x0005e2000f101d56 */
[----:B------:R-:W-:-:S02]  /*1370*/  SHF.R.S32.HI R21, RZ, 0x1f, R20 ;  /* 0x0000001fff157819 */ /* 0x000fc40000011414 */
[----:B------:R-:W-:Y:S01]  /*1380*/  ISETP.GE.AND P4, PT, R20, c[0x0][0x27c], PT ;  /* 0x00009f0014007a0c */ /* 0x000fe20003f86270 */
[----:B------:R-:W-:Y:S01]  /*1390*/  IMAD.WIDE.U32 R8, R38, c[0x0][0x280], R36 ;  /* 0x0000a00026087a25 */ /* 0x000fe200078e0024 */
[----:B------:R-:W-:Y:S02]  /*13a0*/  ISETP.GT.AND P0, PT, R10, 0x60, PT ;  /* 0x000000600a00780c */ /* 0x000fe40003f04270 */
[----:B------:R-:W-:Y:S01]  /*13b0*/  P2R R147, PR, RZ, 0x10 ;  /* 0x00000010ff937803 */ /* 0x000fe20000000000 */
[----:B------:R-:W-:Y:S01]  /*13c0*/  IMAD.MOV.U32 R26, RZ, RZ, R8 ;  /* 0x000000ffff1a7224 */ /* 0x000fe200078e0008 */
[----:B------:R-:W-:Y:S02]  /*13d0*/  SEL R8, RZ, c[0x0][0x27c], !P4 ;  /* 0x00009f00ff087a07 */ /* 0x000fe40006000000 */
[----:B------:R-:W-:Y:S01]  /*13e0*/  IADD3 R13, R13, UR8, RZ ;  /* 0x000000080d0d7c10 */ /* 0x000fe2000fffe0ff */
[----:B------:R-:W-:Y:S01]  /*13f0*/  ULDC.64 UR8, c[0x0][0x210] ;  /* 0x0000840000087ab9 */ /* 0x000fe20000000a00 */
[----:B------:R-:W-:Y:S01]  /*1400*/  IADD3 R94, R20, 0x20, RZ ;  /* 0x00000020145e7810 */ /* 0x000fe20007ffe0ff */
[----:B------:R-:W-:Y:S01]  /*1410*/  UIMAD UR29, UR14, UR8, URZ ;  /* 0x000000080e1d72a4 */ /* 0x000fe2000f8e023f */
[----:B------:R-:W-:Y:S01]  /*1420*/  IADD3 R23, R36, 0x10, RZ ;  /* 0x0000001024177810 */ /* 0x000fe20007ffe0ff */
[----:B------:R-:W-:Y:S01]  /*1430*/  UIMAD.WIDE.U32 UR30, UR15, UR8, URZ ;  /* 0x000000080f1e72a5 */ /* 0x000fe2000f8e003f */
[----:B------:R-:W-:Y:S01]  /*1440*/  SHF.R.S32.HI R83, RZ, 0x1f, R94 ;  /* 0x0000001fff537819 */ /* 0x000fe2000001145e */
[----:B------:R-:W-:Y:S01]  /*1450*/  UIMAD UR29, UR15, UR9, UR29 ;  /* 0x000000090f1d72a4 */ /* 0x000fe2000f8e021d */
[----:B-1----:R-:W-:Y:S01]  /*1460*/  SHF.R.S32.HI R4, RZ, 0x1f, R38 ;  /* 0x0000001fff047819 */ /* 0x002fe20000011426 */
[----:B------:R-:W-:Y:S01]  /*1470*/  IMAD.WIDE.U32 R96, R96, c[0x0][0x268], R12 ;  /* 0x00009a0060607a25 */ /* 0x000fe200078e000c */
[----:B------:R-:W-:Y:S01]  /*1480*/  ULDC.64 UR8, c[0x0][0x1e8] ;  /* 0x00007a0000087ab9 */ /* 0x000fe20000000a00 */
[----:B------:R-:W-:Y:S01]  /*1490*/  LEA.HI R83, R83, R94, RZ, 0x3 ;  /* 0x0000005e53537211 */ /* 0x000fe200078f18ff */
[----:B------:R-:W-:Y:S01]  /*14a0*/  UIMAD UR32, UR14, UR8, URZ ;  /* 0x000000080e2072a4 */ /* 0x000fe2000f8e023f */
[C---:B------:R-:W-:Y:S01]  /*14b0*/  IMAD R11, R4.reuse, c[0x0][0x280], RZ ;  /* 0x0000a000040b7a24 */ /* 0x040fe200078e02ff */
[----:B------:R-:W-:Y:S01]  /*14c0*/  UIMAD.WIDE.U32 UR34, UR15, UR8, URZ ;  /* 0x000000080f2272a5 */ /* 0x000fe2000f8e003f */
[----:B------:R-:W-:Y:S01]  /*14d0*/  IMAD R4, R4, c[0x0][0x290], RZ ;  /* 0x0000a40004047a24 */ /* 0x000fe200078e02ff */
[----:B------:R-:W-:Y:S01]  /*14e0*/  UIMAD UR32, UR15, UR9, UR32 ;  /* 0x000000090f2072a4 */ /* 0x000fe2000f8e0220 */
[C---:B------:R-:W-:Y:S01]  /*14f0*/  IMAD R11, R38.reuse, c[0x0][0x284], R11 ;  /* 0x0000a100260b7a24 */ /* 0x040fe200078e020b */
[----:B------:R-:W-:Y:S01]  /*1500*/  LOP3.LUT R83, R83, 0xfffffff8, RZ, 0xc0, !PT ;  /* 0xfffffff853537812 */ /* 0x000fe200078ec0ff */
[C---:B------:R-:W-:Y:S01]  /*1510*/  IMAD R16, R38.reuse, c[0x0][0x294], R4 ;  /* 0x0000a50026107a24 */ /* 0x040fe200078e0204 */
[----:B------:R-:W-:Y:S01]  /*1520*/  ULDC.64 UR8, c[0x0][0x268] ;  /* 0x00009a0000087ab9 */ /* 0x000fe20000000a00 */
[C---:B----4-:R-:W-:Y:S01]  /*1530*/  IMAD.WIDE.U32 R6, R38.reuse, c[0x0][0x290], R36 ;  /* 0x0000a40026067a25 */ /* 0x050fe200078e0024 */
[----:B------:R-:W-:Y:S01]  /*1540*/  UIMAD UR8, UR26, UR8, URZ ;  /* 0x000000081a0872a4 */ /* 0x000fe2000f8e023f */
[----:B------:R-:W-:Y:S01]  /*1550*/  SHF.R.S32.HI R93, RZ, 0x1f, R83 ;  /* 0x0000001fff5d7819 */ /* 0x000fe20000011453 */
[----:B------:R-:W-:Y:S01]  /*1560*/  UIADD3 UR29, UR31, UR29, URZ ;  /* 0x0000001d1f1d7290 */ /* 0x000fe2000fffe03f */
[----:B------:R-:W-:Y:S01]  /*1570*/  IMAD.WIDE.U32 R4, R38, c[0x0][0x280], R20 ;  /* 0x0000a00026047a25 */ /* 0x000fe200078e0014 */
[----:B------:R-:W-:-:S02]  /*1580*/  UIMAD UR27, UR27, UR9, UR8 ;  /* 0x000000091b1b72a4 */ /* 0x000fc4000f8e0208 */
[----:B------:R-:W-:Y:S01]  /*1590*/  UMOV UR26, 0x60 ;  /* 0x00000060001a7882 */ /* 0x000fe20000000000 */
[----:B------:R-:W-:Y:S01]  /*15a0*/  IMAD.IADD R27, R9, 0x1, R11 ;  /* 0x00000001091b7824 */ /* 0x000fe200078e020b */
[----:B------:R-:W-:Y:S01]  /*15b0*/  ULDC.64 UR8, c[0x0][0x2b0] ;  /* 0x0000ac0000087ab9 */ /* 0x000fe20000000a00 */
[----:B------:R-:W-:Y:S01]  /*15c0*/  IMAD.IADD R25, R7, 0x1, R16 ;  /* 0x0000000107197824 */ /* 0x000fe200078e0210 */
[----:B------:R-:W-:Y:S01]  /*15d0*/  IADD3 R98, R97, UR27, RZ ;  /* 0x0000001b61627c10 */ /* 0x000fe2000fffe0ff */
[----:B------:R-:W-:Y:S01]  /*15e0*/  IMAD.IADD R19, R11, 0x1, R5 ;  /* 0x000000010b137824 */ /* 0x000fe200078e0205 */
[----:B------:R-:W-:Y:S01]  /*15f0*/  UIADD3 UR32, UR35, UR32, URZ ;  /* 0x0000002023207290 */ /* 0x000fe2000fffe03f */
[----:B------:R-:W-:Y:S02]  /*1600*/  IMAD.MOV.U32 R24, RZ, RZ, R6 ;  /* 0x000000ffff187224 */ /* 0x000fe400078e0006 */
[----:B------:R-:W-:Y:S02]  /*1610*/  IMAD.MOV.U32 R18, RZ, RZ, R4 ;  /* 0x000000ffff127224 */ /* 0x000fe400078e0004 */
[----:B------:R-:W-:-:S02]  /*1620*/  @P2 IMAD R9, R29, 0x30, RZ ;  /* 0x000000301d092824 */ /* 0x000fc400078e02ff */
[----:B------:R-:W-:-:S04]  /*1630*/  IMAD.WIDE.U32 R6, R38, c[0x0][0x290], R20 ;  /* 0x0000a40026067a25 */ /* 0x000fc800078e0014 */
[----:B------:R-:W-:-:S04]  /*1640*/  @P2 IMAD.WIDE.U32 R4, R148, 0x30, R2 ;  /* 0x0000003094042825 */ /* 0x000fc800078e0002 */
[----:B------:R-:W-:Y:S01]  /*1650*/  @P2 IMAD.IADD R9, R5, 0x1, R9 ;  /* 0x0000000105092824 */ /* 0x000fe200078e0209 */
[C---:B------:R-:W-:Y:S01]  /*1660*/  @P2 LEA R10, P4, R4.reuse, c[0x0][0x220], 0x1 ;  /* 0x00008800040a2a11 */ /* 0x040fe200078808ff */
[----:B------:R-:W-:Y:S02]  /*1670*/  @P1 IMAD.MOV.U32 R5, RZ, RZ, R3 ;  /* 0x000000ffff051224 */ /* 0x000fe400078e0003 */
[----:B------:R-:W-:Y:S01]  /*1680*/  IMAD.WIDE.U32 R108, R149, c[0x0][0x280], R26 ;  /* 0x0000a000956c7a25 */ /* 0x000fe200078e001a */
[----:B------:R-:W-:-:S03]  /*1690*/  @P2 LEA.HI.X R11, R4, c[0x0][0x224], R9, 0x1, P4 ;  /* 0x00008900040b2a11 */ /* 0x000fc600020f0c09 */
[----:B------:R-:W-:Y:S02]  /*16a0*/  @P1 IMAD.MOV.U32 R4, RZ, RZ, R2 ;  /* 0x000000ffff041224 */ /* 0x000fe400078e0002 */
[----:B------:R1:W-:Y:S01]  /*16b0*/  @P2 LDGSTS.E.BYPASS.LTC128B.128 [R90+0x5100], [R10.64], !P6 ;  /* 0x051000000a5a2fae */ /* 0x0003e2000f101d56 */
[----:B------:R-:W-:-:S04]  /*16c0*/  IMAD.WIDE.U32 R106, R149, c[0x0][0x290], R24 ;  /* 0x0000a400956a7a25 */ /* 0x000fc800078e0018 */
[----:B------:R-:W-:-:S04]  /*16d0*/  @P1 IMAD.WIDE.U32 R4, R148, 0x50, R4 ;  /* 0x0000005094041825 */ /* 0x000fc800078e0004 */
[----:B------:R-:W-:-:S04]  /*16e0*/  IMAD.WIDE.U32 R104, R149, c[0x0][0x280], R18 ;  /* 0x0000a00095687a25 */ /* 0x000fc800078e0012 */
[----:B-1----:R-:W-:-:S05]  /*16f0*/  IMAD.SHL.U32 R10, R156, 0x40, RZ ;  /* 0x000000409c0a7824 */ /* 0x002fca00078e00ff */
[----:B------:R-:W-:-:S04]  /*1700*/  LOP3.LUT R122, R10, 0x1c0, RZ, 0xc0, !PT ;  /* 0x000001c00a7a7812 */ /* 0x000fc800078ec0ff */
[----:B------:R-:W-:Y:S01]  /*1710*/  SHF.R.U32.HI R159, RZ, 0x3, R122 ;  /* 0x00000003ff9f7819 */ /* 0x000fe2000001167a */
[----:B---3--:R1:W3:Y:S02]  /*1720*/  @P5 R2UR UR28, R17 ;  /* 0x00000000111c53c2 */ /* 0x0082e400000e0000 */
[----:B-1----:R-:W-:Y:S01]  /*1730*/  IMAD.IADD R17, R16, 0x1, R7 ;  /* 0x0000000110117824 */ /* 0x002fe200078e0207 */
[----:B---3--:R-:W-:Y:S01]  /*1740*/  @UP0 USHF.R.S32.HI UR39, URZ, 0x1f, UR28 ;  /* 0x0000001f3f270899 */ /* 0x008fe2000801141c */
[----:B------:R-:W-:Y:S01]  /*1750*/  IMAD.IADD R7, R20, 0x1, R8 ;  /* 0x0000000114077824 */ /* 0x000fe200078e0208 */
[----:B------:R-:W-:Y:S01]  /*1760*/  @UP0 UMOV UR38, UR28 ;  /* 0x0000001c00260c82 */ /* 0x000fe20008000000 */
[----:B------:R-:W-:Y:S01]  /*1770*/  IMAD.MOV.U32 R16, RZ, RZ, R6 ;  /* 0x000000ffff107224 */ /* 0x000fe200078e0006 */
[C---:B------:R-:W-:Y:S01]  /*1780*/  @P3 LEA R6, P4, R148.reuse, R2, 0x6 ;  /* 0x0000000294063211 */ /* 0x040fe200078830ff */
[----:B------:R-:W-:Y:S01]  /*1790*/  @!UP0 UMOV UR38, UR20 ;  /* 0x0000001400268c82 */ /* 0x000fe20008000000 */
[----:B--2---:R-:W-:Y:S01]  /*17a0*/  SHF.R.S32.HI R14, RZ, 0x1f, R7 ;  /* 0x0000001fff0e7819 */ /* 0x004fe20000011407 */
[----:B------:R-:W-:Y:S01]  /*17b0*/  @!UP0 UMOV UR39, UR10 ;  /* 0x0000000a00278c82 */ /* 0x000fe20008000000 */
[C---:B------:R-:W-:Y:S01]  /*17c0*/  @P3 LEA.HI.X R9, R148.reuse, R3, R29, 0x6, P4 ;  /* 0x0000000394093211 */ /* 0x040fe200020f341d */
[----:B------:R-:W-:Y:S01]  /*17d0*/  @P0 IMAD.WIDE.U32 R2, R148, 0x60, R2 ;  /* 0x0000006094020825 */ /* 0x000fe200078e0002 */
[----:B------:R-:W-:Y:S01]  /*17e0*/  LEA.HI R14, R14, R7, RZ, 0x3 ;  /* 0x000000070e0e7211 */ /* 0x000fe200078f18ff */
[----:B------:R-:W-:Y:S01]  /*17f0*/  UIMAD UR28, UR39, UR8, URZ ;  /* 0x00000008271c72a4 */ /* 0x000fe2000f8e023f */
[----:B------:R-:W-:Y:S01]  /*1800*/  @P3 LEA R8, P4, R6, c[0x0][0x220], 0x1 ;  /* 0x0000880006083a11 */ /* 0x000fe200078808ff */
[----:B------:R-:W-:Y:S01]  /*1810*/  @P1 IMAD R7, R29, 0x50, RZ ;  /* 0x000000501d071824 */ /* 0x000fe200078e02ff */
[----:B------:R-:W-:Y:S01]  /*1820*/  SHF.L.U64.HI R148, R148, R155, c[0x0][0x23c] ;  /* 0x00008f0094947619 */ /* 0x000fe2000001029b */
[----:B------:R-:W-:Y:S01]  /*1830*/  UIMAD UR28, UR38, UR9, UR28 ;  /* 0x00000009261c72a4 */ /* 0x000fe2000f8e021c */
[----:B------:R-:W-:Y:S01]  /*1840*/  @P3 LEA.HI.X R9, R6, c[0x0][0x224], R9, 0x1, P4 ;  /* 0x0000890006093a11 */ /* 0x000fe200020f0c09 */
[----:B------:R-:W-:Y:S01]  /*1850*/  @P1 IMAD.IADD R7, R5, 0x1, R7 ;  /* 0x0000000105071824 */ /* 0x000fe200078e0207 */
[C---:B------:R-:W-:Y:S01]  /*1860*/  @P1 LEA R6, P4, R4.reuse, c[0x0][0x220], 0x1 ;  /* 0x0000880004061a11 */ /* 0x040fe200078808ff */
[----:B------:R-:W-:Y:S01]  /*1870*/  @P0 IMAD R5, R29, 0x60, RZ ;  /* 0x000000601d050824 */ /* 0x000fe200078e02ff */
[----:B------:R-:W-:Y:S01]  /*1880*/  ULDC UR10, c[0x0][0x284] ;  /* 0x0000a100000a7ab9 */ /* 0x000fe20000000800 */
[----:B------:R1:W-:Y:S01]  /*1890*/  @P3 LDGSTS.E.BYPASS.LTC128B.128 [R90+0x5900], [R8.64], !P6 ;  /* 0x05900000085a3fae */ /* 0x0003e2000f101d56 */
[----:B------:R-:W-:Y:S01]  /*18a0*/  @P1 LEA.HI.X R7, R4, c[0x0][0x224], R7, 0x1, P4 ;  /* 0x0000890004071a11 */ /* 0x000fe200020f0c07 */
[----:B------:R-:W-:Y:S01]  /*18b0*/  @P0 IMAD.IADD R5, R3, 0x1, R5 ;  /* 0x0000000103050824 */ /* 0x000fe200078e0205 */
[----:B------:R-:W-:Y:S01]  /*18c0*/  @P0 LEA R4, P4, R2, c[0x0][0x220], 0x1 ;  /* 0x0000880002040a11 */ /* 0x000fe200078808ff */
[----:B------:R-:W-:Y:S01]  /*18d0*/  ULDC UR9, c[0x0][0x294] ;  /* 0x0000a50000097ab9 */ /* 0x000fe20000000800 */
[----:B------:R-:W-:Y:S01]  /*18e0*/  LEA.HI R3, R28, R247, RZ, 0x5 ;  /* 0x000000f71c037211 */ /* 0x000fe200078f28ff */
[----:B------:R2:W-:Y:S01]  /*18f0*/  @P1 LDGSTS.E.BYPASS.LTC128B.128 [R90+0x6100], [R6.64], !P6 ;  /* 0x06100000065a1fae */ /* 0x0005e2000f101d56 */
[----:B------:R-:W-:Y:S01]  /*1900*/  @P0 LEA.HI.X R5, R2, c[0x0][0x224], R5, 0x1, P4 ;  /* 0x0000890002050a11 */ /* 0x000fe200020f0c05 */
[----:B------:R-:W-:Y:S01]  /*1910*/  UIMAD.WIDE.U32 UR36, UR38, UR8, URZ ;  /* 0x00000008262472a5 */ /* 0x000fe2000f8e003f */
[----:B------:R-:W-:Y:S01]  /*1920*/  SHF.R.S32.HI R2, RZ, 0x1f, R149 ;  /* 0x0000001fff027819 */ /* 0x000fe20000011495 */
[----:B------:R-:W-:Y:S01]  /*1930*/  IMAD.SHL.U32 R3, R3, 0x10, RZ ;  /* 0x0000001003037824 */ /* 0x000fe200078e00ff */
[----:B------:R-:W-:Y:S01]  /*1940*/  ULDC UR8, c[0x0][0x284] ;  /* 0x0000a10000087ab9 */ /* 0x000fe20000000800 */
[----:B------:R3:W-:Y:S01]  /*1950*/  @P0 LDGSTS.E.BYPASS.LTC128B.128 [R90+0x6900], [R4.64], !P6 ;  /* 0x06900000045a0fae */ /* 0x0007e2000f101d56 */
[----:B------:R-:W-:Y:S01]  /*1960*/  ISETP.GE.AND P0, PT, R20, c[0x0][0x1d4], PT ;  /* 0x0000750014007a0c */ /* 0x000fe20003f06270 */
[----:B------:R-:W-:Y:S01]  /*1970*/  UIMAD UR10, UR26, UR10, URZ ;  /* 0x0000000a1a0a72a4 */ /* 0x000fe2000f8e023f */
[----:B------:R-:W-:Y:S01]  /*1980*/  LOP3.LUT R135, R3, 0xfffffe00, RZ, 0xc0, !PT ;  /* 0xfffffe0003877812 */ /* 0x000fe200078ec0ff */
[----:B------:R-:W-:Y:S01]  /*1990*/  IMAD.SHL.U32 R3, R158, 0x40, RZ ;  /* 0x000000409e037824 */ /* 0x000fe200078e00ff */
[----:B------:R-:W-:Y:S01]  /*19a0*/  P2R R101, PR, RZ, 0x1 ;  /* 0x00000001ff657803 */ /* 0x000fe20000000000 */
[----:B------:R-:W0:Y:S01]  /*19b0*/  LDGDEPBAR ;  /* 0x00000000000079af */ /* 0x000e220000000000 */
[----:B------:R-:W-:Y:S01]  /*19c0*/  UIMAD UR9, UR26, UR9, URZ ;  /* 0x000000091a0972a4 */ /* 0x000fe2000f8e023f */
[----:B------:R-:W-:Y:S01]  /*19d0*/  ISETP.GE.AND P1, PT, R94, c[0x0][0x1d4], PT ;  /* 0x000075005e007a0c */ /* 0x000fe20003f26270 */
[----:B------:R-:W-:Y:S01]  /*19e0*/  UIMAD UR8, UR5, UR8, URZ ;  /* 0x00000008050872a4 */ /* 0x000fe2000f8e023f */
[----:B------:R-:W-:Y:S01]  /*19f0*/  LOP3.LUT R124, R3, 0x1c0, RZ, 0xc0, !PT ;  /* 0x000001c0037c7812 */ /* 0x000fe200078ec0ff */
[----:B------:R-:W-:Y:S01]  /*1a00*/  IMAD.WIDE.U32 R102, R149, c[0x0][0x290], R16 ;  /* 0x0000a40095667a25 */ /* 0x000fe200078e0010 */
[----:B------:R-:W-:Y:S01]  /*1a10*/  LOP3.LUT R95, R14, 0xfffffff8, RZ, 0xc0, !PT ;  /* 0xfffffff80e5f7812 */ /* 0x000fe200078ec0ff */
[----:B------:R-:W-:Y:S01]  /*1a20*/  UIADD3 UR28, UR37, UR28, URZ ;  /* 0x0000001c251c7290 */ /* 0x000fe2000fffe03f */
[----:B------:R-:W-:-:S02]  /*1a30*/  SHF.R.U32.HI R161, RZ, 0x3, R124 ;  /* 0x00000003ffa17819 */ /* 0x000fc4000001167c */
[----:B-1----:R-:W-:Y:S02]  /*1a40*/  SHF.R.S32.HI R9, RZ, 0x1f, R156 ;  /* 0x0000001fff097819 */ /* 0x002fe4000001149c */
[----:B------:R-:W-:Y:S02]  /*1a50*/  P2R R116, PR, RZ, 0x2 ;  /* 0x00000002ff747803 */ /* 0x000fe40000000000 */
[----:B------:R-:W-:Y:S01]  /*1a60*/  LEA.HI R3, R9, R156, RZ, 0x3 ;  /* 0x0000009c09037211 */ /* 0x000fe200078f18ff */
[----:B--2---:R-:W-:Y:S01]  /*1a70*/  IMAD.MOV.U32 R6, RZ, RZ, c[0x0][0x280] ;  /* 0x0000a000ff067624 */ /* 0x004fe200078e00ff */
[----:B------:R-:W-:Y:S02]  /*1a80*/  SHF.R.S32.HI R115, RZ, 0x3, R14 ;  /* 0x00000003ff737819 */ /* 0x000fe4000001140e */
[----:B------:R-:W-:Y:S01]  /*1a90*/  SHF.R.S32.HI R110, RZ, 0x1f, R95 ;  /* 0x0000001fff6e7819 */ /* 0x000fe2000001145f */
[C---:B------:R-:W-:Y:S01]  /*1aa0*/  IMAD.SHL.U32 R172, R6.reuse, 0x40, RZ ;  /* 0x0000004006ac7824 */ /* 0x040fe200078e00ff */
[C---:B------:R-:W-:Y:S01]  /*1ab0*/  SHF.L.U64.HI R152, R6.reuse, R153, c[0x0][0x284] ;  /* 0x0000a10006987619 */ /* 0x040fe20000010299 */
[----:B---3--:R-:W-:Y:S01]  /*1ac0*/  IMAD.MOV.U32 R4, RZ, RZ, c[0x0][0x290] ;  /* 0x0000a400ff047624 */ /* 0x008fe200078e00ff */
[----:B------:R-:W-:Y:S01]  /*1ad0*/  SHF.L.U64.HI R154, R6, R155, c[0x0][0x284] ;  /* 0x0000a100069a7619 */ /* 0x000fe2000001029b */
[C---:B------:R-:W-:Y:S01]  /*1ae0*/  IMAD R5, R2.reuse, c[0x0][0x280], RZ ;  /* 0x0000a00002057a24 */ /* 0x040fe200078e02ff */
[----:B------:R-:W-:Y:S01]  /*1af0*/  ISETP.NE.AND P1, PT, R175, 0x1, PT ;  /* 0x00000001af00780c */ /* 0x000fe20003f25270 */
[----:B------:R-:W-:Y:S01]  /*1b00*/  IMAD R2, R2, c[0x0][0x290], RZ ;  /* 0x0000a40002027a24 */ /* 0x000fe200078e02ff */
[C---:B------:R-:W-:Y:S01]  /*1b10*/  SHF.L.U64.HI R153, R4.reuse, R153, c[0x0][0x294] ;  /* 0x0000a50004997619 */ /* 0x040fe20000010299 */
[C---:B------:R-:W-:Y:S01]  /*1b20*/  IMAD.SHL.U32 R170, R4.reuse, 0x40, RZ ;  /* 0x0000004004aa7824 */ /* 0x040fe200078e00ff */
[C---:B------:R-:W-:Y:S01]  /*1b30*/  SHF.L.U64.HI R155, R4.reuse, R155, c[0x0][0x294] ;  /* 0x0000a500049b7619 */ /* 0x040fe2000001029b */
[----:B------:R-:W-:-:S02]  /*1b40*/  IMAD.SHL.U32 R171, R4, 0x20, RZ ;  /* 0x0000002004ab7824 */ /* 0x000fc400078e00ff */
[----:B------:R-:W-:-:S04]  /*1b50*/  IMAD.WIDE.U32 R166, R4, 0x60, RZ ;  /* 0x0000006004a67825 */ /* 0x000fc800078e00ff */
[----:B------:R-:W-:Y:S01]  /*1b60*/  IMAD.WIDE.U32 R162, R4, 0x70, RZ ;  /* 0x0000007004a27825 */ /* 0x000fe200078e00ff */
[----:B------:R-:W-:Y:S02]  /*1b70*/  SHF.R.S32.HI R4, RZ, 0x1f, R22 ;  /* 0x0000001fff047819 */ /* 0x000fe40000011416 */
[----:B------:R-:W-:Y:S01]  /*1b80*/  IADD3 R120, R167, UR9, RZ ;  /* 0x00000009a7787c10 */ /* 0x000fe2000fffe0ff */
[----:B------:R-:W-:Y:S01]  /*1b90*/  IMAD R7, R149, c[0x0][0x294], R2 ;  /* 0x0000a50095077a24 */ /* 0x000fe200078e0202 */
[----:B------:R-:W-:Y:S01]  /*1ba0*/  LEA.HI R2, R4, R38, RZ, 0x3 ;  /* 0x0000002604027211 */ /* 0x000fe200078f18ff */
[C---:B------:R-:W-:Y:S01]  /*1bb0*/  IMAD.SHL.U32 R173, R6.reuse, 0x20, RZ ;  /* 0x0000002006ad7824 */ /* 0x040fe200078e00ff */
[----:B------:R-:W-:Y:S01]  /*1bc0*/  SHF.R.S32.HI R4, RZ, 0x1f, R157 ;  /* 0x0000001fff047819 */ /* 0x000fe2000001149d */
[----:B------:R-:W-:Y:S01]  /*1bd0*/  IMAD.WIDE.U32 R168, R6, 0x60, RZ ;  /* 0x0000006006a87825 */ /* 0x000fe200078e00ff */
[----:B------:R-:W-:Y:S02]  /*1be0*/  LOP3.LUT R2, R2, 0xfffffff8, RZ, 0xc0, !PT ;  /* 0xfffffff802027812 */ /* 0x000fe400078ec0ff */
[----:B------:R-:W-:Y:S01]  /*1bf0*/  LEA.HI R4, R4, R157, RZ, 0x3 ;  /* 0x0000009d04047211 */ /* 0x000fe200078f18ff */
[----:B------:R-:W-:Y:S01]  /*1c00*/  IMAD.WIDE.U32 R164, R6, 0x70, RZ ;  /* 0x0000007006a47825 */ /* 0x000fe200078e00ff */
[----:B------:R-:W-:-:S02]  /*1c10*/  SHF.R.S32.HI R6, RZ, 0x1f, R158 ;  /* 0x0000001fff067819 */ /* 0x000fc4000001149e */
[----:B------:R-:W-:Y:S01]  /*1c20*/  IADD3 R119, R169, UR10, RZ ;  /* 0x0000000aa9777c10 */ /* 0x000fe2000fffe0ff */
[----:B------:R-:W-:Y:S01]  /*1c30*/  IMAD R8, R149, c[0x0][0x284], R5 ;  /* 0x0000a10095087a24 */ /* 0x000fe200078e0205 */
[----:B------:R-:W-:Y:S01]  /*1c40*/  LEA.HI R6, R6, R158, RZ, 0x3 ;  /* 0x0000009e06067211 */ /* 0x000fe200078f18ff */
[----:B------:R-:W-:Y:S01]  /*1c50*/  IMAD.SHL.U32 R5, R157, 0x40, RZ ;  /* 0x000000409d057824 */ /* 0x000fe200078e00ff */
[----:B------:R-:W-:Y:S01]  /*1c60*/  IADD3 R144, R163, UR21, RZ ;  /* 0x00000015a3907c10 */ /* 0x000fe2000fffe0ff */
[----:B------:R-:W-:Y:S01]  /*1c70*/  IMAD.IADD R2, R38, 0x1, -R2 ;  /* 0x0000000126027824 */ /* 0x000fe200078e0a02 */
[----:B------:R-:W-:Y:S01]  /*1c80*/  IADD3 R143, R165, UR8, RZ ;  /* 0x00000008a58f7c10 */ /* 0x000fe2000fffe0ff */
[----:B------:R-:W-:Y:S01]  /*1c90*/  IMAD.SHL.U32 R3, R3, 0x40, RZ ;  /* 0x0000004003037824 */ /* 0x000fe200078e00ff */
[----:B------:R-:W-:Y:S01]  /*1ca0*/  LOP3.LUT R123, R5, 0x1c0, RZ, 0xc0, !PT ;  /* 0x000001c0057b7812 */ /* 0x000fe200078ec0ff */
[C---:B------:R-:W-:Y:S01]  /*1cb0*/  IMAD.SHL.U32 R5, R2.reuse, 0x40, RZ ;  /* 0x0000004002057824 */ /* 0x040fe200078e00ff */
[----:B------:R-:W-:Y:S01]  /*1cc0*/  LOP3.LUT P0, RZ, R2, 0x4, RZ, 0xc0, !PT ;  /* 0x0000000402ff7812 */ /* 0x000fe2000780c0ff */
[----:B------:R-:W-:Y:S01]  /*1cd0*/  IMAD.SHL.U32 R2, R6, 0x40, RZ ;  /* 0x0000004006027824 */ /* 0x000fe200078e00ff */
[----:B------:R-:W-:Y:S01]  /*1ce0*/  LOP3.LUT R136, R3, 0xfffffe00, RZ, 0xc0, !PT ;  /* 0xfffffe0003887812 */ /* 0x000fe200078ec0ff */
[----:B------:R-:W-:Y:S01]  /*1cf0*/  IMAD.SHL.U32 R4, R4, 0x40, RZ ;  /* 0x0000004004047824 */ /* 0x000fe200078e00ff */
[----:B------:R-:W-:Y:S01]  /*1d00*/  LOP3.LUT R133, R5, 0x1c0, RZ, 0xc0, !PT ;  /* 0x000001c005857812 */ /* 0x000fe200078ec0ff */
[----:B------:R-:W-:Y:S01]  /*1d10*/  IMAD.IADD R114, R109, 0x1, R8 ;  /* 0x000000016d727824 */ /* 0x000fe200078e0208 */
[----:B------:R-:W-:Y:S01]  /*1d20*/  LOP3.LUT R138, R2, 0xfffffe00, RZ, 0xc0, !PT ;  /* 0xfffffe00028a7812 */ /* 0x000fe200078ec0ff */
[----:B------:R-:W-:Y:S01]  /*1d30*/  IMAD.IADD R112, R8, 0x1, R105 ;  /* 0x0000000108707824 */ /* 0x000fe200078e0269 */
[----:B------:R-:W-:Y:S01]  /*1d40*/  SHF.R.U32.HI R134, RZ, 0x3, R133 ;  /* 0x00000003ff867819 */ /* 0x000fe20000011685 */
[----:B------:R-:W-:Y:S01]  /*1d50*/  IMAD.IADD R113, R107, 0x1, R7 ;  /* 0x000000016b717824 */ /* 0x000fe200078e0207 */
[----:B------:R-:W-:Y:S01]  /*1d60*/  LOP3.LUT R2, R133, 0x18, R20, 0xf8, !PT ;  /* 0x0000001885027812 */ /* 0x000fe200078ef814 */
[----:B------:R-:W-:Y:S01]  /*1d70*/  IMAD.IADD R111, R7, 0x1, R103 ;  /* 0x00000001076f7824 */ /* 0x000fe200078e0267 */
[----:B------:R-:W-:Y:S01]  /*1d80*/  LOP3.LUT R3, R133, 0x38, R14, 0xf8, !PT ;  /* 0x0000003885037812 */ /* 0x000fe200078ef80e */
[----:B------:R-:W-:Y:S01]  /*1d90*/  ULDC.U8 UR8, c[0x0][0x298] ;  /* 0x0000a60000087ab9 */ /* 0x000fe20000000000 */
[----:B------:R-:W-:-:S02]  /*1da0*/  LOP3.LUT R2, R2, R134, RZ, 0x3c, !PT ;  /* 0x0000008602027212 */ /* 0x000fc400078e3cff */
[----:B------:R-:W-:Y:S02]  /*1db0*/  LOP3.LUT R137, R4, 0xfffffe00, RZ, 0xc0, !PT ;  /* 0xfffffe0004897812 */ /* 0x000fe400078ec0ff */
[----:B------:R-:W-:Y:S01]  /*1dc0*/  SHF.R.U32.HI R160, RZ, 0x3, R123 ;  /* 0x00000003ffa07819 */ /* 0x000fe2000001167b */
[----:B------:R-:W-:Y:S01]  /*1dd0*/  IMAD.IADD R2, R2, 0x1, R135 ;  /* 0x0000000102027824 */ /* 0x000fe200078e0287 */
[--C-:B------:R-:W-:Y:S02]  /*1de0*/  LOP3.LUT R6, R124, 0x38, R14.reuse, 0xf8, !PT ;  /* 0x000000387c067812 */ /* 0x100fe400078ef80e */
[--C-:B------:R-:W-:Y:S02]  /*1df0*/  LOP3.LUT R5, R123, 0x38, R14.reuse, 0xf8, !PT ;  /* 0x000000387b057812 */ /* 0x100fe400078ef80e */
[----:B------:R-:W-:Y:S02]  /*1e00*/  LEA R91, R2, 0x100, 0x1 ;  /* 0x00000100025b7811 */ /* 0x000fe400078e08ff */
[----:B------:R-:W-:-:S02]  /*1e10*/  LOP3.LUT R4, R122, 0x38, R14, 0xf8, !PT ;  /* 0x000000387a047812 */ /* 0x000fc400078ef80e */
[----:B------:R-:W-:Y:S02]  /*1e20*/  LOP3.LUT R2, R3, R134, RZ, 0x3c, !PT ;  /* 0x0000008603027212 */ /* 0x000fe400078e3cff */
[----:B------:R-:W-:Y:S02]  /*1e30*/  LOP3.LUT R6, R138, R6, R161, 0xf6, !PT ;  /* 0x000000068a067212 */ /* 0x000fe400078ef6a1 */
[----:B------:R-:W-:Y:S01]  /*1e40*/  LOP3.LUT R5, R137, R5, R160, 0xf6, !PT ;  /* 0x0000000589057212 */ /* 0x000fe200078ef6a0 */
[----:B------:R-:W-:Y:S01]  /*1e50*/  IMAD.IADD R2, R2, 0x1, R135 ;  /* 0x0000000102027824 */ /* 0x000fe200078e0287 */
[----:B------:R-:W-:Y:S01]  /*1e60*/  LOP3.LUT R3, R136, R4, R159, 0xf6, !PT ;  /* 0x0000000488037212 */ /* 0x000fe200078ef69f */
[----:B------:R-:W-:Y:S01]  /*1e70*/  IMAD.SHL.U32 R142, R6, 0x2, RZ ;  /* 0x00000002068e7824 */ /* 0x000fe200078e00ff */
[----:B------:R-:W-:Y:S01]  /*1e80*/  IADD3 R92, R91, 0x40, RZ ;  /* 0x000000405b5c7810 */ /* 0x000fe20007ffe0ff */
[----:B------:R-:W-:Y:S01]  /*1e90*/  IMAD.SHL.U32 R141, R5, 0x2, RZ ;  /* 0x00000002058d7824 */ /* 0x000fe200078e00ff */
[----:B------:R-:W-:Y:S01]  /*1ea0*/  @P0 IADD3 R92, R91, -0x40, RZ ;  /* 0xffffffc05b5c0810 */ /* 0x000fe20007ffe0ff */
[----:B------:R-:W-:Y:S01]  /*1eb0*/  IMAD.SHL.U32 R140, R3, 0x2, RZ ;  /* 0x00000002038c7824 */ /* 0x000fe200078e00ff */
[----:B------:R-:W-:Y:S01]  /*1ec0*/  BAR.SYNC.DEFER_BLOCKING 0x0 ;  /* 0x0000000000007b1d */ /* 0x000fe20000010000 */
[----:B------:R-:W-:Y:S01]  /*1ed0*/  IMAD.SHL.U32 R139, R2, 0x2, RZ ;  /* 0x00000002028b7824 */ /* 0x000fe200078e00ff */
[----:B------:R-:W-:-:S04]  /*1ee0*/  ISETP.GE.AND P0, PT, R174, 0x1, PT ;  /* 0x00000001ae00780c */ /* 0x000fc80003f06270 */
.L_x_102:
[----:B-1----:R-:W-:Y:S01]  /*1ef0*/  IMAD.U32 R2, RZ, RZ, UR6 ;  /* 0x00000006ff027e24 */ /* 0x002fe2000f8e00ff */
[----:B------:R-:W-:Y:S04]  /*1f00*/  DEPBAR.LE SB0, 0x0 ;  /* 0x000080000000791a */ /* 0x000fe80000000000 */
[----:B------:R-:W-:Y:S01]  /*1f10*/  IMAD R2, R2, 0x70, R0 ;  /* 0x0000007002027824 */ /* 0x000fe200078e0200 */
[----:B------:R-:W-:Y:S01]  /*1f20*/  ISETP.NE.AND P1, PT, R175, 0x1, PT ;  /* 0x00000001af00780c */ /* 0x000fe20003f25270 */
[----:B------:R-:W-:Y:S01]  /*1f30*/  IMAD.MOV.U32 R99, RZ, RZ, RZ ;  /* 0x000000ffff637224 */ /* 0x000fe200078e00ff */
[----:B------:R-:W-:Y:S01]  /*1f40*/  ISETP.GE.AND P2, PT, R174, 0x1, PT ;  /* 0x00000001ae00780c */ /* 0x000fe20003f46270 */
[----:B------:R-:W-:Y:S01]  /*1f50*/  IMAD.IADD R3, R146, 0x1, R2 ;  /* 0x0000000192037824 */ /* 0x000fe200078e0202 */
[----:B------:R-:W-:Y:S01]  /*1f60*/  ISETP.GE.AND P0, PT, R2, UR4, PT ;  /* 0x0000000402007c0c */ /* 0x000fe2000bf06270 */
[----:B------:R-:W-:Y:S02]  /*1f70*/  BSSY B2, `(.L_x_56) ;  /* 0x0000547000027945 */ /* 0x000fe40003800000 */
[--C-:B------:R-:W-:Y:S01]  /*1f80*/  IMAD.MOV.U32 R2, RZ, RZ, R3.reuse ;  /* 0x000000ffff027224 */ /* 0x100fe200078e0003 */
[----:B------:R-:W-:Y:S05]  /*1f90*/  ISETP.GT.OR P0, PT, R0, 0x6f, P0 ;  /* 0x0000006f0000780c */ /* 0x000fea0000704670 */
[----:B------:R-:W-:Y:S05]  /*1fa0*/  @P1 IMAD.HI.U32 R4, R3, c[0x0][0x2bc], RZ ;  /* 0x0000af0003041a27 */ /* 0x000fea00078e00ff */
[----:B------:R-:W-:Y:S04]  /*1fb0*/  @P1 SHF.R.U32.HI R2, RZ, c[0x0][0x2c0], R4 ;  /* 0x0000b000ff021a19 */ /* 0x000fe80000011604 */
[C---:B------:R-:W-:Y:S04]  /*1fc0*/  @!P0 IADD3 R5, P1, R2.reuse, UR36, RZ ;  /* 0x0000002402058c10 */ /* 0x040fe8000ff3e0ff */
[----:B------:R-:W-:Y:S01]  /*1fd0*/  @!P0 LEA.HI.X.SX32 R6, R2, UR28, 0x1, P1 ;  /* 0x0000001c02068c11 */ /* 0x000fe200088f0eff */
[----:B------:R-:W-:Y:S01]  /*1fe0*/  IMAD.MOV R2, RZ, RZ, -R2 ;  /* 0x000000ffff027224 */ /* 0x000fe200078e0a02 */
[C---:B------:R-:W-:Y:S03]  /*1ff0*/  @!P0 LEA R4, P1, R5.reuse, c[0x0][0x2a0], 0x2 ;  /* 0x0000a80005048a11 */ /* 0x040fe600078210ff */
[----:B------:R-:W-:Y:S01]  /*2000*/  IMAD R100, R2, c[0x0][0x2b8], R3 ;  /* 0x0000ae0002647a24 */ /* 0x000fe200078e0203 */
[----:B------:R-:W-:Y:S03]  /*2010*/  @!P0 LEA.HI.X R5, R5, c[0x0][0x2a4], R6, 0x2, P1 ;  /* 0x0000a90005058a11 */ /* 0x000fe600008f1406 */
[C---:B------:R-:W-:Y:S01]  /*2020*/  IMAD.WIDE.U32 R2, R100.reuse, c[0x0][0x1e0], RZ ;  /* 0x0000780064027a25 */ /* 0x040fe200078e00ff */
[----:B------:R-:W-:Y:S01]  /*2030*/  SHF.R.S32.HI R117, RZ, 0x1f, R100 ;  /* 0x0000001fff757819 */ /* 0x000fe20000011464 */
[----:B------:R1:W2:Y:S04]  /*2040*/  @!P0 LDG.E R99, [R4.64] ;  /* 0x0000001604638981 */ /* 0x0002a8000c1e1900 */
[----:B------:R-:W-:Y:S01]  /*2050*/  BAR.SYNC.DEFER_BLOCKING 0x0 ;  /* 0x0000000000007b1d */ /* 0x000fe20000010000 */
[----:B-1----:R-:W-:Y:S04]  /*2060*/  IMAD R4, R117, c[0x0][0x1e0], RZ ;  /* 0x0000780075047a24 */ /* 0x002fe800078e02ff */
[----:B------:R-:W-:Y:S04]  /*2070*/  IMAD R4, R100, c[0x0][0x1e4], R4 ;  /* 0x0000790064047a24 */ /* 0x000fe800078e0204 */
[----:B------:R-:W-:Y:S01]  /*2080*/  IMAD.IADD R3, R3, 0x1, R4 ;  /* 0x0000000103037824 */ /* 0x000fe200078e0204 */
[----:B--2---:R-:W-:Y:S03]  /*2090*/  SHF.R.S32.HI R118, RZ, 0x1f, R99 ;  /* 0x0000001fff767819 */ /* 0x004fe60000011463 */
[C---:B------:R-:W-:Y:S04]  /*20a0*/  IMAD.WIDE.U32 R2, R99.reuse, c[0x0][0x1f0], R2 ;  /* 0x00007c0063027a25 */ /* 0x040fe800078e0002 */
[----:B------:R-:W-:Y:S01]  /*20b0*/  IMAD R4, R118, c[0x0][0x1f0], RZ ;  /* 0x00007c0076047a24 */ /* 0x000fe200078e02ff */
[----:B------:R-:W-:Y:S03]  /*20c0*/  IADD3 R2, P0, R2, UR34, RZ ;  /* 0x0000002202027c10 */ /* 0x000fe6000ff1e0ff */
[----:B------:R-:W-:Y:S05]  /*20d0*/  IMAD R4, R99, c[0x0][0x1f4], R4 ;  /* 0x00007d0063047a24 */ /* 0x000fea00078e0204 */
[----:B------:R-:W-:Y:S02]  /*20e0*/  IADD3.X R3, R3, UR32, R4, P0, !PT ;  /* 0x0000002003037c10 */ /* 0x000fe400087fe404 */
[C---:B------:R-:W-:Y:S04]  /*20f0*/  LEA R89, P0, R2.reuse, c[0x0][0x1c8], 0x1 ;  /* 0x0000720002597a11 */ /* 0x040fe800078008ff */
[----:B------:R-:W-:Y:S01]  /*2100*/  LEA.HI.X R88, R2, c[0x0][0x1cc], R3, 0x1, P0 ;  /* 0x0000730002587a11 */ /* 0x000fe200000f0c03 */
[----:B------:R-:W-:-:S05]  /*2110*/  @!P2 BRA `(.L_x_57) ;  /* 0x00004e100000a947 */ /* 0x000fca0003800000 */
[----:B------:R-:W-:Y:S01]  /*2120*/  IMAD R3, R143, UR6, RZ ;  /* 0x000000068f037c24 */ /* 0x000fe2000f8e02ff */
[----:B------:R-:W-:Y:S01]  /*2130*/  ISETP.NE.AND P0, PT, RZ, UR8, PT ;  /* 0x00000008ff007c0c */ /* 0x000fe2000bf05270 */
[----:B------:R-:W-:Y:S01]  /*2140*/  IMAD R2, R144, UR6, RZ ;  /* 0x0000000690027c24 */ /* 0x000fe2000f8e02ff */
[----:B------:R-:W-:Y:S01]  /*2150*/  USHF.R.S32.HI UR9, URZ, 0x1f, UR6 ;  /* 0x0000001f3f097899 */ /* 0x000fe20008011406 */
[----:B------:R-:W-:Y:S01]  /*2160*/  IMAD.WIDE.U32 R72, R164, UR6, RZ ;  /* 0x00000006a4487c25 */ /* 0x000fe2000f8e00ff */
[----:B------:R-:W-:Y:S03]  /*2170*/  UIMAD UR5, UR6, -0x70, UR4 ;  /* 0xffffff90060578a4 */ /* 0x000fe6000f8e0204 */
[----:B------:R-:W-:Y:S01]  /*2180*/  IMAD.WIDE.U32 R74, R162, UR6, RZ ;  /* 0x00000006a24a7c25 */ /* 0x000fe2000f8e00ff */
[----:B------:R-:W-:Y:S03]  /*2190*/  UISETP.LT.AND UP0, UPT, UR5, 0x70, UPT ;  /* 0x000000700500788c */ /* 0x000fe6000bf01270 */
[----:B------:R-:W-:Y:S02]  /*21a0*/  IMAD R3, R164, UR9, R3 ;  /* 0x00000009a4037c24 */ /* 0x000fe4000f8e0203 */
[----:B------:R-:W-:Y:S01]  /*21b0*/  IMAD R2, R162, UR9, R2 ;  /* 0x00000009a2027c24 */ /* 0x000fe2000f8e0202 */
[----:B------:R-:W-:Y:S02]  /*21c0*/  USEL UR9, UR5, 0x70, UP0 ;  /* 0x0000007005097887 */ /* 0x000fe40008000000 */
[----:B------:R-:W-:Y:S02]  /*21d0*/  IADD3 R39, R73, R3, RZ ;  /* 0x0000000349277210 */ /* 0x000fe40007ffe0ff */
[----:B------:R-:W-:Y:S01]  /*21e0*/  IADD3 R43, R75, R2, RZ ;  /* 0x000000024b2b7210 */ /* 0x000fe20007ffe0ff */
[----:B------:R-:W-:-:S05]  /*21f0*/  @!P0 BRA `(.L_x_58) ;  /* 0x0000284000008947 */ /* 0x000fca0003800000 */
[----:B------:R-:W-:Y:S01]  /*2200*/  ISETP.GE.AND P4, PT, R38, UR9, PT ;  /* 0x0000000926007c0c */ /* 0x000fe2000bf86270 */
[----:B------:R-:W-:Y:S01]  /*2210*/  BSSY B0, `(.L_x_59) ;  /* 0x000001b000007945 */ /* 0x000fe20003800000 */
[----:B------:R-:W-:Y:S01]  /*2220*/  CS2R R50, SRZ ;  /* 0x0000000000327805 */ /* 0x000fe2000001ff00 */
[----:B------:R-:W-:Y:S01]  /*2230*/  CS2R R46, SRZ ;  /* 0x00000000002e7805 */ /* 0x000fe2000001ff00 */
[----:B------:R-:W-:Y:S01]  /*2240*/  CS2R R40, SRZ ;  /* 0x0000000000287805 */ /* 0x000fe2000001ff00 */
[----:B------:R-:W-:Y:S01]  /*2250*/  CS2R R12, SRZ ;  /* 0x00000000000c7805 */ /* 0x000fe2000001ff00 */
[----:B------:R-:W-:Y:S07]  /*2260*/  CS2R R2, SRZ ;  /* 0x0000000000027805 */ /* 0x000fee000001ff00 */
[----:B------:R-:W-:-:S05]  /*2270*/  @P4 BRA `(.L_x_60) ;  /* 0x0000014000004947 */ /* 0x000fca0003800000 */
[----:B------:R-:W-:Y:S01]  /*2280*/  IADD3 R2, P0, R108, R72, RZ ;  /* 0x000000486c027210 */ /* 0x000fe20007f1e0ff */
[----:B------:R-:W-:Y:S01]  /*2290*/  CS2R R40, SRZ ;  /* 0x0000000000287805 */ /* 0x000fe2000001ff00 */
[----:B------:R-:W-:Y:S01]  /*22a0*/  CS2R R46, SRZ ;  /* 0x00000000002e7805 */ /* 0x000fe2000001ff00 */
[----:B------:R-:W-:Y:S02]  /*22b0*/  CS2R R12, SRZ ;  /* 0x00000000000c7805 */ /* 0x000fe4000001ff00 */
[----:B------:R-:W-:Y:S01]  /*22c0*/  IMAD.X R4, R39, 0x1, R114, P0 ;  /* 0x0000000127047824 */ /* 0x000fe200000e0672 */
[----:B------:R-:W-:Y:S05]  /*22d0*/  IADD3 R3, P0, R106, R74, RZ ;  /* 0x0000004a6a037210 */ /* 0x000fea0007f1e0ff */
[----:B------:R-:W-:Y:S01]  /*22e0*/  IMAD.X R5, R43, 0x1, R113, P0 ;  /* 0x000000012b057824 */ /* 0x000fe200000e0671 */
[C---:B------:R-:W-:Y:S04]  /*22f0*/  LEA R6, P0, R2.reuse, c[0x0][0x270], 0x1 ;  /* 0x00009c0002067a11 */ /* 0x040fe800078008ff */
[----:B------:R-:W-:Y:S02]  /*2300*/  LEA.HI.X R7, R2, c[0x0][0x274], R4, 0x1, P0 ;  /* 0x00009d0002077a11 */ /* 0x000fe400000f0c04 */
[C---:B------:R-:W-:Y:S04]  /*2310*/  LEA R4, P0, R3.reuse, c[0x0][0x288], 0x1 ;  /* 0x0000a20003047a11 */ /* 0x040fe800078008ff */
[----:B------:R-:W-:Y:S02]  /*2320*/  LEA.HI.X R5, R3, c[0x0][0x28c], R5, 0x1, P0 ;  /* 0x0000a30003057a11 */ /* 0x000fe400000f0c05 */
[----:B------:R-:W-:Y:S01]  /*2330*/  ISETP.GE.AND P0, PT, R36, c[0x0][0x27c], PT ;  /* 0x00009f0024007a0c */ /* 0x000fe20003f06270 */
[----:B------:R-:W-:Y:S11]  /*2340*/  CS2R R2, SRZ ;  /* 0x0000000000027805 */ /* 0x000ff6000001ff00 */
[----:B------:R-:W-:Y:S01]  /*2350*/  @!UPT UIADD3 URZ, URZ, URZ, URZ ;  /* 0x0000003f3f3ff290 */ /* 0x000fe2000fffe03f */
[----:B------:R1:W5:Y:S04]  /*2360*/  @!P0 LDG.E.64 R40, [R6.64] ;  /* 0x0000001606288981 */ /* 0x000368000c1e1b00 */
[----:B------:R1:W5:Y:S01]  /*2370*/  @!P0 LDG.E.64 R2, [R4.64] ;  /* 0x0000001604028981 */ /* 0x000362000c1e1b00 */
[----:B------:R-:W-:Y:S11]  /*2380*/  ISETP.GE.AND P0, PT, R23, c[0x0][0x27c], PT ;  /* 0x00009f0017007a0c */ /* 0x000ff60003f06270 */
[----:B------:R-:W-:Y:S02]  /*2390*/  @!UPT UIADD3 URZ, URZ, URZ, URZ ;  /* 0x0000003f3f3ff290 */ /* 0x000fe4000fffe03f */
[----:B------:R1:W5:Y:S04]  /*23a0*/  @!P0 LDG.E.64 R46, [R6.64+0x20] ;  /* 0x00002016062e8981 */ /* 0x000368000c1e1b00 */
[----:B------:R1:W5:Y:S02]  /*23b0*/  @!P0 LDG.E.64 R12, [R4.64+0x20] ;  /* 0x00002016040c8981 */ /* 0x000364000c1e1b00 */
.L_x_60:
[----:B------:R-:W-:Y:S05]  /*23c0*/  BSYNC B0 ;  /* 0x0000000000007941 */ /* 0x000fea0003800000 */
.L_x_59:
[----:B------:R-:W-:Y:S01]  /*23d0*/  ISETP.GE.AND P5, PT, R158, UR9, PT ;  /* 0x000000099e007c0c */ /* 0x000fe2000bfa6270 */
[----:B-1---5:R-:W-:Y:S01]  /*23e0*/  IMAD.MOV.U32 R7, RZ, RZ, R46 ;  /* 0x000000ffff077224 */ /* 0x022fe200078e002e */
[----:B------:R-:W-:Y:S01]  /*23f0*/  BSSY B0, `(.L_x_61) ;  /* 0x0000025000007945 */ /* 0x000fe20003800000 */
[----:B------:R-:W-:Y:S01]  /*2400*/  IMAD.MOV.U32 R6, RZ, RZ, R47 ;  /* 0x000000ffff067224 */ /* 0x000fe200078e002f */
[----:B------:R-:W-:Y:S01]  /*2410*/  CS2R R48, SRZ ;  /* 0x0000000000307805 */ /* 0x000fe2000001ff00 */
[----:B------:R-:W-:Y:S01]  /*2420*/  IMAD.MOV.U32 R5, RZ, RZ, R40 ;  /* 0x000000ffff057224 */ /* 0x000fe200078e0028 */
[----:B------:R-:W-:Y:S01]  /*2430*/  CS2R R16, SRZ ;  /* 0x0000000000107805 */ /* 0x000fe2000001ff00 */
[----:B------:R-:W-:Y:S01]  /*2440*/  IMAD.MOV.U32 R4, RZ, RZ, R41 ;  /* 0x000000ffff047224 */ /* 0x000fe200078e0029 */
[----:B------:R-:W-:Y:S01]  /*2450*/  PRMT R60, R7, 0x5410, R6 ;  /* 0x00005410073c7816 */ /* 0x000fe20000000006 */
[----:B------:R-:W-:Y:S01]  /*2460*/  IMAD.MOV.U32 R6, RZ, RZ, R13 ;  /* 0x000000ffff067224 */ /* 0x000fe200078e000d */
[----:B------:R-:W-:Y:S01]  /*2470*/  PRMT R42, R5, 0x7610, R42 ;  /* 0x00007610052a7816 */ /* 0x000fe2000000002a */
[----:B------:R-:W-:Y:S01]  /*2480*/  IMAD.MOV.U32 R5, RZ, RZ, R2 ;  /* 0x000000ffff057224 */ /* 0x000fe200078e0002 */
[----:B------:R-:W-:Y:S01]  /*2490*/  PRMT R44, R4, 0x7610, R44 ;  /* 0x00007610042c7816 */ /* 0x000fe2000000002c */
[----:B------:R-:W-:Y:S01]  /*24a0*/  CS2R R14, SRZ ;  /* 0x00000000000e7805 */ /* 0x000fe2000001ff00 */
[----:B------:R-:W-:Y:S02]  /*24b0*/  MOV R7, R12 ;  /* 0x0000000c00077202 */ /* 0x000fe40000000f00 */
[----:B------:R-:W-:Y:S02]  /*24c0*/  MOV R4, R3 ;  /* 0x0000000300047202 */ /* 0x000fe40000000f00 */
[----:B------:R-:W-:Y:S02]  /*24d0*/  PRMT R30, R7, 0x5410, R6 ;  /* 0x00005410071e7816 */ /* 0x000fe40000000006 */
[----:B------:R-:W-:Y:S01]  /*24e0*/  PRMT R22, R5, 0x5410, R4 ;  /* 0x0000541005167816 */ /* 0x000fe20000000004 */
[----:B------:R-:W-:-:S05]  /*24f0*/  @P5 BRA `(.L_x_62) ;  /* 0x0000014000005947 */ /* 0x000fca0003800000 */
[----:B------:R-:W-:Y:S01]  /*2500*/  IADD3 R4, P1, P0, R108, R72, R173 ;  /* 0x000000486c047210 */ /* 0x000fe2000783e0ad */
[----:B------:R-:W-:Y:S01]  /*2510*/  CS2R R48, SRZ ;  /* 0x0000000000307805 */ /* 0x000fe2000001ff00 */
[----:B------:R-:W-:Y:S01]  /*2520*/  CS2R R14, SRZ ;  /* 0x00000000000e7805 */ /* 0x000fe2000001ff00 */
[----:B------:R-:W-:Y:S01]  /*2530*/  CS2R R50, SRZ ;  /* 0x0000000000327805 */ /* 0x000fe2000001ff00 */
[----:B------:R-:W-:Y:S01]  /*2540*/  IADD3.X R7, R114, R39, R154, P1, P0 ;  /* 0x0000002772077210 */ /* 0x000fe20000fe049a */
[----:B------:R-:W-:Y:S01]  /*2550*/  CS2R R16, SRZ ;  /* 0x0000000000107805 */ /* 0x000fe2000001ff00 */
[----:B------:R-:W-:Y:S04]  /*2560*/  IADD3 R5, P1, P0, R106, R74, R171 ;  /* 0x0000004a6a057210 */ /* 0x000fe8000783e0ab */
[----:B------:R-:W-:Y:S02]  /*2570*/  IADD3.X R8, R113, R43, R155, P1, P0 ;  /* 0x0000002b71087210 */ /* 0x000fe40000fe049b */
[C---:B------:R-:W-:Y:S04]  /*2580*/  LEA R6, P0, R4.reuse, c[0x0][0x270], 0x1 ;  /* 0x00009c0004067a11 */ /* 0x040fe800078008ff */
[----:B------:R-:W-:Y:S02]  /*2590*/  LEA.HI.X R7, R4, c[0x0][0x274], R7, 0x1, P0 ;  /* 0x00009d0004077a11 */ /* 0x000fe400000f0c07 */
[C---:B------:R-:W-:Y:S04]  /*25a0*/  LEA R4, P0, R5.reuse, c[0x0][0x288], 0x1 ;  /* 0x0000a20005047a11 */ /* 0x040fe800078008ff */
[----:B------:R-:W-:Y:S02]  /*25b0*/  LEA.HI.X R5, R5, c[0x0][0x28c], R8, 0x1, P0 ;  /* 0x0000a30005057a11 */ /* 0x000fe400000f0c08 */
[----:B------:R-:W-:Y:S11]  /*25c0*/  ISETP.GE.AND P0, PT, R36, c[0x0][0x27c], PT ;  /* 0x00009f0024007a0c */ /* 0x000ff60003f06270 */
[----:B------:R-:W-:Y:S02]  /*25d0*/  @!UPT UIADD3 URZ, URZ, URZ, URZ ;  /* 0x0000003f3f3ff290 */ /* 0x000fe4000fffe03f */
[----:B------:R1:W5:Y:S04]  /*25e0*/  @!P0 LDG.E.64 R48, [R6.64] ;  /* 0x0000001606308981 */ /* 0x000368000c1e1b00 */
[----:B------:R1:W5:Y:S01]  /*25f0*/  @!P0 LDG.E.64 R14, [R4.64] ;  /* 0x00000016040e8981 */ /* 0x000362000c1e1b00 */
[----:B------:R-:W-:Y:S11]  /*2600*/  ISETP.GE.AND P0, PT, R23, c[0x0][0x27c], PT ;  /* 0x00009f0017007a0c */ /* 0x000ff60003f06270 */
[----:B------:R-:W-:Y:S02]  /*2610*/  @!UPT UIADD3 URZ, URZ, URZ, URZ ;  /* 0x0000003f3f3ff290 */ /* 0x000fe4000fffe03f */
[----:B------:R1:W5:Y:S04]  /*2620*/  @!P0 LDG.E.64 R50, [R6.64+0x20] ;  /* 0x0000201606328981 */ /* 0x000368000c1e1b00 */
[----:B------:R1:W5:Y:S02]  /*2630*/  @!P0 LDG.E.64 R16, [R4.64+0x20] ;  /* 0x0000201604108981 */ /* 0x000364000c1e1b00 */
.L_x_62:
[----:B------:R-:W-:Y:S05]  /*2640*/  BSYNC B0 ;  /* 0x0000000000007941 */ /* 0x000fea0003800000 */
.L_x_61:
[----:B------:R-:W-:Y:S01]  /*2650*/  ISETP.GE.AND P3, PT, R157, UR9, PT ;  /* 0x000000099d007c0c */ /* 0x000fe2000bf66270 */
[----:B-1---5:R-:W-:Y:S01]  /*2660*/  IMAD.MOV.U32 R7, RZ, RZ, R50 ;  /* 0x000000ffff077224 */ /* 0x022fe200078e0032 */
[----:B------:R-:W-:Y:S01]  /*2670*/  MOV R5, R48 ;  /* 0x0000003000057202 */ /* 0x000fe20000000f00 */
[----:B------:R-:W-:Y:S01]  /*2680*/  IMAD.MOV.U32 R6, RZ, RZ, R51 ;  /* 0x000000ffff067224 */ /* 0x000fe200078e0033 */
[----:B------:R-:W-:Y:S01]  /*2690*/  BSSY B0, `(.L_x_63) ;  /* 0x0000024000007945 */ /* 0x000fe20003800000 */
[----:B------:R-:W-:Y:S01]  /*26a0*/  IMAD.MOV.U32 R4, RZ, RZ, R49 ;  /* 0x000000ffff047224 */ /* 0x000fe200078e0031 */
[----:B------:R-:W-:Y:S01]  /*26b0*/  CS2R R58, SRZ ;  /* 0x00000000003a7805 */ /* 0x000fe2000001ff00 */
[----:B------:R-:W-:Y:S01]  /*26c0*/  CS2R R54, SRZ ;  /* 0x0000000000367805 */ /* 0x000fe2000001ff00 */
[----:B------:R-:W-:Y:S01]  /*26d0*/  PRMT R62, R7, 0x5410, R6 ;  /* 0x00005410073e7816 */ /* 0x000fe20000000006 */
[----:B------:R-:W-:Y:S01]  /*26e0*/  IMAD.MOV.U32 R7, RZ, RZ, R16 ;  /* 0x000000ffff077224 */ /* 0x000fe200078e0010 */
[----:B------:R-:W-:Y:S01]  /*26f0*/  PRMT R61, R5, 0x5410, R4 ;  /* 0x00005410053d7816 */ /* 0x000fe20000000004 */
[----:B------:R-:W-:Y:S01]  /*2700*/  IMAD.MOV.U32 R5, RZ, RZ, R14 ;  /* 0x000000ffff057224 */ /* 0x000fe200078e000e */
[----:B------:R-:W-:Y:S01]  /*2710*/  MOV R6, R17 ;  /* 0x0000001100067202 */ /* 0x000fe20000000f00 */
[----:B------:R-:W-:Y:S01]  /*2720*/  CS2R R52, SRZ ;  /* 0x0000000000347805 */ /* 0x000fe2000001ff00 */
[----:B------:R-:W-:Y:S01]  /*2730*/  MOV R4, R15 ;  /* 0x0000000f00047202 */ /* 0x000fe20000000f00 */
[----:B------:R-:W-:Y:S01]  /*2740*/  CS2R R24, SRZ ;  /* 0x0000000000187805 */ /* 0x000fe2000001ff00 */
[----:B------:R-:W-:Y:S01]  /*2750*/  PRMT R32, R7, 0x5410, R6 ;  /* 0x0000541007207816 */ /* 0x000fe20000000006 */
[----:B------:R-:W-:Y:S01]  /*2760*/  CS2R R18, SRZ ;  /* 0x0000000000127805 */ /* 0x000fe2000001ff00 */
        /* <DEDUP_REMOVED lines=22> */
.L_x_64:
[----:B------:R-:W-:Y:S05]  /*28d0*/  BSYNC B0 ;  /* 0x0000000000007941 */ /* 0x000fea0003800000 */
.L_x_63:
        /* <DEDUP_REMOVED lines=38> */
.L_x_66:
[----:B------:R-:W-:Y:S05]  /*2b40*/  BSYNC B0 ;  /* 0x0000000000007941 */ /* 0x000fea0003800000 */
.L_x_65:
[----:B-1---5:R-:W-:Y:S01]  /*2b50*/  MOV R5, R56 ;  /* 0x0000003800057202 */ /* 0x022fe20000000f00 */
[----:B------:R1:W2:Y:S01]  /*2b60*/  SHFL.IDX PT, R70, R88, RZ, 0x1c1f ;  /* 0x001c1fff58467589 */ /* 0x0002a200000e0000 */
[----:B------:R-:W-:Y:S01]  /*2b70*/  IMAD.MOV.U32 R7, RZ, RZ, R58 ;  /* 0x000000ffff077224 */ /* 0x000fe200078e003a */
[----:B------:R-:W-:Y:S01]  /*2b80*/  BSSY B1, `(.L_x_67) ;  /* 0x0000081000017945 */ /* 0x000fe20003800000 */
[----:B------:R-:W-:Y:S02]  /*2b90*/  IMAD.MOV.U32 R6, RZ, RZ, R59 ;  /* 0x000000ffff067224 */ /* 0x000fe400078e003b */
[----:B------:R-:W-:Y:S01]  /*2ba0*/  IMAD.MOV.U32 R4, RZ, RZ, R57 ;  /* 0x000000ffff047224 */ /* 0x000fe200078e0039 */
[----:B------:R1:W3:Y:S02]  /*2bb0*/  SHFL.IDX PT, R67, R89, RZ, 0x1c1f ;  /* 0x001c1fff59437589 */ /* 0x0002e400000e0000 */
[----:B------:R-:W-:Y:S01]  /*2bc0*/  PRMT R66, R7, 0x5410, R6 ;  /* 0x0000541007427816 */ /* 0x000fe20000000006 */
[----:B------:R-:W-:Y:S01]  /*2bd0*/  IMAD.MOV.U32 R7, RZ, RZ, R28 ;  /* 0x000000ffff077224 */ /* 0x000fe200078e001c */
[----:B------:R-:W-:Y:S01]  /*2be0*/  PRMT R65, R5, 0x5410, R4 ;  /* 0x0000541005417816 */ /* 0x000fe20000000004 */
[----:B------:R-:W-:Y:S01]  /*2bf0*/  IMAD.MOV.U32 R5, RZ, RZ, R26 ;  /* 0x000000ffff057224 */ /* 0x000fe200078e001a */
[----:B------:R-:W-:Y:S02]  /*2c00*/  MOV R6, R29 ;  /* 0x0000001d00067202 */ /* 0x000fe40000000f00 */
[----:B------:R-:W-:Y:S02]  /*2c10*/  MOV R4, R27 ;  /* 0x0000001b00047202 */ /* 0x000fe40000000f00 */
[----:B------:R-:W-:Y:S02]  /*2c20*/  PRMT R39, R7, 0x5410, R6 ;  /* 0x0000541007277816 */ /* 0x000fe40000000006 */
[----:B------:R-:W-:Y:S01]  /*2c30*/  PRMT R35, R5, 0x5410, R4 ;  /* 0x0000541005237816 */ /* 0x000fe20000000004 */
[----:B------:R-:W-:-:S05]  /*2c40*/  @P4 BRA `(.L_x_68) ;  /* 0x0000074000004947 */ /* 0x000fca0003800000 */
[----:B------:R-:W-:Y:S01]  /*2c50*/  ISETP.NE.AND P0, PT, R101, RZ, PT ;  /* 0x000000ff6500720c */ /* 0x000fe20003f05270 */
[----:B------:R-:W-:Y:S01]  /*2c60*/  @!UPT UIADD3 URZ, URZ, URZ, URZ ;  /* 0x0000003f3f3ff290 */ /* 0x000fe2000fffe03f */
[----:B------:R-:W-:Y:S11]  /*2c70*/  BSSY B0, `(.L_x_69) ;  /* 0x0000038000007945 */ /* 0x000ff60003800000 */
[----:B------:R-:W-:-:S05]  /*2c80*/  @P0 BRA `(.L_x_70) ;  /* 0x0000036000000947 */ /* 0x000fca0003800000 */
[C---:B---3--:R-:W-:Y:S01]  /*2c90*/  LEA R68, P0, R20.reuse, R67, 0x1 ;  /* 0x0000004314447211 */ /* 0x048fe200078008ff */
[----:B------:R-:W3:Y:S03]  /*2ca0*/  LDS.128 R8, [R91+0x3800] ;  /* 0x003800005b087984 */ /* 0x000ee60000000c00 */
[----:B--2---:R-:W-:Y:S02]  /*2cb0*/  LEA.HI.X R69, R20, R70, R21, 0x1, P0 ;  /* 0x0000004614457211 */ /* 0x004fe400000f0c15 */
[----:B------:R-:W-:Y:S11]  /*2cc0*/  ISETP.GE.AND P0, PT, R36, c[0x0][0x27c], PT ;  /* 0x00009f0024007a0c */ /* 0x000ff60003f06270 */
[----:B------:R-:W-:Y:S02]  /*2cd0*/  @!UPT UIADD3 URZ, URZ, URZ, URZ ;  /* 0x0000003f3f3ff290 */ /* 0x000fe4000fffe03f */
[----:B------:R-:W-:Y:S01]  /*2ce0*/  @!P0 SHF.R.U64 R6, R2, 0x10, R3 ;  /* 0x0000001002068819 */ /* 0x000fe20000001203 */
[----:B------:R-:W-:Y:S01]  /*2cf0*/  @!P0 HADD2.F32 R2, -RZ, R22.H0_H0 ;  /* 0x20000016ff028230 */ /* 0x000fe20000004100 */
[----:B------:R-:W-:Y:S02]  /*2d00*/  @!P0 SHF.R.U64 R43, R40, 0x10, R41 ;  /* 0x00000010282b8819 */ /* 0x000fe40000001229 */
[----:B------:R-:W-:Y:S02]  /*2d10*/  @!P0 SHF.R.U32.HI R7, RZ, 0x10, R3 ;  /* 0x00000010ff078819 */ /* 0x000fe40000011603 */
[----:B------:R-:W-:Y:S01]  /*2d20*/  @!P0 SHF.R.U32.HI R45, RZ, 0x10, R41 ;  /* 0x00000010ff2d8819 */ /* 0x000fe20000011629 */
[----:B------:R-:W-:Y:S02]  /*2d30*/  @!P0 HADD2.F32 R41, -RZ, R42.H0_H0 ;  /* 0x2000002aff298230 */ /* 0x000fe40000004100 */
[----:B------:R-:W-:Y:S02]  /*2d40*/  @!P0 HADD2.F32 R43, -RZ, R43.H0_H0 ;  /* 0x2000002bff2b8230 */ /* 0x000fe40000004100 */
[----:B------:R-:W-:Y:S01]  /*2d50*/  @!P0 HADD2.F32 R45, -RZ, R45.H0_H0 ;  /* 0x2000002dff2d8230 */ /* 0x000fe20000004100 */
[----:B---3--:R-:W-:Y:S02]  /*2d60*/  @!P0 MOV R5, R8 ;  /* 0x0000000800058202 */ /* 0x008fe40000000f00 */
[----:B------:R-:W-:Y:S03]  /*2d70*/  @!P0 MOV R4, R9 ;  /* 0x0000000900048202 */ /* 0x000fe60000000f00 */
[--C-:B------:R-:W-:Y:S02]  /*2d80*/  @!P0 HADD2.F32 R40, -RZ, R5.reuse.H1_H1 ;  /* 0x30000005ff288230 */ /* 0x100fe40000004100 */
[----:B------:R-:W-:Y:S02]  /*2d90*/  @!P0 HADD2.F32 R3, -RZ, R5.H0_H0 ;  /* 0x20000005ff038230 */ /* 0x000fe40000004100 */
[----:B------:R-:W-:Y:S01]  /*2da0*/  @!P0 HADD2.F32 R5, -RZ, R6.H0_H0 ;  /* 0x20000006ff058230 */ /* 0x000fe20000004100 */
[-C--:B------:R-:W-:Y:S01]  /*2db0*/  @!P0 FMUL.FTZ R71, R40, R2.reuse ;  /* 0x0000000228478220 */ /* 0x080fe20000410000 */
[--C-:B------:R-:W-:Y:S01]  /*2dc0*/  @!P0 HADD2.F32 R42, -RZ, R4.reuse.H1_H1 ;  /* 0x30000004ff2a8230 */ /* 0x100fe20000004100 */
[C---:B------:R-:W-:Y:S01]  /*2dd0*/  @!P0 FMUL.FTZ R2, R3.reuse, R2 ;  /* 0x0000000203028220 */ /* 0x040fe20000410000 */
[----:B------:R-:W-:Y:S01]  /*2de0*/  @!P0 HADD2.F32 R4, -RZ, R4.H0_H0 ;  /* 0x20000004ff048230 */ /* 0x000fe20000004100 */
[----:B------:R-:W-:Y:S01]  /*2df0*/  @!P0 FFMA.FTZ R73, R3, R41, -R71 ;  /* 0x0000002903498223 */ /* 0x000fe20000010847 */
[----:B------:R-:W-:Y:S01]  /*2e00*/  @!P0 MOV R6, R10 ;  /* 0x0000000a00068202 */ /* 0x000fe20000000f00 */
[-C--:B------:R-:W-:Y:S02]  /*2e10*/  @!P0 FMUL.FTZ R71, R42, R5.reuse ;  /* 0x000000052a478220 */ /* 0x080fe40000410000 */
[----:B------:R-:W-:Y:S01]  /*2e20*/  @!P0 FMUL.FTZ R3, R4, R5 ;  /* 0x0000000504038220 */ /* 0x000fe20000410000 */
[----:B------:R-:W-:Y:S01]  /*2e30*/  @!P0 MOV R5, R11 ;  /* 0x0000000b00058202 */ /* 0x000fe20000000f00 */
[----:B------:R-:W-:Y:S01]  /*2e40*/  @!P0 FFMA.FTZ R2, R40, R41, R2 ;  /* 0x0000002928028223 */ /* 0x000fe20000010002 */
[----:B------:R-:W-:Y:S01]  /*2e50*/  @!P0 HADD2.F32 R40, -RZ, R6.H1_H1 ;  /* 0x30000006ff288230 */ /* 0x000fe20000004100 */
[-C--:B------:R-:W-:Y:S01]  /*2e60*/  @!P0 FFMA.FTZ R72, R4, R43.reuse, -R71 ;  /* 0x0000002b04488223 */ /* 0x080fe20000010847 */
[----:B------:R-:W-:Y:S01]  /*2e70*/  @!P0 HADD2.F32 R4, -RZ, R22.H1_H1 ;  /* 0x30000016ff048230 */ /* 0x000fe20000004100 */
[----:B------:R-:W-:Y:S01]  /*2e80*/  @!P0 FFMA.FTZ R3, R42, R43, R3 ;  /* 0x0000002b2a038223 */ /* 0x000fe20000010003 */
[----:B------:R-:W-:Y:S01]  /*2e90*/  @!P0 F2FP.PACK_AB R2, R2, R73 ;  /* 0x000000490202823e */ /* 0x000fe200000000ff */
[----:B------:R-:W-:Y:S02]  /*2ea0*/  @!P0 HADD2.F32 R22, -RZ, R7.H0_H0 ;  /* 0x20000007ff168230 */ /* 0x000fe40000004100 */
[----:B------:R-:W-:Y:S01]  /*2eb0*/  @!P0 HADD2.F32 R7, -RZ, R6.H0_H0 ;  /* 0x20000006ff078230 */ /* 0x000fe20000004100 */
[----:B------:R-:W-:Y:S01]  /*2ec0*/  @!P0 F2FP.PACK_AB R3, R3, R72 ;  /* 0x000000480303823e */ /* 0x000fe200000000ff */
[----:B------:R-:W-:Y:S01]  /*2ed0*/  @!P0 HADD2.F32 R41, -RZ, R44.H0_H0 ;  /* 0x2000002cff298230 */ /* 0x000fe20000004100 */
[----:B------:R-:W-:Y:S01]  /*2ee0*/  @!P0 MOV R8, R2 ;  /* 0x0000000200088202 */ /* 0x000fe20000000f00 */
[--C-:B------:R-:W-:Y:S01]  /*2ef0*/  @!P0 HADD2.F32 R44, -RZ, R5.reuse.H1_H1 ;  /* 0x30000005ff2c8230 */ /* 0x100fe20000004100 */
[----:B------:R-:W-:Y:S01]  /*2f00*/  @!P0 MOV R9, R3 ;  /* 0x0000000300098202 */ /* 0x000fe20000000f00 */
[----:B------:R-:W-:Y:S01]  /*2f10*/  @!P0 HADD2.F32 R6, -RZ, R5.H0_H0 ;  /* 0x20000005ff068230 */ /* 0x000fe20000004100 */
[-C--:B------:R-:W-:Y:S02]  /*2f20*/  @!P0 FMUL.FTZ R5, R40, R4.reuse ;  /* 0x0000000428058220 */ /* 0x080fe40000410000 */
[C---:B------:R-:W-:Y:S02]  /*2f30*/  @!P0 FMUL.FTZ R4, R7.reuse, R4 ;  /* 0x0000000407048220 */ /* 0x040fe40000410000 */
[-C--:B------:R-:W-:Y:S02]  /*2f40*/  @!P0 FMUL.FTZ R71, R44, R22.reuse ;  /* 0x000000162c478220 */ /* 0x080fe40000410000 */
[-C--:B------:R-:W-:Y:S02]  /*2f50*/  @!P0 FFMA.FTZ R7, R7, R41.reuse, -R5 ;  /* 0x0000002907078223 */ /* 0x080fe40000010805 */
[----:B------:R-:W-:Y:S02]  /*2f60*/  @!P0 FMUL.FTZ R5, R6, R22 ;  /* 0x0000001606058220 */ /* 0x000fe40000410000 */
[----:B------:R-:W-:Y:S02]  /*2f70*/  @!P0 FFMA.FTZ R4, R40, R41, R4 ;  /* 0x0000002928048223 */ /* 0x000fe40000010004 */
[-C--:B------:R-:W-:Y:S02]  /*2f80*/  @!P0 FFMA.FTZ R71, R6, R45.reuse, -R71 ;  /* 0x0000002d06478223 */ /* 0x080fe40000010847 */
[----:B------:R-:W-:Y:S01]  /*2f90*/  @!P0 FFMA.FTZ R5, R44, R45, R5 ;  /* 0x0000002d2c058223 */ /* 0x000fe20000010005 */
[----:B------:R-:W-:Y:S04]  /*2fa0*/  @!P0 F2FP.PACK_AB R4, R4, R7 ;  /* 0x000000070404823e */ /* 0x000fe800000000ff */
[----:B------:R-:W-:Y:S02]  /*2fb0*/  @!P0 F2FP.PACK_AB R5, R5, R71 ;  /* 0x000000470505823e */ /* 0x000fe400000000ff */
[----:B------:R-:W-:Y:S02]  /*2fc0*/  @!P0 MOV R10, R4 ;  /* 0x00000004000a8202 */ /* 0x000fe40000000f00 */
[----:B------:R-:W-:Y:S05]  /*2fd0*/  @!P0 MOV R11, R5 ;  /* 0x00000005000b8202 */ /* 0x000fea0000000f00 */
[----:B------:R2:W-:Y:S02]  /*2fe0*/  ST.E.128 [R68.64], R8 ;  /* 0x0000000844007985 */ /* 0x0005e4000c101d16 */
.L_x_70:
[----:B------:R-:W-:Y:S05]  /*2ff0*/  BSYNC B0 ;  /* 0x0000000000007941 */ /* 0x000fea0003800000 */
.L_x_69:
[----:B------:R-:W-:Y:S11]  /*3000*/  ISETP.NE.AND P0, PT, R116, RZ, PT ;  /* 0x000000ff7400720c */ /* 0x000ff60003f05270 */
[----:B------:R-:W-:Y:S02]  /*3010*/  @!UPT UIADD3 URZ, URZ, URZ, URZ ;  /* 0x0000003f3f3ff290 */ /* 0x000fe4000fffe03f */
[----:B------:R-:W-:-:S05]  /*3020*/  @P0 BRA `(.L_x_68) ;  /* 0x0000036000000947 */ /* 0x000fca0003800000 */
[C---:B---3--:R-:W-:Y:S01]  /*3030*/  LEA R44, P0, R83.reuse, R67, 0x1 ;  /* 0x00000043532c7211 */ /* 0x048fe200078008ff */
[----:B--2---:R-:W2:Y:S03]  /*3040*/  LDS.128 R8, [R92+0x3800] ;  /* 0x003800005c087984 */ /* 0x004ea60000000c00 */
[----:B------:R-:W-:Y:S02]  /*3050*/  LEA.HI.X R45, R83, R70, R93, 0x1, P0 ;  /* 0x00000046532d7211 */ /* 0x000fe400000f0c5d */
[----:B------:R-:W-:Y:S11]  /*3060*/  ISETP.GE.AND P0, PT, R23, c[0x0][0x27c], PT ;  /* 0x00009f0017007a0c */ /* 0x000ff60003f06270 */
[----:B------:R-:W-:Y:S02]  /*3070*/  @!UPT UIADD3 URZ, URZ, URZ, URZ ;  /* 0x0000003f3f3ff290 */ /* 0x000fe4000fffe03f */
[----:B------:R-:W-:Y:S01]  /*3080*/  @!P0 HADD2.F32 R2, -RZ, R30.H0_H0 ;  /* 0x2000001eff028230 */ /* 0x000fe20000004100 */
[----:B------:R-:W-:Y:S01]  /*3090*/  @!P0 SHF.R.U64 R5, R12, 0x10, R13 ;  /* 0x000000100c058819 */ /* 0x000fe2000000120d */
[----:B------:R-:W-:Y:S01]  /*30a0*/  @!P0 HADD2.F32 R7, -RZ, R60.H0_H0 ;  /* 0x2000003cff078230 */ /* 0x000fe20000004100 */
[----:B------:R-:W-:Y:S02]  /*30b0*/  @!P0 SHF.R.U64 R22, R46, 0x10, R47 ;  /* 0x000000102e168819 */ /* 0x000fe4000000122f */
[----:B------:R-:W-:Y:S01]  /*30c0*/  @!P0 SHF.R.U32.HI R12, RZ, 0x10, R13 ;  /* 0x00000010ff0c8819 */ /* 0x000fe2000001160d */
[----:B------:R-:W-:Y:S01]  /*30d0*/  @!P0 HADD2.F32 R5, -RZ, R5.H0_H0 ;  /* 0x20000005ff058230 */ /* 0x000fe20000004100 */
[----:B------:R-:W-:Y:S01]  /*30e0*/  @!P0 SHF.R.U32.HI R42, RZ, 0x10, R47 ;  /* 0x00000010ff2a8819 */ /* 0x000fe2000001162f */
[----:B------:R-:W-:Y:S02]  /*30f0*/  @!P0 HADD2.F32 R22, -RZ, R22.H0_H0 ;  /* 0x20000016ff168230 */ /* 0x000fe40000004100 */
[----:B------:R-:W-:Y:S02]  /*3100*/  @!P0 HADD2.F32 R12, -RZ, R12.H0_H0 ;  /* 0x2000000cff0c8230 */ /* 0x000fe40000004100 */
[----:B------:R-:W-:Y:S01]  /*3110*/  @!P0 HADD2.F32 R42, -RZ, R42.H0_H0 ;  /* 0x2000002aff2a8230 */ /* 0x000fe20000004100 */
[----:B--2---:R-:W-:Y:S02]  /*3120*/  @!P0 MOV R3, R8 ;  /* 0x0000000800038202 */ /* 0x004fe40000000f00 */
[----:B------:R-:W-:Y:S03]  /*3130*/  @!P0 MOV R4, R9 ;  /* 0x0000000900048202 */ /* 0x000fe60000000f00 */
[--C-:B------:R-:W-:Y:S02]  /*3140*/  @!P0 HADD2.F32 R6, -RZ, R3.reuse.H1_H1 ;  /* 0x30000003ff068230 */ /* 0x100fe40000004100 */
[----:B------:R-:W-:Y:S02]  /*3150*/  @!P0 HADD2.F32 R3, -RZ, R3.H0_H0 ;  /* 0x20000003ff038230 */ /* 0x000fe40000004100 */
[--C-:B------:R-:W-:Y:S01]  /*3160*/  @!P0 HADD2.F32 R13, -RZ, R4.reuse.H1_H1 ;  /* 0x30000004ff0d8230 */ /* 0x100fe20000004100 */
[CC--:B------:R-:W-:Y:S01]  /*3170*/  @!P0 FMUL.FTZ R40, R6.reuse, R2.reuse ;  /* 0x0000000206288220 */ /* 0x0c0fe20000410000 */
[----:B------:R-:W-:Y:S01]  /*3180*/  @!P0 HADD2.F32 R4, -RZ, R4.H0_H0 ;  /* 0x20000004ff048230 */ /* 0x000fe20000004100 */
[C---:B------:R-:W-:Y:S02]  /*3190*/  @!P0 FMUL.FTZ R2, R3.reuse, R2 ;  /* 0x0000000203028220 */ /* 0x040fe40000410000 */
[-C--:B------:R-:W-:Y:S02]  /*31a0*/  @!P0 FFMA.FTZ R47, R3, R7.reuse, -R40 ;  /* 0x00000007032f8223 */ /* 0x080fe40000010828 */
[----:B------:R-:W-:Y:S01]  /*31b0*/  @!P0 FFMA.FTZ R2, R6, R7, R2 ;  /* 0x0000000706028223 */ /* 0x000fe20000010002 */
[----:B------:R-:W-:Y:S01]  /*31c0*/  @!P0 MOV R6, R10 ;  /* 0x0000000a00068202 */ /* 0x000fe20000000f00 */
[CC--:B------:R-:W-:Y:S02]  /*31d0*/  @!P0 FMUL.FTZ R40, R13.reuse, R5.reuse ;  /* 0x000000050d288220 */ /* 0x0c0fe40000410000 */
[C---:B------:R-:W-:Y:S01]  /*31e0*/  @!P0 FMUL.FTZ R3, R4.reuse, R5 ;  /* 0x0000000504038220 */ /* 0x040fe20000410000 */
[----:B------:R-:W-:Y:S01]  /*31f0*/  @!P0 MOV R5, R11 ;  /* 0x0000000b00058202 */ /* 0x000fe20000000f00 */
[-C--:B------:R-:W-:Y:S01]  /*3200*/  @!P0 FFMA.FTZ R46, R4, R22.reuse, -R40 ;  /* 0x00000016042e8223 */ /* 0x080fe20000010828 */
[----:B------:R-:W-:Y:S01]  /*3210*/  @!P0 HADD2.F32 R4, -RZ, R30.H1_H1 ;  /* 0x3000001eff048230 */ /* 0x000fe20000004100 */
[----:B------:R-:W-:Y:S01]  /*3220*/  @!P0 FFMA.FTZ R3, R13, R22, R3 ;  /* 0x000000160d038223 */ /* 0x000fe20000010003 */
[----:B------:R-:W-:Y:S01]  /*3230*/  @!P0 F2FP.PACK_AB R2, R2, R47 ;  /* 0x0000002f0202823e */ /* 0x000fe200000000ff */
[--C-:B------:R-:W-:Y:S02]  /*3240*/  @!P0 HADD2.F32 R30, -RZ, R6.reuse.H1_H1 ;  /* 0x30000006ff1e8230 */ /* 0x100fe40000004100 */
[----:B------:R-:W-:Y:S01]  /*3250*/  @!P0 HADD2.F32 R7, -RZ, R6.H0_H0 ;  /* 0x20000006ff078230 */ /* 0x000fe20000004100 */
[----:B------:R-:W-:Y:S01]  /*3260*/  @!P0 F2FP.PACK_AB R3, R3, R46 ;  /* 0x0000002e0303823e */ /* 0x000fe200000000ff */
[----:B------:R-:W-:Y:S01]  /*3270*/  @!P0 HADD2.F32 R40, -RZ, R60.H1_H1 ;  /* 0x3000003cff288230 */ /* 0x000fe20000004100 */
[----:B------:R-:W-:Y:S01]  /*3280*/  @!P0 MOV R8, R2 ;  /* 0x0000000200088202 */ /* 0x000fe20000000f00 */
[--C-:B------:R-:W-:Y:S01]  /*3290*/  @!P0 HADD2.F32 R41, -RZ, R5.reuse.H1_H1 ;  /* 0x30000005ff298230 */ /* 0x100fe20000004100 */
[----:B------:R-:W-:Y:S01]  /*32a0*/  @!P0 MOV R9, R3 ;  /* 0x0000000300098202 */ /* 0x000fe20000000f00 */
[----:B------:R-:W-:Y:S01]  /*32b0*/  @!P0 HADD2.F32 R6, -RZ, R5.H0_H0 ;  /* 0x20000005ff068230 */ /* 0x000fe20000004100 */
[-C--:B------:R-:W-:Y:S02]  /*32c0*/  @!P0 FMUL.FTZ R5, R30, R4.reuse ;  /* 0x000000041e058220 */ /* 0x080fe40000410000 */
[----:B------:R-:W-:Y:S02]  /*32d0*/  @!P0 FMUL.FTZ R4, R7, R4 ;  /* 0x0000000407048220 */ /* 0x000fe40000410000 */
[----:B------:R-:W-:Y:S02]  /*32e0*/  @!P0 FMUL.FTZ R43, R41, R12 ;  /* 0x0000000c292b8220 */ /* 0x000fe40000410000 */
[----:B------:R-:W-:Y:S02]  /*32f0*/  @!P0 FFMA.FTZ R7, R7, R40, -R5 ;  /* 0x0000002807078223 */ /* 0x000fe40000010805 */
        /* <DEDUP_REMOVED lines=9> */
.L_x_68:
[----:B------:R-:W-:Y:S05]  /*3390*/  BSYNC B1 ;  /* 0x0000000000017941 */ /* 0x000fea0003800000 */
.L_x_67:
[----:B------:R4:W1:Y:S01]  /*33a0*/  SHFL.IDX PT, R43, R88, 0x1, 0x1c1f ;  /* 0x003c1f00582b7f89 */ /* 0x00086200000e0000 */
[----:B------:R-:W-:Y:S03]  /*33b0*/  BSSY B1, `(.L_x_71) ;  /* 0x0000077000017945 */ /* 0x000fe60003800000 */
[----:B------:R4:W3:Y:S01]  /*33c0*/  SHFL.IDX PT, R42, R89, 0x1, 0x1c1f ;  /* 0x003c1f00592a7f89 */ /* 0x0008e200000e0000 */
[----:B------:R-:W-:-:S05]  /*33d0*/  @P5 BRA `(.L_x_72) ;  /* 0x0000074000005947 */ /* 0x000fca0003800000 */
[----:B------:R-:W-:Y:S01]  /*33e0*/  ISETP.NE.AND P0, PT, R101, RZ, PT ;  /* 0x000000ff6500720c */ /* 0x000fe20003f05270 */
[----:B------:R-:W-:Y:S01]  /*33f0*/  @!UPT UIADD3 URZ, URZ, URZ, URZ ;  /* 0x0000003f3f3ff290 */ /* 0x000fe2000fffe03f */
[----:B------:R-:W-:Y:S11]  /*3400*/  BSSY B0, `(.L_x_73) ;  /* 0x0000038000007945 */ /* 0x000ff60003800000 */
[----:B------:R-:W-:-:S05]  /*3410*/  @P0 BRA `(.L_x_74) ;  /* 0x0000036000000947 */ /* 0x000fca0003800000 */
[C---:B---3--:R-:W-:Y:S01]  /*3420*/  LEA R40, P0, R20.reuse, R42, 0x1 ;  /* 0x0000002a14287211 */ /* 0x048fe200078008ff */
[----:B--2---:R-:W2:Y:S03]  /*3430*/  LDS.128 R8, [R91+0x4800] ;  /* 0x004800005b087984 */ /* 0x004ea60000000c00 */
[----:B-1----:R-:W-:Y:S02]  /*3440*/  LEA.HI.X R41, R20, R43, R21, 0x1, P0 ;  /* 0x0000002b14297211 */ /* 0x002fe400000f0c15 */
[----:B------:R-:W-:Y:S11]  /*3450*/  ISETP.GE.AND P0, PT, R36, c[0x0][0x27c], PT ;  /* 0x00009f0024007a0c */ /* 0x000ff60003f06270 */
[----:B------:R-:W-:Y:S02]  /*3460*/  @!UPT UIADD3 URZ, URZ, URZ, URZ ;  /* 0x0000003f3f3ff290 */ /* 0x000fe4000fffe03f */
[----:B------:R-:W-:Y:S01]  /*3470*/  @!P0 HADD2.F32 R2, -RZ, R31.H0_H0 ;  /* 0x2000001fff028230 */ /* 0x000fe20000004100 */
[----:B------:R-:W-:Y:S01]  /*3480*/  @!P0 SHF.R.U64 R5, R14, 0x10, R15 ;  /* 0x000000100e058819 */ /* 0x000fe2000000120f */
[--C-:B------:R-:W-:Y:S01]  /*3490*/  @!P0 HADD2.F32 R7, -RZ, R61.reuse.H0_H0 ;  /* 0x2000003dff078230 */ /* 0x100fe20000004100 */
[----:B------:R-:W-:Y:S01]  /*34a0*/  @!P0 SHF.R.U64 R13, R48, 0x10, R49 ;  /* 0x00000010300d8819 */ /* 0x000fe20000001231 */
[----:B------:R-:W-:Y:S01]  /*34b0*/  @!P0 HADD2.F32 R22, -RZ, R61.H1_H1 ;  /* 0x3000003dff168230 */ /* 0x000fe20000004100 */
[----:B------:R-:W-:Y:S01]  /*34c0*/  @!P0 SHF.R.U32.HI R14, RZ, 0x10, R15 ;  /* 0x00000010ff0e8819 */ /* 0x000fe2000001160f */
[----:B------:R-:W-:Y:S01]  /*34d0*/  @!P0 HADD2.F32 R5, -RZ, R5.H0_H0 ;  /* 0x20000005ff058230 */ /* 0x000fe20000004100 */
[----:B------:R-:W-:Y:S01]  /*34e0*/  @!P0 SHF.R.U32.HI R48, RZ, 0x10, R49 ;  /* 0x00000010ff308819 */ /* 0x000fe20000011631 */
        /* <DEDUP_REMOVED lines=13> */
[-C--:B------:R-:W-:Y:S02]  /*35c0*/  @!P0 FMUL.FTZ R15, R12, R5.reuse ;  /* 0x000000050c0f8220 */ /* 0x080fe40000410000 */
[C---:B------:R-:W-:Y:S01]  /*35d0*/  @!P0 FMUL.FTZ R3, R4.reuse, R5 ;  /* 0x0000000504038220 */ /* 0x040fe20000410000 */
[----:B------:R-:W-:Y:S01]  /*35e0*/  @!P0 MOV R5, R11 ;  /* 0x0000000b00058202 */ /* 0x000fe20000000f00 */
[-C--:B------:R-:W-:Y:S01]  /*35f0*/  @!P0 FFMA.FTZ R45, R4, R13.reuse, -R15 ;  /* 0x0000000d042d8223 */ /* 0x080fe2000001080f */
[--C-:B------:R-:W-:Y:S01]  /*3600*/  @!P0 HADD2.F32 R15, -RZ, R6.reuse.H1_H1 ;  /* 0x30000006ff0f8230 */ /* 0x100fe20000004100 */
[----:B------:R-:W-:Y:S01]  /*3610*/  @!P0 FFMA.FTZ R3, R12, R13, R3 ;  /* 0x0000000d0c038223 */ /* 0x000fe20000010003 */
[----:B------:R-:W-:Y:S01]  /*3620*/  @!P0 F2FP.PACK_AB R2, R2, R46 ;  /* 0x0000002e0202823e */ /* 0x000fe200000000ff */
[----:B------:R-:W-:Y:S02]  /*3630*/  @!P0 HADD2.F32 R4, -RZ, R31.H1_H1 ;  /* 0x3000001fff048230 */ /* 0x000fe40000004100 */
[----:B------:R-:W-:Y:S01]  /*3640*/  @!P0 HADD2.F32 R7, -RZ, R6.H0_H0 ;  /* 0x20000006ff078230 */ /* 0x000fe20000004100 */
[----:B------:R-:W-:Y:S01]  /*3650*/  @!P0 F2FP.PACK_AB R3, R3, R45 ;  /* 0x0000002d0303823e */ /* 0x000fe200000000ff */
[--C-:B------:R-:W-:Y:S01]  /*3660*/  @!P0 HADD2.F32 R30, -RZ, R5.reuse.H1_H1 ;  /* 0x30000005ff1e8230 */ /* 0x100fe20000004100 */
[----:B------:R-:W-:Y:S01]  /*3670*/  @!P0 MOV R8, R2 ;  /* 0x0000000200088202 */ /* 0x000fe20000000f00 */
[----:B------:R-:W-:Y:S01]  /*3680*/  @!P0 HADD2.F32 R6, -RZ, R5.H0_H0 ;  /* 0x20000005ff068230 */ /* 0x000fe20000004100 */
[-C--:B------:R-:W-:Y:S01]  /*3690*/  @!P0 FMUL.FTZ R5, R15, R4.reuse ;  /* 0x000000040f058220 */ /* 0x080fe20000410000 */
[----:B------:R-:W-:Y:S01]  /*36a0*/  @!P0 MOV R9, R3 ;  /* 0x0000000300098202 */ /* 0x000fe20000000f00 */
[C---:B------:R-:W-:Y:S01]  /*36b0*/  @!P0 FMUL.FTZ R4, R7.reuse, R4 ;  /* 0x0000000407048220 */ /* 0x040fe20000410000 */
[----:B------:R-:W-:Y:S01]  /*36c0*/  @!P0 HADD2.F32 R31, -RZ, R48.H0_H0 ;  /* 0x20000030ff1f8230 */ /* 0x000fe20000004100 */
[----:B------:R-:W-:Y:S02]  /*36d0*/  @!P0 FMUL.FTZ R44, R30, R14 ;  /* 0x0000000e1e2c8220 */ /* 0x000fe40000410000 */
[----:B------:R-:W-:Y:S02]  /*36e0*/  @!P0 FFMA.FTZ R7, R7, R22, -R5 ;  /* 0x0000001607078223 */ /* 0x000fe40000010805 */
[C---:B------:R-:W-:Y:S02]  /*36f0*/  @!P0 FMUL.FTZ R5, R6.reuse, R14 ;  /* 0x0000000e06058220 */ /* 0x040fe40000410000 */
        /* <DEDUP_REMOVED lines=8> */
.L_x_74:
[----:B------:R-:W-:Y:S05]  /*3780*/  BSYNC B0 ;  /* 0x0000000000007941 */ /* 0x000fea0003800000 */
.L_x_73:
[----:B------:R-:W-:Y:S11]  /*3790*/  ISETP.NE.AND P0, PT, R116, RZ, PT ;  /* 0x000000ff7400720c */ /* 0x000ff60003f05270 */
[----:B------:R-:W-:Y:S02]  /*37a0*/  @!UPT UIADD3 URZ, URZ, URZ, URZ ;  /* 0x0000003f3f3ff290 */ /* 0x000fe4000fffe03f */
[----:B------:R-:W-:-:S05]  /*37b0*/  @P0 BRA `(.L_x_72) ;  /* 0x0000036000000947 */ /* 0x000fca0003800000 */
[C---:B---3--:R-:W-:Y:S01]  /*37c0*/  LEA R30, P0, R83.reuse, R42, 0x1 ;  /* 0x0000002a531e7211 */ /* 0x048fe200078008ff */
[----:B-12---:R-:W1:Y:S03]  /*37d0*/  LDS.128 R8, [R92+0x4800] ;  /* 0x004800005c087984 */ /* 0x006e660000000c00 */
[----:B------:R-:W-:Y:S02]  /*37e0*/  LEA.HI.X R31, R83, R43, R93, 0x1, P0 ;  /* 0x0000002b531f7211 */ /* 0x000fe400000f0c5d */
        /* <DEDUP_REMOVED lines=11> */
[----:B------:R-:W-:Y:S02]  /*38a0*/  @!P0 HADD2.F32 R12, -RZ, R12.H0_H0 ;  /* 0x2000000cff0c8230 */ /* 0x000fe40000004100 */
[----:B------:R-:W-:Y:S01]  /*38b0*/  @!P0 HADD2.F32 R22, -RZ, R22.H0_H0 ;  /* 0x20000016ff168230 */ /* 0x000fe20000004100 */
[----:B-1----:R-:W-:Y:S02]  /*38c0*/  @!P0 MOV R3, R8 ;  /* 0x0000000800038202 */ /* 0x002fe40000000f00 */
        /* <DEDUP_REMOVED lines=25> */
[----:B------:R-:W-:Y:S02]  /*3a60*/  @!P0 FMUL.FTZ R4, R7, R4 ;  /* 0x0000000407048220 */ /* 0x000fe40000410000 */
        /* <DEDUP_REMOVED lines=11> */
.L_x_72:
[----:B------:R-:W-:Y:S05]  /*3b20*/  BSYNC B1 ;  /* 0x0000000000017941 */ /* 0x000fea0003800000 */
.L_x_71:
[----:B------:R4:W3:Y:S01]  /*3b30*/  SHFL.IDX PT, R32, R88, 0x2, 0x1c1f ;  /* 0x005c1f0058207f89 */ /* 0x0008e200000e0000 */
[----:B------:R-:W-:Y:S03]  /*3b40*/  BSSY B1, `(.L_x_75) ;  /* 0x0000077000017945 */ /* 0x000fe60003800000 */
[----:B------:R4:W2:Y:S01]  /*3b50*/  SHFL.IDX PT, R22, R89, 0x2, 0x1c1f ;  /* 0x005c1f0059167f89 */ /* 0x0008a200000e0000 */
[----:B------:R-:W-:-:S05]  /*3b60*/  @P3 BRA `(.L_x_76) ;  /* 0x0000074000003947 */ /* 0x000fca0003800000 */
[----:B------:R-:W-:Y:S01]  /*3b70*/  ISETP.NE.AND P0, PT, R101, RZ, PT ;  /* 0x000000ff6500720c */ /* 0x000fe20003f05270 */
[----:B------:R-:W-:Y:S01]  /*3b80*/  @!UPT UIADD3 URZ, URZ, URZ, URZ ;  /* 0x0000003f3f3ff290 */ /* 0x000fe2000fffe03f */
[----:B------:R-:W-:Y:S11]  /*3b90*/  BSSY B0, `(.L_x_77) ;  /* 0x0000038000007945 */ /* 0x000ff60003800000 */
[----:B------:R-:W-:-:S05]  /*3ba0*/  @P0 BRA `(.L_x_78) ;  /* 0x0000036000000947 */ /* 0x000fca0003800000 */
[C---:B-12---:R-:W-:Y:S01]  /*3bb0*/  LEA R30, P0, R20.reuse, R22, 0x1 ;  /* 0x00000016141e7211 */ /* 0x046fe200078008ff */
[----:B------:R-:W1:Y:S03]  /*3bc0*/  LDS.128 R8, [R91+0x5800] ;  /* 0x005800005b087984 */ /* 0x000e660000000c00 */
[----:B---3--:R-:W-:Y:S02]  /*3bd0*/  LEA.HI.X R31, R20, R32, R21, 0x1, P0 ;  /* 0x00000020141f7211 */ /* 0x008fe400000f0c15 */
        /* <DEDUP_REMOVED lines=51> */
.L_x_78:
[----:B------:R-:W-:Y:S05]  /*3f10*/  BSYNC B0 ;  /* 0x0000000000007941 */ /* 0x000fea0003800000 */
.L_x_77:
[----:B------:R-:W-:Y:S11]  /*3f20*/  ISETP.NE.AND P0, PT, R116, RZ, PT ;  /* 0x000000ff7400720c */ /* 0x000ff60003f05270 */
[----:B------:R-:W-:Y:S02]  /*3f30*/  @!UPT UIADD3 URZ, URZ, URZ, URZ ;  /* 0x0000003f3f3ff290 */ /* 0x000fe4000fffe03f */
        /* <DEDUP_REMOVED lines=55> */
.L_x_76:
[----:B------:R-:W-:Y:S05]  /*42b0*/  BSYNC B1 ;  /* 0x0000000000017941 */ /* 0x000fea0003800000 */
.L_x_75:
[----:B-1----:R1:W4:Y:S04]  /*42c0*/  SHFL.IDX PT, R31, R88, 0x3, 0x1c1f ;  /* 0x007c1f00581f7f89 */ /* 0x00232800000e0000 */
        /* <DEDUP_REMOVED lines=8> */
[----:B----4-:R-:W-:Y:S02]  /*4350*/  LEA.HI.X R25, R20, R31, R21, 0x1, P0 ;  /* 0x0000001f14197211 */ /* 0x010fe400000f0c15 */
        /* <DEDUP_REMOVED lines=51> */
.L_x_81:
[----:B------:R-:W-:Y:S05]  /*4690*/  BSYNC B0 ;  /* 0x0000000000007941 */ /* 0x000fea0003800000 */
.L_x_80:
[----:B------:R-:W-:Y:S11]  /*46a0*/  ISETP.NE.AND P0, PT, R116, RZ, PT ;  /* 0x000000ff7400720c */ /* 0x000ff60003f05270 */
[----:B------:R-:W-:Y:S02]  /*46b0*/  @!UPT UIADD3 URZ, URZ, URZ, URZ ;  /* 0x0000003f3f3ff290 */ /* 0x000fe4000fffe03f */
[----:B------:R-:W-:-:S05]  /*46c0*/  @P0 BRA `(.L_x_79) ;  /* 0x00002d1000000947 */ /* 0x000fca0003800000 */
[C---:B--23--:R-:W-:Y:S01]  /*46d0*/  LEA R24, P0, R83.reuse, R30, 0x1 ;  /* 0x0000001e53187211 */ /* 0x04cfe200078008ff */
[----:B------:R-:W2:Y:S03]  /*46e0*/  LDS.128 R8, [R92+0x6800] ;  /* 0x006800005c087984 */ /* 0x000ea60000000c00 */
        /* <DEDUP_REMOVED lines=51> */
[----:B------:R2:W-:Y:S01]  /*4a20*/  ST.E.128 [R24.64], R8 ;  /* 0x0000000818007985 */ /* 0x0005e2000c101d16 */
[----:B------:R-:W-:-:S05]  /*4a30*/  BRA `(.L_x_79) ;  /* 0x000029a000007947 */ /* 0x000fca0003800000 */
.L_x_58:
[----:B------:R-:W-:Y:S01]  /*4a40*/  ISETP.GE.AND P0, PT, R158, UR9, PT ;  /* 0x000000099e007c0c */ /* 0x000fe2000bf06270 */
[----:B------:R-:W-:Y:S01]  /*4a50*/  CS2R R66, SRZ ;  /* 0x0000000000427805 */ /* 0x000fe2000001ff00 */
[----:B------:R-:W-:Y:S01]  /*4a60*/  ISETP.NE.AND P6, PT, R101, RZ, PT ;  /* 0x000000ff6500720c */ /* 0x000fe20003fc5270 */
[----:B------:R-:W-:Y:S01]  /*4a70*/  CS2R R64, SRZ ;  /* 0x0000000000407805 */ /* 0x000fe2000001ff00 */
[----:B------:R-:W-:Y:S01]  /*4a80*/  ISETP.GE.OR P4, PT, R20, c[0x0][0x27c], P0 ;  /* 0x00009f0014007a0c */ /* 0x000fe20000786670 */
[----:B------:R-:W-:Y:S01]  /*4a90*/  CS2R R26, SRZ ;  /* 0x00000000001a7805 */ /* 0x000fe2000001ff00 */
[----:B------:R-:W-:Y:S01]  /*4aa0*/  ISETP.NE.AND P5, PT, R147, RZ, PT ;  /* 0x000000ff9300720c */ /* 0x000fe20003fa5270 */
[----:B------:R-:W-:Y:S01]  /*4ab0*/  CS2R R24, SRZ ;  /* 0x0000000000187805 */ /* 0x000fe2000001ff00 */
[----:B------:R-:W-:Y:S01]  /*4ac0*/  IADD3 R132, -R151, c[0x0][0x1d4], RZ ;  /* 0x0000750097847a10 */ /* 0x000fe20007ffe1ff */
[----:B------:R-:W-:Y:S01]  /*4ad0*/  CS2R R62, SRZ ;  /* 0x00000000003e7805 */ /* 0x000fe2000001ff00 */
[----:B------:R-:W-:Y:S01]  /*4ae0*/  CS2R R60, SRZ ;  /* 0x00000000003c7805 */ /* 0x000fe2000001ff00 */
[----:B------:R-:W-:Y:S01]  /*4af0*/  CS2R R30, SRZ ;  /* 0x00000000001e7805 */ /* 0x000fe2000001ff00 */
[----:B------:R-:W-:Y:S01]  /*4b00*/  CS2R R28, SRZ ;  /* 0x00000000001c7805 */ /* 0x000fe2000001ff00 */
[----:B------:R-:W-:Y:S01]  /*4b10*/  CS2R R70, SRZ ;  /* 0x0000000000467805 */ /* 0x000fe2000001ff00 */
[----:B------:R-:W-:Y:S01]  /*4b20*/  CS2R R68, SRZ ;  /* 0x0000000000447805 */ /* 0x000fe2000001ff00 */
[----:B------:R-:W-:Y:S01]  /*4b30*/  CS2R R34, SRZ ;  /* 0x0000000000227805 */ /* 0x000fe2000001ff00 */
[----:B------:R-:W-:Y:S01]  /*4b40*/  CS2R R32, SRZ ;  /* 0x0000000000207805 */ /* 0x000fe2000001ff00 */
[----:B------:R-:W-:Y:S01]  /*4b50*/  @!P4 IADD3 R2, P1, P0, R104, R72, R173 ;  /* 0x000000486802c210 */ /* 0x000fe2000783e0ad */
[----:B------:R-:W-:Y:S01]  /*4b60*/  CS2R R46, SRZ ;  /* 0x00000000002e7805 */ /* 0x000fe2000001ff00 */
[----:B------:R-:W-:Y:S01]  /*4b70*/  CS2R R44, SRZ ;  /* 0x00000000002c7805 */ /* 0x000fe2000001ff00 */
[----:B------:R1:W2:Y:S01]  /*4b80*/  SHFL.IDX PT, R77, R88, RZ, 0x1c1f ;  /* 0x001c1fff584d7589 */ /* 0x0002a200000e0000 */
[----:B------:R-:W-:Y:S01]  /*4b90*/  @!P4 IADD3.X R5, R112, R39, R154, P1, P0 ;  /* 0x000000277005c210 */ /* 0x000fe20000fe049a */
[----:B------:R-:W-:Y:S01]  /*4ba0*/  BSSY B0, `(.L_x_82) ;  /* 0x00000d2000007945 */ /* 0x000fe20003800000 */
[----:B------:R-:W-:Y:S04]  /*4bb0*/  @!P4 IADD3 R3, P1, P0, R102, R74, R171 ;  /* 0x0000004a6603c210 */ /* 0x000fe8000783e0ab */
[----:B------:R-:W-:Y:S01]  /*4bc0*/  @!P4 IADD3.X R8, R111, R43, R155, P1, P0 ;  /* 0x0000002b6f08c210 */ /* 0x000fe20000fe049b */
[----:B------:R1:W3:Y:S01]  /*4bd0*/  SHFL.IDX PT, R76, R89, RZ, 0x1c1f ;  /* 0x001c1fff594c7589 */ /* 0x0002e200000e0000 */
[----:B------:R-:W-:Y:S04]  /*4be0*/  ISETP.GE.AND P0, PT, R157, UR9, PT ;  /* 0x000000099d007c0c */ /* 0x000fe8000bf06270 */
[----:B------:R-:W-:Y:S11]  /*4bf0*/  ISETP.GE.OR P2, PT, R20, c[0x0][0x27c], P0 ;  /* 0x00009f0014007a0c */ /* 0x000ff60000746670 */
[----:B------:R-:W-:Y:S02]  /*4c00*/  @!UPT UIADD3 URZ, URZ, URZ, URZ ;  /* 0x0000003f3f3ff290 */ /* 0x000fe4000fffe03f */
[----:B------:R-:W-:Y:S04]  /*4c10*/  @!P2 IADD3 R6, P1, P0, R104, R172, R72 ;  /* 0x000000ac6806a210 */ /* 0x000fe8000783e048 */
[----:B------:R-:W-:Y:S02]  /*4c20*/  @!P2 IADD3.X R9, R112, R152, R39, P1, P0 ;  /* 0x000000987009a210 */ /* 0x000fe40000fe0427 */
[----:B------:R-:W-:Y:S04]  /*4c30*/  @!P2 IADD3 R7, P1, P0, R102, R170, R74 ;  /* 0x000000aa6607a210 */ /* 0x000fe8000783e04a */
[C---:B------:R-:W-:Y:S02]  /*4c40*/  @!P2 IADD3.X R12, R111.reuse, R153, R43, P1, P0 ;  /* 0x000000996f0ca210 */ /* 0x040fe40000fe042b */
[----:B------:R-:W-:Y:S04]  /*4c50*/  ISETP.GE.AND P0, PT, R156, UR9, PT ;  /* 0x000000099c007c0c */ /* 0x000fe8000bf06270 */
[----:B------:R-:W-:Y:S11]  /*4c60*/  ISETP.GE.OR P1, PT, R20, c[0x0][0x27c], P0 ;  /* 0x00009f0014007a0c */ /* 0x000ff60000726670 */
[----:B------:R-:W-:Y:S02]  /*4c70*/  @!UPT UIADD3 URZ, URZ, URZ, URZ ;  /* 0x0000003f3f3ff290 */ /* 0x000fe4000fffe03f */
[----:B------:R-:W-:Y:S04]  /*4c80*/  @!P1 IADD3 R10, P3, P0, R104, R168, R72 ;  /* 0x000000a8680a9210 */ /* 0x000fe8000787e048 */
[----:B------:R-:W-:Y:S02]  /*4c90*/  @!P1 IADD3.X R13, R112, R119, R39, P3, P0 ;  /* 0x00000077700d9210 */ /* 0x000fe40001fe0427 */
[----:B------:R-:W-:Y:S04]  /*4ca0*/  @!P1 IADD3 R11, P3, P0, R102, R166, R74 ;  /* 0x000000a6660b9210 */ /* 0x000fe8000787e04a */
[----:B------:R-:W-:Y:S02]  /*4cb0*/  @!P1 IADD3.X R14, R111, R120, R43, P3, P0 ;  /* 0x000000786f0e9210 */ /* 0x000fe40001fe042b */
[C---:B------:R-:W-:Y:S04]  /*4cc0*/  @!P4 LEA R4, P0, R2.reuse, c[0x0][0x270], 0x1 ;  /* 0x00009c000204ca11 */ /* 0x040fe800078008ff */
[----:B------:R-:W-:Y:S02]  /*4cd0*/  @!P4 LEA.HI.X R5, R2, c[0x0][0x274], R5, 0x1, P0 ;  /* 0x00009d000205ca11 */ /* 0x000fe400000f0c05 */
[C---:B------:R-:W-:Y:S03]  /*4ce0*/  @!P4 LEA R2, P0, R3.reuse, c[0x0][0x288], 0x1 ;  /* 0x0000a2000302ca11 */ /* 0x040fe600078008ff */
[----:B------:R4:W2:Y:S01]  /*4cf0*/  @!P4 LDG.E.128 R60, [R4.64] ;  /* 0x00000016043cc981 */ /* 0x0008a2000c1e1d00 */
[----:B------:R-:W-:Y:S02]  /*4d00*/  @!P4 LEA.HI.X R3, R3, c[0x0][0x28c], R8, 0x1, P0 ;  /* 0x0000a3000303ca11 */ /* 0x000fe400000f0c08 */
[C---:B------:R-:W-:Y:S04]  /*4d10*/  @!P2 LEA R8, P0, R6.reuse, c[0x0][0x270], 0x1 ;  /* 0x00009c000608aa11 */ /* 0x040fe800078008ff */
[----:B------:R-:W-:Y:S01]  /*4d20*/  @!P2 LEA.HI.X R9, R6, c[0x0][0x274], R9, 0x1, P0 ;  /* 0x00009d000609aa11 */ /* 0x000fe200000f0c09 */
[----:B------:R1:W3:Y:S01]  /*4d30*/  @!P4 LDG.E.128 R24, [R2.64] ;  /* 0x000000160218c981 */ /* 0x0002e2000c1e1d00 */
[C---:B------:R-:W-:Y:S04]  /*4d40*/  @!P2 LEA R6, P0, R7.reuse, c[0x0][0x288], 0x1 ;  /* 0x0000a2000706aa11 */ /* 0x040fe800078008ff */
[----:B------:R-:W-:Y:S02]  /*4d50*/  @!P2 LEA.HI.X R7, R7, c[0x0][0x28c], R12, 0x1, P0 ;  /* 0x0000a3000707aa11 */ /* 0x000fe400000f0c0c */
[C---:B------:R-:W-:Y:S01]  /*4d60*/  @!P1 LEA R12, P0, R10.reuse, c[0x0][0x270], 0x1 ;  /* 0x00009c000a0c9a11 */ /* 0x040fe200078008ff */
[----:B------:R1:W3:Y:S03]  /*4d70*/  @!P2 LDG.E.128 R64, [R8.64] ;  /* 0x000000160840a981 */ /* 0x0002e6000c1e1d00 */
[----:B------:R-:W-:Y:S02]  /*4d80*/  @!P1 LEA.HI.X R13, R10, c[0x0][0x274], R13, 0x1, P0 ;  /* 0x00009d000a0d9a11 */ /* 0x000fe400000f0c0d */
[C---:B------:R-:W-:Y:S03]  /*4d90*/  @!P1 LEA R10, P0, R11.reuse, c[0x0][0x288], 0x1 ;  /* 0x0000a2000b0a9a11 */ /* 0x040fe600078008ff */
[----:B------:R1:W3:Y:S01]  /*4da0*/  @!P2 LDG.E.128 R28, [R6.64] ;  /* 0x00000016061ca981 */ /* 0x0002e2000c1e1d00 */
[----:B------:R-:W-:Y:S01]  /*4db0*/  @!P1 LEA.HI.X R11, R11, c[0x0][0x28c], R14, 0x1, P0 ;  /* 0x0000a3000b0b9a11 */ /* 0x000fe200000f0c0e */
[----:B----4-:R-:W-:Y:S01]  /*4dc0*/  CS2R R4, SRZ ;  /* 0x0000000000047805 */ /* 0x010fe2000001ff00 */
[----:B------:R-:W-:Y:S04]  /*4dd0*/  ISETP.GE.AND P0, PT, R38, UR9, PT ;  /* 0x0000000926007c0c */ /* 0x000fe8000bf06270 */
[----:B------:R-:W-:Y:S01]  /*4de0*/  ISETP.GE.OR P0, PT, R20, c[0x0][0x27c], P0 ;  /* 0x00009f0014007a0c */ /* 0x000fe20000706670 */
[----:B------:R-:W4:Y:S08]  /*4df0*/  @!P1 LDG.E.128 R68, [R12.64] ;  /* 0x000000160c449981 */ /* 0x000f30000c1e1d00 */
[----:B------:R-:W4:Y:S04]  /*4e00*/  @!P1 LDG.E.128 R32, [R10.64] ;  /* 0x000000160a209981 */ /* 0x000f28000c1e1d00 */
[----:B------:R-:W-:Y:S05]  /*4e10*/  @!P0 IADD3 R72, P1, R104, R72, RZ ;  /* 0x0000004868488210 */ /* 0x000fea0007f3e0ff */
[----:B------:R-:W-:Y:S01]  /*4e20*/  @!P0 IMAD.X R39, R112, 0x1, R39, P1 ;  /* 0x0000000170278824 */ /* 0x000fe200008e0627 */
[C---:B-1----:R-:W-:Y:S01]  /*4e30*/  @!P0 LEA R8, P1, R72.reuse, c[0x0][0x270], 0x1 ;  /* 0x00009c0048088a11 */ /* 0x042fe200078208ff */
[----:B------:R-:W-:Y:S03]  /*4e40*/  CS2R R6, SRZ ;  /* 0x0000000000067805 */ /* 0x000fe6000001ff00 */
[----:B------:R-:W-:Y:S02]  /*4e50*/  @!P0 LEA.HI.X R9, R72, c[0x0][0x274], R39, 0x1, P1 ;  /* 0x00009d0048098a11 */ /* 0x000fe400008f0c27 */
[----:B------:R-:W-:Y:S03]  /*4e60*/  @!P0 IADD3 R74, P1, R102, R74, RZ ;  /* 0x0000004a664a8210 */ /* 0x000fe60007f3e0ff */
[----:B------:R2:W5:Y:S02]  /*4e70*/  @!P0 LDG.E.128 R44, [R8.64] ;  /* 0x00000016082c8981 */ /* 0x000564000c1e1d00 */
[----:B------:R-:W-:Y:S01]  /*4e80*/  @!P0 IMAD.X R3, R111, 0x1, R43, P1 ;  /* 0x000000016f038824 */ /* 0x000fe200008e062b */
[C---:B------:R-:W-:Y:S04]  /*4e90*/  @!P0 LEA R2, P1, R74.reuse, c[0x0][0x288], 0x1 ;  /* 0x0000a2004a028a11 */ /* 0x040fe800078208ff */
[----:B------:R-:W-:Y:S02]  /*4ea0*/  @!P0 LEA.HI.X R3, R74, c[0x0][0x28c], R3, 0x1, P1 ;  /* 0x0000a3004a038a11 */ /* 0x000fe400008f0c03 */
[----:B------:R-:W-:Y:S03]  /*4eb0*/  ISETP.GE.AND P1, PT, R20, c[0x0][0x27c], PT ;  /* 0x00009f0014007a0c */ /* 0x000fe60003f26270 */
[----:B------:R1:W5:Y:S01]  /*4ec0*/  @!P0 LDG.E.128 R4, [R2.64] ;  /* 0x0000001602048981 */ /* 0x000362000c1e1d00 */
[----:B------:R-:W-:Y:S01]  /*4ed0*/  ISETP.GE.OR P0, PT, R38, UR9, P6 ;  /* 0x0000000926007c0c */ /* 0x000fe2000b706670 */
[----:B--2---:R-:W-:Y:S02]  /*4ee0*/  IMAD.MOV.U32 R9, RZ, RZ, R62 ;  /* 0x000000ffff097224 */ /* 0x004fe400078e003e */
[----:B------:R-:W-:Y:S02]  /*4ef0*/  IMAD.MOV.U32 R8, RZ, RZ, R63 ;  /* 0x000000ffff087224 */ /* 0x000fe400078e003f */
[----:B-1----:R-:W-:Y:S02]  /*4f00*/  IMAD.MOV.U32 R3, RZ, RZ, R60 ;  /* 0x000000ffff037224 */ /* 0x002fe400078e003c */
[----:B------:R-:W-:Y:S01]  /*4f10*/  IMAD.MOV.U32 R2, RZ, RZ, R61 ;  /* 0x000000ffff027224 */ /* 0x000fe200078e003d */
[----:B------:R-:W-:Y:S01]  /*4f20*/  PRMT R55, R8, 0x5410, R9 ;  /* 0x0000541008377816 */ /* 0x000fe20000000009 */
[----:B---3--:R-:W-:Y:S02]  /*4f30*/  IMAD.MOV.U32 R9, RZ, RZ, R26 ;  /* 0x000000ffff097224 */ /* 0x008fe400078e001a */
[----:B------:R-:W-:Y:S01]  /*4f40*/  IMAD.MOV.U32 R8, RZ, RZ, R27 ;  /* 0x000000ffff087224 */ /* 0x000fe200078e001b */
[----:B------:R-:W-:Y:S01]  /*4f50*/  PRMT R54, R3, 0x5410, R2 ;  /* 0x0000541003367816 */ /* 0x000fe20000000002 */
[----:B------:R-:W-:Y:S02]  /*4f60*/  IMAD.MOV.U32 R3, RZ, RZ, R24 ;  /* 0x000000ffff037224 */ /* 0x000fe400078e0018 */
        /* <DEDUP_REMOVED lines=14> */
[----:B----4-:R-:W-:Y:S02]  /*5050*/  IMAD.MOV.U32 R9, RZ, RZ, R70 ;  /* 0x000000ffff097224 */ /* 0x010fe400078e0046 */
        /* <DEDUP_REMOVED lines=10> */
[----:B------:R-:W-:Y:S04]  /*5100*/  PRMT R42, R8, 0x5410, R9 ;  /* 0x00005410082a7816 */ /* 0x000fe80000000009 */
[----:B------:R-:W-:Y:S01]  /*5110*/  PRMT R41, R2, 0x5410, R3 ;  /* 0x0000541002297816 */ /* 0x000fe20000000003 */
[----:B------:R-:W-:-:S05]  /*5120*/  @P0 BRA `(.L_x_83) ;  /* 0x0000079000000947 */ /* 0x000fca0003800000 */
[----:B-----5:R-:W-:Y:S01]  /*5130*/  IMAD.MOV.U32 R10, RZ, RZ, R5 ;  /* 0x000000ffff0a7224 */ /* 0x020fe200078e0005 */
[----:B------:R-:W-:Y:S01]  /*5140*/  SEL R2, R151, R132, !P5 ;  /* 0x0000008497027207 */ /* 0x000fe20006800000 */
[----:B------:R-:W-:Y:S01]  /*5150*/  LDS.128 R16, [R139+0x3900] ;  /* 0x003900008b107984 */ /* 0x000fe20000000c00 */
[----:B------:R-:W-:Y:S01]  /*5160*/  MOV R3, R4 ;  /* 0x0000000400037202 */ /* 0x000fe20000000f00 */
[----:B------:R-:W-:Y:S01]  /*5170*/  IMAD.MOV.U32 R48, RZ, RZ, R45 ;  /* 0x000000ffff307224 */ /* 0x000fe200078e002d */
[----:B------:R-:W-:Y:S01]  /*5180*/  SHF.R.S32.HI R78, RZ, 0x1f, R2 ;  /* 0x0000001fff4e7819 */ /* 0x000fe20000011402 */
[----:B------:R-:W-:Y:S01]  /*5190*/  IMAD.MOV.U32 R50, RZ, RZ, R46 ;  /* 0x000000ffff327224 */ /* 0x000fe200078e002e */
[--C-:B------:R-:W-:Y:S01]  /*51a0*/  @!P1 SHF.R.U64 R8, R4, 0x10, R5.reuse ;  /* 0x0000001004089819 */ /* 0x100fe20000001205 */
[----:B------:R-:W-:Y:S01]  /*51b0*/  @!P1 HADD2.F32 R4, -RZ, R3.H0_H0 ;  /* 0x20000003ff049230 */ /* 0x000fe20000004100 */
[----:B------:R-:W-:Y:S02]  /*51c0*/  LEA.HI R78, R78, R2, RZ, 0x4 ;  /* 0x000000024e4e7211 */ /* 0x000fe400078f20ff */
[----:B------:R-:W-:Y:S01]  /*51d0*/  @!P1 SHF.R.U32.HI R9, RZ, 0x10, R5 ;  /* 0x00000010ff099819 */ /* 0x000fe20000011605 */
[----:B------:R-:W-:Y:S01]  /*51e0*/  @!P1 HADD2.F32 R3, -RZ, R8.H0_H0 ;  /* 0x20000008ff039230 */ /* 0x000fe20000004100 */
[----:B------:R-:W-:Y:S02]  /*51f0*/  LEA.HI.SX32 R78, R78, R115, 0x1c ;  /* 0x000000734e4e7211 */ /* 0x000fe400078fe2ff */
[----:B------:R-:W-:Y:S02]  /*5200*/  MOV R43, R44 ;  /* 0x0000002c002b7202 */ /* 0x000fe40000000f00 */
[----:B------:R-:W-:Y:S02]  /*5210*/  SHF.L.U32 R78, R78, 0x3, RZ ;  /* 0x000000034e4e7819 */ /* 0x000fe400000006ff */
[----:B------:R-:W-:Y:S01]  /*5220*/  MOV R11, R6 ;  /* 0x00000006000b7202 */ /* 0x000fe20000000f00 */
[----:B------:R-:W-:Y:S01]  /*5230*/  @!P1 HADD2.F32 R8, -RZ, R43.H0_H0 ;  /* 0x2000002bff089230 */ /* 0x000fe20000004100 */
[----:B------:R-:W-:Y:S02]  /*5240*/  LOP3.LUT R56, R133, 0x38, R78, 0xf8, !PT ;  /* 0x0000003885387812 */ /* 0x000fe400078ef84e */
[----:B------:R-:W-:Y:S02]  /*5250*/  @!P1 SHF.R.U64 R12, R6, 0x10, R7 ;  /* 0x00000010060c9819 */ /* 0x000fe40000001207 */
[----:B------:R-:W-:Y:S02]  /*5260*/  LOP3.LUT R56, R56, R134, RZ, 0x3c, !PT ;  /* 0x0000008638387212 */ /* 0x000fe400078e3cff */
[----:B------:R-:W-:Y:S02]  /*5270*/  @!P1 SHF.R.U64 R44, R44, 0x10, R45 ;  /* 0x000000102c2c9819 */ /* 0x000fe4000000122d */
[----:B------:R-:W-:Y:S02]  /*5280*/  IADD3 R56, R56, R135, RZ ;  /* 0x0000008738387210 */ /* 0x000fe40007ffe0ff */
[C---:B------:R-:W-:Y:S01]  /*5290*/  LEA R80, P0, R95.reuse, R76, 0x1 ;  /* 0x0000004c5f507211 */ /* 0x040fe200078008ff */
[----:B------:R-:W-:Y:S01]  /*52a0*/  @!P1 HADD2.F32 R44, -RZ, R44.H0_H0 ;  /* 0x2000002cff2c9230 */ /* 0x000fe20000004100 */
[----:B------:R-:W-:Y:S01]  /*52b0*/  MOV R13, R7 ;  /* 0x00000007000d7202 */ /* 0x000fe20000000f00 */
[----:B------:R-:W-:Y:S01]  /*52c0*/  IMAD.SHL.U32 R56, R56, 0x2, RZ ;  /* 0x0000000238387824 */ /* 0x000fe200078e00ff */
[----:B------:R-:W-:Y:S02]  /*52d0*/  @!P1 SHF.R.U32.HI R14, RZ, 0x10, R7 ;  /* 0x00000010ff0e9819 */ /* 0x000fe40000011607 */
[----:B------:R-:W-:Y:S02]  /*52e0*/  @!P1 SHF.R.U32.HI R49, RZ, 0x10, R45 ;  /* 0x00000010ff319819 */ /* 0x000fe4000001162d */
[----:B------:R-:W-:Y:S01]  /*52f0*/  LEA.HI.X R81, R95, R77, R110, 0x1, P0 ;  /* 0x0000004d5f517211 */ /* 0x000fe200000f0c6e */
[----:B------:R-:W1:Y:S01]  /*5300*/  LDS.128 R56, [R56+0x3900] ;  /* 0x0039000038387984 */ /* 0x000e620000000c00 */
[----:B------:R-:W-:Y:S02]  /*5310*/  ISETP.GE.AND P0, PT, R78, c[0x0][0x1d4], PT ;  /* 0x000075004e007a0c */ /* 0x000fe40003f06270 */
[--C-:B------:R-:W-:Y:S02]  /*5320*/  @!P1 SHF.R.U32.HI R53, RZ, 0x10, R47.reuse ;  /* 0x00000010ff359819 */ /* 0x100fe4000001162f */
[----:B------:R-:W-:Y:S01]  /*5330*/  @!P1 SHF.R.U64 R51, R46, 0x10, R47 ;  /* 0x000000102e339819 */ /* 0x000fe2000000122f */
[----:B------:R-:W-:Y:S01]  /*5340*/  @!P1 HADD2.F32 R46, -RZ, R49.H0_H0 ;  /* 0x20000031ff2e9230 */ /* 0x000fe20000004100 */
[----:B------:R-:W-:Y:S07]  /*5350*/  MOV R52, R47 ;  /* 0x0000002f00347202 */ /* 0x000fee0000000f00 */
[----:B------:R-:W-:Y:S04]  /*5360*/  @!P0 IMAD.WIDE R76, R78, 0x2, R76 ;  /* 0x000000024e4c8825 */ /* 0x000fe800078e024c */
[----:B-1----:R-:W-:Y:S01]  /*5370*/  @!P1 IMAD.MOV.U32 R5, RZ, RZ, R56 ;  /* 0x000000ffff059224 */ /* 0x002fe200078e0038 */
[----:B------:R-:W-:Y:S04]  /*5380*/  @!P1 MOV R2, R16 ;  /* 0x0000001000029202 */ /* 0x000fe80000000f00 */
[--C-:B------:R-:W-:Y:S02]  /*5390*/  @!P1 HADD2.F32 R7, -RZ, R5.reuse.H0_H0 ;  /* 0x20000005ff079230 */ /* 0x100fe40000004100 */
[--C-:B------:R-:W-:Y:S02]  /*53a0*/  @!P1 HADD2.F32 R6, -RZ, R2.reuse.H0_H0 ;  /* 0x20000002ff069230 */ /* 0x100fe40000004100 */
[----:B------:R-:W-:Y:S01]  /*53b0*/  @!P1 HADD2.F32 R43, -RZ, R5.H1_H1 ;  /* 0x30000005ff2b9230 */ /* 0x000fe20000004100 */
[-C--:B------:R-:W-:Y:S01]  /*53c0*/  @!P1 FMUL.FTZ R45, R7, R4.reuse ;  /* 0x00000004072d9220 */ /* 0x080fe20000410000 */
[----:B------:R-:W-:Y:S01]  /*53d0*/  @!P1 HADD2.F32 R5, -RZ, R2.H1_H1 ;  /* 0x30000002ff059230 */ /* 0x000fe20000004100 */
[C---:B------:R-:W-:Y:S02]  /*53e0*/  @!P1 FMUL.FTZ R2, R6.reuse, R4 ;  /* 0x0000000406029220 */ /* 0x040fe40000410000 */
[----:B------:R-:W-:Y:S02]  /*53f0*/  @!P1 FMUL.FTZ R4, R43, R3 ;  /* 0x000000032b049220 */ /* 0x000fe40000410000 */
[----:B------:R-:W-:Y:S01]  /*5400*/  @!P1 FFMA.FTZ R2, R7, R8, R2 ;  /* 0x0000000807029223 */ /* 0x000fe20000010002 */
[----:B------:R-:W-:Y:S01]  /*5410*/  @!P1 MOV R7, R57 ;  /* 0x0000003900079202 */ /* 0x000fe20000000f00 */
[C---:B------:R-:W-:Y:S02]  /*5420*/  @!P1 FMUL.FTZ R3, R5.reuse, R3 ;  /* 0x0000000305039220 */ /* 0x040fe40000410000 */
[----:B------:R-:W-:Y:S01]  /*5430*/  @!P1 FFMA.FTZ R86, R5, R44, -R4 ;  /* 0x0000002c05569223 */ /* 0x000fe20000010804 */
[----:B------:R-:W-:Y:S01]  /*5440*/  @!P1 MOV R5, R17 ;  /* 0x0000001100059202 */ /* 0x000fe20000000f00 */
[----:B------:R-:W-:Y:S01]  /*5450*/  @!P1 FFMA.FTZ R87, R6, R8, -R45 ;  /* 0x0000000806579223 */ /* 0x000fe2000001082d */
[----:B------:R-:W-:Y:S01]  /*5460*/  @!P1 HADD2.F32 R6, -RZ, R9.H0_H0 ;  /* 0x20000009ff069230 */ /* 0x000fe20000004100 */
[----:B------:R-:W-:Y:S01]  /*5470*/  @!P1 FFMA.FTZ R3, R43, R44, R3 ;  /* 0x0000002c2b039223 */ /* 0x000fe20000010003 */
[--C-:B------:R-:W-:Y:S01]  /*5480*/  @!P1 HADD2.F32 R43, -RZ, R7.reuse.H0_H0 ;  /* 0x20000007ff2b9230 */ /* 0x100fe20000004100 */
[----:B------:R-:W-:Y:S01]  /*5490*/  @!P1 IMAD.MOV.U32 R9, RZ, RZ, R58 ;  /* 0x000000ffff099224 */ /* 0x000fe200078e003a */
[----:B------:R-:W-:Y:S02]  /*54a0*/  @!P1 HADD2.F32 R4, -RZ, R10.H0_H0 ;  /* 0x2000000aff049230 */ /* 0x000fe40000004100 */
[----:B------:R-:W-:Y:S01]  /*54b0*/  @!P1 HADD2.F32 R45, -RZ, R7.H1_H1 ;  /* 0x30000007ff2d9230 */ /* 0x000fe20000004100 */
[----:B------:R-:W-:Y:S01]  /*54c0*/  @!P1 F2FP.PACK_AB R2, R3, R2 ;  /* 0x000000020302923e */ /* 0x000fe200000000ff */
[--C-:B------:R-:W-:Y:S02]  /*54d0*/  @!P1 HADD2.F32 R7, -RZ, R5.reuse.H1_H1 ;  /* 0x30000005ff079230 */ /* 0x100fe40000004100 */
[----:B------:R-:W-:Y:S01]  /*54e0*/  @!P1 HADD2.F32 R44, -RZ, R48.H0_H0 ;  /* 0x20000030ff2c9230 */ /* 0x000fe20000004100 */
[----:B------:R-:W-:Y:S01]  /*54f0*/  @!P1 FMUL.FTZ R10, R45, R6 ;  /* 0x000000062d0a9220 */ /* 0x000fe20000410000 */
[----:B------:R-:W-:Y:S01]  /*5500*/  @!P1 HADD2.F32 R8, -RZ, R5.H0_H0 ;  /* 0x20000005ff089230 */ /* 0x000fe20000004100 */
[----:B------:R-:W-:Y:S01]  /*5510*/  @!P1 FMUL.FTZ R5, R43, R4 ;  /* 0x000000042b059220 */ /* 0x000fe20000410000 */
[----:B------:R-:W-:Y:S01]  /*5520*/  @!P1 MOV R56, R2 ;  /* 0x0000000200389202 */ /* 0x000fe20000000f00 */
[C---:B------:R-:W-:Y:S01]  /*5530*/  @!P1 FFMA.FTZ R84, R7.reuse, R46, -R10 ;  /* 0x0000002e07549223 */ /* 0x040fe2000001080a */
[--C-:B------:R-:W-:Y:S01]  /*5540*/  @!P1 HADD2.F32 R47, -RZ, R9.reuse.H0_H0 ;  /* 0x20000009ff2f9230 */ /* 0x100fe20000004100 */
[C---:B------:R-:W-:Y:S01]  /*5550*/  @!P1 FFMA.FTZ R85, R8.reuse, R44, -R5 ;  /* 0x0000002c08559223 */ /* 0x040fe20000010805 */
[----:B------:R-:W-:Y:S01]  /*5560*/  @!P1 HADD2.F32 R49, -RZ, R9.H1_H1 ;  /* 0x30000009ff319230 */ /* 0x000fe20000004100 */
[----:B------:R-:W-:Y:S01]  /*5570*/  @!P1 FMUL.FTZ R5, R7, R6 ;  /* 0x0000000607059220 */ /* 0x000fe20000410000 */
[----:B------:R-:W-:Y:S01]  /*5580*/  @!P1 MOV R7, R18 ;  /* 0x0000001200079202 */ /* 0x000fe20000000f00 */
[----:B------:R-:W-:Y:S01]  /*5590*/  @!P1 FMUL.FTZ R4, R8, R4 ;  /* 0x0000000408049220 */ /* 0x000fe20000410000 */
[----:B------:R-:W-:Y:S01]  /*55a0*/  @!P1 HADD2.F32 R6, -RZ, R11.H0_H0 ;  /* 0x2000000bff069230 */ /* 0x000fe20000004100 */
[----:B------:R-:W-:Y:S01]  /*55b0*/  @!P1 MOV R11, R59 ;  /* 0x0000003b000b9202 */ /* 0x000fe20000000f00 */
[----:B------:R-:W-:Y:S01]  /*55c0*/  @!P1 HADD2.F32 R8, -RZ, R12.H0_H0 ;  /* 0x2000000cff089230 */ /* 0x000fe20000004100 */
[----:B------:R-:W-:Y:S01]  /*55d0*/  @!P1 FFMA.FTZ R4, R43, R44, R4 ;  /* 0x0000002c2b049223 */ /* 0x000fe20000010004 */
[--C-:B------:R-:W-:Y:S01]  /*55e0*/  @!P1 HADD2.F32 R9, -RZ, R7.reuse.H1_H1 ;  /* 0x30000007ff099230 */ /* 0x100fe20000004100 */
[----:B------:R-:W-:Y:S01]  /*55f0*/  @!P1 FFMA.FTZ R5, R45, R46, R5 ;  /* 0x0000002e2d059223 */ /* 0x000fe20000010005 */
[----:B------:R-:W-:Y:S01]  /*5600*/  @!P1 HADD2.F32 R48, -RZ, R50.H0_H0 ;  /* 0x20000032ff309230 */ /* 0x000fe20000004100 */
[----:B------:R-:W-:Y:S01]  /*5610*/  @!P1 FMUL.FTZ R12, R49, R8 ;  /* 0x00000008310c9220 */ /* 0x000fe20000410000 */
[----:B------:R-:W-:Y:S01]  /*5620*/  @!P1 HADD2.F32 R10, -RZ, R7.H0_H0 ;  /* 0x20000007ff0a9230 */ /* 0x000fe20000004100 */
[----:B------:R-:W-:Y:S01]  /*5630*/  @!P1 FMUL.FTZ R7, R47, R6 ;  /* 0x000000062f079220 */ /* 0x000fe20000410000 */
[----:B------:R-:W-:Y:S01]  /*5640*/  @!P1 HADD2.F32 R50, -RZ, R51.H0_H0 ;  /* 0x20000033ff329230 */ /* 0x000fe20000004100 */
[----:B------:R-:W-:Y:S01]  /*5650*/  @!P1 F2FP.PACK_AB R4, R5, R4 ;  /* 0x000000040504923e */ /* 0x000fe200000000ff */
[----:B------:R-:W-:Y:S01]  /*5660*/  @!P1 HADD2.F32 R51, -RZ, R11.H1_H1 ;  /* 0x3000000bff339230 */ /* 0x000fe20000004100 */
[C---:B------:R-:W-:Y:S02]  /*5670*/  @!P1 FFMA.FTZ R82, R10.reuse, R48, -R7 ;  /* 0x000000300a529223 */ /* 0x040fe40000010807 */
[C---:B------:R-:W-:Y:S01]  /*5680*/  @!P1 FMUL.FTZ R7, R9.reuse, R8 ;  /* 0x0000000809079220 */ /* 0x040fe20000410000 */
[----:B------:R-:W-:Y:S01]  /*5690*/  @!P1 HADD2.F32 R8, -RZ, R13.H0_H0 ;  /* 0x2000000dff089230 */ /* 0x000fe20000004100 */
[----:B------:R-:W-:Y:S01]  /*56a0*/  @!P1 FFMA.FTZ R79, R9, R50, -R12 ;  /* 0x00000032094f9223 */ /* 0x000fe2000001080c */
[----:B------:R-:W-:Y:S01]  /*56b0*/  @!P1 HADD2.F32 R13, -RZ, R11.H0_H0 ;  /* 0x2000000bff0d9230 */ /* 0x000fe20000004100 */
[----:B------:R-:W-:Y:S02]  /*56c0*/  @!P1 IMAD.MOV.U32 R9, RZ, RZ, R19 ;  /* 0x000000ffff099224 */ /* 0x000fe400078e0013 */
[----:B------:R-:W-:Y:S01]  /*56d0*/  @!P1 FMUL.FTZ R6, R10, R6 ;  /* 0x000000060a069220 */ /* 0x000fe20000410000 */
[----:B------:R-:W-:Y:S01]  /*56e0*/  @!P1 HADD2.F32 R10, -RZ, R14.H0_H0 ;  /* 0x2000000eff0a9230 */ /* 0x000fe20000004100 */
[----:B------:R-:W-:Y:S01]  /*56f0*/  @!P1 IMAD.MOV.U32 R57, RZ, RZ, R4 ;  /* 0x000000ffff399224 */ /* 0x000fe200078e0004 */
[--C-:B------:R-:W-:Y:S01]  /*5700*/  @!P1 HADD2.F32 R12, -RZ, R9.reuse.H0_H0 ;  /* 0x20000009ff0c9230 */ /* 0x100fe20000004100 */
[----:B------:R-:W-:Y:S01]  /*5710*/  @!P1 FFMA.FTZ R6, R47, R48, R6 ;  /* 0x000000302f069223 */ /* 0x000fe20000010006 */
[----:B------:R-:W-:Y:S01]  /*5720*/  @!P1 HADD2.F32 R11, -RZ, R9.H1_H1 ;  /* 0x30000009ff0b9230 */ /* 0x000fe20000004100 */
[-C--:B------:R-:W-:Y:S01]  /*5730*/  @!P1 FMUL.FTZ R9, R13, R8.reuse ;  /* 0x000000080d099220 */ /* 0x080fe20000410000 */
[----:B------:R-:W-:Y:S01]  /*5740*/  @!P1 HADD2.F32 R14, -RZ, R52.H0_H0 ;  /* 0x20000034ff0e9230 */ /* 0x000fe20000004100 */
[C---:B------:R-:W-:Y:S01]  /*5750*/  @!P1 FMUL.FTZ R8, R12.reuse, R8 ;  /* 0x000000080c089220 */ /* 0x040fe20000410000 */
[----:B------:R-:W-:Y:S01]  /*5760*/  @!P1 HADD2.F32 R52, -RZ, R53.H0_H0 ;  /* 0x20000035ff349230 */ /* 0x000fe20000004100 */
[----:B------:R-:W-:Y:S02]  /*5770*/  @!P1 FMUL.FTZ R53, R51, R10 ;  /* 0x0000000a33359220 */ /* 0x000fe40000410000 */
[----:B------:R-:W-:Y:S01]  /*5780*/  @!P1 FFMA.FTZ R78, R12, R14, -R9 ;  /* 0x0000000e0c4e9223 */ /* 0x000fe20000010809 */
[----:B------:R-:W-:Y:S01]  /*5790*/  @!P1 F2FP.PACK_AB R12, R79, R82 ;  /* 0x000000524f0c923e */ /* 0x000fe200000000ff */
[C---:B------:R-:W-:Y:S02]  /*57a0*/  @!P1 FFMA.FTZ R53, R11.reuse, R52, -R53 ;  /* 0x000000340b359223 */ /* 0x040fe40000010835 */
[----:B------:R-:W-:Y:S01]  /*57b0*/  @!P1 FMUL.FTZ R9, R11, R10 ;  /* 0x0000000a0b099220 */ /* 0x000fe20000410000 */
[----:B------:R-:W-:Y:S01]  /*57c0*/  @!P1 F2FP.PACK_AB R11, R84, R85 ;  /* 0x00000055540b923e */ /* 0x000fe200000000ff */
[----:B------:R-:W-:Y:S01]  /*57d0*/  @!P1 FFMA.FTZ R7, R49, R50, R7 ;  /* 0x0000003231079223 */ /* 0x000fe20000010007 */
[----:B------:R-:W-:Y:S01]  /*57e0*/  @!P1 F2FP.PACK_AB R10, R86, R87 ;  /* 0x00000057560a923e */ /* 0x000fe200000000ff */
[----:B------:R-:W-:Y:S01]  /*57f0*/  @!P1 FFMA.FTZ R8, R13, R14, R8 ;  /* 0x0000000e0d089223 */ /* 0x000fe20000010008 */
[----:B------:R-:W-:Y:S01]  /*5800*/  @!P1 F2FP.PACK_AB R43, R53, R78 ;  /* 0x0000004e352b923e */ /* 0x000fe200000000ff */
[----:B------:R-:W-:Y:S01]  /*5810*/  @!P1 FFMA.FTZ R9, R51, R52, R9 ;  /* 0x0000003433099223 */ /* 0x000fe20000010009 */
[----:B------:R-:W-:Y:S01]  /*5820*/  @!P1 MOV R16, R10 ;  /* 0x0000000a00109202 */ /* 0x000fe20000000f00 */
[----:B------:R-:W-:Y:S01]  /*5830*/  @!P1 IMAD.MOV.U32 R18, RZ, RZ, R12 ;  /* 0x000000ffff129224 */ /* 0x000fe200078e000c */
[----:B------:R-:W-:Y:S02]  /*5840*/  @!P1 MOV R17, R11 ;  /* 0x0000000b00119202 */ /* 0x000fe40000000f00 */
[----:B------:R-:W-:Y:S02]  /*5850*/  @!P1 MOV R19, R43 ;  /* 0x0000002b00139202 */ /* 0x000fe40000000f00 */
[----:B------:R-:W-:Y:S02]  /*5860*/  @!P1 F2FP.PACK_AB R6, R7, R6 ;  /* 0x000000060706923e */ /* 0x000fe400000000ff */
[----:B------:R-:W-:Y:S01]  /*5870*/  @!P1 F2FP.PACK_AB R8, R9, R8 ;  /* 0x000000080908923e */ /* 0x000fe200000000ff */
[----:B------:R1:W-:Y:S01]  /*5880*/  ST.E.128 [R80.64], R16 ;  /* 0x0000001050007985 */ /* 0x0003e2000c101d16 */
[----:B------:R-:W-:Y:S02]  /*5890*/  @!P1 MOV R58, R6 ;  /* 0x00000006003a9202 */ /* 0x000fe40000000f00 */
[----:B------:R-:W-:Y:S05]  /*58a0*/  @!P1 MOV R59, R8 ;  /* 0x00000008003b9202 */ /* 0x000fea0000000f00 */
[----:B------:R1:W-:Y:S02]  /*58b0*/  @!P0 ST.E.128 [R76.64], R56 ;  /* 0x000000384c008985 */ /* 0x0003e4000c101d16 */
.L_x_83:
[----:B------:R-:W-:Y:S05]  /*58c0*/  BSYNC B0 ;  /* 0x0000000000007941 */ /* 0x000fea0003800000 */
.L_x_82:
[----:B-----5:R2:W3:Y:S01]  /*58d0*/  SHFL.IDX PT, R5, R88, 0x1, 0x1c1f ;  /* 0x003c1f0058057f89 */ /* 0x0204e200000e0000 */
[----:B------:R-:W-:Y:S01]  /*58e0*/  ISETP.GE.OR P0, PT, R158, UR9, P6 ;  /* 0x000000099e007c0c */ /* 0x000fe2000b706670 */
[----:B------:R-:W-:Y:S02]  /*58f0*/  BSSY B0, `(.L_x_84) ;  /* 0x0000074000007945 */ /* 0x000fe40003800000 */
[----:B------:R2:W4:Y:S10]  /*5900*/  SHFL.IDX PT, R4, R89, 0x1, 0x1c1f ;  /* 0x003c1f0059047f89 */ /* 0x00053400000e0000 */
[----:B------:R-:W-:-:S05]  /*5910*/  @P0 BRA `(.L_x_85) ;  /* 0x0000071000000947 */ /* 0x000fca0003800000 */
[----:B------:R-:W-:Y:S01]  /*5920*/  SEL R2, R151, R132, !P5 ;  /* 0x0000008497027207 */ /* 0x000fe20006800000 */
[----:B-1----:R-:W-:Y:S01]  /*5930*/  LDS.128 R16, [R142+0x3900] ;  /* 0x003900008e107984 */ /* 0x002fe20000000c00 */
[C---:B----4-:R-:W-:Y:S01]  /*5940*/  LEA R56, P0, R95.reuse, R4, 0x1 ;  /* 0x000000045f387211 */ /* 0x050fe200078008ff */
[----:B------:R-:W-:Y:S01]  /*5950*/  @!P1 HADD2.F32 R10, -RZ, R54.H0_H0 ;  /* 0x20000036ff0a9230 */ /* 0x000fe20000004100 */
[----:B------:R-:W-:Y:S01]  /*5960*/  SHF.R.S32.HI R6, RZ, 0x1f, R2 ;  /* 0x0000001fff067819 */ /* 0x000fe20000011402 */
[----:B------:R-:W-:Y:S01]  /*5970*/  @!P1 HADD2.F32 R44, -RZ, R55.H0_H0 ;  /* 0x20000037ff2c9230 */ /* 0x000fe20000004100 */
[----:B---3--:R-:W-:Y:S02]  /*5980*/  LEA.HI.X R57, R95, R5, R110, 0x1, P0 ;  /* 0x000000055f397211 */ /* 0x008fe400000f0c6e */
[----:B------:R-:W-:Y:S02]  /*5990*/  LEA.HI R6, R6, R2, RZ, 0x4 ;  /* 0x0000000206067211 */ /* 0x000fe400078f20ff */
[--C-:B------:R-:W-:Y:S02]  /*59a0*/  @!P1 SHF.R.U64 R3, R24, 0x10, R25.reuse ;  /* 0x0000001018039819 */ /* 0x100fe40000001219 */
[----:B------:R-:W-:Y:S02]  /*59b0*/  LEA.HI.SX32 R6, R6, R115, 0x1c ;  /* 0x0000007306067211 */ /* 0x000fe400078fe2ff */
[----:B------:R-:W-:Y:S01]  /*59c0*/  @!P1 SHF.R.U32.HI R7, RZ, 0x10, R25 ;  /* 0x00000010ff079819 */ /* 0x000fe20000011619 */
[----:B------:R-:W-:Y:S01]  /*59d0*/  @!P1 HADD2.F32 R3, -RZ, R3.H0_H0 ;  /* 0x20000003ff039230 */ /* 0x000fe20000004100 */
[----:B------:R-:W-:Y:S02]  /*59e0*/  SHF.L.U32 R6, R6, 0x3, RZ ;  /* 0x0000000306067819 */ /* 0x000fe400000006ff */
[----:B------:R-:W-:Y:S02]  /*59f0*/  @!P1 SHF.R.U32.HI R25, RZ, 0x10, R63 ;  /* 0x00000010ff199819 */ /* 0x000fe4000001163f */
[----:B------:R-:W-:Y:S02]  /*5a00*/  LOP3.LUT R48, R124, 0x38, R6, 0xf8, !PT ;  /* 0x000000387c307812 */ /* 0x000fe400078ef806 */
[----:B------:R-:W-:Y:S01]  /*5a10*/  ISETP.GE.AND P0, PT, R6, c[0x0][0x1d4], PT ;  /* 0x0000750006007a0c */ /* 0x000fe20003f06270 */
[----:B------:R-:W-:Y:S01]  /*5a20*/  @!P1 HADD2.F32 R46, -RZ, R25.H0_H0 ;  /* 0x20000019ff2e9230 */ /* 0x000fe20000004100 */
[----:B------:R-:W-:Y:S01]  /*5a30*/  LOP3.LUT R48, R48, R161, RZ, 0x3c, !PT ;  /* 0x000000a130307212 */ /* 0x000fe200078e3cff */
[----:B------:R-:W-:Y:S01]  /*5a40*/  @!P1 HADD2.F32 R25, -RZ, R55.H1_H1 ;  /* 0x30000037ff199230 */ /* 0x000fe20000004100 */
[--C-:B------:R-:W-:Y:S02]  /*5a50*/  @!P1 SHF.R.U32.HI R9, RZ, 0x10, R27.reuse ;  /* 0x00000010ff099819 */ /* 0x100fe4000001161b */
[----:B------:R-:W-:Y:S02]  /*5a60*/  IADD3 R48, R138, R48, RZ ;  /* 0x000000308a307210 */ /* 0x000fe40007ffe0ff */
[----:B------:R-:W-:Y:S01]  /*5a70*/  @!P1 SHF.R.U64 R11, R26, 0x10, R27 ;  /* 0x000000101a0b9819 */ /* 0x000fe2000000121b */
[----:B------:R-:W-:Y:S01]  /*5a80*/  @!P1 HADD2.F32 R9, -RZ, R9.H0_H0 ;  /* 0x20000009ff099230 */ /* 0x000fe20000004100 */
[----:B------:R-:W-:Y:S01]  /*5a90*/  @!P1 SHF.R.U64 R27, R62, 0x10, R63 ;  /* 0x000000103e1b9819 */ /* 0x000fe2000000123f */
[----:B------:R-:W-:Y:S01]  /*5aa0*/  IMAD.SHL.U32 R48, R48, 0x2, RZ ;  /* 0x0000000230307824 */ /* 0x000fe200078e00ff */
[----:B------:R-:W-:Y:S01]  /*5ab0*/  @!P1 SHF.R.U64 R13, R60, 0x10, R61 ;  /* 0x000000103c0d9819 */ /* 0x000fe2000000123d */
[----:B------:R-:W-:Y:S01]  /*5ac0*/  @!P0 IMAD.WIDE R62, R6, 0x2, R4 ;  /* 0x00000002063e8825 */ /* 0x000fe200078e0204 */
[----:B------:R-:W-:Y:S01]  /*5ad0*/  @!P1 HADD2.F32 R5, -RZ, R15.H0_H0 ;  /* 0x2000000fff059230 */ /* 0x000fe20000004100 */
[----:B------:R-:W-:Y:S01]  /*5ae0*/  @!P1 SHF.R.U32.HI R24, RZ, 0x10, R61 ;  /* 0x00000010ff189819 */ /* 0x000fe2000001163d */
[----:B------:R-:W-:Y:S01]  /*5af0*/  @!P1 HADD2.F32 R27, -RZ, R27.H0_H0 ;  /* 0x2000001bff1b9230 */ /* 0x000fe20000004100 */
[----:B------:R-:W1:Y:S01]  /*5b00*/  LDS.128 R48, [R48+0x3900] ;  /* 0x0039000030307984 */ /* 0x000e620000000c00 */
[----:B------:R-:W-:Y:S02]  /*5b10*/  @!P1 HADD2.F32 R13, -RZ, R13.H0_H0 ;  /* 0x2000000dff0d9230 */ /* 0x000fe40000004100 */
[----:B------:R-:W-:Y:S01]  /*5b20*/  @!P1 HADD2.F32 R24, -RZ, R24.H0_H0 ;  /* 0x20000018ff189230 */ /* 0x000fe20000004100 */
[----:B-1----:R-:W-:Y:S02]  /*5b30*/  @!P1 MOV R4, R48 ;  /* 0x0000003000049202 */ /* 0x002fe40000000f00 */
[----:B------:R-:W-:Y:S03]  /*5b40*/  @!P1 MOV R2, R16 ;  /* 0x0000001000029202 */ /* 0x000fe60000000f00 */
[----:B------:R-:W-:Y:S02]  /*5b50*/  @!P1 HADD2.F32 R8, -RZ, R4.H0_H0 ;  /* 0x20000004ff089230 */ /* 0x000fe40000004100 */
[----:B------:R-:W-:Y:S02]  /*5b60*/  @!P1 HADD2.F32 R6, -RZ, R2.H0_H0 ;  /* 0x20000002ff069230 */ /* 0x000fe40000004100 */
[----:B------:R-:W-:Y:S01]  /*5b70*/  @!P1 HADD2.F32 R12, -RZ, R4.H1_H1 ;  /* 0x30000004ff0c9230 */ /* 0x000fe20000004100 */
[-C--:B------:R-:W-:Y:S01]  /*5b80*/  @!P1 FMUL.FTZ R14, R8, R5.reuse ;  /* 0x00000005080e9220 */ /* 0x080fe20000410000 */
[----:B------:R-:W-:Y:S01]  /*5b90*/  @!P1 HADD2.F32 R4, -RZ, R2.H1_H1 ;  /* 0x30000002ff049230 */ /* 0x000fe20000004100 */
[----:B------:R-:W-:Y:S02]  /*5ba0*/  @!P1 FMUL.FTZ R2, R6, R5 ;  /* 0x0000000506029220 */ /* 0x000fe40000410000 */
[-C--:B------:R-:W-:Y:S02]  /*5bb0*/  @!P1 FMUL.FTZ R5, R12, R3.reuse ;  /* 0x000000030c059220 */ /* 0x080fe40000410000 */
[-C--:B------:R-:W-:Y:S02]  /*5bc0*/  @!P1 FFMA.FTZ R2, R8, R10.reuse, R2 ;  /* 0x0000000a08029223 */ /* 0x080fe40000010002 */
[----:B------:R-:W-:Y:S01]  /*5bd0*/  @!P1 FFMA.FTZ R61, R6, R10, -R14 ;  /* 0x0000000a063d9223 */ /* 0x000fe2000001080e */
[----:B------:R-:W-:Y:S01]  /*5be0*/  @!P1 HADD2.F32 R6, -RZ, R7.H0_H0 ;  /* 0x20000007ff069230 */ /* 0x000fe20000004100 */
[----:B------:R-:W-:Y:S01]  /*5bf0*/  @!P1 IMAD.MOV.U32 R10, RZ, RZ, R49 ;  /* 0x000000ffff0a9224 */ /* 0x000fe200078e0031 */
[----:B------:R-:W-:Y:S01]  /*5c00*/  @!P1 HADD2.F32 R14, -RZ, R54.H1_H1 ;  /* 0x30000036ff0e9230 */ /* 0x000fe20000004100 */
[C---:B------:R-:W-:Y:S02]  /*5c10*/  @!P1 FMUL.FTZ R3, R4.reuse, R3 ;  /* 0x0000000304039220 */ /* 0x040fe40000410000 */
[----:B------:R-:W-:Y:S01]  /*5c20*/  @!P1 FFMA.FTZ R60, R4, R13, -R5 ;  /* 0x0000000d043c9223 */ /* 0x000fe20000010805 */
[----:B------:R-:W-:Y:S01]  /*5c30*/  @!P1 MOV R5, R17 ;  /* 0x0000001100059202 */ /* 0x000fe20000000f00 */
[----:B------:R-:W-:Y:S01]  /*5c40*/  @!P1 FFMA.FTZ R3, R12, R13, R3 ;  /* 0x0000000d0c039223 */ /* 0x000fe20000010003 */
[--C-:B------:R-:W-:Y:S02]  /*5c50*/  @!P1 HADD2.F32 R13, -RZ, R10.reuse.H0_H0 ;  /* 0x2000000aff0d9230 */ /* 0x100fe40000004100 */
[----:B------:R-:W-:Y:S02]  /*5c60*/  @!P1 HADD2.F32 R4, -RZ, R15.H1_H1 ;  /* 0x3000000fff049230 */ /* 0x000fe40000004100 */
[----:B------:R-:W-:Y:S01]  /*5c70*/  @!P1 HADD2.F32 R15, -RZ, R10.H1_H1 ;  /* 0x3000000aff0f9230 */ /* 0x000fe20000004100 */
[----:B------:R-:W-:Y:S01]  /*5c80*/  @!P1 F2FP.PACK_AB R2, R3, R2 ;  /* 0x000000020302923e */ /* 0x000fe200000000ff */
[--C-:B------:R-:W-:Y:S02]  /*5c90*/  @!P1 HADD2.F32 R8, -RZ, R5.reuse.H0_H0 ;  /* 0x20000005ff089230 */ /* 0x100fe40000004100 */
[----:B------:R-:W-:Y:S01]  /*5ca0*/  @!P1 HADD2.F32 R7, -RZ, R5.H1_H1 ;  /* 0x30000005ff079230 */ /* 0x000fe20000004100 */
[----:B------:R-:W-:Y:S02]  /*5cb0*/  @!P1 FMUL.FTZ R5, R13, R4 ;  /* 0x000000040d059220 */ /* 0x000fe40000410000 */
[----:B------:R-:W-:Y:S02]  /*5cc0*/  @!P1 FMUL.FTZ R10, R15, R6 ;  /* 0x000000060f0a9220 */ /* 0x000fe40000410000 */
[C---:B------:R-:W-:Y:S02]  /*5cd0*/  @!P1 FMUL.FTZ R4, R8.reuse, R4 ;  /* 0x0000000408049220 */ /* 0x040fe40000410000 */
[----:B------:R-:W-:Y:S01]  /*5ce0*/  @!P1 FFMA.FTZ R59, R8, R14, -R5 ;  /* 0x0000000e083b9223 */ /* 0x000fe20000010805 */
[----:B------:R-:W-:Y:S01]  /*5cf0*/  @!P1 MOV R8, R51 ;  /* 0x0000003300089202 */ /* 0x000fe20000000f00 */
[C---:B------:R-:W-:Y:S01]  /*5d00*/  @!P1 FMUL.FTZ R5, R7.reuse, R6 ;  /* 0x0000000607059220 */ /* 0x040fe20000410000 */
[----:B------:R-:W-:Y:S01]  /*5d10*/  @!P1 HADD2.F32 R6, -RZ, R22.H0_H0 ;  /* 0x20000016ff069230 */ /* 0x000fe20000004100 */
[----:B------:R-:W-:Y:S02]  /*5d20*/  @!P1 FFMA.FTZ R58, R7, R24, -R10 ;  /* 0x00000018073a9223 */ /* 0x000fe4000001080a */
[----:B------:R-:W-:Y:S01]  /*5d30*/  @!P1 IMAD.MOV.U32 R7, RZ, RZ, R19 ;  /* 0x000000ffff079224 */ /* 0x000fe200078e0013 */
[--C-:B------:R-:W-:Y:S01]  /*5d40*/  @!P1 HADD2.F32 R43, -RZ, R8.reuse.H0_H0 ;  /* 0x20000008ff2b9230 */ /* 0x100fe20000004100 */
[----:B------:R-:W-:Y:S01]  /*5d50*/  @!P1 FFMA.FTZ R4, R13, R14, R4 ;  /* 0x0000000e0d049223 */ /* 0x000fe20000010004 */
[----:B------:R-:W-:Y:S01]  /*5d60*/  @!P1 HADD2.F32 R45, -RZ, R8.H1_H1 ;  /* 0x30000008ff2d9230 */ /* 0x000fe20000004100 */
[----:B------:R-:W-:Y:S01]  /*5d70*/  @!P1 FFMA.FTZ R5, R15, R24, R5 ;  /* 0x000000180f059223 */ /* 0x000fe20000010005 */
[--C-:B------:R-:W-:Y:S01]  /*5d80*/  @!P1 HADD2.F32 R10, -RZ, R7.reuse.H0_H0 ;  /* 0x20000007ff0a9230 */ /* 0x100fe20000004100 */
[----:B------:R-:W-:Y:S01]  /*5d90*/  @!P1 FMUL.FTZ R12, R43, R6 ;  /* 0x000000062b0c9220 */ /* 0x000fe20000410000 */
[----:B------:R-:W-:Y:S01]  /*5da0*/  @!P1 HADD2.F32 R7, -RZ, R7.H1_H1 ;  /* 0x30000007ff079230 */ /* 0x000fe20000004100 */
[----:B------:R-:W-:Y:S01]  /*5db0*/  @!P1 IMAD.MOV.U32 R48, RZ, RZ, R2 ;  /* 0x000000ffff309224 */ /* 0x000fe200078e0002 */
[----:B------:R-:W-:Y:S01]  /*5dc0*/  @!P1 F2FP.PACK_AB R4, R5, R4 ;  /* 0x000000040504923e */ /* 0x000fe200000000ff */
[C---:B------:R-:W-:Y:S02]  /*5dd0*/  @!P1 FMUL.FTZ R8, R10.reuse, R6 ;  /* 0x000000060a089220 */ /* 0x040fe40000410000 */
[-C--:B------:R-:W-:Y:S01]  /*5de0*/  @!P1 FMUL.FTZ R6, R45, R9.reuse ;  /* 0x000000092d069220 */ /* 0x080fe20000410000 */
[----:B------:R-:W-:Y:S01]  /*5df0*/  @!P1 MOV R49, R4 ;  /* 0x0000000400319202 */ /* 0x000fe20000000f00 */
[----:B------:R-:W-:Y:S01]  /*5e00*/  @!P1 FFMA.FTZ R54, R10, R44, -R12 ;  /* 0x0000002c0a369223 */ /* 0x000fe2000001080c */
[----:B------:R-:W-:Y:S01]  /*5e10*/  @!P1 MOV R12, R50 ;  /* 0x00000032000c9202 */ /* 0x000fe20000000f00 */
[C---:B------:R-:W-:Y:S01]  /*5e20*/  @!P1 FMUL.FTZ R9, R7.reuse, R9 ;  /* 0x0000000907099220 */ /* 0x040fe20000410000 */
[----:B------:R-:W-:Y:S01]  /*5e30*/  @!P1 HADD2.F32 R10, -RZ, R11.H0_H0 ;  /* 0x2000000bff0a9230 */ /* 0x000fe20000004100 */
[----:B------:R-:W-:Y:S01]  /*5e40*/  @!P1 FFMA.FTZ R53, R7, R46, -R6 ;  /* 0x0000002e07359223 */ /* 0x000fe20000010806 */
[----:B------:R-:W-:Y:S01]  /*5e50*/  @!P1 MOV R7, R18 ;  /* 0x0000001200079202 */ /* 0x000fe20000000f00 */
[----:B------:R-:W-:Y:S02]  /*5e60*/  @!P1 HADD2.F32 R26, -RZ, R12.H1_H1 ;  /* 0x3000000cff1a9230 */ /* 0x000fe40000004100 */
[----:B------:R-:W-:Y:S01]  /*5e70*/  @!P1 HADD2.F32 R6, -RZ, R22.H1_H1 ;  /* 0x30000016ff069230 */ /* 0x000fe20000004100 */
[----:B------:R-:W-:Y:S01]  /*5e80*/  @!P1 F2FP.PACK_AB R13, R53, R54 ;  /* 0x00000036350d923e */ /* 0x000fe200000000ff */
[----:B------:R-:W-:Y:S01]  /*5e90*/  @!P1 HADD2.F32 R22, -RZ, R12.H0_H0 ;  /* 0x2000000cff169230 */ /* 0x000fe20000004100 */
[----:B------:R-:W-:Y:S01]  /*5ea0*/  @!P1 FMUL.FTZ R47, R26, R10 ;  /* 0x0000000a1a2f9220 */ /* 0x000fe20000410000 */
[--C-:B------:R-:W-:Y:S01]  /*5eb0*/  @!P1 HADD2.F32 R12, -RZ, R7.reuse.H0_H0 ;  /* 0x20000007ff0c9230 */ /* 0x100fe20000004100 */
[----:B------:R-:W-:Y:S01]  /*5ec0*/  @!P1 MOV R19, R13 ;  /* 0x0000000d00139202 */ /* 0x000fe20000000f00 */
[----:B------:R-:W-:Y:S01]  /*5ed0*/  @!P1 HADD2.F32 R11, -RZ, R7.H1_H1 ;  /* 0x30000007ff0b9230 */ /* 0x000fe20000004100 */
[-C--:B------:R-:W-:Y:S02]  /*5ee0*/  @!P1 FMUL.FTZ R7, R22, R6.reuse ;  /* 0x0000000616079220 */ /* 0x080fe40000410000 */
[C---:B------:R-:W-:Y:S02]  /*5ef0*/  @!P1 FMUL.FTZ R6, R12.reuse, R6 ;  /* 0x000000060c069220 */ /* 0x040fe40000410000 */
[----:B------:R-:W-:Y:S02]  /*5f00*/  @!P1 FFMA.FTZ R52, R12, R25, -R7 ;  /* 0x000000190c349223 */ /* 0x000fe40000010807 */
[C---:B------:R-:W-:Y:S01]  /*5f10*/  @!P1 FMUL.FTZ R7, R11.reuse, R10 ;  /* 0x0000000a0b079220 */ /* 0x040fe20000410000 */
[----:B------:R-:W-:Y:S01]  /*5f20*/  @!P1 F2FP.PACK_AB R10, R60, R61 ;  /* 0x0000003d3c0a923e */ /* 0x000fe200000000ff */
[----:B------:R-:W-:Y:S01]  /*5f30*/  @!P1 FFMA.FTZ R12, R11, R27, -R47 ;  /* 0x0000001b0b0c9223 */ /* 0x000fe2000001082f */
[----:B------:R-:W-:Y:S01]  /*5f40*/  @!P1 F2FP.PACK_AB R11, R58, R59 ;  /* 0x0000003b3a0b923e */ /* 0x000fe200000000ff */
[----:B------:R-:W-:Y:S02]  /*5f50*/  @!P1 FFMA.FTZ R6, R22, R25, R6 ;  /* 0x0000001916069223 */ /* 0x000fe40000010006 */
[----:B------:R-:W-:Y:S01]  /*5f60*/  @!P1 FFMA.FTZ R7, R26, R27, R7 ;  /* 0x0000001b1a079223 */ /* 0x000fe20000010007 */
[----:B------:R-:W-:Y:S01]  /*5f70*/  @!P1 F2FP.PACK_AB R12, R12, R52 ;  /* 0x000000340c0c923e */ /* 0x000fe200000000ff */
[----:B------:R-:W-:Y:S01]  /*5f80*/  @!P1 FFMA.FTZ R8, R43, R44, R8 ;  /* 0x0000002c2b089223 */ /* 0x000fe20000010008 */
[----:B------:R-:W-:Y:S01]  /*5f90*/  @!P1 MOV R17, R11 ;  /* 0x0000000b00119202 */ /* 0x000fe20000000f00 */
[----:B------:R-:W-:Y:S01]  /*5fa0*/  @!P1 FFMA.FTZ R9, R45, R46, R9 ;  /* 0x0000002e2d099223 */ /* 0x000fe20000010009 */
[----:B------:R-:W-:Y:S01]  /*5fb0*/  @!P1 MOV R18, R12 ;  /* 0x0000000c00129202 */ /* 0x000fe20000000f00 */
[----:B------:R-:W-:Y:S01]  /*5fc0*/  @!P1 IMAD.MOV.U32 R16, RZ, RZ, R10 ;  /* 0x000000ffff109224 */ /* 0x000fe200078e000a */
[----:B------:R-:W-:Y:S02]  /*5fd0*/  @!P1 F2FP.PACK_AB R6, R7, R6 ;  /* 0x000000060706923e */ /* 0x000fe400000000ff */
[----:B------:R-:W-:Y:S02]  /*5fe0*/  @!P1 F2FP.PACK_AB R8, R9, R8 ;  /* 0x000000080908923e */ /* 0x000fe400000000ff */
[----:B------:R1:W-:Y:S01]  /*5ff0*/  ST.E.128 [R56.64], R16 ;  /* 0x0000001038007985 */ /* 0x0003e2000c101d16 */
[----:B------:R-:W-:Y:S02]  /*6000*/  @!P1 MOV R50, R6 ;  /* 0x0000000600329202 */ /* 0x000fe40000000f00 */
[----:B------:R-:W-:Y:S05]  /*6010*/  @!P1 MOV R51, R8 ;  /* 0x0000000800339202 */ /* 0x000fea0000000f00 */
[----:B------:R1:W-:Y:S02]  /*6020*/  @!P0 ST.E.128 [R62.64], R48 ;  /* 0x000000303e008985 */ /* 0x0003e4000c101d16 */
.L_x_85:
[----:B------:R-:W-:Y:S05]  /*6030*/  BSYNC B0 ;  /* 0x0000000000007941 */ /* 0x000fea0003800000 */
.L_x_84:
[----:B---3--:R3:W1:Y:S01]  /*6040*/  SHFL.IDX PT, R5, R88, 0x2, 0x1c1f ;  /* 0x005c1f0058057f89 */ /* 0x00866200000e0000 */
[----:B------:R-:W-:Y:S01]  /*6050*/  ISETP.GE.OR P0, PT, R157, UR9, P6 ;  /* 0x000000099d007c0c */ /* 0x000fe2000b706670 */
[----:B------:R-:W-:Y:S02]  /*6060*/  BSSY B0, `(.L_x_86) ;  /* 0x0000074000007945 */ /* 0x000fe40003800000 */
[----:B----4-:R3:W4:Y:S10]  /*6070*/  SHFL.IDX PT, R4, R89, 0x2, 0x1c1f ;  /* 0x005c1f0059047f89 */ /* 0x01073400000e0000 */
[----:B------:R-:W-:-:S05]  /*6080*/  @P0 BRA `(.L_x_87) ;  /* 0x0000071000000947 */ /* 0x000fca0003800000 */
[----:B------:R-:W-:Y:S01]  /*6090*/  SEL R2, R151, R132, !P5 ;  /* 0x0000008497027207 */ /* 0x000fe20006800000 */
[----:B-1----:R-:W-:Y:S01]  /*60a0*/  LDS.128 R16, [R141+0x3900] ;  /* 0x003900008d107984 */ /* 0x002fe20000000c00 */
[C---:B----4-:R-:W-:Y:S01]  /*60b0*/  LEA R50, P0, R95.reuse, R4, 0x1 ;  /* 0x000000045f327211 */ /* 0x050fe200078008ff */
[----:B------:R-:W-:Y:S01]  /*60c0*/  @!P1 HADD2.F32 R10, -RZ, R72.H0_H0 ;  /* 0x20000048ff0a9230 */ /* 0x000fe20000004100 */
[----:B------:R-:W-:Y:S01]  /*60d0*/  SHF.R.S32.HI R6, RZ, 0x1f, R2 ;  /* 0x0000001fff067819 */ /* 0x000fe20000011402 */
[----:B------:R-:W-:Y:S01]  /*60e0*/  @!P1 HADD2.F32 R25, -RZ, R73.H1_H1 ;  /* 0x30000049ff199230 */ /* 0x000fe20000004100 */
[----:B------:R-:W-:Y:S02]  /*60f0*/  LEA.HI.X R51, R95, R5, R110, 0x1, P0 ;  /* 0x000000055f337211 */ /* 0x000fe400000f0c6e */
[----:B------:R-:W-:Y:S02]  /*6100*/  LEA.HI R6, R6, R2, RZ, 0x4 ;  /* 0x0000000206067211 */ /* 0x000fe400078f20ff */
[----:B------:R-:W-:Y:S02]  /*6110*/  @!P1 SHF.R.U64 R3, R28, 0x10, R29 ;  /* 0x000000101c039819 */ /* 0x000fe4000000121d */
[----:B------:R-:W-:Y:S02]  /*6120*/  LEA.HI.SX32 R6, R6, R115, 0x1c ;  /* 0x0000007306067211 */ /* 0x000fe400078fe2ff */
[----:B------:R-:W-:Y:S01]  /*6130*/  @!P1 SHF.R.U64 R13, R64, 0x10, R65 ;  /* 0x00000010400d9819 */ /* 0x000fe20000001241 */
[----:B------:R-:W-:Y:S01]  /*6140*/  @!P1 HADD2.F32 R3, -RZ, R3.H0_H0 ;  /* 0x20000003ff039230 */ /* 0x000fe20000004100 */
[----:B------:R-:W-:Y:S02]  /*6150*/  SHF.L.U32 R6, R6, 0x3, RZ ;  /* 0x0000000306067819 */ /* 0x000fe400000006ff */
[----:B------:R-:W-:Y:S01]  /*6160*/  @!P1 SHF.R.U32.HI R7, RZ, 0x10, R29 ;  /* 0x00000010ff079819 */ /* 0x000fe2000001161d */
[----:B------:R-:W-:Y:S01]  /*6170*/  @!P1 HADD2.F32 R13, -RZ, R13.H0_H0 ;  /* 0x2000000dff0d9230 */ /* 0x000fe20000004100 */
[----:B------:R-:W-:Y:S01]  /*6180*/  LOP3.LUT R44, R123, 0x38, R6, 0xf8, !PT ;  /* 0x000000387b2c7812 */ /* 0x000fe200078ef806 */
[----:B------:R-:W-:Y:S01]  /*6190*/  @!P1 HADD2.F32 R29, -RZ, R73.H0_H0 ;  /* 0x20000049ff1d9230 */ /* 0x000fe20000004100 */
[----:B------:R-:W-:Y:S02]  /*61a0*/  ISETP.GE.AND P0, PT, R6, c[0x0][0x1d4], PT ;  /* 0x0000750006007a0c */ /* 0x000fe40003f06270 */
[----:B------:R-:W-:Y:S02]  /*61b0*/  LOP3.LUT R44, R44, R160, RZ, 0x3c, !PT ;  /* 0x000000a02c2c7212 */ /* 0x000fe400078e3cff */
[----:B------:R-:W-:Y:S02]  /*61c0*/  @!P1 SHF.R.U64 R11, R30, 0x10, R31 ;  /* 0x000000101e0b9819 */ /* 0x000fe4000000121f */
[----:B------:R-:W-:Y:S02]  /*61d0*/  IADD3 R44, R137, R44, RZ ;  /* 0x0000002c892c7210 */ /* 0x000fe40007ffe0ff */
[----:B------:R-:W-:Y:S02]  /*61e0*/  @!P1 SHF.R.U32.HI R22, RZ, 0x10, R65 ;  /* 0x00000010ff169819 */ /* 0x000fe40000011641 */
[----:B------:R-:W-:Y:S01]  /*61f0*/  @!P1 SHF.R.U32.HI R9, RZ, 0x10, R31 ;  /* 0x00000010ff099819 */ /* 0x000fe2000001161f */
[----:B------:R-:W-:Y:S01]  /*6200*/  IMAD.SHL.U32 R44, R44, 0x2, RZ ;  /* 0x000000022c2c7824 */ /* 0x000fe200078e00ff */
[----:B------:R-:W-:Y:S01]  /*6210*/  @!P1 SHF.R.U32.HI R24, RZ, 0x10, R67 ;  /* 0x00000010ff189819 */ /* 0x000fe20000011643 */
[----:B------:R-:W-:Y:S01]  /*6220*/  @!P0 IMAD.WIDE R56, R6, 0x2, R4 ;  /* 0x0000000206388825 */ /* 0x000fe200078e0204 */
[----:B------:R-:W-:Y:S01]  /*6230*/  @!P1 HADD2.F32 R5, -RZ, R39.H0_H0 ;  /* 0x20000027ff059230 */ /* 0x000fe20000004100 */
[----:B------:R-:W-:Y:S01]  /*6240*/  @!P1 SHF.R.U64 R27, R66, 0x10, R67 ;  /* 0x00000010421b9819 */ /* 0x000fe20000001243 */
[----:B------:R-:W-:Y:S01]  /*6250*/  @!P1 HADD2.F32 R22, -RZ, R22.H0_H0 ;  /* 0x20000016ff169230 */ /* 0x000fe20000004100 */
[----:B------:R-:W1:Y:S01]  /*6260*/  LDS.128 R44, [R44+0x3900] ;  /* 0x003900002c2c7984 */ /* 0x000e620000000c00 */
[----:B------:R-:W-:Y:S02]  /*6270*/  @!P1 HADD2.F32 R9, -RZ, R9.H0_H0 ;  /* 0x20000009ff099230 */ /* 0x000fe40000004100 */
        /* <DEDUP_REMOVED lines=44> */
[----:B------:R-:W-:Y:S02]  /*6540*/  @!P1 FMUL.FTZ R8, R10, R6 ;  /* 0x000000060a089220 */ /* 0x000fe40000410000 */
[----:B------:R-:W-:Y:S01]  /*6550*/  @!P1 FMUL.FTZ R6, R30, R9 ;  /* 0x000000091e069220 */ /* 0x000fe20000410000 */
        /* <DEDUP_REMOVED lines=8> */
[--C-:B------:R-:W-:Y:S01]  /*65e0*/  @!P1 HADD2.F32 R24, -RZ, R12.reuse.H0_H0 ;  /* 0x2000000cff189230 */ /* 0x100fe20000004100 */
[----:B------:R-:W-:Y:S01]  /*65f0*/  @!P1 F2FP.PACK_AB R13, R43, R48 ;  /* 0x000000302b0d923e */ /* 0x000fe200000000ff */
[----:B------:R-:W-:Y:S02]  /*6600*/  @!P1 HADD2.F32 R26, -RZ, R12.H1_H1 ;  /* 0x3000000cff1a9230 */ /* 0x000fe40000004100 */
[--C-:B------:R-:W-:Y:S01]  /*6610*/  @!P1 HADD2.F32 R12, -RZ, R7.reuse.H0_H0 ;  /* 0x20000007ff0c9230 */ /* 0x100fe20000004100 */
[----:B------:R-:W-:Y:S01]  /*6620*/  @!P1 MOV R19, R13 ;  /* 0x0000000d00139202 */ /* 0x000fe20000000f00 */
[----:B------:R-:W-:Y:S01]  /*6630*/  @!P1 HADD2.F32 R11, -RZ, R7.H1_H1 ;  /* 0x30000007ff0b9230 */ /* 0x000fe20000004100 */
[----:B------:R-:W-:Y:S02]  /*6640*/  @!P1 FMUL.FTZ R7, R24, R6 ;  /* 0x0000000618079220 */ /* 0x000fe40000410000 */
[----:B------:R-:W-:Y:S02]  /*6650*/  @!P1 FMUL.FTZ R39, R26, R10 ;  /* 0x0000000a1a279220 */ /* 0x000fe40000410000 */
[C---:B------:R-:W-:Y:S02]  /*6660*/  @!P1 FMUL.FTZ R6, R12.reuse, R6 ;  /* 0x000000060c069220 */ /* 0x040fe40000410000 */
[----:B------:R-:W-:Y:S02]  /*6670*/  @!P1 FFMA.FTZ R40, R12, R25, -R7 ;  /* 0x000000190c289223 */ /* 0x000fe40000010807 */
[----:B------:R-:W-:Y:S01]  /*6680*/  @!P1 FMUL.FTZ R7, R11, R10 ;  /* 0x0000000a0b079220 */ /* 0x000fe20000410000 */
        /* <DEDUP_REMOVED lines=17> */
.L_x_87:
[----:B------:R-:W-:Y:S05]  /*67a0*/  BSYNC B0 ;  /* 0x0000000000007941 */ /* 0x000fea0003800000 */
.L_x_86:
[----:B-1----:R1:W2:Y:S01]  /*67b0*/  SHFL.IDX PT, R49, R88, 0x3, 0x1c1f ;  /* 0x007c1f0058317f89 */ /* 0x0022a200000e0000 */
[----:B------:R-:W-:Y:S03]  /*67c0*/  ISETP.GE.OR P0, PT, R156, UR9, P6 ;  /* 0x000000099c007c0c */ /* 0x000fe6000b706670 */
[----:B------:R1:W3:Y:S10]  /*67d0*/  SHFL.IDX PT, R48, R89, 0x3, 0x1c1f ;  /* 0x007c1f0059307f89 */ /* 0x0002f400000e0000 */
[----:B------:R-:W-:-:S05]  /*67e0*/  @P0 BRA `(.L_x_79) ;  /* 0x00000bf000000947 */ /* 0x000fca0003800000 */
[----:B------:R-:W-:Y:S01]  /*67f0*/  SEL R2, R151, R132, !P5 ;  /* 0x0000008497027207 */ /* 0x000fe20006800000 */
[----:B------:R-:W5:Y:S01]  /*6800*/  LDS.128 R16, [R140+0x3900] ;  /* 0x003900008c107984 */ /* 0x000f620000000c00 */
[C---:B---3--:R-:W-:Y:S01]  /*6810*/  LEA R52, P0, R95.reuse, R48, 0x1 ;  /* 0x000000305f347211 */ /* 0x048fe200078008ff */
[--C-:B------:R-:W-:Y:S01]  /*6820*/  @!P1 HADD2.F32 R26, -RZ, R74.reuse.H0_H0 ;  /* 0x2000004aff1a9230 */ /* 0x100fe20000004100 */
[----:B------:R-:W-:Y:S01]  /*6830*/  SHF.R.S32.HI R3, RZ, 0x1f, R2 ;  /* 0x0000001fff037819 */ /* 0x000fe20000011402 */
[----:B------:R-:W-:Y:S01]  /*6840*/  @!P1 HADD2.F32 R15, -RZ, R74.H1_H1 ;  /* 0x3000004aff0f9230 */ /* 0x000fe20000004100 */
[----:B--2---:R-:W-:Y:S01]  /*6850*/  LEA.HI.X R53, R95, R49, R110, 0x1, P0 ;  /* 0x000000315f357211 */ /* 0x004fe200000f0c6e */
[----:B------:R-:W-:Y:S01]  /*6860*/  @!P1 HADD2.F32 R30, -RZ, R75.H1_H1 ;  /* 0x3000004bff1e9230 */ /* 0x000fe20000004100 */
[----:B------:R-:W-:Y:S02]  /*6870*/  LEA.HI R2, R3, R2, RZ, 0x4 ;  /* 0x0000000203027211 */ /* 0x000fe400078f20ff */
[----:B------:R-:W-:Y:S02]  /*6880*/  @!P1 SHF.R.U32.HI R10, RZ, 0x10, R69 ;  /* 0x00000010ff0a9819 */ /* 0x000fe40000011645 */
[----:B------:R-:W-:Y:S02]  /*6890*/  LEA.HI.SX32 R2, R2, R115, 0x1c ;  /* 0x0000007302027211 */ /* 0x000fe400078fe2ff */
[--C-:B------:R-:W-:Y:S01]  /*68a0*/  @!P1 SHF.R.U32.HI R11, RZ, 0x10, R35.reuse ;  /* 0x00000010ff0b9819 */ /* 0x100fe20000011623 */
[----:B------:R-:W-:Y:S01]  /*68b0*/  @!P1 HADD2.F32 R28, -RZ, R10.H0_H0 ;  /* 0x2000000aff1c9230 */ /* 0x000fe20000004100 */
[----:B------:R-:W-:Y:S01]  /*68c0*/  SHF.L.U32 R43, R2, 0x3, RZ ;  /* 0x00000003022b7819 */ /* 0x000fe200000006ff */
[----:B------:R-:W-:Y:S01]  /*68d0*/  @!P1 HADD2.F32 R2, -RZ, R41.H0_H0 ;  /* 0x20000029ff029230 */ /* 0x000fe20000004100 */
[----:B------:R-:W-:Y:S01]  /*68e0*/  @!P1 SHF.R.U64 R12, R34, 0x10, R35 ;  /* 0x00000010220c9819 */ /* 0x000fe20000001223 */
[----:B------:R-:W-:Y:S01]  /*68f0*/  @!P1 HADD2.F32 R34, -RZ, R75.H0_H0 ;  /* 0x2000004bff229230 */ /* 0x000fe20000004100 */
[----:B------:R-:W-:Y:S02]  /*6900*/  LOP3.LUT R44, R122, 0x38, R43, 0xf8, !PT ;  /* 0x000000387a2c7812 */ /* 0x000fe400078ef82b */
[--C-:B------:R-:W-:Y:S02]  /*6910*/  @!P1 SHF.R.U32.HI R6, RZ, 0x10, R33.reuse ;  /* 0x00000010ff069819 */ /* 0x100fe40000011621 */
[----:B------:R-:W-:Y:S02]  /*6920*/  LOP3.LUT R44, R44, R159, RZ, 0x3c, !PT ;  /* 0x0000009f2c2c7212 */ /* 0x000fe400078e3cff */
[----:B------:R-:W-:Y:S02]  /*6930*/  @!P1 SHF.R.U64 R9, R32, 0x10, R33 ;  /* 0x0000001020099819 */ /* 0x000fe40000001221 */
[----:B------:R-:W-:Y:S02]  /*6940*/  IADD3 R44, R136, R44, RZ ;  /* 0x0000002c882c7210 */ /* 0x000fe40007ffe0ff */
[----:B------:R-:W-:Y:S02]  /*6950*/  @!P1 SHF.R.U64 R24, R68, 0x10, R69 ;  /* 0x0000001044189819 */ /* 0x000fe40000001245 */
[--C-:B------:R-:W-:Y:S01]  /*6960*/  @!P1 SHF.R.U64 R32, R70, 0x10, R71.reuse ;  /* 0x0000001046209819 */ /* 0x100fe20000001247 */
[----:B------:R-:W-:Y:S01]  /*6970*/  IMAD.SHL.U32 R44, R44, 0x2, RZ ;  /* 0x000000022c2c7824 */ /* 0x000fe200078e00ff */
[----:B------:R-:W-:Y:S01]  /*6980*/  @!P1 SHF.R.U32.HI R39, RZ, 0x10, R71 ;  /* 0x00000010ff279819 */ /* 0x000fe20000011647 */
[----:B------:R-:W-:Y:S01]  /*6990*/  @!P1 HADD2.F32 R24, -RZ, R24.H0_H0 ;  /* 0x20000018ff189230 */ /* 0x000fe20000004100 */
[----:B------:R-:W-:Y:S01]  /*69a0*/  ISETP.GE.AND P0, PT, R43, c[0x0][0x1d4], PT ;  /* 0x000075002b007a0c */ /* 0x000fe20003f06270 */
[----:B------:R-:W-:Y:S02]  /*69b0*/  @!P1 HADD2.F32 R32, -RZ, R32.H0_H0 ;  /* 0x20000020ff209230 */ /* 0x000fe40000004100 */
[----:B------:R-:W2:Y:S01]  /*69c0*/  LDS.128 R44, [R44+0x3900] ;  /* 0x003900002c2c7984 */ /* 0x000ea20000000c00 */
[----:B------:R-:W-:Y:S01]  /*69d0*/  @!P1 HADD2.F32 R39, -RZ, R39.H0_H0 ;  /* 0x20000027ff279230 */ /* 0x000fe20000004100 */
[----:B-----5:R-:W-:Y:S05]  /*69e0*/  @!P1 IMAD.MOV.U32 R5, RZ, RZ, R17 ;  /* 0x000000ffff059224 */ /* 0x020fea00078e0011 */
[----:B------:R-:W-:Y:S05]  /*69f0*/  @!P1 HADD2.F32 R3, -RZ, R5.H0_H0 ;  /* 0x20000005ff039230 */ /* 0x000fea0000004100 */
[----:B----4-:R-:W-:Y:S02]  /*6a00*/  @!P1 FMUL.FTZ R4, R3, R2 ;  /* 0x0000000203049220 */ /* 0x010fe40000410000 */
[----:B--2---:R-:W-:Y:S01]  /*6a10*/  @!P1 IMAD.MOV.U32 R35, RZ, RZ, R47 ;  /* 0x000000ffff239224 */ /* 0x004fe200078e002f */
[----:B------:R-:W-:Y:S01]  /*6a20*/  @!P1 MOV R7, R45 ;  /* 0x0000002d00079202 */ /* 0x000fe20000000f00 */
[----:B------:R-:W-:Y:S01]  /*6a30*/  @!P1 IMAD.MOV.U32 R31, RZ, RZ, R46 ;  /* 0x000000ffff1f9224 */ /* 0x000fe200078e002e */
[----:B------:R-:W-:Y:S02]  /*6a40*/  @!P1 MOV R13, R44 ;  /* 0x0000002c000d9202 */ /* 0x000fe40000000f00 */
[----:B------:R-:W-:Y:S02]  /*6a50*/  @!P1 HADD2.F32 R33, -RZ, R35.H0_H0 ;  /* 0x20000023ff219230 */ /* 0x000fe40000004100 */
[--C-:B------:R-:W-:Y:S02]  /*6a60*/  @!P1 HADD2.F32 R25, -RZ, R7.reuse.H0_H0 ;  /* 0x20000007ff199230 */ /* 0x100fe40000004100 */
[----:B------:R-:W-:Y:S02]  /*6a70*/  @!P1 HADD2.F32 R27, -RZ, R7.H1_H1 ;  /* 0x30000007ff1b9230 */ /* 0x000fe40000004100 */
[----:B------:R-:W-:Y:S01]  /*6a80*/  @!P1 HADD2.F32 R35, -RZ, R35.H1_H1 ;  /* 0x30000023ff239230 */ /* 0x000fe20000004100 */
[----:B------:R-:W-:Y:S01]  /*6a90*/  @!P1 FMUL.FTZ R8, R25, R2 ;  /* 0x0000000219089220 */ /* 0x000fe20000410000 */
[----:B------:R-:W-:Y:S02]  /*6aa0*/  @!P1 HADD2.F32 R2, -RZ, R6.H0_H0 ;  /* 0x20000006ff029230 */ /* 0x000fe40000004100 */
[----:B------:R-:W-:Y:S01]  /*6ab0*/  @!P1 HADD2.F32 R6, -RZ, R5.H1_H1 ;  /* 0x30000005ff069230 */ /* 0x000fe20000004100 */
[----:B------:R-:W-:Y:S01]  /*6ac0*/  @!P1 FFMA.FTZ R56, R3, R26, -R8 ;  /* 0x0000001a03389223 */ /* 0x000fe20000010808 */
[----:B------:R-:W-:Y:S01]  /*6ad0*/  @!P1 MOV R8, R16 ;  /* 0x0000001000089202 */ /* 0x000fe20000000f00 */
[-C--:B------:R-:W-:Y:S01]  /*6ae0*/  @!P1 FMUL.FTZ R10, R27, R2.reuse ;  /* 0x000000021b0a9220 */ /* 0x080fe20000410000 */
[----:B------:R-:W-:Y:S01]  /*6af0*/  @!P1 HADD2.F32 R3, -RZ, R41.H1_H1 ;  /* 0x30000029ff039230 */ /* 0x000fe20000004100 */
[C---:B------:R-:W-:Y:S01]  /*6b00*/  @!P1 FMUL.FTZ R5, R6.reuse, R2 ;  /* 0x0000000206059220 */ /* 0x040fe20000410000 */
[----:B------:R-:W-:Y:S01]  /*6b10*/  @!P1 HADD2.F32 R14, -RZ, R13.H0_H0 ;  /* 0x2000000dff0e9230 */ /* 0x000fe20000004100 */
[----:B------:R-:W-:Y:S01]  /*6b20*/  @!P1 FFMA.FTZ R55, R6, R28, -R10 ;  /* 0x0000001c06379223 */ /* 0x000fe2000001080a */
[----:B------:R-:W-:Y:S01]  /*6b30*/  @!P1 HADD2.F32 R7, -RZ, R8.H0_H0 ;  /* 0x20000008ff079230 */ /* 0x000fe20000004100 */
[----:B------:R-:W-:Y:S01]  /*6b40*/  @!P1 MOV R10, R19 ;  /* 0x00000013000a9202 */ /* 0x000fe20000000f00 */
[----:B------:R-:W-:Y:S01]  /*6b50*/  @!P1 HADD2.F32 R6, -RZ, R42.H0_H0 ;  /* 0x2000002aff069230 */ /* 0x000fe20000004100 */
[CC--:B------:R-:W-:Y:S01]  /*6b60*/  @!P1 FMUL.FTZ R22, R14.reuse, R3.reuse ;  /* 0x000000030e169220 */ /* 0x0c0fe20000410000 */
[----:B------:R-:W-:Y:S01]  /*6b70*/  @!P1 HADD2.F32 R29, -RZ, R31.H0_H0 ;  /* 0x2000001fff1d9230 */ /* 0x000fe20000004100 */
[C---:B------:R-:W-:Y:S01]  /*6b80*/  @!P1 FMUL.FTZ R2, R7.reuse, R3 ;  /* 0x0000000307029220 */ /* 0x040fe20000410000 */
[----:B------:R-:W-:Y:S01]  /*6b90*/  @!P1 HADD2.F32 R3, -RZ, R9.H0_H0 ;  /* 0x20000009ff039230 */ /* 0x000fe20000004100 */
[-C--:B------:R-:W-:Y:S01]  /*6ba0*/  @!P1 FFMA.FTZ R54, R7, R15.reuse, -R22 ;  /* 0x0000000f07369223 */ /* 0x080fe20000010816 */
[----:B------:R-:W-:Y:S01]  /*6bb0*/  @!P1 HADD2.F32 R22, -RZ, R13.H1_H1 ;  /* 0x3000000dff169230 */ /* 0x000fe20000004100 */
[----:B------:R-:W-:Y:S01]  /*6bc0*/  @!P1 FMUL.FTZ R13, R33, R6 ;  /* 0x00000006210d9220 */ /* 0x000fe20000410000 */
[----:B------:R-:W-:Y:S01]  /*6bd0*/  @!P1 HADD2.F32 R7, -RZ, R8.H1_H1 ;  /* 0x30000008ff079230 */ /* 0x000fe20000004100 */
[----:B------:R-:W-:Y:S01]  /*6be0*/  @!P1 FFMA.FTZ R2, R14, R15, R2 ;  /* 0x0000000f0e029223 */ /* 0x000fe20000010002 */
[--C-:B------:R-:W-:Y:S01]  /*6bf0*/  @!P1 HADD2.F32 R9, -RZ, R10.reuse.H0_H0 ;  /* 0x2000000aff099230 */ /* 0x100fe20000004100 */
[CC--:B------:R-:W-:Y:S01]  /*6c00*/  @!P1 FMUL.FTZ R8, R22.reuse, R3.reuse ;  /* 0x0000000316089220 */ /* 0x0c0fe20000410000 */
[----:B------:R-:W-:Y:S01]  /*6c10*/  @!P1 HADD2.F32 R10, -RZ, R10.H1_H1 ;  /* 0x3000000aff0a9230 */ /* 0x000fe20000004100 */
[C---:B------:R-:W-:Y:S01]  /*6c20*/  @!P1 FMUL.FTZ R3, R7.reuse, R3 ;  /* 0x0000000307039220 */ /* 0x040fe20000410000 */
[----:B------:R-:W-:Y:S01]  /*6c30*/  @!P1 HADD2.F32 R31, -RZ, R31.H1_H1 ;  /* 0x3000001fff1f9230 */ /* 0x000fe20000004100 */
[----:B------:R-:W-:Y:S01]  /*6c40*/  @!P1 FFMA.FTZ R51, R7, R24, -R8 ;  /* 0x0000001807339223 */ /* 0x000fe20000010808 */
[----:B------:R-:W-:Y:S01]  /*6c50*/  @!P1 MOV R7, R18 ;  /* 0x0000001200079202 */ /* 0x000fe20000000f00 */
[C---:B------:R-:W-:Y:S01]  /*6c60*/  @!P1 FMUL.FTZ R8, R9.reuse, R6 ;  /* 0x0000000609089220 */ /* 0x040fe20000410000 */
[----:B------:R-:W-:Y:S01]  /*6c70*/  @!P1 HADD2.F32 R6, -RZ, R42.H1_H1 ;  /* 0x3000002aff069230 */ /* 0x000fe20000004100 */
[----:B------:R-:W-:Y:S01]  /*6c80*/  @!P1 FFMA.FTZ R50, R9, R34, -R13 ;  /* 0x0000002209329223 */ /* 0x000fe2000001080d */
[----:B------:R-:W-:Y:S01]  /*6c90*/  @!P1 HADD2.F32 R9, -RZ, R12.H0_H0 ;  /* 0x2000000cff099230 */ /* 0x000fe20000004100 */
[----:B------:R-:W-:Y:S01]  /*6ca0*/  @!P1 FFMA.FTZ R3, R22, R24, R3 ;  /* 0x0000001816039223 */ /* 0x000fe20000010003 */
[----:B------:R-:W-:Y:S01]  /*6cb0*/  @!P1 HADD2.F32 R13, -RZ, R11.H0_H0 ;  /* 0x2000000bff0d9230 */ /* 0x000fe20000004100 */
[----:B------:R-:W-:Y:S01]  /*6cc0*/  @!P1 FFMA.FTZ R4, R25, R26, R4 ;  /* 0x0000001a19049223 */ /* 0x000fe20000010004 */
[--C-:B------:R-:W-:Y:S01]  /*6cd0*/  @!P1 HADD2.F32 R12, -RZ, R7.reuse.H0_H0 ;  /* 0x20000007ff0c9230 */ /* 0x100fe20000004100 */
[----:B------:R-:W-:Y:S01]  /*6ce0*/  @!P1 FMUL.FTZ R41, R31, R9 ;  /* 0x000000091f299220 */ /* 0x000fe20000410000 */
[----:B------:R-:W-:Y:S01]  /*6cf0*/  @!P1 HADD2.F32 R11, -RZ, R7.H1_H1 ;  /* 0x30000007ff0b9230 */ /* 0x000fe20000004100 */
[----:B------:R-:W-:Y:S01]  /*6d00*/  @!P1 FMUL.FTZ R7, R29, R6 ;  /* 0x000000061d079220 */ /* 0x000fe20000410000 */
[----:B------:R-:W-:Y:S01]  /*6d10*/  @!P1 F2FP.PACK_AB R2, R3, R2 ;  /* 0x000000020302923e */ /* 0x000fe200000000ff */
[----:B------:R-:W-:Y:S02]  /*6d20*/  @!P1 FMUL.FTZ R40, R35, R13 ;  /* 0x0000000d23289220 */ /* 0x000fe40000410000 */
[----:B------:R-:W-:Y:S01]  /*6d30*/  @!P1 FFMA.FTZ R42, R12, R30, -R7 ;  /* 0x0000001e0c2a9223 */ /* 0x000fe20000010807 */
[----:B------:R-:W-:Y:S01]  /*6d40*/  @!P1 MOV R44, R2 ;  /* 0x00000002002c9202 */ /* 0x000fe20000000f00 */
[C---:B------:R-:W-:Y:S02]  /*6d50*/  @!P1 FFMA.FTZ R41, R11.reuse, R32, -R41 ;  /* 0x000000200b299223 */ /* 0x040fe40000010829 */
[C---:B------:R-:W-:Y:S02]  /*6d60*/  @!P1 FFMA.FTZ R40, R10.reuse, R39, -R40 ;  /* 0x000000270a289223 */ /* 0x040fe40000010828 */
[----:B------:R-:W-:Y:S02]  /*6d70*/  @!P1 FMUL.FTZ R7, R11, R9 ;  /* 0x000000090b079220 */ /* 0x000fe40000410000 */
[----:B------:R-:W-:Y:S01]  /*6d80*/  @!P1 FMUL.FTZ R9, R10, R13 ;  /* 0x0000000d0a099220 */ /* 0x000fe20000410000 */
[----:B------:R-:W-:Y:S01]  /*6d90*/  @!P1 F2FP.PACK_AB R10, R41, R42 ;  /* 0x0000002a290a923e */ /* 0x000fe200000000ff */
[----:B------:R-:W-:Y:S01]  /*6da0*/  @!P1 FMUL.FTZ R6, R12, R6 ;  /* 0x000000060c069220 */ /* 0x000fe20000410000 */
[----:B------:R-:W-:Y:S01]  /*6db0*/  @!P1 F2FP.PACK_AB R13, R55, R56 ;  /* 0x00000038370d923e */ /* 0x000fe200000000ff */
[----:B------:R-:W-:Y:S01]  /*6dc0*/  @!P1 FFMA.FTZ R5, R27, R28, R5 ;  /* 0x0000001c1b059223 */ /* 0x000fe20000010005 */
[----:B------:R-:W-:Y:S01]  /*6dd0*/  @!P1 F2FP.PACK_AB R12, R51, R54 ;  /* 0x00000036330c923e */ /* 0x000fe200000000ff */
[----:B------:R-:W-:Y:S01]  /*6de0*/  @!P1 IMAD.MOV.U32 R18, RZ, RZ, R10 ;  /* 0x000000ffff129224 */ /* 0x000fe200078e000a */
[----:B------:R-:W-:Y:S01]  /*6df0*/  @!P1 F2FP.PACK_AB R11, R40, R50 ;  /* 0x00000032280b923e */ /* 0x000fe200000000ff */
[----:B------:R-:W-:Y:S01]  /*6e00*/  @!P1 FFMA.FTZ R6, R29, R30, R6 ;  /* 0x0000001e1d069223 */ /* 0x000fe20000010006 */
[----:B------:R-:W-:Y:S01]  /*6e10*/  @!P1 MOV R16, R12 ;  /* 0x0000000c00109202 */ /* 0x000fe20000000f00 */
[----:B------:R-:W-:Y:S01]  /*6e20*/  @!P1 FFMA.FTZ R7, R31, R32, R7 ;  /* 0x000000201f079223 */ /* 0x000fe20000010007 */
[----:B------:R-:W-:Y:S01]  /*6e30*/  @!P1 MOV R17, R13 ;  /* 0x0000000d00119202 */ /* 0x000fe20000000f00 */
[----:B------:R-:W-:Y:S01]  /*6e40*/  @!P1 FFMA.FTZ R8, R33, R34, R8 ;  /* 0x0000002221089223 */ /* 0x000fe20000010008 */
[----:B------:R-:W-:Y:S01]  /*6e50*/  @!P1 MOV R19, R11 ;  /* 0x0000000b00139202 */ /* 0x000fe20000000f00 */
[----:B------:R-:W-:Y:S01]  /*6e60*/  @!P1 FFMA.FTZ R9, R35, R39, R9 ;  /* 0x0000002723099223 */ /* 0x000fe20000010009 */
[----:B------:R-:W-:Y:S02]  /*6e70*/  @!P1 F2FP.PACK_AB R4, R5, R4 ;  /* 0x000000040504923e */ /* 0x000fe400000000ff */
[----:B------:R-:W-:Y:S01]  /*6e80*/  @!P1 F2FP.PACK_AB R6, R7, R6 ;  /* 0x000000060706923e */ /* 0x000fe200000000ff */
[----:B------:R2:W-:Y:S01]  /*6e90*/  ST.E.128 [R52.64], R16 ;  /* 0x0000001034007985 */ /* 0x0005e2000c101d16 */
[----:B------:R-:W-:Y:S01]  /*6ea0*/  @!P1 F2FP.PACK_AB R8, R9, R8 ;  /* 0x000000080908923e */ /* 0x000fe200000000ff */
[----:B------:R-:W-:Y:S01]  /*6eb0*/  @!P1 IMAD.MOV.U32 R45, RZ, RZ, R4 ;  /* 0x000000ffff2d9224 */ /* 0x000fe200078e0004 */
[----:B------:R-:W-:Y:S02]  /*6ec0*/  @!P1 MOV R46, R6 ;  /* 0x00000006002e9202 */ /* 0x000fe40000000f00 */
[----:B------:R-:W-:Y:S01]  /*6ed0*/  @!P1 MOV R47, R8 ;  /* 0x00000008002f9202 */ /* 0x000fe20000000f00 */
[----:B------:R-:W-:-:S05]  /*6ee0*/  @P0 BRA `(.L_x_79) ;  /* 0x000004f000000947 */ /* 0x000fca0003800000 */
[C---:B------:R-:W-:Y:S04]  /*6ef0*/  LEA R2, P0, R43.reuse, R48, 0x1 ;  /* 0x000000302b027211 */ /* 0x040fe800078008ff */
[----:B------:R-:W-:Y:S05]  /*6f00*/  LEA.HI.X.SX32 R3, R43, R49, 0x1, P0 ;  /* 0x000000312b037211 */ /* 0x000fea00000f0eff */
[----:B------:R3:W-:Y:S01]  /*6f10*/  ST.E.128 [R2.64], R44 ;  /* 0x0000002c02007985 */ /* 0x0007e2000c101d16 */
[----:B------:R-:W-:-:S05]  /*6f20*/  BRA `(.L_x_79) ;  /* 0x000004b000007947 */ /* 0x000fca0003800000 */
.L_x_57:
[----:B------:R1:W2:Y:S01]  /*6f30*/  SHFL.IDX PT, R5, R88, RZ, 0x1c1f ;  /* 0x001c1fff58057589 */ /* 0x0002a200000e0000 */
[----:B------:R-:W-:Y:S01]  /*6f40*/  UIMAD UR5, UR6, -0x70, UR4 ;  /* 0xffffff90060578a4 */ /* 0x000fe2000f8e0204 */
[----:B------:R-:W-:Y:S02]  /*6f50*/  BSSY B0, `(.L_x_88) ;  /* 0x0000014000007945 */ /* 0x000fe40003800000 */
[----:B------:R1:W3:Y:S01]  /*6f60*/  SHFL.IDX PT, R4, R89, RZ, 0x1c1f ;  /* 0x001c1fff59047589 */ /* 0x0002e200000e0000 */
[----:B------:R-:W-:Y:S04]  /*6f70*/  UISETP.LT.AND UP0, UPT, UR5, 0x70, UPT ;  /* 0x000000700500788c */ /* 0x000fe8000bf01270 */
[----:B------:R-:W-:Y:S06]  /*6f80*/  USEL UR9, UR5, 0x70, UP0 ;  /* 0x0000007005097887 */ /* 0x000fec0008000000 */
[----:B------:R-:W-:Y:S04]  /*6f90*/  IADD3 R12, -R38, UR9, RZ ;  /* 0x00000009260c7c10 */ /* 0x000fe8000fffe1ff */
[----:B------:R-:W-:Y:S11]  /*6fa0*/  ISETP.GE.AND P0, PT, R12, 0x1, PT ;  /* 0x000000010c00780c */ /* 0x000ff60003f06270 */
[----:B------:R-:W-:Y:S02]  /*6fb0*/  @!UPT UIADD3 URZ, URZ, URZ, URZ ;  /* 0x0000003f3f3ff290 */ /* 0x000fe4000fffe03f */
[----:B------:R-:W-:-:S05]  /*6fc0*/  @!P0 BRA `(.L_x_89) ;  /* 0x000000c000008947 */ /* 0x000fca0003800000 */
[C---:B-123--:R-:W-:Y:S11]  /*6fd0*/  ISETP.GE.AND P1, PT, R20.reuse, c[0x0][0x1d4], PT ;  /* 0x0000750014007a0c */ /* 0x04eff60003f26270 */
[----:B------:R-:W-:Y:S02]  /*6fe0*/  @!UPT UIADD3 URZ, URZ, URZ, URZ ;  /* 0x0000003f3f3ff290 */ /* 0x000fe4000fffe03f */
[----:B------:R-:W1:Y:S01]  /*6ff0*/  @!P1 LDS.128 R8, [R91+0x3800] ;  /* 0x003800005b089984 */ /* 0x000e620000000c00 */
[CC--:B------:R-:W-:Y:S04]  /*7000*/  @!P1 LEA R2, P0, R20.reuse, R4.reuse, 0x1 ;  /* 0x0000000414029211 */ /* 0x0c0fe800078008ff */
[-C--:B------:R-:W-:Y:S02]  /*7010*/  @!P1 LEA.HI.X R3, R20, R5.reuse, R21, 0x1, P0 ;  /* 0x0000000514039211 */ /* 0x080fe400000f0c15 */
[----:B------:R-:W-:Y:S11]  /*7020*/  ISETP.GE.AND P0, PT, R94, c[0x0][0x1d4], PT ;  /* 0x000075005e007a0c */ /* 0x000ff60003f06270 */
[----:B------:R-:W-:Y:S02]  /*7030*/  @!UPT UIADD3 URZ, URZ, URZ, URZ ;  /* 0x0000003f3f3ff290 */ /* 0x000fe4000fffe03f */
[C---:B------:R-:W-:Y:S04]  /*7040*/  @!P0 LEA R4, P2, R83.reuse, R4, 0x1 ;  /* 0x0000000453048211 */ /* 0x040fe800078408ff */
[----:B------:R-:W-:Y:S01]  /*7050*/  @!P0 LEA.HI.X R5, R83, R5, R93, 0x1, P2 ;  /* 0x0000000553058211 */ /* 0x000fe200010f0c5d */
[----:B-1----:R-:W-:Y:S04]  /*7060*/  @!P1 ST.E.128 [R2.64], R8 ;  /* 0x0000000802009985 */ /* 0x002fe8000c101d16 */
[----:B------:R-:W1:Y:S04]  /*7070*/  @!P0 LDS.128 R8, [R92+0x3800] ;  /* 0x003800005c088984 */ /* 0x000e680000000c00 */
[----:B-1----:R1:W-:Y:S02]  /*7080*/  @!P0 ST.E.128 [R4.64], R8 ;  /* 0x0000000804008985 */ /* 0x0023e4000c101d16 */
.L_x_89:
[----:B-123--:R-:W-:Y:S05]  /*7090*/  BSYNC B0 ;  /* 0x0000000000007941 */ /* 0x00efea0003800000 */
.L_x_88:
[----:B------:R1:W2:Y:S01]  /*70a0*/  SHFL.IDX PT, R5, R88, 0x1, 0x1c1f ;  /* 0x003c1f0058057f89 */ /* 0x0002a200000e0000 */
[----:B------:R-:W-:Y:S01]  /*70b0*/  ISETP.GE.AND P0, PT, R12, 0x21, PT ;  /* 0x000000210c00780c */ /* 0x000fe20003f06270 */
[----:B------:R-:W-:Y:S02]  /*70c0*/  BSSY B0, `(.L_x_90) ;  /* 0x000000f000007945 */ /* 0x000fe40003800000 */
[----:B------:R1:W3:Y:S10]  /*70d0*/  SHFL.IDX PT, R4, R89, 0x1, 0x1c1f ;  /* 0x003c1f0059047f89 */ /* 0x0002f400000e0000 */
[----:B------:R-:W-:-:S05]  /*70e0*/  @!P0 BRA `(.L_x_91) ;  /* 0x000000c000008947 */ /* 0x000fca0003800000 */
[C---:B------:R-:W-:Y:S11]  /*70f0*/  ISETP.GE.AND P1, PT, R20.reuse, c[0x0][0x1d4], PT ;  /* 0x0000750014007a0c */ /* 0x040ff60003f26270 */
[----:B------:R-:W-:Y:S02]  /*7100*/  @!UPT UIADD3 URZ, URZ, URZ, URZ ;  /* 0x0000003f3f3ff290 */ /* 0x000fe4000fffe03f */
[----:B------:R-:W4:Y:S01]  /*7110*/  @!P1 LDS.128 R8, [R91+0x4800] ;  /* 0x004800005b089984 */ /* 0x000f220000000c00 */
[CC--:B---3--:R-:W-:Y:S04]  /*7120*/  @!P1 LEA R2, P0, R20.reuse, R4.reuse, 0x1 ;  /* 0x0000000414029211 */ /* 0x0c8fe800078008ff */
[-C--:B--2---:R-:W-:Y:S02]  /*7130*/  @!P1 LEA.HI.X R3, R20, R5.reuse, R21, 0x1, P0 ;  /* 0x0000000514039211 */ /* 0x084fe400000f0c15 */
[----:B------:R-:W-:Y:S11]  /*7140*/  ISETP.GE.AND P0, PT, R94, c[0x0][0x1d4], PT ;  /* 0x000075005e007a0c */ /* 0x000ff60003f06270 */
[----:B------:R-:W-:Y:S02]  /*7150*/  @!UPT UIADD3 URZ, URZ, URZ, URZ ;  /* 0x0000003f3f3ff290 */ /* 0x000fe4000fffe03f */
[C---:B------:R-:W-:Y:S04]  /*7160*/  @!P0 LEA R4, P2, R83.reuse, R4, 0x1 ;  /* 0x0000000453048211 */ /* 0x040fe800078408ff */
[----:B------:R-:W-:Y:S01]  /*7170*/  @!P0 LEA.HI.X R5, R83, R5, R93, 0x1, P2 ;  /* 0x0000000553058211 */ /* 0x000fe200010f0c5d */
[----:B----4-:R-:W-:Y:S04]  /*7180*/  @!P1 ST.E.128 [R2.64], R8 ;  /* 0x0000000802009985 */ /* 0x010fe8000c101d16 */
[----:B------:R-:W2:Y:S04]  /*7190*/  @!P0 LDS.128 R8, [R92+0x4800] ;  /* 0x004800005c088984 */ /* 0x000ea80000000c00 */
[----:B--2---:R2:W-:Y:S02]  /*71a0*/  @!P0 ST.E.128 [R4.64], R8 ;  /* 0x0000000804008985 */ /* 0x0045e4000c101d16 */
.L_x_91:
[----:B------:R-:W-:Y:S05]  /*71b0*/  BSYNC B0 ;  /* 0x0000000000007941 */ /* 0x000fea0003800000 */
.L_x_90:
[----:B------:R4:W1:Y:S01]  /*71c0*/  SHFL.IDX PT, R3, R88, 0x2, 0x1c1f ;  /* 0x005c1f0058037f89 */ /* 0x00086200000e0000 */
[----:B------:R-:W-:Y:S01]  /*71d0*/  ISETP.GE.AND P0, PT, R12, 0x41, PT ;  /* 0x000000410c00780c */ /* 0x000fe20003f06270 */
[----:B------:R-:W-:Y:S02]  /*71e0*/  BSSY B0, `(.L_x_92) ;  /* 0x000000f000007945 */ /* 0x000fe40003800000 */
[----:B------:R4:W3:Y:S10]  /*71f0*/  SHFL.IDX PT, R2, R89, 0x2, 0x1c1f ;  /* 0x005c1f0059027f89 */ /* 0x0008f400000e0000 */
[----:B------:R-:W-:-:S05]  /*7200*/  @!P0 BRA `(.L_x_93) ;  /* 0x000000c000008947 */ /* 0x000fca0003800000 */
[C---:B------:R-:W-:Y:S11]  /*7210*/  ISETP.GE.AND P1, PT, R20.reuse, c[0x0][0x1d4], PT ;  /* 0x0000750014007a0c */ /* 0x040ff60003f26270 */
[----:B------:R-:W-:Y:S02]  /*7220*/  @!UPT UIADD3 URZ, URZ, URZ, URZ ;  /* 0x0000003f3f3ff290 */ /* 0x000fe4000fffe03f */
[----:B--2---:R-:W2:Y:S01]  /*7230*/  @!P1 LDS.128 R8, [R91+0x5800] ;  /* 0x005800005b089984 */ /* 0x004ea20000000c00 */
[CC--:B---3--:R-:W-:Y:S04]  /*7240*/  @!P1 LEA R4, P0, R20.reuse, R2.reuse, 0x1 ;  /* 0x0000000214049211 */ /* 0x0c8fe800078008ff */
[-C--:B-1----:R-:W-:Y:S02]  /*7250*/  @!P1 LEA.HI.X R5, R20, R3.reuse, R21, 0x1, P0 ;  /* 0x0000000314059211 */ /* 0x082fe400000f0c15 */
[----:B------:R-:W-:Y:S11]  /*7260*/  ISETP.GE.AND P0, PT, R94, c[0x0][0x1d4], PT ;  /* 0x000075005e007a0c */ /* 0x000ff60003f06270 */
[----:B------:R-:W-:Y:S02]  /*7270*/  @!UPT UIADD3 URZ, URZ, URZ, URZ ;  /* 0x0000003f3f3ff290 */ /* 0x000fe4000fffe03f */
[C---:B------:R-:W-:Y:S04]  /*7280*/  @!P0 LEA R2, P2, R83.reuse, R2, 0x1 ;  /* 0x0000000253028211 */ /* 0x040fe800078408ff */
[----:B------:R-:W-:Y:S01]  /*7290*/  @!P0 LEA.HI.X R3, R83, R3, R93, 0x1, P2 ;  /* 0x0000000353038211 */ /* 0x000fe200010f0c5d */
[----:B--2---:R-:W-:Y:S04]  /*72a0*/  @!P1 ST.E.128 [R4.64], R8 ;  /* 0x0000000804009985 */ /* 0x004fe8000c101d16 */
[----:B------:R-:W1:Y:S04]  /*72b0*/  @!P0 LDS.128 R4, [R92+0x5800] ;  /* 0x005800005c048984 */ /* 0x000e680000000c00 */
[----:B-1----:R1:W-:Y:S02]  /*72c0*/  @!P0 ST.E.128 [R2.64], R4 ;  /* 0x0000000402008985 */ /* 0x0023e4000c101d16 */
.L_x_93:
[----:B------:R-:W-:Y:S05]  /*72d0*/  BSYNC B0 ;  /* 0x0000000000007941 */ /* 0x000fea0003800000 */
.L_x_92:
[----:B-1----:R1:W4:Y:S01]  /*72e0*/  SHFL.IDX PT, R3, R88, 0x3, 0x1c1f ;  /* 0x007c1f0058037f89 */ /* 0x00232200000e0000 */
[----:B------:R-:W-:Y:S03]  /*72f0*/  ISETP.GE.AND P0, PT, R12, 0x61, PT ;  /* 0x000000610c00780c */ /* 0x000fe60003f06270 */
[----:B---3--:R1:W3:Y:S10]  /*7300*/  SHFL.IDX PT, R2, R89, 0x3, 0x1c1f ;  /* 0x007c1f0059027f89 */ /* 0x0082f400000e0000 */
[----:B------:R-:W-:-:S05]  /*7310*/  @!P0 BRA `(.L_x_79) ;  /* 0x000000c000008947 */ /* 0x000fca0003800000 */
[C---:B------:R-:W-:Y:S11]  /*7320*/  ISETP.GE.AND P1, PT, R20.reuse, c[0x0][0x1d4], PT ;  /* 0x0000750014007a0c */ /* 0x040ff60003f26270 */
[----:B------:R-:W-:Y:S02]  /*7330*/  @!UPT UIADD3 URZ, URZ, URZ, URZ ;  /* 0x0000003f3f3ff290 */ /* 0x000fe4000fffe03f */
[----:B--2---:R-:W2:Y:S01]  /*7340*/  @!P1 LDS.128 R8, [R91+0x6800] ;  /* 0x006800005b089984 */ /* 0x004ea20000000c00 */
[CC--:B---3--:R-:W-:Y:S04]  /*7350*/  @!P1 LEA R4, P0, R20.reuse, R2.reuse, 0x1 ;  /* 0x0000000214049211 */ /* 0x0c8fe800078008ff */
[-C--:B----4-:R-:W-:Y:S02]  /*7360*/  @!P1 LEA.HI.X R5, R20, R3.reuse, R21, 0x1, P0 ;  /* 0x0000000314059211 */ /* 0x090fe400000f0c15 */
[----:B------:R-:W-:Y:S11]  /*7370*/  ISETP.GE.AND P0, PT, R94, c[0x0][0x1d4], PT ;  /* 0x000075005e007a0c */ /* 0x000ff60003f06270 */
[----:B------:R-:W-:Y:S02]  /*7380*/  @!UPT UIADD3 URZ, URZ, URZ, URZ ;  /* 0x0000003f3f3ff290 */ /* 0x000fe4000fffe03f */
[C---:B------:R-:W-:Y:S04]  /*7390*/  @!P0 LEA R2, P2, R83.reuse, R2, 0x1 ;  /* 0x0000000253028211 */ /* 0x040fe800078408ff */
[----:B------:R-:W-:Y:S01]  /*73a0*/  @!P0 LEA.HI.X R3, R83, R3, R93, 0x1, P2 ;  /* 0x0000000353038211 */ /* 0x000fe200010f0c5d */
[----:B--2---:R-:W-:Y:S04]  /*73b0*/  @!P1 ST.E.128 [R4.64], R8 ;  /* 0x0000000804009985 */ /* 0x004fe8000c101d16 */
[----:B------:R-:W2:Y:S04]  /*73c0*/  @!P0 LDS.128 R4, [R92+0x6800] ;  /* 0x006800005c048984 */ /* 0x000ea80000000c00 */
[----:B--2---:R2:W-:Y:S02]  /*73d0*/  @!P0 ST.E.128 [R2.64], R4 ;  /* 0x0000000402008985 */ /* 0x0045e4000c101d16 */
.L_x_79:
[----:B------:R-:W-:Y:S05]  /*73e0*/  BSYNC B2 ;  /* 0x0000000000027941 */ /* 0x000fea0003800000 */
.L_x_56:
[----:B--23--:R-:W-:Y:S01]  /*73f0*/  IMAD.U32 R2, RZ, RZ, UR6 ;  /* 0x00000006ff027e24 */ /* 0x00cfe2000f8e00ff */
[----:B------:R-:W-:Y:S01]  /*7400*/  UIMAD UR5, UR6, -0x70, URZ ;  /* 0xffffff90060578a4 */ /* 0x000fe2000f8e023f */
[----:B------:R-:W-:Y:S02]  /*7410*/  BSSY B0, `(.L_x_94) ;  /* 0x0000085000007945 */ /* 0x000fe40003800000 */
[----:B----4-:R-:W-:Y:S03]  /*7420*/  IMAD.WIDE R2, R2, 0x70, R128 ;  /* 0x0000007002027825 */ /* 0x010fe600078e0280 */
[----:B------:R-:W-:Y:S01]  /*7430*/  IADD3 R4, R125, UR5, RZ ;  /* 0x000000057d047c10 */ /* 0x000fe2000fffe0ff */
[----:B------:R-:W-:Y:S03]  /*7440*/  UIADD3 UR5, UR5, UR4, URZ ;  /* 0x0000000405057290 */ /* 0x000fe6000fffe03f */
[C---:B------:R-:W-:Y:S01]  /*7450*/  ISETP.GE.AND P5, PT, R4.reuse, 0x11, PT ;  /* 0x000000110400780c */ /* 0x040fe20003fa6270 */
[----:B------:R-:W-:Y:S01]  /*7460*/  UISETP.LT.AND UP0, UPT, UR5, 0x70, UPT ;  /* 0x000000700500788c */ /* 0x000fe2000bf01270 */
[C---:B------:R-:W-:Y:S02]  /*7470*/  ISETP.GE.AND P4, PT, R4.reuse, 0x21, PT ;  /* 0x000000210400780c */ /* 0x040fe40003f86270 */
[C---:B------:R-:W-:Y:S01]  /*7480*/  ISETP.GE.AND P3, PT, R4.reuse, 0x31, PT ;  /* 0x000000310400780c */ /* 0x040fe20003f66270 */
[----:B------:R-:W-:Y:S01]  /*7490*/  USEL UR5, UR5, 0x70, UP0 ;  /* 0x0000007005057887 */ /* 0x000fe20008000000 */
[C---:B------:R-:W-:Y:S02]  /*74a0*/  ISETP.GE.AND P2, PT, R4.reuse, 0x41, PT ;  /* 0x000000410400780c */ /* 0x040fe40003f46270 */
[----:B------:R-:W-:Y:S02]  /*74b0*/  ISETP.GE.AND P1, PT, R4, 0x51, PT ;  /* 0x000000510400780c */ /* 0x000fe40003f26270 */
[----:B------:R-:W-:Y:S03]  /*74c0*/  P2R R8, PR, RZ, 0x20 ;  /* 0x00000020ff087803 */ /* 0x000fe60000000000 */
[C---:B------:R-:W-:Y:S05]  /*74d0*/  @P5 IADD3 R6, P0, R2.reuse, 0x10, RZ ;  /* 0x0000001002065810 */ /* 0x040fea0007f1e0ff */
[--C-:B------:R-:W-:Y:S01]  /*74e0*/  @P5 IMAD.X R7, RZ, RZ, R3.reuse, P0 ;  /* 0x000000ffff075224 */ /* 0x100fe200000e0603 */
[C---:B------:R-:W-:Y:S05]  /*74f0*/  @P4 IADD3 R9, P0, R2.reuse, 0x20, RZ ;  /* 0x0000002002094810 */ /* 0x040fea0007f1e0ff */
[--C-:B------:R-:W-:Y:S01]  /*7500*/  @P4 IMAD.X R11, RZ, RZ, R3.reuse, P0 ;  /* 0x000000ffff0b4224 */ /* 0x100fe200000e0603 */
[C---:B------:R-:W-:Y:S04]  /*7510*/  @P3 IADD3 R10, P0, R2.reuse, 0x30, RZ ;  /* 0x00000030020a3810 */ /* 0x040fe80007f1e0ff */
[-C--:B------:R-:W-:Y:S02]  /*7520*/  @P3 IADD3.X R19, RZ, R3.reuse, RZ, P0, !PT ;  /* 0x00000003ff133210 */ /* 0x080fe400007fe4ff */
[C---:B------:R-:W-:Y:S05]  /*7530*/  @P2 IADD3 R18, P0, R2.reuse, 0x40, RZ ;  /* 0x0000004002122810 */ /* 0x040fea0007f1e0ff */
[--C-:B------:R-:W-:Y:S01]  /*7540*/  @P2 IMAD.X R25, RZ, RZ, R3.reuse, P0 ;  /* 0x000000ffff192224 */ /* 0x100fe200000e0603 */
[----:B------:R-:W-:Y:S05]  /*7550*/  @P1 IADD3 R22, P0, R2, 0x50, RZ ;  /* 0x0000005002161810 */ /* 0x000fea0007f1e0ff */
[----:B------:R-:W-:Y:S01]  /*7560*/  @P1 IMAD.X R27, RZ, RZ, R3, P0 ;  /* 0x000000ffff1b1224 */ /* 0x000fe200000e0603 */
[----:B------:R-:W-:Y:S11]  /*7570*/  ISETP.GE.AND P0, PT, R4, 0x61, PT ;  /* 0x000000610400780c */ /* 0x000ff60003f06270 */
[----:B------:R-:W-:Y:S02]  /*7580*/  @!UPT UIADD3 URZ, URZ, URZ, URZ ;  /* 0x0000003f3f3ff290 */ /* 0x000fe4000fffe03f */
[----:B------:R-:W-:Y:S04]  /*7590*/  @P0 IADD3 R24, P6, R2, 0x60, RZ ;  /* 0x0000006002180810 */ /* 0x000fe80007fde0ff */
[----:B------:R-:W-:Y:S02]  /*75a0*/  @P0 IADD3.X R29, RZ, R3, RZ, P6, !PT ;  /* 0x00000003ff1d0210 */ /* 0x000fe400037fe4ff */
[----:B------:R-:W-:Y:S04]  /*75b0*/  ISETP.GE.AND P6, PT, R4, 0x1, PT ;  /* 0x000000010400780c */ /* 0x000fe80003fc6270 */
[----:B------:R-:W-:Y:S09]  /*75c0*/  P2R R28, PR, RZ, 0x40 ;  /* 0x00000040ff1c7803 */ /* 0x000ff20000000000 */
[----:B------:R-:W-:Y:S02]  /*75d0*/  @P6 IMAD R3, R3, c[0x0][0x258], RZ ;  /* 0x0000960003036a24 */ /* 0x000fe400078e02ff */
[----:B------:R-:W-:Y:S02]  /*75e0*/  @P6 IMAD.MOV.U32 R4, RZ, RZ, R96 ;  /* 0x000000ffff046224 */ /* 0x000fe400078e0060 */
[----:B------:R-:W-:Y:S04]  /*75f0*/  @P6 IMAD.MOV.U32 R5, RZ, RZ, R98 ;  /* 0x000000ffff056224 */ /* 0x000fe800078e0062 */
[C---:B------:R-:W-:Y:S04]  /*7600*/  @P6 IMAD.WIDE.U32 R4, R2.reuse, c[0x0][0x258], R4 ;  /* 0x0000960002046a25 */ /* 0x040fe800078e0004 */
[----:B------:R-:W-:Y:S01]  /*7610*/  @P6 IMAD R2, R2, c[0x0][0x25c], R3 ;  /* 0x0000970002026a24 */ /* 0x000fe200078e0203 */
[C---:B------:R-:W-:Y:S04]  /*7620*/  @P6 LEA R16, P5, R4.reuse, c[0x0][0x250], 0x1 ;  /* 0x0000940004106a11 */ /* 0x040fe800078a08ff */
[----:B------:R-:W-:Y:S04]  /*7630*/  @P6 IADD3 R2, R5, R2, RZ ;  /* 0x0000000205026210 */ /* 0x000fe80007ffe0ff */
[----:B------:R-:W-:Y:S02]  /*7640*/  @P6 LEA.HI.X R17, R4, c[0x0][0x254], R2, 0x1, P5 ;  /* 0x0000950004116a11 */ /* 0x000fe400028f0c02 */
[----:B------:R-:W-:Y:S04]  /*7650*/  ISETP.NE.AND P5, PT, R8, RZ, PT ;  /* 0x000000ff0800720c */ /* 0x000fe80003fa5270 */
[----:B------:R-:W-:Y:S09]  /*7660*/  P2R R26, PR, RZ, 0x20 ;  /* 0x00000020ff1a7803 */ /* 0x000ff20000000000 */
[----:B------:R-:W-:Y:S02]  /*7670*/  @P5 IMAD R4, R7, c[0x0][0x258], RZ ;  /* 0x0000960007045a24 */ /* 0x000fe400078e02ff */
[----:B------:R-:W-:Y:S02]  /*7680*/  @P5 IMAD.MOV.U32 R2, RZ, RZ, R96 ;  /* 0x000000ffff025224 */ /* 0x000fe400078e0060 */
[----:B------:R-:W-:Y:S02]  /*7690*/  @P5 IMAD.MOV.U32 R3, RZ, RZ, R98 ;  /* 0x000000ffff035224 */ /* 0x000fe400078e0062 */
[C---:B------:R-:W-:Y:S02]  /*76a0*/  @P5 IMAD R4, R6.reuse, c[0x0][0x25c], R4 ;  /* 0x0000970006045a24 */ /* 0x040fe400078e0204 */
[----:B------:R-:W-:Y:S04]  /*76b0*/  @P5 IMAD.WIDE.U32 R2, R6, c[0x0][0x258], R2 ;  /* 0x0000960006025a25 */ /* 0x000fe800078e0002 */
[----:B------:R-:W-:Y:S01]  /*76c0*/  @P0 IMAD R6, R29, c[0x0][0x258], RZ ;  /* 0x000096001d060a24 */ /* 0x000fe200078e02ff */
[----:B------:R-:W-:Y:S02]  /*76d0*/  @P5 LEA R14, P6, R2, c[0x0][0x250], 0x1 ;  /* 0x00009400020e5a11 */ /* 0x000fe400078c08ff */
[----:B------:R-:W-:Y:S01]  /*76e0*/  @P5 IADD3 R4, R3, R4, RZ ;  /* 0x0000000403045210 */ /* 0x000fe20007ffe0ff */
[----:B------:R-:W-:Y:S02]  /*76f0*/  @P4 IMAD.MOV.U32 R3, RZ, RZ, R98 ;  /* 0x000000ffff034224 */ /* 0x000fe400078e0062 */
[----:B------:R-:W-:Y:S01]  /*7700*/  @P0 IMAD R6, R24, c[0x0][0x25c], R6 ;  /* 0x0000970018060a24 */ /* 0x000fe200078e0206 */
[----:B------:R-:W-:Y:S01]  /*7710*/  @P5 LEA.HI.X R15, R2, c[0x0][0x254], R4, 0x1, P6 ;  /* 0x00009500020f5a11 */ /* 0x000fe200030f0c04 */
[----:B------:R-:W-:Y:S02]  /*7720*/  @P4 IMAD R4, R11, c[0x0][0x258], RZ ;  /* 0x000096000b044a24 */ /* 0x000fe400078e02ff */
[----:B------:R-:W-:Y:S02]  /*7730*/  @P4 IMAD.MOV.U32 R2, RZ, RZ, R96 ;  /* 0x000000ffff024224 */ /* 0x000fe400078e0060 */
[C---:B------:R-:W-:Y:S02]  /*7740*/  @P4 IMAD R4, R9.reuse, c[0x0][0x25c], R4 ;  /* 0x0000970009044a24 */ /* 0x040fe400078e0204 */
[----:B------:R-:W-:Y:S05]  /*7750*/  @P4 IMAD.WIDE.U32 R2, R9, c[0x0][0x258], R2 ;  /* 0x0000960009024a25 */ /* 0x000fea00078e0002 */
[C---:B------:R-:W-:Y:S02]  /*7760*/  @P4 LEA R12, P6, R2.reuse, c[0x0][0x250], 0x1 ;  /* 0x00009400020c4a11 */ /* 0x040fe400078c08ff */
[----:B------:R-:W-:Y:S01]  /*7770*/  @P4 IADD3 R4, R3, R4, RZ ;  /* 0x0000000403044210 */ /* 0x000fe20007ffe0ff */
[----:B------:R-:W-:Y:S03]  /*7780*/  @P3 IMAD.MOV.U32 R3, RZ, RZ, R98 ;  /* 0x000000ffff033224 */ /* 0x000fe600078e0062 */
        /* <DEDUP_REMOVED lines=9> */
[----:B------:R-:W-:Y:S01]  /*7820*/  @P2 IMAD.MOV.U32 R2, RZ, RZ, R96 ;  /* 0x000000ffff022224 */ /* 0x000fe200078e0060 */
[----:B------:R-:W-:Y:S01]  /*7830*/  ISETP.NE.AND P5, PT, R121, RZ, PT ;  /* 0x000000ff7900720c */ /* 0x000fe20003fa5270 */
[----:B------:R-:W-:Y:S02]  /*7840*/  @P2 IMAD R4, R25, c[0x0][0x258], RZ ;  /* 0x0000960019042a24 */ /* 0x000fe400078e02ff */
[C---:B------:R-:W-:Y:S04]  /*7850*/  @P2 IMAD.WIDE.U32 R2, R18.reuse, c[0x0][0x258], R2 ;  /* 0x0000960012022a25 */ /* 0x040fe800078e0002 */
[----:B------:R-:W-:Y:S01]  /*7860*/  @P2 IMAD R4, R18, c[0x0][0x25c], R4 ;  /* 0x0000970012042a24 */ /* 0x000fe200078e0204 */
[C---:B------:R-:W-:Y:S04]  /*7870*/  @P2 LEA R8, P6, R2.reuse, c[0x0][0x250], 0x1 ;  /* 0x0000940002082a11 */ /* 0x040fe800078c08ff */
[----:B------:R-:W-:Y:S01]  /*7880*/  @P2 IADD3 R4, R3, R4, RZ ;  /* 0x0000000403042210 */ /* 0x000fe20007ffe0ff */
[----:B------:R-:W-:Y:S03]  /*7890*/  @P1 IMAD.MOV.U32 R3, RZ, RZ, R98 ;  /* 0x000000ffff031224 */ /* 0x000fe600078e0062 */
[----:B------:R-:W-:Y:S01]  /*78a0*/  @P2 LEA.HI.X R9, R2, c[0x0][0x254], R4, 0x1, P6 ;  /* 0x0000950002092a11 */ /* 0x000fe200030f0c04 */
[----:B------:R-:W-:Y:S02]  /*78b0*/  @P1 IMAD R4, R27, c[0x0][0x258], RZ ;  /* 0x000096001b041a24 */ /* 0x000fe400078e02ff */
[----:B------:R-:W-:Y:S02]  /*78c0*/  @P1 IMAD.MOV.U32 R2, RZ, RZ, R96 ;  /* 0x000000ffff021224 */ /* 0x000fe400078e0060 */
[C---:B------:R-:W-:Y:S02]  /*78d0*/  @P1 IMAD R4, R22.reuse, c[0x0][0x25c], R4 ;  /* 0x0000970016041a24 */ /* 0x040fe400078e0204 */
[----:B------:R-:W-:Y:S05]  /*78e0*/  @P1 IMAD.WIDE.U32 R2, R22, c[0x0][0x258], R2 ;  /* 0x0000960016021a25 */ /* 0x000fea00078e0002 */
[----:B------:R-:W-:Y:S02]  /*78f0*/  @P1 IADD3 R3, R3, R4, RZ ;  /* 0x0000000403031210 */ /* 0x000fe40007ffe0ff */
[C---:B------:R-:W-:Y:S04]  /*7900*/  @P1 LEA R4, P6, R2.reuse, c[0x0][0x250], 0x1 ;  /* 0x0000940002041a11 */ /* 0x040fe800078c08ff */
[----:B------:R-:W-:Y:S01]  /*7910*/  @P1 LEA.HI.X R5, R2, c[0x0][0x254], R3, 0x1, P6 ;  /* 0x0000950002051a11 */ /* 0x000fe200030f0c03 */
[----:B------:R-:W-:Y:S02]  /*7920*/  @P0 IMAD.MOV.U32 R2, RZ, RZ, R96 ;  /* 0x000000ffff020224 */ /* 0x000fe400078e0060 */
[----:B------:R-:W-:Y:S04]  /*7930*/  @P0 IMAD.MOV.U32 R3, RZ, RZ, R98 ;  /* 0x000000ffff030224 */ /* 0x000fe800078e0062 */
[----:B------:R-:W-:Y:S05]  /*7940*/  @P0 IMAD.WIDE.U32 R2, R24, c[0x0][0x258], R2 ;  /* 0x0000960018020a25 */ /* 0x000fea00078e0002 */
[----:B------:R-:W-:Y:S02]  /*7950*/  @P0 IADD3 R3, R3, R6, RZ ;  /* 0x0000000603030210 */ /* 0x000fe40007ffe0ff */
[C---:B------:R-:W-:Y:S04]  /*7960*/  @P0 LEA R6, P6, R2.reuse, c[0x0][0x250], 0x1 ;  /* 0x0000940002060a11 */ /* 0x040fe800078c08ff */
[----:B------:R-:W-:Y:S01]  /*7970*/  @P0 LEA.HI.X R7, R2, c[0x0][0x254], R3, 0x1, P6 ;  /* 0x0000950002070a11 */ /* 0x000fe200030f0c03 */
[----:B------:R-:W-:Y:S01]  /*7980*/  IMAD R2, R117, c[0x0][0x208], RZ ;  /* 0x0000820075027a24 */ /* 0x000fe200078e02ff */
[----:B------:R-:W-:Y:S11]  /*7990*/  ISETP.NE.AND P6, PT, R28, RZ, PT ;  /* 0x000000ff1c00720c */ /* 0x000ff60003fc5270 */
[----:B------:R-:W-:Y:S02]  /*79a0*/  @!UPT UIADD3 URZ, URZ, URZ, URZ ;  /* 0x0000003f3f3ff290 */ /* 0x000fe4000fffe03f */
[----:B------:R-:W-:Y:S01]  /*79b0*/  @!PT LDS RZ, [RZ] ;  /* 0x00000000fffff984 */ /* 0x000fe20000000800 */
[----:B------:R-:W-:Y:S01]  /*79c0*/  @!PT LDS RZ, [RZ] ;  /* 0x00000000fffff984 */ /* 0x000fe20000000800 */
[----:B------:R-:W-:Y:S01]  /*79d0*/  @!PT LDS RZ, [RZ] ;  /* 0x00000000fffff984 */ /* 0x000fe20000000800 */
[----:B------:R2:W-:Y:S01]  /*79e0*/  @P6 LDGSTS.E.BYPASS.LTC128B.128 [R90+0x100], [R16.64], !P5 ;  /* 0x00100000105a6fae */ /* 0x0005e2000e901d56 */
[----:B------:R-:W-:Y:S02]  /*79f0*/  ISETP.NE.AND P5, PT, R26, RZ, PT ;  /* 0x000000ff1a00720c */ /* 0x000fe40003fa5270 */
[----:B------:R-:W-:Y:S11]  /*7a00*/  ISETP.NE.AND P6, PT, R121, RZ, PT ;  /* 0x000000ff7900720c */ /* 0x000ff60003fc5270 */
[----:B------:R-:W-:Y:S02]  /*7a10*/  @!UPT UIADD3 URZ, URZ, URZ, URZ ;  /* 0x0000003f3f3ff290 */ /* 0x000fe4000fffe03f */
[----:B------:R3:W-:Y:S08]  /*7a20*/  @P5 LDGSTS.E.BYPASS.LTC128B.128 [R90+0x900], [R14.64], !P6 ;  /* 0x009000000e5a5fae */ /* 0x0007f0000f101d56 */
[----:B------:R4:W-:Y:S08]  /*7a30*/  @P4 LDGSTS.E.BYPASS.LTC128B.128 [R90+0x1100], [R12.64], !P6 ;  /* 0x011000000c5a4fae */ /* 0x0009f0000f101d56 */
[----:B------:R2:W-:Y:S08]  /*7a40*/  @P3 LDGSTS.E.BYPASS.LTC128B.128 [R90+0x1900], [R10.64], !P6 ;  /* 0x019000000a5a3fae */ /* 0x0005f0000f101d56 */
[----:B------:R2:W-:Y:S08]  /*7a50*/  @P2 LDGSTS.E.BYPASS.LTC128B.128 [R90+0x2100], [R8.64], !P6 ;  /* 0x02100000085a2fae */ /* 0x0005f0000f101d56 */
[----:B------:R5:W-:Y:S01]  /*7a60*/  @P1 LDGSTS.E.BYPASS.LTC128B.128 [R90+0x2900], [R4.64], !P6 ;  /* 0x02900000045a1fae */ /* 0x000be2000f101d56 */
[----:B----4-:R-:W-:Y:S07]  /*7a70*/  IADD3 R12, -R38, UR5, RZ ;  /* 0x00000005260c7c10 */ /* 0x010fee000fffe1ff */
[----:B------:R2:W-:Y:S08]  /*7a80*/  @P0 LDGSTS.E.BYPASS.LTC128B.128 [R90+0x3100], [R6.64], !P6 ;  /* 0x03100000065a0fae */ /* 0x0005f0000f101d56 */
[----:B------:R-:W0:Y:S01]  /*7a90*/  LDGDEPBAR ;  /* 0x00000000000079af */ /* 0x000e220000000000 */
[C---:B-----5:R-:W-:Y:S02]  /*7aa0*/  IMAD R4, R100.reuse, c[0x0][0x20c], R2 ;  /* 0x0000830064047a24 */ /* 0x060fe400078e0202 */
[----:B------:R-:W-:Y:S04]  /*7ab0*/  IMAD.WIDE.U32 R2, R100, c[0x0][0x208], RZ ;  /* 0x0000820064027a25 */ /* 0x000fe800078e00ff */
[----:B------:R-:W-:Y:S02]  /*7ac0*/  IMAD.IADD R3, R3, 0x1, R4 ;  /* 0x0000000103037824 */ /* 0x000fe400078e0204 */
[----:B------:R-:W-:Y:S02]  /*7ad0*/  IMAD R4, R118, c[0x0][0x218], RZ ;  /* 0x0000860076047a24 */ /* 0x000fe400078e02ff */
[C---:B------:R-:W-:Y:S01]  /*7ae0*/  IMAD.WIDE.U32 R2, R99.reuse, c[0x0][0x218], R2 ;  /* 0x0000860063027a25 */ /* 0x040fe200078e0002 */
[----:B------:R-:W-:Y:S04]  /*7af0*/  DEPBAR.LE SB0, 0x0 ;  /* 0x000080000000791a */ /* 0x000fe80000000000 */
[----:B------:R-:W-:Y:S01]  /*7b00*/  BAR.SYNC.DEFER_BLOCKING 0x0 ;  /* 0x0000000000007b1d */ /* 0x000fe20000010000 */
[----:B------:R-:W-:Y:S01]  /*7b10*/  IMAD R4, R99, c[0x0][0x21c], R4 ;  /* 0x0000870063047a24 */ /* 0x000fe200078e0204 */
[----:B------:R-:W-:Y:S04]  /*7b20*/  IADD3 R2, P0, R2, UR30, RZ ;  /* 0x0000001e02027c10 */ /* 0x000fe8000ff1e0ff */
[----:B------:R-:W-:Y:S02]  /*7b30*/  IADD3.X R3, R3, UR29, R4, P0, !PT ;  /* 0x0000001d03037c10 */ /* 0x000fe400087fe404 */
[C---:B---3--:R-:W-:Y:S04]  /*7b40*/  LEA R14, P0, R2.reuse, c[0x0][0x1f8], 0x1 ;  /* 0x00007e00020e7a11 */ /* 0x048fe800078008ff */
[----:B------:R-:W-:Y:S02]  /*7b50*/  LEA.HI.X R13, R2, c[0x0][0x1fc], R3, 0x1, P0 ;  /* 0x00007f00020d7a11 */ /* 0x000fe400000f0c03 */
[----:B------:R2:W3:Y:S01]  /*7b60*/  SHFL.IDX PT, R2, R14, RZ, 0x1c1f ;  /* 0x001c1fff0e027589 */ /* 0x0004e200000e0000 */
[----:B------:R-:W-:Y:S07]  /*7b70*/  ISETP.GE.AND P0, PT, R12, 0x1, PT ;  /* 0x000000010c00780c */ /* 0x000fee0003f06270 */
[----:B------:R2:W4:Y:S06]  /*7b80*/  SHFL.IDX PT, R3, R13, RZ, 0x1c1f ;  /* 0x001c1fff0d037589 */ /* 0x00052c00000e0000 */
[----:B------:R-:W-:-:S05]  /*7b90*/  @!P0 BRA `(.L_x_95) ;  /* 0x000000c000008947 */ /* 0x000fca0003800000 */
[C---:B------:R-:W-:Y:S11]  /*7ba0*/  ISETP.GE.AND P1, PT, R20.reuse, c[0x0][0x1d4], PT ;  /* 0x0000750014007a0c */ /* 0x040ff60003f26270 */
[----:B------:R-:W-:Y:S02]  /*7bb0*/  @!UPT UIADD3 URZ, URZ, URZ, URZ ;  /* 0x0000003f3f3ff290 */ /* 0x000fe4000fffe03f */
[----:B--2---:R-:W2:Y:S01]  /*7bc0*/  @!P1 LDS.128 R8, [R91] ;  /* 0x000000005b089984 */ /* 0x004ea20000000c00 */
[CC--:B---3--:R-:W-:Y:S04]  /*7bd0*/  @!P1 LEA R4, P0, R20.reuse, R2.reuse, 0x1 ;  /* 0x0000000214049211 */ /* 0x0c8fe800078008ff */
[-C--:B----4-:R-:W-:Y:S02]  /*7be0*/  @!P1 LEA.HI.X R5, R20, R3.reuse, R21, 0x1, P0 ;  /* 0x0000000314059211 */ /* 0x090fe400000f0c15 */
[----:B------:R-:W-:Y:S11]  /*7bf0*/  ISETP.GE.AND P0, PT, R94, c[0x0][0x1d4], PT ;  /* 0x000075005e007a0c */ /* 0x000ff60003f06270 */
[----:B------:R-:W-:Y:S02]  /*7c00*/  @!UPT UIADD3 URZ, URZ, URZ, URZ ;  /* 0x0000003f3f3ff290 */ /* 0x000fe4000fffe03f */
[C---:B------:R-:W-:Y:S04]  /*7c10*/  @!P0 LEA R2, P2, R83.reuse, R2, 0x1 ;  /* 0x0000000253028211 */ /* 0x040fe800078408ff */
[----:B------:R-:W-:Y:S01]  /*7c20*/  @!P0 LEA.HI.X R3, R83, R3, R93, 0x1, P2 ;  /* 0x0000000353038211 */ /* 0x000fe200010f0c5d */
[----:B--2---:R-:W-:Y:S04]  /*7c30*/  @!P1 ST.E.128 [R4.64], R8 ;  /* 0x0000000804009985 */ /* 0x004fe8000c101d16 */
[----:B------:R-:W2:Y:S04]  /*7c40*/  @!P0 LDS.128 R4, [R92] ;  /* 0x000000005c048984 */ /* 0x000ea80000000c00 */
[----:B--2---:R2:W-:Y:S02]  /*7c50*/  @!P0 ST.E.128 [R2.64], R4 ;  /* 0x0000000402008985 */ /* 0x0045e4000c101d16 */
.L_x_95:
[----:B------:R-:W-:Y:S05]  /*7c60*/  BSYNC B0 ;  /* 0x0000000000007941 */ /* 0x000fea0003800000 */
.L_x_94:
[----:B--2-4-:R2:W4:Y:S01]  /*7c70*/  SHFL.IDX PT, R3, R13, 0x1, 0x1c1f ;  /* 0x003c1f000d037f89 */ /* 0x01452200000e0000 */
[----:B------:R-:W-:Y:S01]  /*7c80*/  ISETP.GE.AND P0, PT, R12, 0x21, PT ;  /* 0x000000210c00780c */ /* 0x000fe20003f06270 */
[----:B------:R-:W-:Y:S02]  /*7c90*/  BSSY B0, `(.L_x_96) ;  /* 0x000000f000007945 */ /* 0x000fe40003800000 */
[----:B---3--:R2:W3:Y:S10]  /*7ca0*/  SHFL.IDX PT, R2, R14, 0x1, 0x1c1f ;  /* 0x003c1f000e027f89 */ /* 0x0084f400000e0000 */
[----:B------:R-:W-:-:S05]  /*7cb0*/  @!P0 BRA `(.L_x_97) ;  /* 0x000000c000008947 */ /* 0x000fca0003800000 */
[C---:B------:R-:W-:Y:S11]  /*7cc0*/  ISETP.GE.AND P1, PT, R20.reuse, c[0x0][0x1d4], PT ;  /* 0x0000750014007a0c */ /* 0x040ff60003f26270 */
[----:B------:R-:W-:Y:S02]  /*7cd0*/  @!UPT UIADD3 URZ, URZ, URZ, URZ ;  /* 0x0000003f3f3ff290 */ /* 0x000fe4000fffe03f */
[----:B------:R-:W5:Y:S01]  /*7ce0*/  @!P1 LDS.128 R8, [R91+0x1000] ;  /* 0x001000005b089984 */ /* 0x000f620000000c00 */
[CC--:B---3--:R-:W-:Y:S04]  /*7cf0*/  @!P1 LEA R4, P0, R20.reuse, R2.reuse, 0x1 ;  /* 0x0000000214049211 */ /* 0x0c8fe800078008ff */
[-C--:B----4-:R-:W-:Y:S02]  /*7d00*/  @!P1 LEA.HI.X R5, R20, R3.reuse, R21, 0x1, P0 ;  /* 0x0000000314059211 */ /* 0x090fe400000f0c15 */
[----:B------:R-:W-:Y:S11]  /*7d10*/  ISETP.GE.AND P0, PT, R94, c[0x0][0x1d4], PT ;  /* 0x000075005e007a0c */ /* 0x000ff60003f06270 */
[----:B------:R-:W-:Y:S02]  /*7d20*/  @!UPT UIADD3 URZ, URZ, URZ, URZ ;  /* 0x0000003f3f3ff290 */ /* 0x000fe4000fffe03f */
[C---:B------:R-:W-:Y:S04]  /*7d30*/  @!P0 LEA R2, P2, R83.reuse, R2, 0x1 ;  /* 0x0000000253028211 */ /* 0x040fe800078408ff */
[----:B------:R-:W-:Y:S01]  /*7d40*/  @!P0 LEA.HI.X R3, R83, R3, R93, 0x1, P2 ;  /* 0x0000000353038211 */ /* 0x000fe200010f0c5d */
[----:B-----5:R-:W-:Y:S04]  /*7d50*/  @!P1 ST.E.128 [R4.64], R8 ;  /* 0x0000000804009985 */ /* 0x020fe8000c101d16 */
[----:B------:R-:W3:Y:S04]  /*7d60*/  @!P0 LDS.128 R4, [R92+0x1000] ;  /* 0x001000005c048984 */ /* 0x000ee80000000c00 */
[----:B---3--:R3:W-:Y:S02]  /*7d70*/  @!P0 ST.E.128 [R2.64], R4 ;  /* 0x0000000402008985 */ /* 0x0087e4000c101d16 */
.L_x_97:
[----:B------:R-:W-:Y:S05]  /*7d80*/  BSYNC B0 ;  /* 0x0000000000007941 */ /* 0x000fea0003800000 */
.L_x_96:
[----:B---34-:R3:W4:Y:S01]  /*7d90*/  SHFL.IDX PT, R3, R13, 0x2, 0x1c1f ;  /* 0x005c1f000d037f89 */ /* 0x01872200000e0000 */
[----:B------:R-:W-:Y:S01]  /*7da0*/  ISETP.GE.AND P0, PT, R12, 0x41, PT ;  /* 0x000000410c00780c */ /* 0x000fe20003f06270 */
[----:B------:R-:W-:Y:S02]  /*7db0*/  BSSY B0, `(.L_x_98) ;  /* 0x000000f000007945 */ /* 0x000fe40003800000 */
[----:B------:R3:W1:Y:S10]  /*7dc0*/  SHFL.IDX PT, R2, R14, 0x2, 0x1c1f ;  /* 0x005c1f000e027f89 */ /* 0x00067400000e0000 */
[----:B------:R-:W-:-:S05]  /*7dd0*/  @!P0 BRA `(.L_x_99) ;  /* 0x000000c000008947 */ /* 0x000fca0003800000 */
[C---:B------:R-:W-:Y:S11]  /*7de0*/  ISETP.GE.AND P1, PT, R20.reuse, c[0x0][0x1d4], PT ;  /* 0x0000750014007a0c */ /* 0x040ff60003f26270 */
[----:B------:R-:W-:Y:S02]  /*7df0*/  @!UPT UIADD3 URZ, URZ, URZ, URZ ;  /* 0x0000003f3f3ff290 */ /* 0x000fe4000fffe03f */
[----:B------:R-:W5:Y:S01]  /*7e00*/  @!P1 LDS.128 R8, [R91+0x2000] ;  /* 0x002000005b089984 */ /* 0x000f620000000c00 */
[CC--:B-1----:R-:W-:Y:S04]  /*7e10*/  @!P1 LEA R4, P0, R20.reuse, R2.reuse, 0x1 ;  /* 0x0000000214049211 */ /* 0x0c2fe800078008ff */
[-C--:B----4-:R-:W-:Y:S02]  /*7e20*/  @!P1 LEA.HI.X R5, R20, R3.reuse, R21, 0x1, P0 ;  /* 0x0000000314059211 */ /* 0x090fe400000f0c15 */
[----:B------:R-:W-:Y:S11]  /*7e30*/  ISETP.GE.AND P0, PT, R94, c[0x0][0x1d4], PT ;  /* 0x000075005e007a0c */ /* 0x000ff60003f06270 */
[----:B------:R-:W-:Y:S02]  /*7e40*/  @!UPT UIADD3 URZ, URZ, URZ, URZ ;  /* 0x0000003f3f3ff290 */ /* 0x000fe4000fffe03f */
[C---:B------:R-:W-:Y:S04]  /*7e50*/  @!P0 LEA R2, P2, R83.reuse, R2, 0x1 ;  /* 0x0000000253028211 */ /* 0x040fe800078408ff */
[----:B------:R-:W-:Y:S01]  /*7e60*/  @!P0 LEA.HI.X R3, R83, R3, R93, 0x1, P2 ;  /* 0x0000000353038211 */ /* 0x000fe200010f0c5d */
[----:B-----5:R-:W-:Y:S04]  /*7e70*/  @!P1 ST.E.128 [R4.64], R8 ;  /* 0x0000000804009985 */ /* 0x020fe8000c101d16 */
[----:B------:R-:W1:Y:S04]  /*7e80*/  @!P0 LDS.128 R4, [R92+0x2000] ;  /* 0x002000005c048984 */ /* 0x000e680000000c00 */
[----:B-1----:R1:W-:Y:S02]  /*7e90*/  @!P0 ST.E.128 [R2.64], R4 ;  /* 0x0000000402008985 */ /* 0x0023e4000c101d16 */
.L_x_99:
[----:B------:R-:W-:Y:S05]  /*7ea0*/  BSYNC B0 ;  /* 0x0000000000007941 */ /* 0x000fea0003800000 */
.L_x_98:
[----:B-1--4-:R1:W4:Y:S01]  /*7eb0*/  SHFL.IDX PT, R3, R13, 0x3, 0x1c1f ;  /* 0x007c1f000d037f89 */ /* 0x01232200000e0000 */
[----:B------:R-:W-:Y:S01]  /*7ec0*/  ISETP.GE.AND P0, PT, R12, 0x61, PT ;  /* 0x000000610c00780c */ /* 0x000fe20003f06270 */
[----:B------:R-:W-:Y:S02]  /*7ed0*/  BSSY B0, `(.L_x_100) ;  /* 0x000000f000007945 */ /* 0x000fe40003800000 */
[----:B------:R1:W2:Y:S10]  /*7ee0*/  SHFL.IDX PT, R2, R14, 0x3, 0x1c1f ;  /* 0x007c1f000e027f89 */ /* 0x0002b400000e0000 */
[----:B------:R-:W-:-:S05]  /*7ef0*/  @!P0 BRA `(.L_x_101) ;  /* 0x000000c000008947 */ /* 0x000fca0003800000 */
[C---:B------:R-:W-:Y:S11]  /*7f00*/  ISETP.GE.AND P1, PT, R20.reuse, c[0x0][0x1d4], PT ;  /* 0x0000750014007a0c */ /* 0x040ff60003f26270 */
[----:B------:R-:W-:Y:S02]  /*7f10*/  @!UPT UIADD3 URZ, URZ, URZ, URZ ;  /* 0x0000003f3f3ff290 */ /* 0x000fe4000fffe03f */
[----:B------:R-:W5:Y:S01]  /*7f20*/  @!P1 LDS.128 R8, [R91+0x3000] ;  /* 0x003000005b089984 */ /* 0x000f620000000c00 */
[CC--:B--2---:R-:W-:Y:S04]  /*7f30*/  @!P1 LEA R4, P0, R20.reuse, R2.reuse, 0x1 ;  /* 0x0000000214049211 */ /* 0x0c4fe800078008ff */
[-C--:B----4-:R-:W-:Y:S02]  /*7f40*/  @!P1 LEA.HI.X R5, R20, R3.reuse, R21, 0x1, P0 ;  /* 0x0000000314059211 */ /* 0x090fe400000f0c15 */
[----:B------:R-:W-:Y:S11]  /*7f50*/  ISETP.GE.AND P0, PT, R94, c[0x0][0x1d4], PT ;  /* 0x000075005e007a0c */ /* 0x000ff60003f06270 */
[----:B------:R-:W-:Y:S02]  /*7f60*/  @!UPT UIADD3 URZ, URZ, URZ, URZ ;  /* 0x0000003f3f3ff290 */ /* 0x000fe4000fffe03f */
[C---:B------:R-:W-:Y:S04]  /*7f70*/  @!P0 LEA R2, P2, R83.reuse, R2, 0x1 ;  /* 0x0000000253028211 */ /* 0x040fe800078408ff */
[----:B------:R-:W-:Y:S01]  /*7f80*/  @!P0 LEA.HI.X R3, R83, R3, R93, 0x1, P2 ;  /* 0x0000000353038211 */ /* 0x000fe200010f0c5d */
[----:B-----5:R-:W-:Y:S04]  /*7f90*/  @!P1 ST.E.128 [R4.64], R8 ;  /* 0x0000000804009985 */ /* 0x020fe8000c101d16 */
[----:B------:R-:W2:Y:S04]  /*7fa0*/  @!P0 LDS.128 R4, [R92+0x3000] ;  /* 0x003000005c048984 */ /* 0x000ea80000000c00 */
[----:B--2---:R2:W-:Y:S02]  /*7fb0*/  @!P0 ST.E.128 [R2.64], R4 ;  /* 0x0000000402008985 */ /* 0x0045e4000c101d16 */
.L_x_101:
[----:B------:R-:W-:Y:S05]  /*7fc0*/  BSYNC B0 ;  /* 0x0000000000007941 */ /* 0x000fea0003800000 */
.L_x_100:
[----:B------:R-:W-:Y:S02]  /*7fd0*/  UISETP.GT.AND UP0, UPT, UR6, UR7, UPT ;  /* 0x000000070600728c */ /* 0x000fe4000bf04270 */
[----:B------:R-:W-:Y:S04]  /*7fe0*/  UIADD3 UR6, UR6, -0x1, URZ ;  /* 0xffffffff06067890 */ /* 0x000fe8000fffe03f */
[----:B------:R-:W-:Y:S05]  /*7ff0*/  PLOP3.LUT P0, PT, PT, PT, UP0, 0x80, 0x0 ;  /* 0x000000000000781c */ /* 0x000fea0003f0f008 */
[----:B------:R-:W-:Y:S02]  /*8000*/  @UP0 USHF.R.S32.HI UR9, URZ, 0x1f, UR6 ;  /* 0x0000001f3f090899 */ /* 0x000fe40008011406 */
[----:B------:R-:W-:Y:S04]  /*8010*/  @UP0 UIMAD UR5, UR11, UR6, URZ ;  /* 0x000000060b0502a4 */ /* 0x000fe8000f8e023f */
[----:B------:R-:W-:Y:S02]  /*8020*/  @UP0 UIMAD UR5, UR9, UR24, UR5 ;  /* 0x00000018090502a4 */ /* 0x000fe4000f8e0205 */
[----:B--2---:R-:W-:Y:S02]  /*8030*/  @P0 IMAD.MOV.U32 R2, RZ, RZ, R130 ;  /* 0x000000ffff020224 */ /* 0x004fe400078e0082 */
[----:B----4-:R-:W-:Y:S04]  /*8040*/  @P0 IMAD.MOV.U32 R3, RZ, RZ, R127 ;  /* 0x000000ffff030224 */ /* 0x010fe800078e007f */
[----:B------:R-:W-:Y:S05]  /*8050*/  @P0 IMAD.WIDE.U32 R2, R145, UR6, R2 ;  /* 0x0000000691020c25 */ /* 0x000fea000f8e0002 */
[C---:B------:R-:W-:Y:S02]  /*8060*/  @P0 LEA R12, P1, R2.reuse, c[0x0][0x220], 0x1 ;  /* 0x00008800020c0a11 */ /* 0x040fe400078208ff */
[----:B------:R-:W-:Y:S04]  /*8070*/  @P0 IADD3 R3, R3, UR5, RZ ;  /* 0x0000000503030c10 */ /* 0x000fe8000fffe0ff */
[----:B-1-3--:R-:W-:Y:S02]  /*8080*/  @P0 LEA.HI.X R13, R2, c[0x0][0x224], R3, 0x1, P1 ;  /* 0x00008900020d0a11 */ /* 0x00afe400008f0c03 */
[-C--:B------:R-:W-:Y:S03]  /*8090*/  @P0 IADD3 R10, P1, R12, R150.reuse, RZ ;  /* 0x000000960c0a0210 */ /* 0x080fe60007f3e0ff */
[----:B------:R-:W-:Y:S01]  /*80a0*/  @!PT LDS RZ, [RZ] ;  /* 0x00000000fffff984 */ /* 0x000fe20000000800 */
[----:B------:R-:W-:Y:S01]  /*80b0*/  @!PT LDS RZ, [RZ] ;  /* 0x00000000fffff984 */ /* 0x000fe20000000800 */
[----:B------:R-:W-:Y:S01]  /*80c0*/  @!PT LDS RZ, [RZ] ;  /* 0x00000000fffff984 */ /* 0x000fe20000000800 */
[----:B------:R1:W-:Y:S02]  /*80d0*/  @P0 LDGSTS.E.BYPASS.LTC128B.128 [R90+0x3900], [R12.64], !P6 ;  /* 0x039000000c5a0fae */ /* 0x0003e4000f101d56 */
[--C-:B------:R-:W-:Y:S01]  /*80e0*/  @P0 IMAD.X R11, R13, 0x1, R148.reuse, P1 ;  /* 0x000000010d0b0824 */ /* 0x100fe200008e0694 */
[-C--:B------:R-:W-:Y:S04]  /*80f0*/  @P0 IADD3 R8, P1, R10, R150.reuse, RZ ;  /* 0x000000960a080210 */ /* 0x080fe80007f3e0ff */
[----:B------:R1:W-:Y:S01]  /*8100*/  @P0 LDGSTS.E.BYPASS.LTC128B.128 [R90+0x4100], [R10.64], !P6 ;  /* 0x041000000a5a0fae */ /* 0x0003e2000f101d56 */
        /* <DEDUP_REMOVED lines=10> */
[----:B------:R-:W-:Y:S04]  /*81b0*/  @P0 IADD3 R14, P1, R2, R150, RZ ;  /* 0x00000096020e0210 */ /* 0x000fe80007f3e0ff */
[----:B------:R1:W-:Y:S01]  /*81c0*/  @P0 LDGSTS.E.BYPASS.LTC128B.128 [R90+0x6100], [R2.64], !P6 ;  /* 0x06100000025a0fae */ /* 0x0003e2000f101d56 */
[----:B------:R-:W-:Y:S05]  /*81d0*/  @P0 IMAD.X R15, R3, 0x1, R148, P1 ;  /* 0x00000001030f0824 */ /* 0x000fea00008e0694 */
[----:B------:R1:W-:Y:S04]  /*81e0*/  @P0 LDGSTS.E.BYPASS.LTC128B.128 [R90+0x6900], [R14.64], !P6 ;  /* 0x069000000e5a0fae */ /* 0x0003e8000f101d56 */
[----:B------:R-:W0:Y:S01]  /*81f0*/  LDGDEPBAR ;  /* 0x00000000000079af */ /* 0x000e220000000000 */
[----:B------:R-:W-:-:S05]  /*8200*/  @P0 BRA `(.L_x_102) ;  /* 0xffff9ce000000947 */ /* 0x000fca000383ffff */
[----:B------:R-:W-:Y:S06]  /*8210*/  BAR.SYNC.DEFER_BLOCKING 0x0 ;  /* 0x0000000000007b1d */ /* 0x000fec0000010000 */
.L_x_55:
[----:B------:R-:W-:Y:S01]  /*8220*/  UISETP.GE.AND UP0, UPT, UR13, 0x1, UPT ;  /* 0x000000010d00788c */ /* 0x000fe2000bf06270 */
[----:B------:R-:W-:Y:S01]  /*8230*/  PLOP3.LUT P4, PT, PT, PT, PT, 0x80, 0x0 ;  /* 0x000000000000781c */ /* 0x000fe20003f8f070 */
[----:B------:R-:W-:Y:S01]  /*8240*/  CS2R R186, SRZ ;  /* 0x0000000000ba7805 */ /* 0x000fe2000001ff00 */
[----:B------:R-:W-:Y:S01]  /*8250*/  CS2R R184, SRZ ;  /* 0x0000000000b87805 */ /* 0x000fe2000001ff00 */
[----:B------:R-:W-:Y:S01]  /*8260*/  CS2R R130, SRZ ;  /* 0x0000000000827805 */ /* 0x000fe2000001ff00 */
[----:B------:R-:W-:Y:S01]  /*8270*/  CS2R R128, SRZ ;  /* 0x0000000000807805 */ /* 0x000fe2000001ff00 */
[----:B------:R-:W-:Y:S01]  /*8280*/  PLOP3.LUT P0, PT, PT, PT, UP0, 0x80, 0x0 ;  /* 0x000000000000781c */ /* 0x000fe20003f0f008 */
[----:B-1----:R-:W-:Y:S01]  /*8290*/  IMAD.MOV.U32 R15, RZ, RZ, RZ ;  /* 0x000000ffff0f7224 */ /* 0x002fe200078e00ff */
[----:B------:R-:W-:Y:S01]  /*82a0*/  CS2R R124, SRZ ;  /* 0x00000000007c7805 */ /* 0x000fe2000001ff00 */
[----:B------:R-:W-:Y:S01]  /*82b0*/  IMAD.MOV.U32 R126, RZ, RZ, RZ ;  /* 0x000000ffff7e7224 */ /* 0x000fe200078e00ff */
        /* <DEDUP_REMOVED lines=10> */
[----:B-----5:R-:W-:Y:S01]  /*8360*/  CS2R R22, SRZ ;  /* 0x0000000000167805 */ /* 0x020fe2000001ff00 */
[----:B------:R-:W-:Y:S01]  /*8370*/  MOV R176, RZ ;  /* 0x000000ff00b07202 */ /* 0x000fe20000000f00 */
[----:B------:R-:W-:Y:S01]  /*8380*/  IMAD.MOV.U32 R174, RZ, RZ, RZ ;  /* 0x000000ffffae7224 */ /* 0x000fe200078e00ff */
[----:B------:R-:W-:Y:S01]  /*8390*/  CS2R R24, SRZ ;  /* 0x0000000000187805 */ /* 0x000fe2000001ff00 */
        /* <DEDUP_REMOVED lines=26> */
[----:B------:R-:W-:-:S02]  /*8540*/  UISETP.NE.U32.AND UP1, UPT, URZ, UR4, UPT ;  /* 0x000000043f00728c */ /* 0x000fc4000bf25070 */
[----:B------:R-:W-:Y:S02]  /*8550*/  ULDC.64 UR6, c[0x0][0x340] ;  /* 0x0000d00000067ab9 */ /* 0x000fe40000000a00 */
[----:B------:R-:W-:-:S06]  /*8560*/  UISETP.NE.AND.EX UP1, UPT, URZ, UR5, UPT, UP1 ;  /* 0x000000053f00728c */ /* 0x000fcc000bf25310 */
[----:B------:R-:W-:-:S05]  /*8570*/  PLOP3.LUT P6, PT, PT, PT, UP1, 0x80, 0x0 ;  /* 0x000000000000781c */ /* 0x000fca0003fcf018 */
[----:B------:R-:W-:Y:S02]  /*8580*/  @UP1 UMOV UR4, 0x4 ;  /* 0x0000000400041882 */ /* 0x000fe40000000000 */
[----:B------:R-:W-:-:S06]  /*8590*/  @UP1 UIMAD.WIDE UR4, UR20, UR4, UR6 ;  /* 0x00000004140412a5 */ /* 0x000fcc000f8e0206 */
[----:B------:R-:W-:Y:S02]  /*85a0*/  IMAD.U32 R2, RZ, RZ, UR4 ;  /* 0x00000004ff027e24 */ /* 0x000fe4000f8e00ff */
[----:B------:R-:W-:Y:S01]  /*85b0*/  IMAD.U32 R3, RZ, RZ, UR5 ;  /* 0x00000005ff037e24 */ /* 0x000fe2000f8e00ff */
[----:B------:R-:W1:Y:S01]  /*85c0*/  S2R R20, SR_CTAID.X ;  /* 0x0000000000147919 */ /* 0x000e620000002500 */
[----:B------:R-:W-:Y:S01]  /*85d0*/  SHF.R.S32.HI R17, RZ, 0x1f, R247 ;  /* 0x0000001fff117819 */ /* 0x000fe200000114f7 */
[----:B------:R-:W-:Y:S02]  /*85e0*/  USHF.R.S32.HI UR6, URZ, 0x1f, UR18 ;  /* 0x0000001f3f067899 */ /* 0x000fe40008011412 */
[----:B------:R3:W4:Y:S01]  /*85f0*/  @P6 LDG.E R16, [R2.64] ;  /* 0x0000001602106981 */ /* 0x000722000c1e1900 */
[----:B------:R-:W-:Y:S01]  /*8600*/  ULDC.64 UR4, c[0x0][0x178] ;  /* 0x00005e0000047ab9 */ /* 0x000fe20000000a00 */
[----:B------:R-:W-:Y:S01]  /*8610*/  LEA.HI R9, R17, R247, RZ, 0x6 ;  /* 0x000000f711097211 */ /* 0x000fe200078f30ff */
[----:B------:R-:W-:Y:S01]  /*8620*/  UIMAD UR6, UR6, UR4, URZ ;  /* 0x00000004060672a4 */ /* 0x000fe2000f8e023f */
[----:B------:R-:W-:Y:S01]  /*8630*/  IMAD.MOV.U32 R252, RZ, RZ, c[0x0][0x2b8] ;  /* 0x0000ae00fffc7624 */ /* 0x000fe200078e00ff */
[----:B------:R-:W-:Y:S01]  /*8640*/  UIMAD.WIDE.U32 UR8, UR18, UR4, URZ ;  /* 0x00000004120872a5 */ /* 0x000fe2000f8e003f */
[----:B------:R-:W-:Y:S01]  /*8650*/  IMAD.MOV.U32 R249, RZ, RZ, RZ ;  /* 0x000000fffff97224 */ /* 0x000fe200078e00ff */
[----:B------:R-:W-:-:S03]  /*8660*/  UIMAD UR18, UR18, UR5, UR6 ;  /* 0x00000005121272a4 */ /* 0x000fc6000f8e0206 */
[----:B------:R-:W-:Y:S02]  /*8670*/  ULDC.64 UR6, c[0x0][0x348] ;  /* 0x0000d20000067ab9 */ /* 0x000fe40000000a00 */
[----:B------:R-:W-:Y:S02]  /*8680*/  UISETP.NE.U32.AND UP0, UPT, URZ, UR6, UPT ;  /* 0x000000063f00728c */ /* 0x000fe4000bf05070 */
[----:B------:R-:W-:Y:S02]  /*8690*/  ULDC.64 UR4, c[0x0][0x1b8] ;  /* 0x00006e0000047ab9 */ /* 0x000fe40000000a00 */
[----:B------:R-:W-:Y:S02]  /*86a0*/  UISETP.NE.AND.EX UP0, UPT, URZ, UR7, UPT, UP0 ;  /* 0x000000073f00728c */ /* 0x000fe4000bf05300 */
[----:B------:R-:W-:Y:S02]  /*86b0*/  USHF.R.S32.HI UR7, URZ, 0x1f, UR20 ;  /* 0x0000001f3f077899 */ /* 0x000fe40008011414 */
[----:B------:R-:W-:-:S02]  /*86c0*/  UIMAD UR6, UR14, UR4, URZ ;  /* 0x000000040e0672a4 */ /* 0x000fc4000f8e023f */
[----:B------:R-:W-:Y:S02]  /*86d0*/  UIADD3 UR9, UR9, UR18, URZ ;  /* 0x0000001209097290 */ /* 0x000fe4000fffe03f */
[----:B------:R-:W-:Y:S01]  /*86e0*/  USEL UR7, UR7, URZ, !UP0 ;  /* 0x0000003f07077287 */ /* 0x000fe2000c000000 */
[----:B---3--:R-:W-:Y:S01]  /*86f0*/  LEA.HI R2, R17, R247, RZ, 0x3 ;  /* 0x000000f711027211 */ /* 0x008fe200078f18ff */
[----:B------:R-:W-:Y:S01]  /*8700*/  IMAD.MOV.U32 R3, RZ, RZ, c[0x0][0x2c4] ;  /* 0x0000b100ff037624 */ /* 0x000fe200078e00ff */
[----:B------:R-:W-:Y:S02]  /*8710*/  UIMAD UR6, UR15, UR5, UR6 ;  /* 0x000000050f0672a4 */ /* 0x000fe4000f8e0206 */
[----:B------:R-:W-:Y:S01]  /*8720*/  LOP3.LUT R0, R2, 0xfffffff8, RZ, 0xc0, !PT ;  /* 0xfffffff802007812 */ /* 0x000fe200078ec0ff */
[----:B------:R-:W-:Y:S01]  /*8730*/  UIMAD.WIDE.U32 UR10, UR15, UR4, UR8 ;  /* 0x000000040f0a72a5 */ /* 0x000fe2000f8e0008 */
[----:B------:R-:W-:Y:S01]  /*8740*/  ISETP.NE.AND P0, PT, R3, 0x1, PT ;  /* 0x000000010300780c */ /* 0x000fe20003f05270 */
[----:B------:R-:W-:Y:S01]  /*8750*/  USEL UR8, UR20, URZ, !UP0 ;  /* 0x0000003f14087287 */ /* 0x000fe2000c000000 */
[----:B------:R-:W-:Y:S01]  /*8760*/  SHF.R.S32.HI R40, RZ, 0x3, R2 ;  /* 0x00000003ff287819 */ /* 0x000fe20000011402 */
[----:B------:R-:W-:Y:S01]  /*8770*/  IMAD.IADD R70, R247, 0x1, -R0 ;  /* 0x00000001f7467824 */ /* 0x000fe200078e0a00 */
[----:B------:R-:W-:-:S02]  /*8780*/  ULDC.64 UR4, c[0x0][0x1c0] ;  /* 0x0000700000047ab9 */ /* 0x000fc40000000a00 */
[----:B------:R-:W-:Y:S01]  /*8790*/  UIMAD UR7, UR7, UR4, URZ ;  /* 0x00000004070772a4 */ /* 0x000fe2000f8e023f */
[--C-:B------:R-:W-:Y:S01]  /*87a0*/  IMAD R251, R70, 0x10, R40.reuse ;  /* 0x0000001046fb7824 */ /* 0x100fe200078e0228 */
[----:B------:R-:W-:Y:S01]  /*87b0*/  UIADD3 UR11, UR11, UR6, URZ ;  /* 0x000000060b0b7290 */ /* 0x000fe2000fffe03f */
[C---:B-1----:R-:W-:Y:S01]  /*87c0*/  IMAD R15, R20.reuse, 0x80, R40 ;  /* 0x00000080140f7824 */ /* 0x042fe200078e0228 */
[----:B------:R-:W-:Y:S01]  /*87d0*/  UIMAD UR5, UR8, UR5, UR7 ;  /* 0x00000005080572a4 */ /* 0x000fe2000f8e0207 */
[----:B------:R-:W-:Y:S01]  /*87e0*/  IMAD R4, R20, 0x80, R251 ;  /* 0x0000008014047824 */ /* 0x000fe200078e02fb */
[----:B------:R-:W-:Y:S01]  /*87f0*/  UIMAD.WIDE.U32 UR8, UR8, UR4, UR10 ;  /* 0x00000004080872a5 */ /* 0x000fe2000f8e000a */
[----:B------:R-:W-:Y:S01]  /*8800*/  IMAD.SHL.U32 R44, R70, 0x8, RZ ;  /* 0x00000008462c7824 */ /* 0x000fe200078e00ff */
[----:B------:R-:W-:Y:S01]  /*8810*/  UMOV UR6, 0x70 ;  /* 0x0000007000067882 */ /* 0x000fe20000000000 */
[----:B------:R-:W-:Y:S01]  /*8820*/  @P0 IMAD.HI.U32 R2, R4, c[0x0][0x2c8], RZ ;  /* 0x0000b20004020a27 */ /* 0x000fe200078e00ff */
[----:B------:R-:W-:Y:S01]  /*8830*/  UIADD3 UR5, UR9, UR5, URZ ;  /* 0x0000000509057290 */ /* 0x000fe2000fffe03f */
[----:B------:R-:W-:Y:S01]  /*8840*/  LEA.HI R43, R17, R247, RZ, 0x4 ;  /* 0x000000f7112b7211 */ /* 0x000fe200078f20ff */
[----:B------:R-:W-:Y:S01]  /*8850*/  ULDC UR4, c[0x0][0x2c4] ;  /* 0x0000b10000047ab9 */ /* 0x000fe20000000800 */
[----:B------:R-:W-:Y:S01]  /*8860*/  IMAD.MOV.U32 R0, RZ, RZ, R4 ;  /* 0x000000ffff007224 */ /* 0x000fe200078e0004 */
[----:B------:R-:W-:Y:S01]  /*8870*/  @P0 SHF.R.U32.HI R0, RZ, c[0x0][0x2cc], R2 ;  /* 0x0000b300ff000a19 */ /* 0x000fe20000011602 */
[----:B------:R-:W-:Y:S01]  /*8880*/  IMAD.U32 R3, RZ, RZ, UR9 ;  /* 0x00000009ff037e24 */ /* 0x000fe2000f8e00ff */
[----:B--2---:R-:W-:Y:S01]  /*8890*/  UIMAD UR19, UR19, UR4, URZ ;  /* 0x00000004131372a4 */ /* 0x004fe2000f8e023f */
[----:B------:R-:W-:Y:S01]  /*88a0*/  IMAD.U32 R2, RZ, RZ, UR8 ;  /* 0x00000008ff027e24 */ /* 0x000fe2000f8e00ff */
[--C-:B------:R-:W-:Y:S01]  /*88b0*/  SHF.R.S32.HI R6, RZ, 0x1f, R0.reuse ;  /* 0x0000001fff067819 */ /* 0x100fe20000011400 */
[----:B------:R-:W-:Y:S01]  /*88c0*/  IMAD.MOV R5, RZ, RZ, -R0 ;  /* 0x000000ffff057224 */ /* 0x000fe200078e0a00 */
[----:B------:R-:W-:Y:S01]  /*88d0*/  ISETP.GE.AND P4, PT, R44, c[0x0][0x198], PT ;  /* 0x000066002c007a0c */ /* 0x000fe20003f86270 */
[----:B------:R-:W-:Y:S01]  /*88e0*/  IMAD.U32 R3, RZ, RZ, UR5 ;  /* 0x00000005ff037e24 */ /* 0x000fe2000f8e00ff */
[----:B------:R-:W-:Y:S01]  /*88f0*/  ISETP.GE.AND P2, PT, R15, UR19, PT ;  /* 0x000000130f007c0c */ /* 0x000fe2000bf46270 */
[----:B------:R-:W-:Y:S01]  /*8900*/  IMAD R4, R5, c[0x0][0x2c4], R4 ;  /* 0x0000b10005047a24 */ /* 0x000fe200078e0204 */
[----:B------:R-:W-:Y:S01]  /*8910*/  SHF.R.S32.HI R245, RZ, 0x1f, R44 ;  /* 0x0000001ffff57819 */ /* 0x000fe2000001142c */
[----:B------:R-:W-:Y:S01]  /*8920*/  IMAD R5, R6, c[0x0][0x1b0], RZ ;  /* 0x00006c0006057a24 */ /* 0x000fe200078e02ff */
[----:B------:R-:W-:Y:S01]  /*8930*/  UIMAD UR6, UR12, UR6, -0x70 ;  /* 0xffffff900c0674a4 */ /* 0x000fe2000f8e0206 */
[C---:B------:R-:W-:Y:S01]  /*8940*/  IMAD.WIDE.U32 R2, R0.reuse, c[0x0][0x1b0], R2 ;  /* 0x00006c0000027a25 */ /* 0x040fe200078e0002 */
[----:B------:R-:W-:Y:S01]  /*8950*/  ULDC.64 UR4, c[0x0][0x2b0] ;  /* 0x0000ac0000047ab9 */ /* 0x000fe20000000a00 */
[----:B------:R-:W-:Y:S02]  /*8960*/  STL [R1+0x8], R251 ;  /* 0x000008fb01007387 */ /* 0x000fe40000100800 */
[----:B------:R-:W-:Y:S01]  /*8970*/  IMAD R6, R0, c[0x0][0x1b4], R5 ;  /* 0x00006d0000067a24 */ /* 0x000fe200078e0205 */
[----:B------:R-:W-:-:S03]  /*8980*/  SHF.R.S32.HI R5, RZ, 0x1f, R4 ;  /* 0x0000001fff057819 */ /* 0x000fc60000011404 */
[----:B------:R-:W-:Y:S02]  /*8990*/  IMAD.IADD R3, R3, 0x1, R6 ;  /* 0x0000000103037824 */ /* 0x000fe400078e0206 */
[----:B------:R-:W-:Y:S02]  /*89a0*/  IMAD R0, R5, c[0x0][0x1a8], RZ ;  /* 0x00006a0005007a24 */ /* 0x000fe400078e02ff */
[----:B------:R-:W-:-:S04]  /*89b0*/  IMAD.WIDE.U32 R2, R4, c[0x0][0x1a8], R2 ;  /* 0x00006a0004027a25 */ /* 0x000fc800078e0002 */
[----:B------:R-:W-:Y:S01]  /*89c0*/  IMAD R0, R4, c[0x0][0x1ac], R0 ;  /* 0x00006b0004007a24 */ /* 0x000fe200078e0200 */
[----:B------:R-:W-:-:S03]  /*89d0*/  LEA R7, P0, R2, c[0x0][0x160], 0x1 ;  /* 0x0000580002077a11 */ /* 0x000fc600078008ff */
[----:B------:R-:W-:Y:S01]  /*89e0*/  IMAD.IADD R6, R3, 0x1, R0 ;  /* 0x0000000103067824 */ /* 0x000fe200078e0200 */
[----:B------:R-:W-:Y:S01]  /*89f0*/  IADD3 R3, R15, 0x10, RZ ;  /* 0x000000100f037810 */ /* 0x000fe20007ffe0ff */
[----:B------:R-:W1:Y:S01]  /*8a00*/  SHFL.IDX PT, R4, R7, RZ, 0x181f ;  /* 0x00181fff07047589 */ /* 0x000e6200000e0000 */
[----:B------:R-:W-:Y:S02]  /*8a10*/  IMAD.SHL.U32 R0, R40, 0x40, RZ ;  /* 0x0000004028007824 */ /* 0x000fe400078e00ff */
[----:B------:R-:W-:Y:S01]  /*8a20*/  LEA.HI.X R6, R2, c[0x0][0x164], R6, 0x1, P0 ;  /* 0x0000590002067a11 */ /* 0x000fe200000f0c06 */
[----:B------:R-:W-:Y:S01]  /*8a30*/  SHFL.IDX PT, R5, R7, 0x1, 0x181f ;  /* 0x00381f0007057f89 */ /* 0x000fe200000e0000 */
[----:B------:R-:W-:Y:S02]  /*8a40*/  ISETP.GE.AND P1, PT, R3, UR19, PT ;  /* 0x0000001303007c0c */ /* 0x000fe4000bf26270 */
[----:B------:R-:W-:Y:S01]  /*8a50*/  LOP3.LUT R0, R0, 0x1c0, RZ, 0xc0, !PT ;  /* 0x000001c000007812 */ /* 0x000fe200078ec0ff */
[----:B------:R-:W2:Y:S03]  /*8a60*/  SHFL.IDX PT, R8, R6, RZ, 0x181f ;  /* 0x00181fff06087589 */ /* 0x000ea600000e0000 */
[----:B------:R-:W-:Y:S01]  /*8a70*/  SHF.R.U32.HI R2, RZ, 0x3, R0 ;  /* 0x00000003ff027819 */ /* 0x000fe20000011600 */
[----:B------:R-:W3:Y:S01]  /*8a80*/  SHFL.IDX PT, R11, R6, 0x1, 0x181f ;  /* 0x00381f00060b7f89 */ /* 0x000ee200000e0000 */
[----:B------:R-:W-:-:S03]  /*8a90*/  LOP3.LUT R0, R0, 0x38, R44, 0xf8, !PT ;  /* 0x0000003800007812 */ /* 0x000fc600078ef82c */
[----:B------:R-:W5:Y:S01]  /*8aa0*/  SHFL.IDX PT, R12, R7, 0x2, 0x181f ;  /* 0x00581f00070c7f89 */ /* 0x000f6200000e0000 */
[----:B------:R-:W-:Y:S01]  /*8ab0*/  LOP3.LUT R3, R0, R2, RZ, 0x3c, !PT ;  /* 0x0000000200037212 */ /* 0x000fe200078e3cff */
[----:B------:R-:W-:Y:S01]  /*8ac0*/  IMAD.SHL.U32 R0, R9, 0x8, RZ ;  /* 0x0000000809007824 */ /* 0x000fe200078e00ff */
[----:B------:R-:W-:Y:S01]  /*8ad0*/  IADD3 R9, R15, 0x20, RZ ;  /* 0x000000200f097810 */ /* 0x000fe20007ffe0ff */
[----:B------:R-:W3:Y:S03]  /*8ae0*/  SHFL.IDX PT, R13, R6, 0x2, 0x181f ;  /* 0x00581f00060d7f89 */ /* 0x000ee600000e0000 */
[----:B------:R-:W-:Y:S01]  /*8af0*/  LOP3.LUT R69, R3, 0xfffffe00, R0, 0xf8, !PT ;  /* 0xfffffe0003457812 */ /* 0x000fe200078ef800 */
[----:B------:R-:W5:Y:S01]  /*8b00*/  SHFL.IDX PT, R10, R7, 0x3, 0x181f ;  /* 0x00781f00070a7f89 */ /* 0x000f6200000e0000 */
[----:B-1----:R-:W-:Y:S02]  /*8b10*/  @!P2 LEA R2, P0, R44, R4, 0x1 ;  /* 0x000000042c02a211 */ /* 0x002fe400078008ff */
[----:B------:R-:W-:Y:S01]  /*8b20*/  IADD3 R4, R15, 0x30, RZ ;  /* 0x000000300f047810 */ /* 0x000fe20007ffe0ff */
[----:B------:R-:W-:Y:S01]  /*8b30*/  @!P2 IMAD.SHL.U32 R0, R69, 0x2, RZ ;  /* 0x000000024500a824 */ /* 0x000fe200078e00ff */
[----:B------:R-:W-:Y:S02]  /*8b40*/  SHFL.IDX PT, R14, R6, 0x5, 0x181f ;  /* 0x00b81f00060e7f89 */ /* 0x000fe400000e0000 */
[----:B------:R-:W-:-:S02]  /*8b50*/  ISETP.GE.AND P3, PT, R4, UR19, PT ;  /* 0x0000001304007c0c */ /* 0x000fc4000bf66270 */
[C---:B--2---:R-:W-:Y:S02]  /*8b60*/  @!P2 LEA.HI.X R3, R44.reuse, R8, R245, 0x1, P0 ;  /* 0x000000082c03a211 */ /* 0x044fe400000f0cf5 */
[----:B------:R-:W-:Y:S01]  /*8b70*/  ISETP.GE.AND P0, PT, R9, UR19, PT ;  /* 0x0000001309007c0c */ /* 0x000fe2000bf06270 */
[----:B------:R-:W-:Y:S04]  /*8b80*/  SHFL.IDX PT, R8, R7, 0x4, 0x181f ;  /* 0x00981f0007087f89 */ /* 0x000fe800000e0000 */
[----:B------:R1:W-:Y:S01]  /*8b90*/  @!P2 LDGSTS.E.BYPASS.LTC128B.128 [R0+0x7100], [R2.64], !P4 ;  /* 0x071000000200afae */ /* 0x0003e2000e101d56 */
[----:B------:R-:W-:-:S03]  /*8ba0*/  @!P1 LEA R4, P2, R44, R5, 0x1 ;  /* 0x000000052c049211 */ /* 0x000fc600078408ff */
[----:B------:R-:W2:Y:S01]  /*8bb0*/  SHFL.IDX PT, R9, R6, 0x3, 0x181f ;  /* 0x00781f0006097f89 */ /* 0x000ea200000e0000 */
[----:B---3--:R-:W-:-:S03]  /*8bc0*/  @!P1 LEA.HI.X R5, R44, R11, R245, 0x1, P2 ;  /* 0x0000000b2c059211 */ /* 0x008fc600010f0cf5 */
[----:B------:R-:W-:Y:S01]  /*8bd0*/  SHFL.IDX PT, R11, R6, 0x4, 0x181f ;  /* 0x00981f00060b7f89 */ /* 0x000fe200000e0000 */
[----:B-1----:R-:W-:Y:S01]  /*8be0*/  IADD3 R2, R15, 0x40, RZ ;  /* 0x000000400f027810 */ /* 0x002fe20007ffe0ff */
[----:B------:R-:W-:-:S03]  /*8bf0*/  @!P1 IMAD.SHL.U32 R0, R69, 0x2, RZ ;  /* 0x0000000245009824 */ /* 0x000fc600078e00ff */
[----:B------:R-:W-:Y:S02]  /*8c00*/  ISETP.GE.AND P2, PT, R2, UR19, PT ;  /* 0x0000001302007c0c */ /* 0x000fe4000bf46270 */
[----:B-----5:R-:W-:Y:S01]  /*8c10*/  @!P0 LEA R2, P5, R44, R12, 0x1 ;  /* 0x0000000c2c028211 */ /* 0x020fe200078a08ff */
[----:B------:R1:W-:Y:S01]  /*8c20*/  @!P1 LDGSTS.E.BYPASS.LTC128B.128 [R0+0x7900], [R4.64], !P4 ;  /* 0x0790000004009fae */ /* 0x0003e2000e101d56 */
[----:B------:R-:W-:Y:S02]  /*8c30*/  ISETP.NE.AND P1, PT, R252, 0x1, PT ;  /* 0x00000001fc00780c */ /* 0x000fe40003f25270 */
[----:B------:R-:W-:Y:S01]  /*8c40*/  @!P0 LEA.HI.X R3, R44, R13, R245, 0x1, P5 ;  /* 0x0000000d2c038211 */ /* 0x000fe200028f0cf5 */
[----:B------:R-:W-:Y:S04]  /*8c50*/  SHFL.IDX PT, R12, R7, 0x7, 0x181f ;  /* 0x00f81f00070c7f89 */ /* 0x000fe800000e0000 */
[----:B------:R-:W3:Y:S01]  /*8c60*/  SHFL.IDX PT, R13, R7, 0x5, 0x181f ;  /* 0x00b81f00070d7f89 */ /* 0x000ee200000e0000 */
[----:B-1----:R-:W-:Y:S01]  /*8c70*/  @!P0 IMAD.SHL.U32 R0, R69, 0x2, RZ ;  /* 0x0000000245008824 */ /* 0x002fe200078e00ff */
[----:B------:R-:W-:-:S04]  /*8c80*/  IADD3 R4, R15, 0x50, RZ ;  /* 0x000000500f047810 */ /* 0x000fc80007ffe0ff */
[----:B------:R1:W-:Y:S01]  /*8c90*/  @!P0 LDGSTS.E.BYPASS.LTC128B.128 [R0+0x8100], [R2.64], !P4 ;  /* 0x0810000002008fae */ /* 0x0003e2000e101d56 */
[----:B------:R-:W-:Y:S02]  /*8ca0*/  ISETP.GE.AND P5, PT, R4, UR19, PT ;  /* 0x0000001304007c0c */ /* 0x000fe4000bfa6270 */
[----:B------:R-:W-:Y:S02]  /*8cb0*/  IADD3 R4, R15, 0x60, RZ ;  /* 0x000000600f047810 */ /* 0x000fe40007ffe0ff */
[C---:B-1----:R-:W-:Y:S01]  /*8cc0*/  @!P3 LEA R2, P0, R44.reuse, R10, 0x1 ;  /* 0x0000000a2c02b211 */ /* 0x042fe200078008ff */
[----:B------:R-:W-:Y:S01]  /*8cd0*/  @!P3 IMAD.SHL.U32 R0, R69, 0x2, RZ ;  /* 0x000000024500b824 */ /* 0x000fe200078e00ff */
[----:B------:R-:W1:Y:S02]  /*8ce0*/  SHFL.IDX PT, R10, R7, 0x6, 0x181f ;  /* 0x00d81f00070a7f89 */ /* 0x000e6400000e0000 */
[----:B--2---:R-:W-:-:S05]  /*8cf0*/  @!P3 LEA.HI.X R3, R44, R9, R245, 0x1, P0 ;  /* 0x000000092c03b211 */ /* 0x004fca00000f0cf5 */
[----:B------:R2:W-:Y:S01]  /*8d00*/  @!P3 LDGSTS.E.BYPASS.LTC128B.128 [R0+0x8900], [R2.64], !P4 ;  /* 0x089000000200bfae */ /* 0x0005e2000e101d56 */
[----:B------:R-:W-:Y:S02]  /*8d10*/  ISETP.NE.AND P3, PT, R252, 0x1, PT ;  /* 0x00000001fc00780c */ /* 0x000fe40003f65270 */
[----:B--2---:R-:W-:Y:S02]  /*8d20*/  IADD3 R0, R251, UR6, RZ ;  /* 0x00000006fb007c10 */ /* 0x004fe4000fffe0ff */
[----:B---3--:R-:W-:Y:S02]  /*8d30*/  @!P5 LEA R2, P1, R44, R13, 0x1 ;  /* 0x0000000d2c02d211 */ /* 0x008fe400078208ff */
[----:B------:R-:W-:Y:S01]  /*8d40*/  SHFL.IDX PT, R13, R6, 0x7, 0x181f ;  /* 0x00f81f00060d7f89 */ /* 0x000fe200000e0000 */
[----:B------:R-:W-:Y:S02]  /*8d50*/  IADD3 R9, R0, UR17, RZ ;  /* 0x0000001100097c10 */ /* 0x000fe4000fffe0ff */
[----:B------:R-:W-:Y:S01]  /*8d60*/  @!P5 LEA.HI.X R3, R44, R14, R245, 0x1, P1 ;  /* 0x0000000e2c03d211 */ /* 0x000fe200008f0cf5 */
[----:B----4-:R2:W3:Y:S01]  /*8d70*/  @P6 R2UR UR10, R16 ;  /* 0x00000000100a63c2 */ /* 0x0104e200000e0000 */
[----:B------:R-:W-:Y:S01]  /*8d80*/  ISETP.GE.AND P6, PT, R4, UR19, PT ;  /* 0x0000001304007c0c */ /* 0x000fe2000bfc6270 */
[----:B---3--:R-:W-:Y:S01]  /*8d90*/  @!UP1 UMOV UR10, UR20 ;  /* 0x00000014000a9c82 */ /* 0x008fe20008000000 */
[----:B------:R-:W-:Y:S01]  /*8da0*/  @!P2 LEA R4, P0, R44, R8, 0x1 ;  /* 0x000000082c04a211 */ /* 0x000fe200078008ff */
[----:B------:R-:W-:Y:S01]  /*8db0*/  @!P2 IMAD.SHL.U32 R8, R69, 0x2, RZ ;  /* 0x000000024508a824 */ /* 0x000fe200078e00ff */
[----:B------:R-:W-:-:S02]  /*8dc0*/  USHF.R.S32.HI UR7, URZ, 0x1f, UR10 ;  /* 0x0000001f3f077899 */ /* 0x000fc4000801140a */
[----:B------:R-:W-:Y:S01]  /*8dd0*/  @!P2 LEA.HI.X R5, R44, R11, R245, 0x1, P0 ;  /* 0x0000000b2c05a211 */ /* 0x000fe200000f0cf5 */
[----:B------:R-:W-:Y:S01]  /*8de0*/  UIMAD.WIDE.U32 UR8, UR10, UR4, URZ ;  /* 0x000000040a0872a5 */ /* 0x000fe2000f8e003f */
[----:B------:R1:W3:Y:S01]  /*8df0*/  SHFL.IDX PT, R11, R6, 0x6, 0x181f ;  /* 0x00d81f00060b7f89 */ /* 0x0002e200000e0000 */
[----:B------:R-:W-:Y:S01]  /*8e00*/  ISETP.GE.AND P0, PT, R0, UR13, PT ;  /* 0x0000000d00007c0c */ /* 0x000fe2000bf06270 */
[----:B------:R-:W-:Y:S01]  /*8e10*/  UIMAD UR7, UR7, UR4, URZ ;  /* 0x00000004070772a4 */ /* 0x000fe2000f8e023f */
[----:B------:R-:W-:Y:S01]  /*8e20*/  @!P5 IMAD.SHL.U32 R0, R69, 0x2, RZ ;  /* 0x000000024500d824 */ /* 0x000fe200078e00ff */
[----:B------:R4:W-:Y:S01]  /*8e30*/  @!P2 LDGSTS.E.BYPASS.LTC128B.128 [R8+0x9100], [R4.64], !P4 ;  /* 0x091000000408afae */ /* 0x0009e2000e101d56 */
[----:B------:R-:W-:Y:S01]  /*8e40*/  ISETP.GT.OR P0, PT, R251, 0x6f, P0 ;  /* 0x0000006ffb00780c */ /* 0x000fe20000704670 */
[----:B------:R-:W-:Y:S02]  /*8e50*/  UIMAD UR7, UR10, UR5, UR7 ;  /* 0x000000050a0772a4 */ /* 0x000fe4000f8e0207 */
[----:B------:R5:W-:Y:S01]  /*8e60*/  @!P5 LDGSTS.E.BYPASS.LTC128B.128 [R0+0x9900], [R2.64], !P4 ;  /* 0x099000000200dfae */ /* 0x000be2000e101d56 */
[----:B------:R-:W-:-:S02]  /*8e70*/  ULDC.64 UR4, c[0x0][0x1e8] ;  /* 0x00007a0000047ab9 */ /* 0x000fc40000000a00 */
[----:B------:R-:W-:Y:S01]  /*8e80*/  UIADD3 UR7, UR9, UR7, URZ ;  /* 0x0000000709077290 */ /* 0x000fe2000fffe03f */
[----:B-1----:R-:W-:Y:S01]  /*8e90*/  @!P6 LEA R6, P2, R44, R10, 0x1 ;  /* 0x0000000a2c06e211 */ /* 0x002fe200078408ff */
[----:B------:R-:W-:-:S03]  /*8ea0*/  @!P6 IMAD.SHL.U32 R10, R69, 0x2, RZ ;  /* 0x00000002450ae824 */ /* 0x000fc600078e00ff */
[----:B---3--:R-:W-:Y:S02]  /*8eb0*/  @!P6 LEA.HI.X R7, R44, R11, R245, 0x1, P2 ;  /* 0x0000000b2c07e211 */ /* 0x008fe400010f0cf5 */
[----:B----4-:R-:W-:Y:S01]  /*8ec0*/  IADD3 R5, R15, 0x70, RZ ;  /* 0x000000700f057810 */ /* 0x010fe20007ffe0ff */
[----:B------:R-:W-:Y:S02]  /*8ed0*/  @P3 IMAD.HI.U32 R4, R9, c[0x0][0x2bc], RZ ;  /* 0x0000af0009043a27 */ /* 0x000fe400078e00ff */
[----:B------:R1:W-:Y:S01]  /*8ee0*/  @!P6 LDGSTS.E.BYPASS.LTC128B.128 [R10+0xa100], [R6.64], !P4 ;  /* 0x0a100000060aefae */ /* 0x0003e2000e101d56 */
[----:B------:R-:W-:Y:S01]  /*8ef0*/  ISETP.GE.AND P1, PT, R5, UR19, PT ;  /* 0x0000001305007c0c */ /* 0x000fe2000bf26270 */
[----:B------:R-:W-:Y:S01]  /*8f00*/  IMAD.MOV.U32 R8, RZ, RZ, R9 ;  /* 0x000000ffff087224 */ /* 0x000fe200078e0009 */
[----:B------:R-:W-:-:S04]  /*8f10*/  @P3 SHF.R.U32.HI R8, RZ, c[0x0][0x2c0], R4 ;  /* 0x0000b000ff083a19 */ /* 0x000fc80000011604 */
[----:B-----5:R-:W-:-:S04]  /*8f20*/  @!P0 IADD3 R0, P3, R8, UR8, RZ ;  /* 0x0000000808008c10 */ /* 0x020fc8000ff7e0ff */
[----:B------:R-:W-:Y:S02]  /*8f30*/  @!P0 LEA R2, P2, R0, c[0x0][0x2a0], 0x2 ;  /* 0x0000a80000028a11 */ /* 0x000fe400078410ff */
[----:B------:R-:W-:Y:S02]  /*8f40*/  @!P0 LEA.HI.X.SX32 R3, R8, UR7, 0x1, P3 ;  /* 0x0000000708038c11 */ /* 0x000fe400098f0eff */
[----:B------:R-:W-:Y:S02]  /*8f50*/  @!P1 LEA R4, P3, R44, R12, 0x1 ;  /* 0x0000000c2c049211 */ /* 0x000fe400078608ff */
[----:B------:R-:W-:Y:S01]  /*8f60*/  @!P0 LEA.HI.X R3, R0, c[0x0][0x2a4], R3, 0x2, P2 ;  /* 0x0000a90000038a11 */ /* 0x000fe200010f1403 */
[----:B------:R-:W-:Y:S01]  /*8f70*/  @!P1 IMAD.SHL.U32 R0, R69, 0x2, RZ ;  /* 0x0000000245009824 */ /* 0x000fe200078e00ff */
[----:B------:R-:W-:-:S05]  /*8f80*/  @!P1 LEA.HI.X R5, R44, R13, R245, 0x1, P3 ;  /* 0x0000000d2c059211 */ /* 0x000fca00018f0cf5 */
[----:B------:R3:W-:Y:S04]  /*8f90*/  @!P1 LDGSTS.E.BYPASS.LTC128B.128 [R0+0xa900], [R4.64], !P4 ;  /* 0x0a90000004009fae */ /* 0x0007e8000e101d56 */
[----:B------:R-:W0:Y:S04]  /*8fa0*/  LDGDEPBAR ;  /* 0x00000000000079af */ /* 0x000e280000000000 */
[----:B------:R-:W-:Y:S06]  /*8fb0*/  BAR.SYNC.DEFER_BLOCKING 0x0 ;  /* 0x0000000000007b1d */ /* 0x000fec0000010000 */
[----:B------:R4:W5:Y:S01]  /*8fc0*/  @!P0 LDG.E R249, [R2.64] ;  /* 0x0000001602f98981 */ /* 0x000962000c1e1900 */
[----:B---3--:R-:W-:Y:S01]  /*8fd0*/  IMAD.MOV R0, RZ, RZ, -R8 ;  /* 0x000000ffff007224 */ /* 0x008fe200078e0a08 */
[----:B------:R-:W-:Y:S01]  /*8fe0*/  UIMAD UR10, UR14, UR4, URZ ;  /* 0x000000040e0a72a4 */ /* 0x000fe2000f8e023f */
[----:B------:R-:W-:Y:S01]  /*8ff0*/  ISETP.GE.AND P3, PT, R44, c[0x0][0x1d4], PT ;  /* 0x000075002c007a0c */ /* 0x000fe20003f66270 */
[----:B------:R-:W-:Y:S01]  /*9000*/  UIMAD.WIDE.U32 UR24, UR15, UR4, URZ ;  /* 0x000000040f1872a5 */ /* 0x000fe2000f8e003f */
[----:B------:R-:W-:Y:S01]  /*9010*/  IMAD R250, R0, c[0x0][0x2b8], R9 ;  /* 0x0000ae0000fa7a24 */ /* 0x000fe200078e0209 */
[----:B------:R-:W-:Y:S01]  /*9020*/  UIMAD UR10, UR15, UR5, UR10 ;  /* 0x000000050f0a72a4 */ /* 0x000fe2000f8e020a */
[----:B------:R-:W-:Y:S01]  /*9030*/  IMAD.U32 R9, RZ, RZ, UR15 ;  /* 0x0000000fff097e24 */ /* 0x000fe2000f8e00ff */
[----:B------:R-:W-:Y:S01]  /*9040*/  UIADD3 UR11, UR12, -0x1, URZ ;  /* 0xffffffff0c0b7890 */ /* 0x000fe2000fffe03f */
[----:B------:R-:W-:Y:S01]  /*9050*/  LEA.HI R138, R17, R247, RZ, 0x5 ;  /* 0x000000f7118a7211 */ /* 0x000fe200078f28ff */
[----:B------:R-:W-:Y:S01]  /*9060*/  UIADD3 UR10, UR25, UR10, URZ ;  /* 0x0000000a190a7290 */ /* 0x000fe2000fffe03f */
[----:B------:R-:W-:Y:S01]  /*9070*/  SHF.R.S32.HI R45, RZ, 0x1f, R250 ;  /* 0x0000001fff2d7819 */ /* 0x000fe200000114fa */
[----:B------:R-:W-:Y:S01]  /*9080*/  UIMAD UR11, UR11, -0x70, UR13 ;  /* 0xffffff900b0b78a4 */ /* 0x000fe2000f8e020d */
[----:B------:R-:W-:Y:S01]  /*9090*/  SHF.R.S32.HI R47, RZ, 0x5, R138 ;  /* 0x00000005ff2f7819 */ /* 0x000fe2000001148a */
[----:B------:R-:W-:-:S02]  /*90a0*/  ULDC.64 UR4, c[0x0][0x210] ;  /* 0x0000840000047ab9 */ /* 0x000fc40000000a00 */
[----:B------:R-:W-:Y:S01]  /*90b0*/  IMAD R0, R45, c[0x0][0x1e0], RZ ;  /* 0x000078002d007a24 */ /* 0x000fe200078e02ff */
[----:B------:R-:W-:Y:S01]  /*90c0*/  UIMAD UR14, UR14, UR4, URZ ;  /* 0x000000040e0e72a4 */ /* 0x000fe2000f8e023f */
[----:B------:R-:W-:Y:S01]  /*90d0*/  IADD3 R68, -R40, UR11, RZ ;  /* 0x0000000b28447c10 */ /* 0x000fe2000fffe1ff */
[----:B------:R-:W-:Y:S01]  /*90e0*/  UIMAD.WIDE.U32 UR26, UR15, UR4, URZ ;  /* 0x000000040f1a72a5 */ /* 0x000fe2000f8e003f */
[----:B------:R-:W-:Y:S01]  /*90f0*/  IMAD R0, R250, c[0x0][0x1e4], R0 ;  /* 0x00007900fa007a24 */ /* 0x000fe200078e0200 */
[----:B------:R-:W-:Y:S01]  /*9100*/  UIMAD UR5, UR15, UR5, UR14 ;  /* 0x000000050f0572a4 */ /* 0x000fe2000f8e020e */
[C---:B------:R-:W-:Y:S02]  /*9110*/  ISETP.GE.AND P4, PT, R68.reuse, 0x11, PT ;  /* 0x000000114400780c */ /* 0x040fe40003f86270 */
[----:B------:R-:W-:Y:S01]  /*9120*/  ISETP.GE.AND P2, PT, R68, 0x21, PT ;  /* 0x000000214400780c */ /* 0x000fe20003f46270 */
[----:B----4-:R-:W-:Y:S01]  /*9130*/  IMAD.WIDE.U32 R2, R250, c[0x0][0x1e0], RZ ;  /* 0x00007800fa027a25 */ /* 0x010fe200078e00ff */
[C---:B------:R-:W-:Y:S01]  /*9140*/  ISETP.GE.AND P5, PT, R68.reuse, 0x31, PT ;  /* 0x000000314400780c */ /* 0x040fe20003fa6270 */
[----:B------:R-:W-:Y:S01]  /*9150*/  UIADD3 UR5, UR27, UR5, URZ ;  /* 0x000000051b057290 */ /* 0x000fe2000fffe03f */
[----:B------:R-:W-:Y:S01]  /*9160*/  ISETP.GE.AND P6, PT, R68, 0x41, PT ;  /* 0x000000414400780c */ /* 0x000fe20003fc6270 */
[----:B------:R-:W-:Y:S01]  /*9170*/  IMAD.IADD R3, R3, 0x1, R0 ;  /* 0x0000000103037824 */ /* 0x000fe200078e0200 */
[----:B-----5:R-:W-:-:S03]  /*9180*/  SHF.R.S32.HI R46, RZ, 0x1f, R249 ;  /* 0x0000001fff2e7819 */ /* 0x020fc600000114f9 */
[----:B------:R-:W-:-:S04]  /*9190*/  IMAD.WIDE.U32 R2, R249, c[0x0][0x1f0], R2 ;  /* 0x00007c00f9027a25 */ /* 0x000fc800078e0002 */
[----:B------:R-:W-:Y:S01]  /*91a0*/  IMAD R0, R46, c[0x0][0x1f0], RZ ;  /* 0x00007c002e007a24 */ /* 0x000fe200078e02ff */
[----:B------:R-:W-:-:S03]  /*91b0*/  IADD3 R4, P1, R2, UR24, RZ ;  /* 0x0000001802047c10 */ /* 0x000fc6000ff3e0ff */
[----:B------:R-:W-:Y:S01]  /*91c0*/  IMAD R0, R249, c[0x0][0x1f4], R0 ;  /* 0x00007d00f9007a24 */ /* 0x000fe200078e0200 */
[----:B------:R-:W-:-:S04]  /*91d0*/  LEA R2, P0, R4, c[0x0][0x1c8], 0x1 ;  /* 0x0000720004027a11 */ /* 0x000fc800078008ff */
[----:B------:R-:W-:Y:S01]  /*91e0*/  IADD3.X R0, R3, UR10, R0, P1, !PT ;  /* 0x0000000a03007c10 */ /* 0x000fe20008ffe400 */
[----:B------:R-:W3:Y:S01]  /*91f0*/  SHFL.IDX PT, R5, R2, RZ, 0x181f ;  /* 0x00181fff02057589 */ /* 0x000ee200000e0000 */
[----:B------:R-:W-:Y:S02]  /*9200*/  IMAD R3, R250, c[0x0][0x1e0], RZ ;  /* 0x00007800fa037a24 */ /* 0x000fe400078e02ff */
[----:B------:R-:W-:Y:S01]  /*9210*/  LEA.HI.X R0, R4, c[0x0][0x1cc], R0, 0x1, P0 ;  /* 0x0000730004007a11 */ /* 0x000fe200000f0c00 */
[----:B-1----:R-:W-:Y:S01]  /*9220*/  SHFL.IDX PT, R7, R2, 0x1, 0x181f ;  /* 0x00381f0002077f89 */ /* 0x002fe200000e0000 */
[----:B------:R-:W-:Y:S01]  /*9230*/  ISETP.GE.AND P0, PT, R68, 0x1, PT ;  /* 0x000000014400780c */ /* 0x000fe20003f06270 */
[----:B------:R-:W-:Y:S02]  /*9240*/  IMAD R3, R249, c[0x0][0x1f0], R3 ;  /* 0x00007c00f9037a24 */ /* 0x000fe400078e0203 */
[----:B------:R-:W1:Y:S02]  /*9250*/  SHFL.IDX PT, R6, R0, RZ, 0x181f ;  /* 0x00181fff00067589 */ /* 0x000e6400000e0000 */
[----:B------:R-:W-:-:S02]  /*9260*/  IMAD R12, R9, c[0x0][0x1e8], R3 ;  /* 0x00007a00090c7a24 */ /* 0x000fc400078e0203 */
[----:B------:R-:W4:Y:S04]  /*9270*/  SHFL.IDX PT, R8, R0, 0x1, 0x181f ;  /* 0x00381f0000087f89 */ /* 0x000f2800000e0000 */
[----:B------:R-:W5:Y:S02]  /*9280*/  SHFL.IDX PT, R10, R2, 0x2, 0x181f ;  /* 0x00581f00020a7f89 */ /* 0x000f6400000e0000 */
[----:B------:R-:W-:Y:S02]  /*9290*/  @P0 IMAD.SHL.U32 R3, R69, 0x2, RZ ;  /* 0x0000000245030824 */ /* 0x000fe400078e00ff */
[----:B------:R-:W2:Y:S04]  /*92a0*/  SHFL.IDX PT, R11, R0, 0x2, 0x181f ;  /* 0x00581f00000b7f89 */ /* 0x000ea800000e0000 */
[----:B------:R-:W5:Y:S01]  /*92b0*/  SHFL.IDX PT, R9, R2, 0x3, 0x181f ;  /* 0x00781f0002097f89 */ /* 0x000f6200000e0000 */
[----:B---3--:R-:W-:-:S03]  /*92c0*/  @P0 LEA R4, P1, R44, R5, 0x1 ;  /* 0x000000052c040211 */ /* 0x008fc600078208ff */
[----:B------:R-:W-:Y:S04]  /*92d0*/  SHFL.IDX PT, R15, R0, 0x3, 0x181f ;  /* 0x00781f00000f7f89 */ /* 0x000fe800000e0000 */
[----:B------:R-:W3:Y:S01]  /*92e0*/  SHFL.IDX PT, R13, R2, 0x4, 0x181f ;  /* 0x00981f00020d7f89 */ /* 0x000ee200000e0000 */
[----:B-1----:R-:W-:Y:S02]  /*92f0*/  @P0 LEA.HI.X R5, R44, R6, R245, 0x1, P1 ;  /* 0x000000062c050211 */ /* 0x002fe400008f0cf5 */
[----:B------:R-:W-:Y:S01]  /*9300*/  ISETP.GE.AND P1, PT, R68, 0x51, PT ;  /* 0x000000514400780c */ /* 0x000fe20003f26270 */
[----:B------:R-:W1:Y:S04]  /*9310*/  SHFL.IDX PT, R14, R0, 0x4, 0x181f ;  /* 0x00981f00000e7f89 */ /* 0x000e6800000e0000 */
[----:B------:R1:W-:Y:S01]  /*9320*/  @P0 LDGSTS.E.BYPASS.LTC128B.128 [R3+0x3900], [R4.64], !P3 ;  /* 0x0390000004030fae */ /* 0x0003e2000d901d56 */
[----:B------:R-:W-:-:S03]  /*9330*/  @P4 LEA R6, P0, R44, R7, 0x1 ;  /* 0x000000072c064211 */ /* 0x000fc600078008ff */
[----:B--2---:R-:W-:Y:S01]  /*9340*/  SHFL.IDX PT, R16, R0, 0x5, 0x181f ;  /* 0x00b81f0000107f89 */ /* 0x004fe200000e0000 */
[----:B----4-:R-:W-:Y:S02]  /*9350*/  @P4 LEA.HI.X R7, R44, R8, R245, 0x1, P0 ;  /* 0x000000082c074211 */ /* 0x010fe400000f0cf5 */
[----:B-1----:R-:W-:Y:S02]  /*9360*/  LEA R3, R12, c[0x0][0x1c8], 0x1 ;  /* 0x000072000c037a11 */ /* 0x002fe400078e08ff */
[----:B------:R1:W2:Y:S01]  /*9370*/  SHFL.IDX PT, R12, R2, 0x5, 0x181f ;  /* 0x00b81f00020c7f89 */ /* 0x0002a200000e0000 */
[----:B-----5:R-:W-:-:S03]  /*9380*/  @P2 LEA R4, P0, R44, R10, 0x1 ;  /* 0x0000000a2c042211 */ /* 0x020fc600078008ff */
[----:B------:R4:W5:Y:S01]  /*9390*/  SHFL.IDX PT, R8, R3, 0x6, 0x181f ;  /* 0x00d81f0003087f89 */ /* 0x00096200000e0000 */
[----:B------:R-:W-:Y:S02]  /*93a0*/  @P2 LEA.HI.X R5, R44, R11, R245, 0x1, P0 ;  /* 0x0000000b2c052211 */ /* 0x000fe400000f0cf5 */
[----:B------:R-:W-:Y:S01]  /*93b0*/  ISETP.GE.AND P0, PT, R68, 0x61, PT ;  /* 0x000000614400780c */ /* 0x000fe20003f06270 */
[----:B------:R2:W3:Y:S01]  /*93c0*/  SHFL.IDX PT, R10, R0, 0x6, 0x181f ;  /* 0x00d81f00000a7f89 */ /* 0x0004e200000e0000 */
[C---:B-1----:R-:W-:Y:S02]  /*93d0*/  @P4 IMAD.SHL.U32 R2, R69.reuse, 0x2, RZ ;  /* 0x0000000245024824 */ /* 0x042fe400078e00ff */
[----:B----4-:R-:W-:-:S03]  /*93e0*/  @P2 IMAD.SHL.U32 R3, R69, 0x2, RZ ;  /* 0x0000000245032824 */ /* 0x010fc600078e00ff */
[----:B------:R1:W-:Y:S01]  /*93f0*/  @P4 LDGSTS.E.BYPASS.LTC128B.128 [R2+0x4100], [R6.64], !P3 ;  /* 0x0410000006024fae */ /* 0x0003e2000d901d56 */
[----:B--2---:R-:W-:-:S03]  /*9400*/  @P5 IMAD.SHL.U32 R0, R69, 0x2, RZ ;  /* 0x0000000245005824 */ /* 0x004fc600078e00ff */
[----:B------:R2:W-:Y:S01]  /*9410*/  @P2 LDGSTS.E.BYPASS.LTC128B.128 [R3+0x4900], [R4.64], !P3 ;  /* 0x0490000004032fae */ /* 0x0005e2000d901d56 */
[C---:B-1----:R-:W-:Y:S02]  /*9420*/  @P5 LEA R2, P4, R44.reuse, R9, 0x1 ;  /* 0x000000092c025211 */ /* 0x042fe400078808ff */
[C---:B---3--:R-:W-:Y:S02]  /*9430*/  @P6 LEA R6, P2, R44.reuse, R13, 0x1 ;  /* 0x0000000d2c066211 */ /* 0x048fe400078408ff */
[C-C-:B--2---:R-:W-:Y:S01]  /*9440*/  @P5 LEA.HI.X R3, R44.reuse, R15, R245.reuse, 0x1, P4 ;  /* 0x0000000f2c035211 */ /* 0x144fe200020f0cf5 */
[----:B------:R-:W-:Y:S01]  /*9450*/  @P6 IMAD.SHL.U32 R5, R69, 0x2, RZ ;  /* 0x0000000245056824 */ /* 0x000fe200078e00ff */
[C---:B------:R-:W-:Y:S02]  /*9460*/  @P6 LEA.HI.X R7, R44.reuse, R14, R245, 0x1, P2 ;  /* 0x0000000e2c076211 */ /* 0x040fe400010f0cf5 */
[----:B------:R-:W-:Y:S01]  /*9470*/  @P1 LEA R4, P4, R44, R12, 0x1 ;  /* 0x0000000c2c041211 */ /* 0x000fe200078808ff */
[----:B------:R1:W-:Y:S01]  /*9480*/  @P5 LDGSTS.E.BYPASS.LTC128B.128 [R0+0x5100], [R2.64], !P3 ;  /* 0x0510000002005fae */ /* 0x0003e2000d901d56 */
[----:B------:R-:W-:-:S03]  /*9490*/  ISETP.GT.AND P5, PT, R251, 0x6f, PT ;  /* 0x0000006ffb00780c */ /* 0x000fc60003fa4270 */
[----:B------:R2:W-:Y:S01]  /*94a0*/  @P6 LDGSTS.E.BYPASS.LTC128B.128 [R5+0x5900], [R6.64], !P3 ;  /* 0x0590000006056fae */ /* 0x0005e2000d901d56 */
[----:B-1----:R-:W-:Y:S02]  /*94b0*/  LOP3.LUT R0, R43, 0xfffffff0, RZ, 0xc0, !PT ;  /* 0xfffffff02b007812 */ /* 0x002fe400078ec0ff */
[C---:B-----5:R-:W-:Y:S02]  /*94c0*/  @P0 LEA R2, P2, R44.reuse, R8, 0x1 ;  /* 0x000000082c020211 */ /* 0x060fe400078408ff */
[C-C-:B--2---:R-:W-:Y:S01]  /*94d0*/  @P1 LEA.HI.X R5, R44.reuse, R16, R245.reuse, 0x1, P4 ;  /* 0x000000102c051211 */ /* 0x144fe200020f0cf5 */
[----:B------:R-:W-:Y:S01]  /*94e0*/  IMAD.IADD R6, R247, 0x1, -R0 ;  /* 0x00000001f7067824 */ /* 0x000fe200078e0a00 */
[----:B------:R-:W-:Y:S01]  /*94f0*/  @P0 LEA.HI.X R3, R44, R10, R245, 0x1, P2 ;  /* 0x0000000a2c030211 */ /* 0x000fe200010f0cf5 */
[C---:B------:R-:W-:Y:S02]  /*9500*/  @P1 IMAD.SHL.U32 R7, R69.reuse, 0x2, RZ ;  /* 0x0000000245071824 */ /* 0x040fe400078e00ff */
[----:B------:R-:W-:Y:S01]  /*9510*/  @P0 IMAD.SHL.U32 R0, R69, 0x2, RZ ;  /* 0x0000000245000824 */ /* 0x000fe200078e00ff */
[----:B------:R-:W-:-:S02]  /*9520*/  SHF.R.S32.HI R8, RZ, 0x1f, R6 ;  /* 0x0000001fff087819 */ /* 0x000fc40000011406 */
[----:B------:R1:W-:Y:S02]  /*9530*/  @P1 LDGSTS.E.BYPASS.LTC128B.128 [R7+0x6100], [R4.64], !P3 ;  /* 0x0610000004071fae */ /* 0x0003e4000d901d56 */
[----:B------:R-:W-:Y:S02]  /*9540*/  LEA.HI R42, R8, R6, RZ, 0x3 ;  /* 0x00000006082a7211 */ /* 0x000fe400078f18ff */
[----:B------:R2:W-:Y:S01]  /*9550*/  @P0 LDGSTS.E.BYPASS.LTC128B.128 [R0+0x6900], [R2.64], !P3 ;  /* 0x0690000002000fae */ /* 0x0005e2000d901d56 */
[----:B------:R-:W-:-:S03]  /*9560*/  ISETP.LT.AND P0, PT, RZ, c[0x0][0x27c], PT ;  /* 0x00009f00ff007a0c */ /* 0x000fc60003f01270 */
[----:B------:R-:W0:Y:S01]  /*9570*/  LDGDEPBAR ;  /* 0x00000000000079af */ /* 0x000e220000000000 */
[----:B-1----:R-:W-:Y:S01]  /*9580*/  IMAD.MOV.U32 R4, RZ, RZ, 0x20 ;  /* 0x00000020ff047424 */ /* 0x002fe200078e00ff */
[----:B--2---:R-:W-:Y:S01]  /*9590*/  LOP3.LUT R0, R42, 0xfffffff8, RZ, 0xc0, !PT ;  /* 0xfffffff82a007812 */ /* 0x004fe200078ec0ff */
[----:B------:R-:W-:-:S04]  /*95a0*/  IMAD.MOV.U32 R3, RZ, RZ, 0x10 ;  /* 0x00000010ff037424 */ /* 0x000fc800078e00ff */
[----:B------:R-:W-:-:S05]  /*95b0*/  IMAD.IADD R41, R6, 0x1, -R0 ;  /* 0x0000000106297824 */ /* 0x000fca00078e0a00 */
[----:B------:R-:W-:-:S05]  /*95c0*/  R2P PR, R41, 0x6 ;  /* 0x0000000629007804 */ /* 0x000fca0000000000 */
[----:B------:R-:W-:Y:S02]  /*95d0*/  SEL R3, R3, 0xfffffff0, !P1 ;  /* 0xfffffff003037807 */ /* 0x000fe40004800000 */
[----:B------:R-:W-:Y:S01]  /*95e0*/  SEL R4, R4, 0xffffffe0, !P2 ;  /* 0xffffffe004047807 */ /* 0x000fe20005000000 */
[----:B------:R-:W-:Y:S05]  /*95f0*/  @P0 BRA `(.L_x_104) ;  /* 0x0000002000000947 */ /* 0x000fea0003800000 */
[----:B------:R-:W-:-:S04]  /*9600*/  DEPBAR.LE SB0, 0x1 ;  /* 0x000080400000791a */ /* 0x000fc80000000000 */
[----:B------:R-:W-:Y:S05]  /*9610*/  BRA `(.L_x_105) ;  /* 0x000035e000007947 */ /* 0x000fea0003800000 */
.L_x_104:
[----:B------:R-:W-:Y:S01]  /*9620*/  SHF.R.S32.HI R0, RZ, 0x1f, R149 ;  /* 0x0000001fff007819 */ /* 0x000fe20000011495 */
[----:B------:R-:W-:Y:S01]  /*9630*/  ULDC.U8 UR4, c[0x0][0x298] ;  /* 0x0000a60000047ab9 */ /* 0x000fe20000000000 */
[----:B------:R-:W-:Y:S01]  /*9640*/  LEA.HI R10, R17, R247, RZ, 0x2 ;  /* 0x000000f7110a7211 */ /* 0x000fe200078f10ff */
[C---:B------:R-:W-:Y:S01]  /*9650*/  IMAD.WIDE.U32 R6, R149.reuse, c[0x0][0x290], RZ ;  /* 0x0000a40095067a25 */ /* 0x040fe200078e00ff */
[----:B------:R-:W-:Y:S01]  /*9660*/  ISETP.NE.AND P2, PT, RZ, UR4, PT ;  /* 0x00000004ff007c0c */ /* 0x000fe2000bf45270 */
[----:B------:R-:W-:Y:S01]  /*9670*/  BSSY B2, `(.L_x_105) ;  /* 0x0000358000027945 */ /* 0x000fe20003800000 */
[----:B------:R-:W-:Y:S01]  /*9680*/  SHF.R.S32.HI R31, RZ, 0x2, R10 ;  /* 0x00000002ff1f7819 */ /* 0x000fe2000001140a */
[----:B------:R-:W-:Y:S01]  /*9690*/  IMAD R2, R0, c[0x0][0x280], RZ ;  /* 0x0000a00000027a24 */ /* 0x000fe200078e02ff */
[----:B------:R-:W-:Y:S01]  /*96a0*/  LEA R16, P0, R6, c[0x0][0x288], 0x1 ;  /* 0x0000a20006107a11 */ /* 0x000fe200078008ff */
[----:B------:R-:W-:Y:S02]  /*96b0*/  IMAD R0, R0, c[0x0][0x290], RZ ;  /* 0x0000a40000007a24 */ /* 0x000fe400078e02ff */
[----:B------:R-:W-:-:S02]  /*96c0*/  IMAD R5, R149, c[0x0][0x284], R2 ;  /* 0x0000a10095057a24 */ /* 0x000fc400078e0202 */
[C---:B------:R-:W-:Y:S01]  /*96d0*/  IMAD R2, R149.reuse, c[0x0][0x294], R0 ;  /* 0x0000a50095027a24 */ /* 0x040fe200078e0200 */
[----:B------:R-:W-:Y:S01]  /*96e0*/  LOP3.LUT R0, R10, 0xfffffffc, RZ, 0xc0, !PT ;  /* 0xfffffffc0a007812 */ /* 0x000fe200078ec0ff */
[----:B------:R-:W-:-:S03]  /*96f0*/  IMAD.WIDE.U32 R8, R149, c[0x0][0x280], RZ ;  /* 0x0000a00095087a25 */ /* 0x000fc600078e00ff */
[----:B------:R-:W-:Y:S01]  /*9700*/  IADD3 R0, -R0, R247, RZ ;  /* 0x000000f700007210 */ /* 0x000fe20007ffe1ff */
[----:B------:R-:W-:Y:S01]  /*9710*/  IMAD.IADD R2, R2, 0x1, R7 ;  /* 0x0000000102027824 */ /* 0x000fe200078e0207 */
[----:B------:R-:W-:Y:S01]  /*9720*/  LEA R18, P1, R8, c[0x0][0x270], 0x1 ;  /* 0x00009c0008127a11 */ /* 0x000fe200078208ff */
[----:B------:R-:W-:Y:S01]  /*9730*/  IMAD.IADD R5, R5, 0x1, R9 ;  /* 0x0000000105057824 */ /* 0x000fe200078e0209 */
[----:B------:R-:W-:Y:S02]  /*9740*/  SHF.L.U32 R24, R0, 0x3, RZ ;  /* 0x0000000300187819 */ /* 0x000fe400000006ff */
[----:B------:R-:W-:Y:S01]  /*9750*/  LEA.HI.X R17, R6, c[0x0][0x28c], R2, 0x1, P0 ;  /* 0x0000a30006117a11 */ /* 0x000fe200000f0c02 */
[----:B------:R-:W-:Y:S01]  /*9760*/  IMAD R2, R20, 0x80, R31 ;  /* 0x0000008014027824 */ /* 0x000fe200078e021f */
[----:B------:R-:W-:Y:S01]  /*9770*/  LEA.HI.X R19, R8, c[0x0][0x274], R5, 0x1, P1 ;  /* 0x00009d0008137a11 */ /* 0x000fe200008f0c05 */
[----:B------:R-:W-:Y:S05]  /*9780*/  @!P2 BRA `(.L_x_106) ;  /* 0x00001a300000a947 */ /* 0x000fea0003800000 */
[----:B------:R-:W-:Y:S01]  /*9790*/  ISETP.GE.AND P0, PT, R2, UR19, PT ;  /* 0x0000001302007c0c */ /* 0x000fe2000bf06270 */
[----:B------:R-:W-:Y:S01]  /*97a0*/  BSSY B0, `(.L_x_107) ;  /* 0x0000017000007945 */ /* 0x000fe20003800000 */
[----:B------:R-:W-:Y:S01]  /*97b0*/  SHF.L.U32 R22, R0, 0x2, RZ ;  /* 0x0000000200167819 */ /* 0x000fe200000006ff */
[----:B------:R-:W-:Y:S01]  /*97c0*/  CS2R R8, SRZ ;  /* 0x0000000000087805 */ /* 0x000fe2000001ff00 */
[----:B------:R-:W-:Y:S01]  /*97d0*/  CS2R R12, SRZ ;  /* 0x00000000000c7805 */ /* 0x000fe2000001ff00 */
[----:B------:R-:W-:Y:S01]  /*97e0*/  CS2R R6, SRZ ;  /* 0x0000000000067805 */ /* 0x000fe2000001ff00 */
[----:B------:R-:W-:-:S07]  /*97f0*/  CS2R R10, SRZ ;  /* 0x00000000000a7805 */ /* 0x000fce000001ff00 */
[----:B------:R-:W-:Y:S05]  /*9800*/  @P0 BRA `(.L_x_108) ;  /* 0x0000010000000947 */ /* 0x000fea0003800000 */
[C---:B------:R-:W-:Y:S01]  /*9810*/  IADD3 R2, R22.reuse, 0x10, RZ ;  /* 0x0000001016027810 */ /* 0x040fe20007ffe0ff */
[----:B------:R-:W-:Y:S01]  /*9820*/  CS2R R8, SRZ ;  /* 0x0000000000087805 */ /* 0x000fe2000001ff00 */
[----:B------:R-:W-:Y:S01]  /*9830*/  ISETP.GE.AND P1, PT, R22, c[0x0][0x27c], PT ;  /* 0x00009f0016007a0c */ /* 0x000fe20003f26270 */
[----:B------:R-:W-:Y:S01]  /*9840*/  CS2R R6, SRZ ;  /* 0x0000000000067805 */ /* 0x000fe2000001ff00 */
[----:B------:R-:W-:-:S11]  /*9850*/  ISETP.GE.AND P0, PT, R2, c[0x0][0x27c], PT ;  /* 0x00009f0002007a0c */ /* 0x000fd60003f06270 */
[----:B------:R-:W-:Y:S02]  /*9860*/  @!P1 IMAD.WIDE R20, R22, 0x2, R18 ;  /* 0x0000000216149825 */ /* 0x000fe400078e0212 */
[----:B------:R-:W-:-:S03]  /*9870*/  @!P0 SHF.R.S32.HI R0, RZ, 0x1f, R2 ;  /* 0x0000001fff008819 */ /* 0x000fc60000011402 */
[----:B------:R1:W5:Y:S01]  /*9880*/  @!P1 LD.E.64 R12, [R20.64] ;  /* 0x00000016140c9980 */ /* 0x000362000c101b00 */
[----:B------:R-:W-:-:S04]  /*9890*/  @!P0 LEA.HI R0, R0, R2, RZ, 0x2 ;  /* 0x0000000200008211 */ /* 0x000fc800078f10ff */
[----:B------:R-:W-:-:S05]  /*98a0*/  @!P0 LOP3.LUT R0, R0, 0xfffffffc, RZ, 0xc0, !PT ;  /* 0xfffffffc00008812 */ /* 0x000fca00078ec0ff */
[----:B------:R-:W-:-:S04]  /*98b0*/  @!P0 IMAD.WIDE R14, R0, 0x2, R16 ;  /* 0x00000002000e8825 */ /* 0x000fc800078e0210 */
[----:B------:R-:W-:Y:S01]  /*98c0*/  @!P0 IMAD.WIDE R18, R0, 0x2, R18 ;  /* 0x0000000200128825 */ /* 0x000fe200078e0212 */
[----:B------:R1:W5:Y:S03]  /*98d0*/  @!P0 LD.E.64 R6, [R14.64] ;  /* 0x000000160e068980 */ /* 0x000366000c101b00 */
[----:B------:R-:W-:Y:S01]  /*98e0*/  @!P1 IMAD.WIDE R16, R22, 0x2, R16 ;  /* 0x0000000216109825 */ /* 0x000fe200078e0210 */
[----:B------:R1:W5:Y:S04]  /*98f0*/  @!P0 LD.E.64 R8, [R18.64] ;  /* 0x0000001612088980 */ /* 0x000368000c101b00 */
[----:B------:R1:W5:Y:S02]  /*9900*/  @!P1 LD.E.64 R10, [R16.64] ;  /* 0x00000016100a9980 */ /* 0x000364000c101b00 */
.L_x_108:
[----:B------:R-:W-:Y:S05]  /*9910*/  BSYNC B0 ;  /* 0x0000000000007941 */ /* 0x000fea0003800000 */
.L_x_107:
[----:B------:R-:W-:Y:S01]  /*9920*/  SHF.R.S32.HI R2, RZ, 0x1f, R31 ;  /* 0x0000001fff027819 */ /* 0x000fe2000001141f */
[----:B-1---5:R-:W-:Y:S01]  /*9930*/  IMAD.MOV.U32 R17, RZ, RZ, R12 ;  /* 0x000000ffff117224 */ /* 0x022fe200078e000c */
[--C-:B------:R-:W-:Y:S01]  /*9940*/  SHF.R.U64 R0, R12, 0x10, R13.reuse ;  /* 0x000000100c007819 */ /* 0x100fe2000000120d */
[----:B------:R-:W-:Y:S01]  /*9950*/  UIMAD UR4, UR16, -0x80, UR19 ;  /* 0xffffff80100478a4 */ /* 0x000fe2000f8e0213 */
[----:B------:R-:W-:Y:S01]  /*9960*/  LEA.HI R2, R2, R31, RZ, 0x3 ;  /* 0x0000001f02027211 */ /* 0x000fe200078f18ff */
[----:B------:R-:W-:Y:S01]  /*9970*/  IMAD.MOV.U32 R16, RZ, RZ, R13 ;  /* 0x000000ffff107224 */ /* 0x000fe200078e000d */
[----:B------:R-:W-:Y:S01]  /*9980*/  PRMT R23, R0, 0x5410, R17 ;  /* 0x0000541000177816 */ /* 0x000fe20000000011 */
[----:B------:R-:W-:Y:S01]  /*9990*/  UISETP.LT.AND UP0, UPT, UR4, 0x80, UPT ;  /* 0x000000800400788c */ /* 0x000fe2000bf01270 */
[----:B------:R-:W-:Y:S01]  /*99a0*/  LOP3.LUT R2, R2, 0xfffffff8, RZ, 0xc0, !PT ;  /* 0xfffffff802027812 */ /* 0x000fe200078ec0ff */
[----:B------:R-:W-:Y:S01]  /*99b0*/  IMAD.MOV.U32 R19, RZ, RZ, R10 ;  /* 0x000000ffff137224 */ /* 0x000fe200078e000a */
[----:B------:R-:W-:Y:S01]  /*99c0*/  SHF.R.U32.HI R12, RZ, 0x10, R13 ;  /* 0x00000010ff0c7819 */ /* 0x000fe2000001160d */
[----:B------:R-:W-:Y:S01]  /*99d0*/  USEL UR4, UR4, 0x80, UP0 ;  /* 0x0000008004047887 */ /* 0x000fe20008000000 */
[--C-:B------:R-:W-:Y:S01]  /*99e0*/  IMAD.MOV.U32 R13, RZ, RZ, R9.reuse ;  /* 0x000000ffff0d7224 */ /* 0x100fe200078e0009 */
[--C-:B------:R-:W-:Y:S01]  /*99f0*/  SHF.R.U64 R15, R8, 0x10, R9.reuse ;  /* 0x00000010080f7819 */ /* 0x100fe20000001209 */
[C---:B------:R-:W-:Y:S01]  /*9a00*/  IMAD.IADD R2, R31.reuse, 0x1, -R2 ;  /* 0x000000011f027824 */ /* 0x040fe200078e0a02 */
[----:B------:R-:W-:Y:S01]  /*9a10*/  SHF.R.U32.HI R18, RZ, 0x10, R9 ;  /* 0x00000010ff127819 */ /* 0x000fe20000011609 */
[----:B------:R-:W-:Y:S01]  /*9a20*/  IMAD.MOV.U32 R14, RZ, RZ, R8 ;  /* 0x000000ffff0e7224 */ /* 0x000fe200078e0008 */
[----:B------:R-:W-:Y:S01]  /*9a30*/  ISETP.GE.AND P0, PT, R31, UR4, PT ;  /* 0x000000041f007c0c */ /* 0x000fe2000bf06270 */
[C---:B------:R-:W-:Y:S01]  /*9a40*/  IMAD.SHL.U32 R0, R2.reuse, 0x40, RZ ;  /* 0x0000004002007824 */ /* 0x040fe200078e00ff */
[----:B------:R-:W-:Y:S01]  /*9a50*/  LOP3.LUT P1, RZ, R2, 0x4, RZ, 0xc0, !PT ;  /* 0x0000000402ff7812 */ /* 0x000fe2000782c0ff */
[--C-:B------:R-:W-:Y:S01]  /*9a60*/  IMAD.MOV.U32 R21, RZ, RZ, R11.reuse ;  /* 0x000000ffff157224 */ /* 0x100fe200078e000b */
[----:B------:R-:W-:Y:S01]  /*9a70*/  SHF.R.U64 R20, R10, 0x10, R11 ;  /* 0x000000100a147819 */ /* 0x000fe2000000120b */
[----:B------:R-:W-:Y:S01]  /*9a80*/  IMAD.MOV.U32 R10, RZ, RZ, R6 ;  /* 0x000000ffff0a7224 */ /* 0x000fe200078e0006 */
[----:B------:R-:W-:Y:S01]  /*9a90*/  LOP3.LUT R0, R0, 0x1c0, RZ, 0xc0, !PT ;  /* 0x000001c000007812 */ /* 0x000fe200078ec0ff */
[----:B------:R-:W-:Y:S01]  /*9aa0*/  IMAD.MOV.U32 R9, RZ, RZ, R7 ;  /* 0x000000ffff097224 */ /* 0x000fe200078e0007 */
[----:B------:R-:W-:Y:S01]  /*9ab0*/  SHF.R.U32.HI R8, RZ, 0x10, R11 ;  /* 0x00000010ff087819 */ /* 0x000fe2000001160b */
[----:B------:R-:W-:-:S04]  /*9ac0*/  DEPBAR.LE SB0, 0x1 ;  /* 0x000080400000791a */ /* 0x000fc80000000000 */
[----:B------:R-:W-:Y:S01]  /*9ad0*/  LOP3.LUT R2, R0, 0x18, R24, 0xf8, !PT ;  /* 0x0000001800027812 */ /* 0x000fe200078ef818 */
[----:B------:R-:W-:Y:S01]  /*9ae0*/  BSSY B1, `(.L_x_109) ;  /* 0x0000066000017945 */ /* 0x000fe20003800000 */
[----:B------:R-:W-:Y:S02]  /*9af0*/  SHF.R.U32.HI R0, RZ, 0x3, R0 ;  /* 0x00000003ff007819 */ /* 0x000fe40000011600 */
[--C-:B------:R-:W-:Y:S02]  /*9b00*/  SHF.R.U64 R6, R6, 0x10, R7.reuse ;  /* 0x0000001006067819 */ /* 0x100fe40000001207 */
[----:B------:R-:W-:Y:S02]  /*9b10*/  LOP3.LUT R0, R2, R0, RZ, 0x3c, !PT ;  /* 0x0000000002007212 */ /* 0x000fe400078e3cff */
[----:B------:R-:W-:Y:S02]  /*9b20*/  SHF.R.U32.HI R5, RZ, 0x10, R7 ;  /* 0x00000010ff057819 */ /* 0x000fe40000011607 */
[----:B------:R-:W-:Y:S01]  /*9b30*/  PRMT R28, R18, 0x5410, R13 ;  /* 0x00005410121c7816 */ /* 0x000fe2000000000d */
[----:B------:R-:W-:Y:S01]  /*9b40*/  IMAD R0, R47, 0x200, R0 ;  /* 0x000002002f007824 */ /* 0x000fe200078e0200 */
[----:B------:R-:W-:-:S02]  /*9b50*/  PRMT R20, R20, 0x5410, R19 ;  /* 0x0000541014147816 */ /* 0x000fc40000000013 */
[----:B------:R-:W-:Y:S02]  /*9b60*/  PRMT R25, R12, 0x5410, R16 ;  /* 0x000054100c197816 */ /* 0x000fe40000000010 */
[C---:B------:R-:W-:Y:S02]  /*9b70*/  IADD3 R2, R0.reuse, 0x20, RZ ;  /* 0x0000002000027810 */ /* 0x040fe40007ffe0ff */
[----:B------:R-:W-:Y:S02]  /*9b80*/  @P1 IADD3 R2, R0, -0x20, RZ ;  /* 0xffffffe000021810 */ /* 0x000fe40007ffe0ff */
[----:B------:R-:W-:Y:S02]  /*9b90*/  PRMT R27, R15, 0x5410, R14 ;  /* 0x000054100f1b7816 */ /* 0x000fe4000000000e */
[----:B------:R-:W-:Y:S02]  /*9ba0*/  PRMT R21, R8, 0x5410, R21 ;  /* 0x0000541008157816 */ /* 0x000fe40000000015 */
[----:B------:R-:W-:-:S02]  /*9bb0*/  PRMT R24, R10, 0x5410, R6 ;  /* 0x000054100a187816 */ /* 0x000fc40000000006 */
[----:B------:R-:W-:Y:S02]  /*9bc0*/  PRMT R26, R5, 0x5410, R9 ;  /* 0x00005410051a7816 */ /* 0x000fe40000000009 */
[----:B------:R-:W-:Y:S02]  /*9bd0*/  LEA R18, R0, 0x7100, 0x1 ;  /* 0x0000710000127811 */ /* 0x000fe400078e08ff */
[----:B------:R-:W-:Y:S01]  /*9be0*/  LEA R19, R2, 0x7100, 0x1 ;  /* 0x0000710002137811 */ /* 0x000fe200078e08ff */
[----:B------:R-:W-:Y:S06]  /*9bf0*/  BAR.SYNC.DEFER_BLOCKING 0x0 ;  /* 0x0000000000007b1d */ /* 0x000fec0000010000 */
[----:B------:R-:W-:Y:S05]  /*9c00*/  @P0 BRA `(.L_x_110) ;  /* 0x0000053000000947 */ /* 0x000fea0003800000 */
[----:B------:R-:W-:Y:S01]  /*9c10*/  ISETP.GE.AND P0, PT, R22, c[0x0][0x27c], PT ;  /* 0x00009f0016007a0c */ /* 0x000fe20003f06270 */
[----:B------:R-:W-:-:S12]  /*9c20*/  BSSY B0, `(.L_x_111) ;  /* 0x0000028000007945 */ /* 0x000fd80003800000 */
[----:B------:R-:W-:Y:S05]  /*9c30*/  @P0 BRA `(.L_x_112) ;  /* 0x0000026000000947 */ /* 0x000fea0003800000 */
[----:B------:R-:W1:Y:S01]  /*9c40*/  LDS.128 R8, [R18] ;  /* 0x0000000012087984 */ /* 0x000e620000000c00 */
[--C-:B------:R-:W-:Y:S02]  /*9c50*/  HADD2.F32 R7, -RZ, R20.reuse.H1_H1 ;  /* 0x30000014ff077230 */ /* 0x100fe40000004100 */
[----:B------:R-:W-:Y:S02]  /*9c60*/  HADD2.F32 R0, -RZ, R20.H0_H0 ;  /* 0x20000014ff007230 */ /* 0x000fe40000004100 */
[--C-:B------:R-:W-:Y:S02]  /*9c70*/  HADD2.F32 R5, -RZ, R23.reuse.H1_H1 ;  /* 0x30000017ff057230 */ /* 0x100fe40000004100 */
[----:B------:R-:W-:Y:S02]  /*9c80*/  HADD2.F32 R2, -RZ, R23.H0_H0 ;  /* 0x20000017ff027230 */ /* 0x000fe40000004100 */
[--C-:B-1----:R-:W-:Y:S02]  /*9c90*/  HADD2.F32 R12, -RZ, R8.reuse.H0_H0 ;  /* 0x20000008ff0c7230 */ /* 0x102fe40000004100 */
[----:B------:R-:W-:-:S02]  /*9ca0*/  HADD2.F32 R8, -RZ, R8.H1_H1 ;  /* 0x30000008ff087230 */ /* 0x000fc40000004100 */
[--C-:B------:R-:W-:Y:S02]  /*9cb0*/  HADD2.F32 R6, -RZ, R9.reuse.H0_H0 ;  /* 0x20000009ff067230 */ /* 0x100fe40000004100 */
[----:B------:R-:W-:Y:S02]  /*9cc0*/  HADD2.F32 R9, -RZ, R9.H1_H1 ;  /* 0x30000009ff097230 */ /* 0x000fe40000004100 */
[--C-:B------:R-:W-:Y:S02]  /*9cd0*/  HADD2.F32 R14, -RZ, R10.reuse.H0_H0 ;  /* 0x2000000aff0e7230 */ /* 0x100fe40000004100 */
[----:B------:R-:W-:Y:S01]  /*9ce0*/  HADD2.F32 R13, -RZ, R10.H1_H1 ;  /* 0x3000000aff0d7230 */ /* 0x000fe20000004100 */
[-C--:B------:R-:W-:Y:S01]  /*9cf0*/  FMUL.FTZ R10, R12, R7.reuse ;  /* 0x000000070c0a7220 */ /* 0x080fe20000410000 */
[--C-:B------:R-:W-:Y:S02]  /*9d00*/  HADD2.F32 R16, -RZ, R11.reuse.H0_H0 ;  /* 0x2000000bff107230 */ /* 0x100fe40000004100 */
[----:B------:R-:W-:Y:S01]  /*9d10*/  HADD2.F32 R15, -RZ, R11.H1_H1 ;  /* 0x3000000bff0f7230 */ /* 0x000fe20000004100 */
[----:B------:R-:W-:-:S02]  /*9d20*/  FMUL.FTZ R11, R8, R7 ;  /* 0x00000007080b7220 */ /* 0x000fc40000410000 */
[CC--:B------:R-:W-:Y:S02]  /*9d30*/  FMUL.FTZ R7, R9.reuse, R0.reuse ;  /* 0x0000000009077220 */ /* 0x0c0fe40000410000 */
[----:B------:R-:W-:Y:S02]  /*9d40*/  FMUL.FTZ R0, R6, R0 ;  /* 0x0000000006007220 */ /* 0x000fe40000410000 */
[-C--:B------:R-:W-:Y:S02]  /*9d50*/  FFMA.FTZ R17, R12, R5.reuse, -R11 ;  /* 0x000000050c117223 */ /* 0x080fe4000001080b */
[-C--:B------:R-:W-:Y:S01]  /*9d60*/  FFMA.FTZ R11, R6, R2.reuse, -R7 ;  /* 0x00000002060b7223 */ /* 0x080fe20000010807 */
[--C-:B------:R-:W-:Y:S01]  /*9d70*/  HADD2.F32 R6, -RZ, R21.reuse.H1_H1 ;  /* 0x30000015ff067230 */ /* 0x100fe20000004100 */
[----:B------:R-:W-:Y:S01]  /*9d80*/  FFMA.FTZ R9, R9, R2, R0 ;  /* 0x0000000209097223 */ /* 0x000fe20000010000 */
[----:B------:R-:W-:Y:S01]  /*9d90*/  HADD2.F32 R0, -RZ, R21.H0_H0 ;  /* 0x20000015ff007230 */ /* 0x000fe20000004100 */
[----:B------:R-:W-:Y:S01]  /*9da0*/  FFMA.FTZ R12, R8, R5, R10 ;  /* 0x00000005080c7223 */ /* 0x000fe2000001000a */
[--C-:B------:R-:W-:Y:S01]  /*9db0*/  HADD2.F32 R5, -RZ, R25.reuse.H1_H1 ;  /* 0x30000019ff057230 */ /* 0x100fe20000004100 */
[-C--:B------:R-:W-:Y:S01]  /*9dc0*/  FMUL.FTZ R8, R13, R6.reuse ;  /* 0x000000060d087220 */ /* 0x080fe20000410000 */
[----:B------:R-:W-:Y:S01]  /*9dd0*/  HADD2.F32 R2, -RZ, R25.H0_H0 ;  /* 0x20000019ff027230 */ /* 0x000fe20000004100 */
[----:B------:R-:W-:Y:S01]  /*9de0*/  FMUL.FTZ R7, R14, R6 ;  /* 0x000000060e077220 */ /* 0x000fe20000410000 */
[----:B------:R-:W-:Y:S01]  /*9df0*/  F2FP.PACK_AB R9, R9, R11 ;  /* 0x0000000b0909723e */ /* 0x000fe200000000ff */
[----:B------:R-:W-:-:S02]  /*9e00*/  FMUL.FTZ R6, R15, R0 ;  /* 0x000000000f067220 */ /* 0x000fc40000410000 */
[----:B------:R-:W-:Y:S02]  /*9e10*/  FMUL.FTZ R0, R16, R0 ;  /* 0x0000000010007220 */ /* 0x000fe40000410000 */
[----:B------:R-:W-:Y:S01]  /*9e20*/  FFMA.FTZ R10, R14, R5, -R8 ;  /* 0x000000050e0a7223 */ /* 0x000fe20000010808 */
[----:B------:R-:W-:Y:S01]  /*9e30*/  F2FP.PACK_AB R8, R12, R17 ;  /* 0x000000110c08723e */ /* 0x000fe200000000ff */
[----:B------:R-:W-:Y:S02]  /*9e40*/  FFMA.FTZ R7, R13, R5, R7 ;  /* 0x000000050d077223 */ /* 0x000fe40000010007 */
[-C--:B------:R-:W-:Y:S02]  /*9e50*/  FFMA.FTZ R6, R16, R2.reuse, -R6 ;  /* 0x0000000210067223 */ /* 0x080fe40000010806 */
[----:B------:R-:W-:Y:S01]  /*9e60*/  FFMA.FTZ R0, R15, R2, R0 ;  /* 0x000000020f007223 */ /* 0x000fe20000010000 */
[----:B------:R-:W-:-:S04]  /*9e70*/  F2FP.PACK_AB R10, R7, R10 ;  /* 0x0000000a070a723e */ /* 0x000fc800000000ff */
[----:B------:R-:W-:-:S05]  /*9e80*/  F2FP.PACK_AB R11, R0, R6 ;  /* 0x00000006000b723e */ /* 0x000fca00000000ff */
[----:B------:R1:W-:Y:S02]  /*9e90*/  STS.128 [R18], R8 ;  /* 0x0000000812007388 */ /* 0x0003e40000000c00 */
.L_x_112:
[----:B------:R-:W-:Y:S05]  /*9ea0*/  BSYNC B0 ;  /* 0x0000000000007941 */ /* 0x000fea0003800000 */
.L_x_111:
[----:B------:R-:W-:-:S04]  /*9eb0*/  IADD3 R0, R22, 0x10, RZ ;  /* 0x0000001016007810 */ /* 0x000fc80007ffe0ff */
[----:B------:R-:W-:-:S13]  /*9ec0*/  ISETP.GE.AND P0, PT, R0, c[0x0][0x27c], PT ;  /* 0x00009f0000007a0c */ /* 0x000fda0003f06270 */
[----:B------:R-:W-:Y:S05]  /*9ed0*/  @P0 BRA `(.L_x_110) ;  /* 0x0000026000000947 */ /* 0x000fea0003800000 */
[----:B-1----:R-:W1:Y:S01]  /*9ee0*/  LDS.128 R8, [R19] ;  /* 0x0000000013087984 */ /* 0x002e620000000c00 */
[--C-:B------:R-:W-:Y:S02]  /*9ef0*/  HADD2.F32 R7, -RZ, R24.reuse.H0_H0 ;  /* 0x20000018ff077230 */ /* 0x100fe40000004100 */
[----:B------:R-:W-:Y:S02]  /*9f00*/  HADD2.F32 R0, -RZ, R24.H1_H1 ;  /* 0x30000018ff007230 */ /* 0x000fe40000004100 */
        /* <DEDUP_REMOVED lines=35> */
.L_x_110:
[----:B------:R-:W-:Y:S05]  /*a140*/  BSYNC B1 ;  /* 0x0000000000017941 */ /* 0x000fea0003800000 */
.L_x_109:
[----:B------:R-:W-:Y:S01]  /*a150*/  IADD3 R0, R31, 0x20, RZ ;  /* 0x000000201f007810 */ /* 0x000fe20007ffe0ff */
[----:B------:R-:W-:Y:S03]  /*a160*/  BSSY B1, `(.L_x_113) ;  /* 0x0000056000017945 */ /* 0x000fe60003800000 */
[----:B------:R-:W-:-:S13]  /*a170*/  ISETP.GE.AND P0, PT, R0, UR4, PT ;  /* 0x0000000400007c0c */ /* 0x000fda000bf06270 */
[----:B------:R-:W-:Y:S05]  /*a180*/  @P0 BRA `(.L_x_114) ;  /* 0x0000053000000947 */ /* 0x000fea0003800000 */
[----:B------:R-:W-:Y:S01]  /*a190*/  ISETP.GE.AND P0, PT, R22, c[0x0][0x27c], PT ;  /* 0x00009f0016007a0c */ /* 0x000fe20003f06270 */
[----:B------:R-:W-:-:S12]  /*a1a0*/  BSSY B0, `(.L_x_115) ;  /* 0x0000028000007945 */ /* 0x000fd80003800000 */
[----:B------:R-:W-:Y:S05]  /*a1b0*/  @P0 BRA `(.L_x_116) ;  /* 0x0000026000000947 */ /* 0x000fea0003800000 */
[----:B-1----:R-:W1:Y:S01]  /*a1c0*/  LDS.128 R8, [R18+0x1000] ;  /* 0x0010000012087984 */ /* 0x002e620000000c00 */
        /* <DEDUP_REMOVED lines=10> */
[C---:B------:R-:W-:Y:S01]  /*a270*/  FMUL.FTZ R10, R7.reuse, R12 ;  /* 0x0000000c070a7220 */ /* 0x040fe20000410000 */
[--C-:B------:R-:W-:Y:S02]  /*a280*/  HADD2.F32 R16, -RZ, R11.reuse.H0_H0 ;  /* 0x2000000bff107230 */ /* 0x100fe40000004100 */
[----:B------:R-:W-:Y:S01]  /*a290*/  HADD2.F32 R15, -RZ, R11.H1_H1 ;  /* 0x3000000bff0f7230 */ /* 0x000fe20000004100 */
[----:B------:R-:W-:-:S02]  /*a2a0*/  FMUL.FTZ R11, R7, R8 ;  /* 0x00000008070b7220 */ /* 0x000fc40000410000 */
[CC--:B------:R-:W-:Y:S02]  /*a2b0*/  FMUL.FTZ R7, R0.reuse, R9.reuse ;  /* 0x0000000900077220 */ /* 0x0c0fe40000410000 */
[----:B------:R-:W-:Y:S02]  /*a2c0*/  FMUL.FTZ R0, R0, R6 ;  /* 0x0000000600007220 */ /* 0x000fe40000410000 */
[C---:B------:R-:W-:Y:S02]  /*a2d0*/  FFMA.FTZ R17, R5.reuse, R12, -R11 ;  /* 0x0000000c05117223 */ /* 0x040fe4000001080b */
[C---:B------:R-:W-:Y:S01]  /*a2e0*/  FFMA.FTZ R11, R2.reuse, R6, -R7 ;  /* 0x00000006020b7223 */ /* 0x040fe20000010807 */
[--C-:B------:R-:W-:Y:S01]  /*a2f0*/  HADD2.F32 R6, -RZ, R21.reuse.H1_H1 ;  /* 0x30000015ff067230 */ /* 0x100fe20000004100 */
[----:B------:R-:W-:Y:S01]  /*a300*/  FFMA.FTZ R9, R2, R9, R0 ;  /* 0x0000000902097223 */ /* 0x000fe20000010000 */
[----:B------:R-:W-:Y:S01]  /*a310*/  HADD2.F32 R0, -RZ, R21.H0_H0 ;  /* 0x20000015ff007230 */ /* 0x000fe20000004100 */
[----:B------:R-:W-:Y:S01]  /*a320*/  FFMA.FTZ R12, R5, R8, R10 ;  /* 0x00000008050c7223 */ /* 0x000fe2000001000a */
[--C-:B------:R-:W-:Y:S01]  /*a330*/  HADD2.F32 R5, -RZ, R25.reuse.H1_H1 ;  /* 0x30000019ff057230 */ /* 0x100fe20000004100 */
[C---:B------:R-:W-:Y:S01]  /*a340*/  FMUL.FTZ R8, R6.reuse, R13 ;  /* 0x0000000d06087220 */ /* 0x040fe20000410000 */
[----:B------:R-:W-:Y:S01]  /*a350*/  HADD2.F32 R2, -RZ, R25.H0_H0 ;  /* 0x20000019ff027230 */ /* 0x000fe20000004100 */
[----:B------:R-:W-:Y:S01]  /*a360*/  FMUL.FTZ R7, R6, R14 ;  /* 0x0000000e06077220 */ /* 0x000fe20000410000 */
[----:B------:R-:W-:Y:S01]  /*a370*/  F2FP.PACK_AB R9, R9, R11 ;  /* 0x0000000b0909723e */ /* 0x000fe200000000ff */
[----:B------:R-:W-:-:S02]  /*a380*/  FMUL.FTZ R6, R0, R15 ;  /* 0x0000000f00067220 */ /* 0x000fc40000410000 */
[----:B------:R-:W-:Y:S02]  /*a390*/  FMUL.FTZ R0, R0, R16 ;  /* 0x0000001000007220 */ /* 0x000fe40000410000 */
[C---:B------:R-:W-:Y:S01]  /*a3a0*/  FFMA.FTZ R10, R5.reuse, R14, -R8 ;  /* 0x0000000e050a7223 */ /* 0x040fe20000010808 */
[----:B------:R-:W-:Y:S01]  /*a3b0*/  F2FP.PACK_AB R8, R12, R17 ;  /* 0x000000110c08723e */ /* 0x000fe200000000ff */
[----:B------:R-:W-:Y:S02]  /*a3c0*/  FFMA.FTZ R7, R5, R13, R7 ;  /* 0x0000000d05077223 */ /* 0x000fe40000010007 */
[C---:B------:R-:W-:Y:S02]  /*a3d0*/  FFMA.FTZ R6, R2.reuse, R16, -R6 ;  /* 0x0000001002067223 */ /* 0x040fe40000010806 */
[----:B------:R-:W-:Y:S01]  /*a3e0*/  FFMA.FTZ R0, R2, R15, R0 ;  /* 0x0000000f02007223 */ /* 0x000fe20000010000 */
[----:B------:R-:W-:-:S04]  /*a3f0*/  F2FP.PACK_AB R10, R7, R10 ;  /* 0x0000000a070a723e */ /* 0x000fc800000000ff */
[----:B------:R-:W-:-:S05]  /*a400*/  F2FP.PACK_AB R11, R0, R6 ;  /* 0x00000006000b723e */ /* 0x000fca00000000ff */
[----:B------:R1:W-:Y:S02]  /*a410*/  STS.128 [R18+0x1000], R8 ;  /* 0x0010000812007388 */ /* 0x0003e40000000c00 */
.L_x_116:
[----:B------:R-:W-:Y:S05]  /*a420*/  BSYNC B0 ;  /* 0x0000000000007941 */ /* 0x000fea0003800000 */
.L_x_115:
[----:B------:R-:W-:-:S04]  /*a430*/  IADD3 R0, R22, 0x10, RZ ;  /* 0x0000001016007810 */ /* 0x000fc80007ffe0ff */
[----:B------:R-:W-:-:S13]  /*a440*/  ISETP.GE.AND P0, PT, R0, c[0x0][0x27c], PT ;  /* 0x00009f0000007a0c */ /* 0x000fda0003f06270 */
[----:B------:R-:W-:Y:S05]  /*a450*/  @P0 BRA `(.L_x_114) ;  /* 0x0000026000000947 */ /* 0x000fea0003800000 */
[----:B-1----:R-:W1:Y:S01]  /*a460*/  LDS.128 R8, [R19+0x1000] ;  /* 0x0010000013087984 */ /* 0x002e620000000c00 */
        /* <DEDUP_REMOVED lines=37> */
.L_x_114:
[----:B------:R-:W-:Y:S05]  /*a6c0*/  BSYNC B1 ;  /* 0x0000000000017941 */ /* 0x000fea0003800000 */
.L_x_113:
        /* <DEDUP_REMOVED lines=45> */
.L_x_120:
[----:B------:R-:W-:Y:S05]  /*a9a0*/  BSYNC B0 ;  /* 0x0000000000007941 */ /* 0x000fea0003800000 */
.L_x_119:
        /* <DEDUP_REMOVED lines=41> */
.L_x_118:
[----:B------:R-:W-:Y:S05]  /*ac40*/  BSYNC B1 ;  /* 0x0000000000017941 */ /* 0x000fea0003800000 */
.L_x_117:
[----:B------:R-:W-:-:S04]  /*ac50*/  IADD3 R0, R31, 0x60, RZ ;  /* 0x000000601f007810 */ /* 0x000fc80007ffe0ff */
        /* <DEDUP_REMOVED lines=43> */
.L_x_123:
[----:B------:R-:W-:Y:S05]  /*af10*/  BSYNC B0 ;  /* 0x0000000000007941 */ /* 0x000fea0003800000 */
.L_x_122:
        /* <DEDUP_REMOVED lines=40> */
[----:B------:R1:W-:Y:S01]  /*b1a0*/  STS.128 [R19+0x3000], R8 ;  /* 0x0030000813007388 */ /* 0x0003e20000000c00 */
[----:B------:R-:W-:Y:S05]  /*b1b0*/  BRA `(.L_x_121) ;  /* 0x00001a3000007947 */ /* 0x000fea0003800000 */
.L_x_106:
[----:B------:R-:W-:Y:S01]  /*b1c0*/  ISETP.GE.AND P0, PT, R2, UR19, PT ;  /* 0x0000001302007c0c */ /* 0x000fe2000bf06270 */
[----:B------:R-:W-:Y:S01]  /*b1d0*/  BSSY B0, `(.L_x_124) ;  /* 0x000000d000007945 */ /* 0x000fe20003800000 */
[----:B------:R-:W-:Y:S01]  /*b1e0*/  CS2R R10, SRZ ;  /* 0x00000000000a7805 */ /* 0x000fe2000001ff00 */
[----:B------:R-:W-:Y:S01]  /*b1f0*/  CS2R R8, SRZ ;  /* 0x0000000000087805 */ /* 0x000fe2000001ff00 */
[----:B------:R-:W-:Y:S01]  /*b200*/  CS2R R14, SRZ ;  /* 0x00000000000e7805 */ /* 0x000fe2000001ff00 */
[----:B------:R-:W-:-:S08]  /*b210*/  CS2R R12, SRZ ;  /* 0x00000000000c7805 */ /* 0x000fd0000001ff00 */
[----:B------:R-:W-:Y:S05]  /*b220*/  @P0 BRA `(.L_x_125) ;  /* 0x0000007000000947 */ /* 0x000fea0003800000 */
[----:B------:R-:W-:Y:S01]  /*b230*/  ISETP.GE.AND P0, PT, R24, c[0x0][0x27c], PT ;  /* 0x00009f0018007a0c */ /* 0x000fe20003f06270 */
[----:B------:R-:W-:-:S12]  /*b240*/  CS2R R10, SRZ ;  /* 0x00000000000a7805 */ /* 0x000fd8000001ff00 */
[----:B------:R-:W-:Y:S05]  /*b250*/  @P0 BRA `(.L_x_125) ;  /* 0x0000004000000947 */ /* 0x000fea0003800000 */
[----:B------:R-:W-:-:S04]  /*b260*/  IMAD.WIDE R12, R24, 0x2, R18 ;  /* 0x00000002180c7825 */ /* 0x000fc800078e0212 */
[----:B------:R-:W-:Y:S02]  /*b270*/  IMAD.WIDE R8, R24, 0x2, R16 ;  /* 0x0000000218087825 */ /* 0x000fe400078e0210 */
[----:B------:R-:W5:Y:S04]  /*b280*/  LD.E.128 R12, [R12.64] ;  /* 0x000000160c0c7980 */ /* 0x000f68000c101d00 */
[----:B------:R-:W5:Y:S02]  /*b290*/  LD.E.128 R8, [R8.64] ;  /* 0x0000001608087980 */ /* 0x000f64000c101d00 */
.L_x_125:
[----:B------:R-:W-:Y:S05]  /*b2a0*/  BSYNC B0 ;  /* 0x0000000000007941 */ /* 0x000fea0003800000 */
.L_x_124:
[----:B------:R-:W-:Y:S01]  /*b2b0*/  UIMAD UR4, UR16, -0x80, UR19 ;  /* 0xffffff80100478a4 */ /* 0x000fe2000f8e0213 */
[----:B------:R-:W-:Y:S01]  /*b2c0*/  ISETP.GE.AND P0, PT, R24, c[0x0][0x27c], PT ;  /* 0x00009f0018007a0c */ /* 0x000fe20003f06270 */
[--C-:B-----5:R-:W-:Y:S01]  /*b2d0*/  IMAD.MOV.U32 R21, RZ, RZ, R13.reuse ;  /* 0x000000ffff157224 */ /* 0x120fe200078e000d */
[--C-:B------:R-:W-:Y:S01]  /*b2e0*/  SHF.R.U64 R20, R12, 0x10, R13.reuse ;  /* 0x000000100c147819 */ /* 0x100fe2000000120d */
[----:B------:R-:W-:Y:S01]  /*b2f0*/  UISETP.LT.AND UP0, UPT, UR4, 0x80, UPT ;  /* 0x000000800400788c */ /* 0x000fe2000bf01270 */
[----:B------:R-:W-:Y:S01]  /*b300*/  SHF.R.U32.HI R17, RZ, 0x10, R13 ;  /* 0x00000010ff117819 */ /* 0x000fe2000001160d */
[----:B------:R-:W-:Y:S01]  /*b310*/  IMAD.MOV.U32 R19, RZ, RZ, R14 ;  /* 0x000000ffff137224 */ /* 0x000fe200078e000e */
[--C-:B------:R-:W-:Y:S01]  /*b320*/  SHF.R.U64 R16, R14, 0x10, R15.reuse ;  /* 0x000000100e107819 */ /* 0x100fe2000000120f */
[----:B------:R-:W-:Y:S01]  /*b330*/  USEL UR4, UR4, 0x80, UP0 ;  /* 0x0000008004047887 */ /* 0x000fe20008000000 */
[----:B------:R-:W-:Y:S01]  /*b340*/  IMAD.MOV.U32 R22, RZ, RZ, R12 ;  /* 0x000000ffff167224 */ /* 0x000fe200078e000c */
[--C-:B------:R-:W-:Y:S01]  /*b350*/  SHF.R.U32.HI R12, RZ, 0x10, R15.reuse ;  /* 0x00000010ff0c7819 */ /* 0x100fe2000001160f */
[----:B------:R-:W-:Y:S01]  /*b360*/  IMAD.MOV.U32 R18, RZ, RZ, R15 ;  /* 0x000000ffff127224 */ /* 0x000fe200078e000f */
[--C-:B------:R-:W-:Y:S01]  /*b370*/  SHF.R.U32.HI R5, RZ, 0x10, R9.reuse ;  /* 0x00000010ff057819 */ /* 0x100fe20000011609 */
[----:B------:R-:W-:Y:S01]  /*b380*/  IMAD.MOV.U32 R14, RZ, RZ, R8 ;  /* 0x000000ffff0e7224 */ /* 0x000fe200078e0008 */
[----:B------:R-:W-:Y:S01]  /*b390*/  ISETP.GE.OR P1, PT, R31, UR4, P0 ;  /* 0x000000041f007c0c */ /* 0x000fe20008726670 */
[--C-:B------:R-:W-:Y:S01]  /*b3a0*/  IMAD.MOV.U32 R13, RZ, RZ, R9.reuse ;  /* 0x000000ffff0d7224 */ /* 0x100fe200078e0009 */
[----:B------:R-:W-:Y:S01]  /*b3b0*/  SHF.R.U64 R8, R8, 0x10, R9 ;  /* 0x0000001008087819 */ /* 0x000fe20000001209 */
[----:B------:R-:W-:Y:S01]  /*b3c0*/  IMAD.MOV.U32 R7, RZ, RZ, R10 ;  /* 0x000000ffff077224 */ /* 0x000fe200078e000a */
[--C-:B------:R-:W-:Y:S01]  /*b3d0*/  SHF.R.U64 R2, R10, 0x10, R11.reuse ;  /* 0x000000100a027819 */ /* 0x100fe2000000120b */
[--C-:B------:R-:W-:Y:S01]  /*b3e0*/  IMAD.MOV.U32 R6, RZ, RZ, R11.reuse ;  /* 0x000000ffff067224 */ /* 0x100fe200078e000b */
[----:B------:R-:W-:Y:S01]  /*b3f0*/  SHF.R.U32.HI R0, RZ, 0x10, R11 ;  /* 0x00000010ff007819 */ /* 0x000fe2000001160b */
[----:B------:R-:W-:-:S04]  /*b400*/  DEPBAR.LE SB0, 0x1 ;  /* 0x000080400000791a */ /* 0x000fc80000000000 */
[----:B------:R-:W-:Y:S01]  /*b410*/  BSSY B0, `(.L_x_126) ;  /* 0x0000062000007945 */ /* 0x000fe20003800000 */
[----:B------:R-:W-:Y:S02]  /*b420*/  PRMT R33, R22, 0x5410, R13 ;  /* 0x0000541016217816 */ /* 0x000fe4000000000d */
[----:B------:R-:W-:Y:S02]  /*b430*/  PRMT R36, R21, 0x5410, R17 ;  /* 0x0000541015247816 */ /* 0x000fe40000000011 */
[----:B------:R-:W-:Y:S02]  /*b440*/  PRMT R34, R5, 0x5410, R20 ;  /* 0x0000541005227816 */ /* 0x000fe40000000014 */
[----:B------:R-:W-:Y:S02]  /*b450*/  PRMT R38, R19, 0x5410, R6 ;  /* 0x0000541013267816 */ /* 0x000fe40000000006 */
[----:B------:R-:W-:Y:S02]  /*b460*/  PRMT R39, R12, 0x5410, R18 ;  /* 0x000054100c277816 */ /* 0x000fe40000000012 */
[----:B------:R-:W-:-:S02]  /*b470*/  PRMT R37, R0, 0x5410, R16 ;  /* 0x0000541000257816 */ /* 0x000fc40000000010 */
[----:B------:R-:W-:Y:S02]  /*b480*/  PRMT R32, R8, 0x5410, R14 ;  /* 0x0000541008207816 */ /* 0x000fe4000000000e */
[----:B------:R-:W-:Y:S01]  /*b490*/  PRMT R35, R7, 0x5410, R2 ;  /* 0x0000541007237816 */ /* 0x000fe20000000002 */
[----:B------:R-:W-:Y:S06]  /*b4a0*/  BAR.SYNC.DEFER_BLOCKING 0x0 ;  /* 0x0000000000007b1d */ /* 0x000fec0000010000 */
[----:B------:R-:W-:Y:S05]  /*b4b0*/  @P1 BRA `(.L_x_127) ;  /* 0x0000057000001947 */ /* 0x000fea0003800000 */
[----:B------:R-:W-:Y:S02]  /*b4c0*/  SHF.L.U32 R0, R31, 0x6, RZ ;  /* 0x000000061f007819 */ /* 0x000fe400000006ff */
[----:B------:R-:W-:-:S02]  /*b4d0*/  IADD3 R5, R24, c[0x0][0x27c], RZ ;  /* 0x00009f0018057a10 */ /* 0x000fc40007ffe0ff */
[----:B------:R-:W-:Y:S02]  /*b4e0*/  LOP3.LUT R0, R0, 0x1c0, RZ, 0xc0, !PT ;  /* 0x000001c000007812 */ /* 0x000fe400078ec0ff */
[----:B------:R-:W-:Y:S02]  /*b4f0*/  SHF.L.U32 R7, R47, 0x9, RZ ;  /* 0x000000092f077819 */ /* 0x000fe400000006ff */
[C---:B------:R-:W-:Y:S02]  /*b500*/  LOP3.LUT R2, R0.reuse, 0x38, R24, 0xf8, !PT ;  /* 0x0000003800027812 */ /* 0x040fe400078ef818 */
[----:B------:R-:W-:Y:S02]  /*b510*/  SHF.R.U32.HI R6, RZ, 0x3, R0 ;  /* 0x00000003ff067819 */ /* 0x000fe40000011600 */
[----:B------:R-:W-:Y:S02]  /*b520*/  LOP3.LUT R0, R0, 0x38, R5, 0xf8, !PT ;  /* 0x0000003800007812 */ /* 0x000fe400078ef805 */
[----:B------:R-:W-:-:S02]  /*b530*/  LOP3.LUT R2, R7, R2, R6, 0xf6, !PT ;  /* 0x0000000207027212 */ /* 0x000fc400078ef606 */
[----:B------:R-:W-:Y:S01]  /*b540*/  LOP3.LUT R0, R7, R0, R6, 0xf6, !PT ;  /* 0x0000000007007212 */ /* 0x000fe200078ef606 */
[--C-:B------:R-:W-:Y:S01]  /*b550*/  HADD2.F32 R7, -RZ, R32.reuse.H0_H0 ;  /* 0x20000020ff077230 */ /* 0x100fe20000004100 */
[----:B------:R-:W-:Y:S01]  /*b560*/  SHF.L.U32 R28, R2, 0x1, RZ ;  /* 0x00000001021c7819 */ /* 0x000fe200000006ff */
[----:B------:R-:W-:Y:S01]  /*b570*/  HADD2.F32 R2, -RZ, R32.H1_H1 ;  /* 0x30000020ff027230 */ /* 0x000fe20000004100 */
[----:B------:R-:W-:-:S03]  /*b580*/  SHF.L.U32 R26, R0, 0x1, RZ ;  /* 0x00000001001a7819 */ /* 0x000fc600000006ff */
[----:B------:R-:W1:Y:S04]  /*b590*/  LDS.128 R12, [R28+0x7100] ;  /* 0x007100001c0c7984 */ /* 0x000e680000000c00 */
[----:B------:R-:W2:Y:S01]  /*b5a0*/  LDS.128 R8, [R26+0x7100] ;  /* 0x007100001a087984 */ /* 0x000ea20000000c00 */
[--C-:B-1----:R-:W-:Y:S02]  /*b5b0*/  HADD2.F32 R17, -RZ, R13.reuse.H0_H0 ;  /* 0x2000000dff117230 */ /* 0x102fe40000004100 */
[----:B------:R-:W-:Y:S02]  /*b5c0*/  HADD2.F32 R18, -RZ, R13.H1_H1 ;  /* 0x3000000dff127230 */ /* 0x000fe40000004100 */
[----:B--2---:R-:W-:Y:S02]  /*b5d0*/  HADD2.F32 R13, -RZ, R8.H0_H0 ;  /* 0x20000008ff0d7230 */ /* 0x004fe40000004100 */
[----:B------:R-:W-:-:S02]  /*b5e0*/  HADD2.F32 R5, -RZ, R12.H0_H0 ;  /* 0x2000000cff057230 */ /* 0x000fc40000004100 */
[----:B------:R-:W-:Y:S01]  /*b5f0*/  HADD2.F32 R16, -RZ, R12.H1_H1 ;  /* 0x3000000cff107230 */ /* 0x000fe20000004100 */
[-C--:B------:R-:W-:Y:S01]  /*b600*/  FMUL.FTZ R0, R13, R2.reuse ;  /* 0x000000020d007220 */ /* 0x080fe20000410000 */
[--C-:B------:R-:W-:Y:S01]  /*b610*/  HADD2.F32 R20, -RZ, R14.reuse.H0_H0 ;  /* 0x2000000eff147230 */ /* 0x100fe20000004100 */
[C---:B------:R-:W-:Y:S01]  /*b620*/  FMUL.FTZ R6, R5.reuse, R2 ;  /* 0x0000000205067220 */ /* 0x040fe20000410000 */
[----:B------:R-:W-:Y:S02]  /*b630*/  HADD2.F32 R21, -RZ, R14.H1_H1 ;  /* 0x3000000eff157230 */ /* 0x000fe40000004100 */
[----:B------:R-:W-:Y:S02]  /*b640*/  HADD2.F32 R12, -RZ, R33.H0_H0 ;  /* 0x20000021ff0c7230 */ /* 0x000fe40000004100 */
[----:B------:R-:W-:Y:S01]  /*b650*/  HADD2.F32 R14, -RZ, R8.H1_H1 ;  /* 0x30000008ff0e7230 */ /* 0x000fe20000004100 */
[-C--:B------:R-:W-:Y:S01]  /*b660*/  FMUL.FTZ R8, R16, R7.reuse ;  /* 0x0000000710087220 */ /* 0x080fe20000410000 */
[--C-:B------:R-:W-:Y:S01]  /*b670*/  HADD2.F32 R23, -RZ, R15.reuse.H0_H0 ;  /* 0x2000000fff177230 */ /* 0x100fe20000004100 */
[-C--:B------:R-:W-:Y:S01]  /*b680*/  FFMA.FTZ R30, R5, R12.reuse, -R0 ;  /* 0x0000000c051e7223 */ /* 0x080fe20000010800 */
[----:B------:R-:W-:Y:S01]  /*b690*/  HADD2.F32 R25, -RZ, R15.H1_H1 ;  /* 0x3000000fff197230 */ /* 0x000fe20000004100 */
[----:B------:R-:W-:Y:S01]  /*b6a0*/  FMUL.FTZ R5, R14, R7 ;  /* 0x000000070e057220 */ /* 0x000fe20000410000 */
[----:B------:R-:W-:Y:S01]  /*b6b0*/  HADD2.F32 R2, -RZ, R34.H1_H1 ;  /* 0x30000022ff027230 */ /* 0x000fe20000004100 */
[----:B------:R-:W-:Y:S01]  /*b6c0*/  FFMA.FTZ R29, R13, R12, R6 ;  /* 0x0000000c0d1d7223 */ /* 0x000fe20000010006 */
[----:B------:R-:W-:-:S02]  /*b6d0*/  HADD2.F32 R15, -RZ, R9.H0_H0 ;  /* 0x20000009ff0f7230 */ /* 0x000fc40000004100 */
[----:B------:R-:W-:Y:S01]  /*b6e0*/  HADD2.F32 R0, -RZ, R33.H1_H1 ;  /* 0x30000021ff007230 */ /* 0x000fe20000004100 */
[-C--:B------:R-:W-:Y:S01]  /*b6f0*/  FFMA.FTZ R12, R16, R2.reuse, -R5 ;  /* 0x00000002100c7223 */ /* 0x080fe20000010805 */
[----:B------:R-:W-:Y:S01]  /*b700*/  HADD2.F32 R6, -RZ, R36.H0_H0 ;  /* 0x20000024ff067230 */ /* 0x000fe20000004100 */
[----:B------:R-:W-:Y:S01]  /*b710*/  FFMA.FTZ R27, R14, R2, R8 ;  /* 0x000000020e1b7223 */ /* 0x000fe20000010008 */
[----:B------:R-:W-:Y:S01]  /*b720*/  HADD2.F32 R9, -RZ, R9.H1_H1 ;  /* 0x30000009ff097230 */ /* 0x000fe20000004100 */
[-C--:B------:R-:W-:Y:S01]  /*b730*/  FMUL.FTZ R7, R15, R0.reuse ;  /* 0x000000000f077220 */ /* 0x080fe20000410000 */
[----:B------:R-:W-:Y:S01]  /*b740*/  HADD2.F32 R5, -RZ, R34.H0_H0 ;  /* 0x20000022ff057230 */ /* 0x000fe20000004100 */
[C---:B------:R-:W-:Y:S01]  /*b750*/  FMUL.FTZ R8, R17.reuse, R0 ;  /* 0x0000000011087220 */ /* 0x040fe20000410000 */
[----:B------:R-:W-:Y:S01]  /*b760*/  HADD2.F32 R0, -RZ, R36.H1_H1 ;  /* 0x30000024ff007230 */ /* 0x000fe20000004100 */
[----:B------:R-:W-:Y:S01]  /*b770*/  FFMA.FTZ R17, R17, R6, -R7 ;  /* 0x0000000611117223 */ /* 0x000fe20000010807 */
[--C-:B------:R-:W-:Y:S01]  /*b780*/  HADD2.F32 R19, -RZ, R10.reuse.H0_H0 ;  /* 0x2000000aff137230 */ /* 0x100fe20000004100 */
[CC--:B------:R-:W-:Y:S01]  /*b790*/  FMUL.FTZ R7, R9.reuse, R5.reuse ;  /* 0x0000000509077220 */ /* 0x0c0fe20000410000 */
[----:B------:R-:W-:Y:S01]  /*b7a0*/  HADD2.F32 R10, -RZ, R10.H1_H1 ;  /* 0x3000000aff0a7230 */ /* 0x000fe20000004100 */
[C---:B------:R-:W-:Y:S01]  /*b7b0*/  FMUL.FTZ R2, R18.reuse, R5 ;  /* 0x0000000512027220 */ /* 0x040fe20000410000 */
[----:B------:R-:W-:Y:S01]  /*b7c0*/  HADD2.F32 R5, -RZ, R35.H0_H0 ;  /* 0x20000023ff057230 */ /* 0x000fe20000004100 */
[-C--:B------:R-:W-:Y:S01]  /*b7d0*/  FFMA.FTZ R13, R18, R0.reuse, -R7 ;  /* 0x00000000120d7223 */ /* 0x080fe20000010807 */
[----:B------:R-:W-:Y:S01]  /*b7e0*/  HADD2.F32 R22, -RZ, R11.H0_H0 ;  /* 0x2000000bff167230 */ /* 0x000fe20000004100 */
[----:B------:R-:W-:Y:S01]  /*b7f0*/  FFMA.FTZ R9, R9, R0, R2 ;  /* 0x0000000009097223 */ /* 0x000fe20000010002 */
[----:B------:R-:W-:Y:S01]  /*b800*/  HADD2.F32 R0, -RZ, R35.H1_H1 ;  /* 0x30000023ff007230 */ /* 0x000fe20000004100 */
[----:B------:R-:W-:Y:S01]  /*b810*/  FFMA.FTZ R16, R15, R6, R8 ;  /* 0x000000060f107223 */ /* 0x000fe20000010008 */
[--C-:B------:R-:W-:Y:S01]  /*b820*/  HADD2.F32 R2, -RZ, R38.reuse.H0_H0 ;  /* 0x20000026ff027230 */ /* 0x100fe20000004100 */
[-C--:B------:R-:W-:Y:S01]  /*b830*/  FMUL.FTZ R8, R19, R5.reuse ;  /* 0x0000000513087220 */ /* 0x080fe20000410000 */
[----:B------:R-:W-:Y:S01]  /*b840*/  HADD2.F32 R6, -RZ, R37.H1_H1 ;  /* 0x30000025ff067230 */ /* 0x000fe20000004100 */
[----:B------:R-:W-:Y:S01]  /*b850*/  FMUL.FTZ R7, R20, R5 ;  /* 0x0000000514077220 */ /* 0x000fe20000410000 */
[----:B------:R-:W-:Y:S01]  /*b860*/  HADD2.F32 R11, -RZ, R11.H1_H1 ;  /* 0x3000000bff0b7230 */ /* 0x000fe20000004100 */
[----:B------:R-:W-:Y:S01]  /*b870*/  FMUL.FTZ R5, R10, R0 ;  /* 0x000000000a057220 */ /* 0x000fe20000410000 */
[----:B------:R-:W-:Y:S01]  /*b880*/  F2FP.PACK_AB R12, R12, R30 ;  /* 0x0000001e0c0c723e */ /* 0x000fe200000000ff */
[----:B------:R-:W-:Y:S01]  /*b890*/  FMUL.FTZ R0, R21, R0 ;  /* 0x0000000015007220 */ /* 0x000fe20000410000 */
[----:B------:R-:W-:Y:S01]  /*b8a0*/  F2FP.PACK_AB R13, R13, R17 ;  /* 0x000000110d0d723e */ /* 0x000fe200000000ff */
[----:B------:R-:W-:Y:S01]  /*b8b0*/  FFMA.FTZ R20, R20, R2, -R8 ;  /* 0x0000000214147223 */ /* 0x000fe20000010808 */
[----:B------:R-:W-:Y:S01]  /*b8c0*/  F2FP.PACK_AB R9, R9, R16 ;  /* 0x000000100909723e */ /* 0x000fe200000000ff */
[----:B------:R-:W-:Y:S01]  /*b8d0*/  FFMA.FTZ R19, R19, R2, R7 ;  /* 0x0000000213137223 */ /* 0x000fe20000010007 */
[----:B------:R-:W-:Y:S01]  /*b8e0*/  HADD2.F32 R2, -RZ, R38.H1_H1 ;  /* 0x30000026ff027230 */ /* 0x000fe20000004100 */
[-C--:B------:R-:W-:Y:S01]  /*b8f0*/  FFMA.FTZ R10, R10, R6.reuse, R0 ;  /* 0x000000060a0a7223 */ /* 0x080fe20000010000 */
[----:B------:R-:W-:Y:S01]  /*b900*/  HADD2.F32 R0, -RZ, R37.H0_H0 ;  /* 0x20000025ff007230 */ /* 0x000fe20000004100 */
[----:B------:R-:W-:Y:S01]  /*b910*/  FFMA.FTZ R14, R21, R6, -R5 ;  /* 0x00000006150e7223 */ /* 0x000fe20000010805 */
[--C-:B------:R-:W-:Y:S01]  /*b920*/  HADD2.F32 R6, -RZ, R39.reuse.H1_H1 ;  /* 0x30000027ff067230 */ /* 0x100fe20000004100 */
[-C--:B------:R-:W-:Y:S01]  /*b930*/  FMUL.FTZ R8, R22, R2.reuse ;  /* 0x0000000216087220 */ /* 0x080fe20000410000 */
[----:B------:R-:W-:Y:S01]  /*b940*/  HADD2.F32 R5, -RZ, R39.H0_H0 ;  /* 0x20000027ff057230 */ /* 0x000fe20000004100 */
[----:B------:R-:W-:Y:S01]  /*b950*/  FMUL.FTZ R7, R23, R2 ;  /* 0x0000000217077220 */ /* 0x000fe20000410000 */
[----:B------:R-:W-:Y:S01]  /*b960*/  F2FP.PACK_AB R14, R14, R20 ;  /* 0x000000140e0e723e */ /* 0x000fe200000000ff */
[-C--:B------:R-:W-:Y:S01]  /*b970*/  FMUL.FTZ R2, R11, R0.reuse ;  /* 0x000000000b027220 */ /* 0x080fe20000410000 */
[----:B------:R-:W-:Y:S01]  /*b980*/  F2FP.PACK_AB R10, R10, R19 ;  /* 0x000000130a0a723e */ /* 0x000fe200000000ff */
[----:B------:R-:W-:-:S02]  /*b990*/  FMUL.FTZ R0, R25, R0 ;  /* 0x0000000019007220 */ /* 0x000fc40000410000 */
[-C--:B------:R-:W-:Y:S01]  /*b9a0*/  FFMA.FTZ R15, R23, R6.reuse, -R8 ;  /* 0x00000006170f7223 */ /* 0x080fe20000010808 */
[----:B------:R-:W-:Y:S01]  /*b9b0*/  F2FP.PACK_AB R8, R27, R29 ;  /* 0x0000001d1b08723e */ /* 0x000fe200000000ff */
[-C--:B------:R-:W-:Y:S02]  /*b9c0*/  FFMA.FTZ R2, R25, R5.reuse, -R2 ;  /* 0x0000000519027223 */ /* 0x080fe40000010802 */
[----:B------:R-:W-:Y:S02]  /*b9d0*/  FFMA.FTZ R7, R22, R6, R7 ;  /* 0x0000000616077223 */ /* 0x000fe40000010007 */
[----:B------:R-:W-:Y:S01]  /*b9e0*/  FFMA.FTZ R0, R11, R5, R0 ;  /* 0x000000050b007223 */ /* 0x000fe20000010000 */
[----:B------:R-:W-:-:S04]  /*b9f0*/  F2FP.PACK_AB R15, R2, R15 ;  /* 0x0000000f020f723e */ /* 0x000fc800000000ff */
[----:B------:R-:W-:Y:S01]  /*ba00*/  F2FP.PACK_AB R11, R0, R7 ;  /* 0x00000007000b723e */ /* 0x000fe200000000ff */
[----:B------:R1:W-:Y:S04]  /*ba10*/  STS.128 [R28+0x7100], R12 ;  /* 0x0071000c1c007388 */ /* 0x0003e80000000c00 */
[----:B------:R1:W-:Y:S02]  /*ba20*/  STS.128 [R26+0x7100], R8 ;  /* 0x007100081a007388 */ /* 0x0003e40000000c00 */
.L_x_127:
[----:B------:R-:W-:Y:S05]  /*ba30*/  BSYNC B0 ;  /* 0x0000000000007941 */ /* 0x000fea0003800000 */
.L_x_126:
[----:B------:R-:W-:Y:S01]  /*ba40*/  IADD3 R0, R31, 0x20, RZ ;  /* 0x000000201f007810 */ /* 0x000fe20007ffe0ff */
[----:B------:R-:W-:Y:S03]  /*ba50*/  BSSY B0, `(.L_x_128) ;  /* 0x000005d000007945 */ /* 0x000fe60003800000 */
[----:B------:R-:W-:-:S13]  /*ba60*/  ISETP.GE.OR P1, PT, R0, UR4, P0 ;  /* 0x0000000400007c0c */ /* 0x000fda0008726670 */
[----:B------:R-:W-:Y:S05]  /*ba70*/  @P1 BRA `(.L_x_129) ;  /* 0x000005a000001947 */ /* 0x000fea0003800000 */
[----:B------:R-:W-:Y:S02]  /*ba80*/  SHF.R.S32.HI R2, RZ, 0x1f, R0 ;  /* 0x0000001fff027819 */ /* 0x000fe40000011400 */
[----:B------:R-:W-:Y:S02]  /*ba90*/  SHF.L.U32 R5, R0, 0x6, RZ ;  /* 0x0000000600057819 */ /* 0x000fe400000006ff */
[----:B------:R-:W-:Y:S02]  /*baa0*/  LEA.HI R2, R2, R0, RZ, 0x3 ;  /* 0x0000000002027211 */ /* 0x000fe400078f18ff */
[----:B------:R-:W-:Y:S02]  /*bab0*/  LOP3.LUT R0, R5, 0x1c0, RZ, 0xc0, !PT ;  /* 0x000001c005007812 */ /* 0x000fe400078ec0ff */
[----:B------:R-:W-:Y:S02]  /*bac0*/  SHF.L.U32 R2, R2, 0x6, RZ ;  /* 0x0000000602027819 */ /* 0x000fe400000006ff */
[----:B------:R-:W-:-:S02]  /*bad0*/  IADD3 R6, R24, c[0x0][0x27c], RZ ;  /* 0x00009f0018067a10 */ /* 0x000fc40007ffe0ff */
[----:B------:R-:W-:Y:S02]  /*bae0*/  LOP3.LUT R5, R0, 0x38, R24, 0xf8, !PT ;  /* 0x0000003800057812 */ /* 0x000fe400078ef818 */
[----:B------:R-:W-:Y:S02]  /*baf0*/  SHF.R.U32.HI R7, RZ, 0x3, R0 ;  /* 0x00000003ff077819 */ /* 0x000fe40000011600 */
[----:B------:R-:W-:Y:S02]  /*bb00*/  LOP3.LUT R2, R2, 0xfffffe00, RZ, 0xc0, !PT ;  /* 0xfffffe0002027812 */ /* 0x000fe400078ec0ff */
[----:B------:R-:W-:Y:S02]  /*bb10*/  LOP3.LUT R0, R0, 0x38, R6, 0xf8, !PT ;  /* 0x0000003800007812 */ /* 0x000fe400078ef806 */
[C-C-:B------:R-:W-:Y:S02]  /*bb20*/  LOP3.LUT R5, R2.reuse, R5, R7.reuse, 0xf6, !PT ;  /* 0x0000000502057212 */ /* 0x140fe400078ef607 */
[----:B------:R-:W-:Y:S01]  /*bb30*/  LOP3.LUT R2, R2, R0, R7, 0xf6, !PT ;  /* 0x0000000002027212 */ /* 0x000fe200078ef607 */
[----:B------:R-:W-:Y:S01]  /*bb40*/  HADD2.F32 R7, -RZ, R32.H0_H0 ;  /* 0x20000020ff077230 */ /* 0x000fe20000004100 */
[----:B-1----:R-:W-:-:S02]  /*bb50*/  SHF.L.U32 R28, R5, 0x1, RZ ;  /* 0x00000001051c7819 */ /* 0x002fc400000006ff */
[----:B------:R-:W-:Y:S01]  /*bb60*/  SHF.L.U32 R26, R2, 0x1, RZ ;  /* 0x00000001021a7819 */ /* 0x000fe200000006ff */
[----:B------:R-:W-:Y:S02]  /*bb70*/  HADD2.F32 R2, -RZ, R32.H1_H1 ;  /* 0x30000020ff027230 */ /* 0x000fe40000004100 */
[----:B------:R-:W1:Y:S04]  /*bb80*/  LDS.128 R12, [R28+0x7100] ;  /* 0x007100001c0c7984 */ /* 0x000e680000000c00 */
[----:B------:R-:W2:Y:S01]  /*bb90*/  LDS.128 R8, [R26+0x7100] ;  /* 0x007100001a087984 */ /* 0x000ea20000000c00 */
[--C-:B-1----:R-:W-:Y:S02]  /*bba0*/  HADD2.F32 R17, -RZ, R13.reuse.H0_H0 ;  /* 0x2000000dff117230 */ /* 0x102fe40000004100 */
[----:B------:R-:W-:-:S02]  /*bbb0*/  HADD2.F32 R18, -RZ, R13.H1_H1 ;  /* 0x3000000dff127230 */ /* 0x000fc40000004100 */
[----:B--2---:R-:W-:Y:S02]  /*bbc0*/  HADD2.F32 R13, -RZ, R8.H0_H0 ;  /* 0x20000008ff0d7230 */ /* 0x004fe40000004100 */
[--C-:B------:R-:W-:Y:S02]  /*bbd0*/  HADD2.F32 R5, -RZ, R12.reuse.H0_H0 ;  /* 0x2000000cff057230 */ /* 0x100fe40000004100 */
[----:B------:R-:W-:Y:S01]  /*bbe0*/  HADD2.F32 R16, -RZ, R12.H1_H1 ;  /* 0x3000000cff107230 */ /* 0x000fe20000004100 */
[C---:B------:R-:W-:Y:S01]  /*bbf0*/  FMUL.FTZ R0, R2.reuse, R13 ;  /* 0x0000000d02007220 */ /* 0x040fe20000410000 */
[--C-:B------:R-:W-:Y:S01]  /*bc00*/  HADD2.F32 R20, -RZ, R14.reuse.H0_H0 ;  /* 0x2000000eff147230 */ /* 0x100fe20000004100 */
[----:B------:R-:W-:Y:S01]  /*bc10*/  FMUL.FTZ R6, R2, R5 ;  /* 0x0000000502067220 */ /* 0x000fe20000410000 */
[----:B------:R-:W-:Y:S02]  /*bc20*/  HADD2.F32 R21, -RZ, R14.H1_H1 ;  /* 0x3000000eff157230 */ /* 0x000fe40000004100 */
[----:B------:R-:W-:-:S02]  /*bc30*/  HADD2.F32 R12, -RZ, R33.H0_H0 ;  /* 0x20000021ff0c7230 */ /* 0x000fc40000004100 */
[----:B------:R-:W-:Y:S01]  /*bc40*/  HADD2.F32 R14, -RZ, R8.H1_H1 ;  /* 0x30000008ff0e7230 */ /* 0x000fe20000004100 */
[C---:B------:R-:W-:Y:S01]  /*bc50*/  FMUL.FTZ R8, R7.reuse, R16 ;  /* 0x0000001007087220 */ /* 0x040fe20000410000 */
[--C-:B------:R-:W-:Y:S01]  /*bc60*/  HADD2.F32 R23, -RZ, R15.reuse.H0_H0 ;  /* 0x2000000fff177230 */ /* 0x100fe20000004100 */
[C---:B------:R-:W-:Y:S01]  /*bc70*/  FFMA.FTZ R30, R12.reuse, R5, -R0 ;  /* 0x000000050c1e7223 */ /* 0x040fe20000010800 */
[----:B------:R-:W-:Y:S01]  /*bc80*/  HADD2.F32 R25, -RZ, R15.H1_H1 ;  /* 0x3000000fff197230 */ /* 0x000fe20000004100 */
[----:B------:R-:W-:Y:S01]  /*bc90*/  FMUL.FTZ R5, R7, R14 ;  /* 0x0000000e07057220 */ /* 0x000fe20000410000 */
[----:B------:R-:W-:Y:S01]  /*bca0*/  HADD2.F32 R2, -RZ, R34.H1_H1 ;  /* 0x30000022ff027230 */ /* 0x000fe20000004100 */
[----:B------:R-:W-:Y:S01]  /*bcb0*/  FFMA.FTZ R29, R12, R13, R6 ;  /* 0x0000000d0c1d7223 */ /* 0x000fe20000010006 */
[----:B------:R-:W-:Y:S02]  /*bcc0*/  HADD2.F32 R15, -RZ, R9.H0_H0 ;  /* 0x20000009ff0f7230 */ /* 0x000fe40000004100 */
[----:B------:R-:W-:Y:S01]  /*bcd0*/  HADD2.F32 R0, -RZ, R33.H1_H1 ;  /* 0x30000021ff007230 */ /* 0x000fe20000004100 */
[C---:B------:R-:W-:Y:S01]  /*bce0*/  FFMA.FTZ R12, R2.reuse, R16, -R5 ;  /* 0x00000010020c7223 */ /* 0x040fe20000010805 */
[----:B------:R-:W-:Y:S01]  /*bcf0*/  HADD2.F32 R6, -RZ, R36.H0_H0 ;  /* 0x20000024ff067230 */ /* 0x000fe20000004100 */
[----:B------:R-:W-:Y:S01]  /*bd00*/  FFMA.FTZ R27, R2, R14, R8 ;  /* 0x0000000e021b7223 */ /* 0x000fe20000010008 */
[----:B------:R-:W-:Y:S01]  /*bd10*/  HADD2.F32 R9, -RZ, R9.H1_H1 ;  /* 0x30000009ff097230 */ /* 0x000fe20000004100 */
[C---:B------:R-:W-:Y:S01]  /*bd20*/  FMUL.FTZ R7, R0.reuse, R15 ;  /* 0x0000000f00077220 */ /* 0x040fe20000410000 */
[----:B------:R-:W-:Y:S01]  /*bd30*/  HADD2.F32 R5, -RZ, R34.H0_H0 ;  /* 0x20000022ff057230 */ /* 0x000fe20000004100 */
[-C--:B------:R-:W-:Y:S01]  /*bd40*/  FMUL.FTZ R8, R0, R17.reuse ;  /* 0x0000001100087220 */ /* 0x080fe20000410000 */
[----:B------:R-:W-:Y:S01]  /*bd50*/  HADD2.F32 R0, -RZ, R36.H1_H1 ;  /* 0x30000024ff007230 */ /* 0x000fe20000004100 */
[----:B------:R-:W-:Y:S01]  /*bd60*/  FFMA.FTZ R17, R6, R17, -R7 ;  /* 0x0000001106117223 */ /* 0x000fe20000010807 */
[--C-:B------:R-:W-:Y:S01]  /*bd70*/  HADD2.F32 R19, -RZ, R10.reuse.H0_H0 ;  /* 0x2000000aff137230 */ /* 0x100fe20000004100 */
[CC--:B------:R-:W-:Y:S01]  /*bd80*/  FMUL.FTZ R7, R5.reuse, R9.reuse ;  /* 0x0000000905077220 */ /* 0x0c0fe20000410000 */
[----:B------:R-:W-:Y:S01]  /*bd90*/  HADD2.F32 R10, -RZ, R10.H1_H1 ;  /* 0x3000000aff0a7230 */ /* 0x000fe20000004100 */
[-C--:B------:R-:W-:Y:S01]  /*bda0*/  FMUL.FTZ R2, R5, R18.reuse ;  /* 0x0000001205027220 */ /* 0x080fe20000410000 */
[----:B------:R-:W-:Y:S01]  /*bdb0*/  HADD2.F32 R5, -RZ, R35.H0_H0 ;  /* 0x20000023ff057230 */ /* 0x000fe20000004100 */
[C---:B------:R-:W-:Y:S01]  /*bdc0*/  FFMA.FTZ R13, R0.reuse, R18, -R7 ;  /* 0x00000012000d7223 */ /* 0x040fe20000010807 */
[----:B------:R-:W-:Y:S01]  /*bdd0*/  HADD2.F32 R22, -RZ, R11.H0_H0 ;  /* 0x2000000bff167230 */ /* 0x000fe20000004100 */
[----:B------:R-:W-:Y:S01]  /*bde0*/  FFMA.FTZ R9, R0, R9, R2 ;  /* 0x0000000900097223 */ /* 0x000fe20000010002 */
[----:B------:R-:W-:Y:S01]  /*bdf0*/  HADD2.F32 R0, -RZ, R35.H1_H1 ;  /* 0x30000023ff007230 */ /* 0x000fe20000004100 */
[----:B------:R-:W-:Y:S01]  /*be00*/  FFMA.FTZ R16, R6, R15, R8 ;  /* 0x0000000f06107223 */ /* 0x000fe20000010008 */
[--C-:B------:R-:W-:Y:S01]  /*be10*/  HADD2.F32 R2, -RZ, R38.reuse.H0_H0 ;  /* 0x20000026ff027230 */ /* 0x100fe20000004100 */
[C---:B------:R-:W-:Y:S01]  /*be20*/  FMUL.FTZ R8, R5.reuse, R19 ;  /* 0x0000001305087220 */ /* 0x040fe20000410000 */
[----:B------:R-:W-:Y:S01]  /*be30*/  HADD2.F32 R6, -RZ, R37.H1_H1 ;  /* 0x30000025ff067230 */ /* 0x000fe20000004100 */
[----:B------:R-:W-:Y:S01]  /*be40*/  FMUL.FTZ R7, R5, R20 ;  /* 0x0000001405077220 */ /* 0x000fe20000410000 */
[----:B------:R-:W-:Y:S01]  /*be50*/  HADD2.F32 R11, -RZ, R11.H1_H1 ;  /* 0x3000000bff0b7230 */ /* 0x000fe20000004100 */
[----:B------:R-:W-:Y:S01]  /*be60*/  FMUL.FTZ R5, R0, R10 ;  /* 0x0000000a00057220 */ /* 0x000fe20000410000 */
[----:B------:R-:W-:Y:S01]  /*be70*/  F2FP.PACK_AB R12, R12, R30 ;  /* 0x0000001e0c0c723e */ /* 0x000fe200000000ff */
[----:B------:R-:W-:Y:S01]  /*be80*/  FMUL.FTZ R0, R0, R21 ;  /* 0x0000001500007220 */ /* 0x000fe20000410000 */
[----:B------:R-:W-:Y:S01]  /*be90*/  F2FP.PACK_AB R13, R13, R17 ;  /* 0x000000110d0d723e */ /* 0x000fe200000000ff */
[C---:B------:R-:W-:Y:S01]  /*bea0*/  FFMA.FTZ R20, R2.reuse, R20, -R8 ;  /* 0x0000001402147223 */ /* 0x040fe20000010808 */
[----:B------:R-:W-:Y:S01]  /*beb0*/  F2FP.PACK_AB R9, R9, R16 ;  /* 0x000000100909723e */ /* 0x000fe200000000ff */
[----:B------:R-:W-:Y:S01]  /*bec0*/  FFMA.FTZ R19, R2, R19, R7 ;  /* 0x0000001302137223 */ /* 0x000fe20000010007 */
[----:B------:R-:W-:Y:S01]  /*bed0*/  HADD2.F32 R2, -RZ, R38.H1_H1 ;  /* 0x30000026ff027230 */ /* 0x000fe20000004100 */
[C---:B------:R-:W-:Y:S01]  /*bee0*/  FFMA.FTZ R10, R6.reuse, R10, R0 ;  /* 0x0000000a060a7223 */ /* 0x040fe20000010000 */
[----:B------:R-:W-:Y:S01]  /*bef0*/  HADD2.F32 R0, -RZ, R37.H0_H0 ;  /* 0x20000025ff007230 */ /* 0x000fe20000004100 */
[----:B------:R-:W-:Y:S01]  /*bf00*/  FFMA.FTZ R14, R6, R21, -R5 ;  /* 0x00000015060e7223 */ /* 0x000fe20000010805 */
[--C-:B------:R-:W-:Y:S01]  /*bf10*/  HADD2.F32 R6, -RZ, R39.reuse.H1_H1 ;  /* 0x30000027ff067230 */ /* 0x100fe20000004100 */
[C---:B------:R-:W-:Y:S01]  /*bf20*/  FMUL.FTZ R8, R2.reuse, R22 ;  /* 0x0000001602087220 */ /* 0x040fe20000410000 */
[----:B------:R-:W-:Y:S01]  /*bf30*/  HADD2.F32 R5, -RZ, R39.H0_H0 ;  /* 0x20000027ff057230 */ /* 0x000fe20000004100 */
[----:B------:R-:W-:Y:S01]  /*bf40*/  FMUL.FTZ R7, R2, R23 ;  /* 0x0000001702077220 */ /* 0x000fe20000410000 */
[----:B------:R-:W-:Y:S01]  /*bf50*/  F2FP.PACK_AB R14, R14, R20 ;  /* 0x000000140e0e723e */ /* 0x000fe200000000ff */
[----:B------:R-:W-:Y:S01]  /*bf60*/  FMUL.FTZ R2, R0, R11 ;  /* 0x0000000b00027220 */ /* 0x000fe20000410000 */
[----:B------:R-:W-:Y:S01]  /*bf70*/  F2FP.PACK_AB R10, R10, R19 ;  /* 0x000000130a0a723e */ /* 0x000fe200000000ff */
[----:B------:R-:W-:-:S02]  /*bf80*/  FMUL.FTZ R0, R0, R25 ;  /* 0x0000001900007220 */ /* 0x000fc40000410000 */
[C---:B------:R-:W-:Y:S01]  /*bf90*/  FFMA.FTZ R15, R6.reuse, R23, -R8 ;  /* 0x00000017060f7223 */ /* 0x040fe20000010808 */
[----:B------:R-:W-:Y:S01]  /*bfa0*/  F2FP.PACK_AB R8, R27, R29 ;  /* 0x0000001d1b08723e */ /* 0x000fe200000000ff */
[C---:B------:R-:W-:Y:S02]  /*bfb0*/  FFMA.FTZ R2, R5.reuse, R25, -R2 ;  /* 0x0000001905027223 */ /* 0x040fe40000010802 */
[----:B------:R-:W-:Y:S02]  /*bfc0*/  FFMA.FTZ R7, R6, R22, R7 ;  /* 0x0000001606077223 */ /* 0x000fe40000010007 */
[----:B------:R-:W-:Y:S01]  /*bfd0*/  FFMA.FTZ R0, R5, R11, R0 ;  /* 0x0000000b05007223 */ /* 0x000fe20000010000 */
[----:B------:R-:W-:-:S04]  /*bfe0*/  F2FP.PACK_AB R15, R2, R15 ;  /* 0x0000000f020f723e */ /* 0x000fc800000000ff */
[----:B------:R-:W-:Y:S01]  /*bff0*/  F2FP.PACK_AB R11, R0, R7 ;  /* 0x00000007000b723e */ /* 0x000fe200000000ff */
[----:B------:R1:W-:Y:S04]  /*c000*/  STS.128 [R28+0x7100], R12 ;  /* 0x0071000c1c007388 */ /* 0x0003e80000000c00 */
[----:B------:R1:W-:Y:S02]  /*c010*/  STS.128 [R26+0x7100], R8 ;  /* 0x007100081a007388 */ /* 0x0003e40000000c00 */
.L_x_129:
[----:B------:R-:W-:Y:S05]  /*c020*/  BSYNC B0 ;  /* 0x0000000000007941 */ /* 0x000fea0003800000 */
.L_x_128:
        /* <DEDUP_REMOVED lines=94> */
.L_x_131:
[----:B------:R-:W-:Y:S05]  /*c610*/  BSYNC B0 ;  /* 0x0000000000007941 */ /* 0x000fea0003800000 */
.L_x_130:
[----:B------:R-:W-:-:S04]  /*c620*/  IADD3 R0, R31, 0x60, RZ ;  /* 0x000000601f007810 */ /* 0x000fc80007ffe0ff */
        /* <DEDUP_REMOVED lines=15> */
[----:B------:R-:W-:-:S02]  /*c720*/  SHF.L.U32 R27, R5, 0x1, RZ ;  /* 0x00000001051b7819 */ /* 0x000fc400000006ff */
[----:B------:R-:W-:Y:S01]  /*c730*/  SHF.L.U32 R25, R2, 0x1, RZ ;  /* 0x0000000102197819 */ /* 0x000fe200000006ff */
[----:B------:R-:W-:Y:S02]  /*c740*/  HADD2.F32 R2, -RZ, R32.H1_H1 ;  /* 0x30000020ff027230 */ /* 0x000fe40000004100 */
[----:B-1----:R-:W1:Y:S04]  /*c750*/  LDS.128 R12, [R27+0x7100] ;  /* 0x007100001b0c7984 */ /* 0x002e680000000c00 */
        /* <DEDUP_REMOVED lines=64> */
[----:B------:R-:W-:Y:S01]  /*cb60*/  FFMA.FTZ R15, R6, R23, -R8 ;  /* 0x00000017060f7223 */ /* 0x000fe20000010808 */
        /* <DEDUP_REMOVED lines=8> */
.L_x_121:
[----:B------:R-:W-:Y:S05]  /*cbf0*/  BSYNC B2 ;  /* 0x0000000000027941 */ /* 0x000fea0003800000 */
.L_x_105:
[----:B------:R-:W-:Y:S01]  /*cc00*/  SHF.R.S32.HI R7, RZ, 0x4, R43 ;  /* 0x00000004ff077819 */ /* 0x000fe2000001142b */
[----:B------:R-:W-:Y:S01]  /*cc10*/  IMAD.SHL.U32 R6, R70, 0x40, RZ ;  /* 0x0000004046067824 */ /* 0x000fe200078e00ff */
[----:B------:R-:W-:-:S04]  /*cc20*/  DEPBAR.LE SB0, 0x0 ;  /* 0x000080000000791a */ /* 0x000fc80000000000 */
[----:B------:R-:W-:Y:S01]  /*cc30*/  LEA.HI R0, R43, R7, RZ, 0x1 ;  /* 0x000000072b007211 */ /* 0x000fe200078f08ff */
[----:B------:R-:W-:Y:S01]  /*cc40*/  IMAD.SHL.U32 R2, R41, 0x40, RZ ;  /* 0x0000004029027824 */ /* 0x000fe200078e00ff */
[----:B------:R-:W-:Y:S01]  /*cc50*/  LOP3.LUT P0, RZ, R70, 0x2, RZ, 0xc0, !PT ;  /* 0x0000000246ff7812 */ /* 0x000fe2000780c0ff */
[----:B------:R-:W-:Y:S01]  /*cc60*/  IMAD.SHL.U32 R5, R42, 0x40, RZ ;  /* 0x000000402a057824 */ /* 0x000fe200078e00ff */
[----:B------:R-:W-:Y:S01]  /*cc70*/  LOP3.LUT R0, R0, 0xfffffffe, RZ, 0xc0, !PT ;  /* 0xfffffffe00007812 */ /* 0x000fe200078ec0ff */
[----:B-1----:R-:W-:Y:S01]  /*cc80*/  IMAD.SHL.U32 R8, R40, 0x8, RZ ;  /* 0x0000000828087824 */ /* 0x002fe200078e00ff */
[----:B------:R-:W-:Y:S01]  /*cc90*/  LOP3.LUT R2, R2, 0x1c0, RZ, 0xc0, !PT ;  /* 0x000001c002027812 */ /* 0x000fe200078ec0ff */
[----:B------:R-:W-:Y:S01]  /*cca0*/  IMAD.SHL.U32 R246, R44, 0x2, RZ ;  /* 0x000000022cf67824 */ /* 0x000fe200078e00ff */
[----:B------:R-:W-:Y:S01]  /*ccb0*/  LOP3.LUT R137, R5, 0xfffffe00, RZ, 0xc0, !PT ;  /* 0xfffffe0005897812 */ /* 0x000fe200078ec0ff */
[----:B------:R-:W-:Y:S01]  /*ccc0*/  IMAD.IADD R7, R7, 0x1, -R0 ;  /* 0x0000000107077824 */ /* 0x000fe200078e0a00 */
[----:B------:R-:W-:Y:S01]  /*ccd0*/  LOP3.LUT R0, R6, 0x1c0, RZ, 0xc0, !PT ;  /* 0x000001c006007812 */ /* 0x000fe200078ec0ff */
[----:B------:R-:W-:Y:S01]  /*cce0*/  IMAD.SHL.U32 R248, R69, 0x2, RZ ;  /* 0x0000000245f87824 */ /* 0x000fe200078e00ff */
[----:B------:R-:W-:Y:S01]  /*ccf0*/  SHF.L.U64.HI R245, R44, 0x1, R245 ;  /* 0x000000012cf57819 */ /* 0x000fe200000102f5 */
[----:B------:R-:W-:Y:S01]  /*cd00*/  IMAD.SHL.U32 R6, R7, 0x8, RZ ;  /* 0x0000000807067824 */ /* 0x000fe200078e00ff */
[----:B------:R-:W-:Y:S01]  /*cd10*/  LOP3.LUT R5, R0, 0x8, R8, 0xf8, !PT ;  /* 0x0000000800057812 */ /* 0x000fe200078ef808 */
[----:B------:R-:W-:Y:S01]  /*cd20*/  UISETP.GE.AND UP0, UPT, UR13, 0x71, UPT ;  /* 0x000000710d00788c */ /* 0x000fe2000bf06270 */
[----:B------:R-:W-:-:S02]  /*cd30*/  SHF.R.U32.HI R0, RZ, 0x3, R0 ;  /* 0x00000003ff007819 */ /* 0x000fc40000011600 */
[----:B------:R-:W-:Y:S02]  /*cd40*/  LOP3.LUT R8, R2, 0x8, R6, 0xf8, !PT ;  /* 0x0000000802087812 */ /* 0x000fe400078ef806 */
[----:B------:R-:W-:Y:S01]  /*cd50*/  SHF.R.U32.HI R6, RZ, 0x3, R2 ;  /* 0x00000003ff067819 */ /* 0x000fe20000011602 */
[----:B------:R-:W-:Y:S01]  /*cd60*/  IMAD R2, R47, 0x400, R137 ;  /* 0x000004002f027824 */ /* 0x000fe200078e0289 */
[----:B------:R-:W-:Y:S02]  /*cd70*/  LOP3.LUT R0, R5, R0, RZ, 0x3c, !PT ;  /* 0x0000000005007212 */ /* 0x000fe400078e3cff */
[----:B------:R-:W-:-:S03]  /*cd80*/  LOP3.LUT R136, R8, R6, RZ, 0x3c, !PT ;  /* 0x0000000608887212 */ /* 0x000fc600078e3cff */
[----:B------:R-:W-:Y:S02]  /*cd90*/  IMAD R0, R7, 0x200, R0 ;  /* 0x0000020007007824 */ /* 0x000fe400078e0200 */
[----:B------:R-:W-:Y:S02]  /*cda0*/  IMAD.IADD R2, R136, 0x1, R2 ;  /* 0x0000000188027824 */ /* 0x000fe400078e0202 */
[----:B------:R-:W-:Y:S01]  /*cdb0*/  IMAD.SHL.U32 R139, R0, 0x2, RZ ;  /* 0x00000002008b7824 */ /* 0x000fe200078e00ff */
[----:B------:R-:W-:Y:S01]  /*cdc0*/  BAR.SYNC.DEFER_BLOCKING 0x0 ;  /* 0x0000000000007b1d */ /* 0x000fe20000010000 */
[----:B------:R-:W-:Y:S02]  /*cdd0*/  IMAD.SHL.U32 R234, R2, 0x2, RZ ;  /* 0x0000000202ea7824 */ /* 0x000fe400078e00ff */
[----:B------:R-:W-:Y:S01]  /*cde0*/  IMAD.WIDE.U32 R6, R250, c[0x0][0x208], RZ ;  /* 0x00008200fa067a25 */ /* 0x000fe200078e00ff */
[C---:B------:R-:W-:Y:S02]  /*cdf0*/  IADD3 R0, R139.reuse, 0x3900, RZ ;  /* 0x000039008b007810 */ /* 0x040fe40007ffe0ff */
[----:B------:R-:W-:Y:S01]  /*ce00*/  IADD3 R238, R139, 0x3920, RZ ;  /* 0x000039208bee7810 */ /* 0x000fe20007ffe0ff */
[----:B------:R-:W-:Y:S01]  /*ce10*/  IMAD R2, R46, c[0x0][0x218], RZ ;  /* 0x000086002e027a24 */ /* 0x000fe200078e02ff */
[----:B------:R-:W-:Y:S01]  /*ce20*/  @P0 IADD3 R238, R0, -0x20, RZ ;  /* 0xffffffe000ee0810 */ /* 0x000fe20007ffe0ff */
[----:B------:R-:W-:-:S02]  /*ce30*/  IMAD R0, R45, c[0x0][0x208], RZ ;  /* 0x000082002d007a24 */ /* 0x000fc400078e02ff */
[----:B------:R-:W-:Y:S01]  /*ce40*/  IMAD R2, R249, c[0x0][0x21c], R2 ;  /* 0x00008700f9027a24 */ /* 0x000fe200078e0202 */
[----:B------:R-:W-:Y:S01]  /*ce50*/  IADD3 R244, R238, 0x800, RZ ;  /* 0x00000800eef47810 */ /* 0x000fe20007ffe0ff */
[----:B------:R-:W-:Y:S01]  /*ce60*/  IMAD R0, R250, c[0x0][0x20c], R0 ;  /* 0x00008300fa007a24 */ /* 0x000fe200078e0200 */
[C---:B------:R-:W-:Y:S01]  /*ce70*/  IADD3 R243, R238.reuse, 0x1000, RZ ;  /* 0x00001000eef37810 */ /* 0x040fe20007ffe0ff */
[----:B------:R-:W-:Y:S01]  /*ce80*/  IMAD R237, R3, 0x2, R234 ;  /* 0x0000000203ed7824 */ /* 0x000fe200078e02ea */
[C---:B------:R-:W-:Y:S01]  /*ce90*/  IADD3 R242, R238.reuse, 0x1800, RZ ;  /* 0x00001800eef27810 */ /* 0x040fe20007ffe0ff */
[----:B------:R-:W-:Y:S01]  /*cea0*/  IMAD.IADD R7, R7, 0x1, R0 ;  /* 0x0000000107077824 */ /* 0x000fe200078e0200 */
[----:B------:R-:W-:Y:S01]  /*ceb0*/  IADD3 R241, R238, 0x2000, RZ ;  /* 0x00002000eef17810 */ /* 0x000fe20007ffe0ff */
[----:B------:R-:W-:Y:S01]  /*cec0*/  IMAD R235, R4, 0x2, R234 ;  /* 0x0000000204eb7824 */ /* 0x000fe200078e02ea */
[C---:B------:R-:W-:Y:S01]  /*ced0*/  IADD3 R240, R238.reuse, 0x2800, RZ ;  /* 0x00002800eef07810 */ /* 0x040fe20007ffe0ff */
[----:B------:R-:W-:Y:S01]  /*cee0*/  IMAD.WIDE.U32 R6, R249, c[0x0][0x218], R6 ;  /* 0x00008600f9067a25 */ /* 0x000fe200078e0006 */
[----:B------:R-:W-:Y:S01]  /*cef0*/  IADD3 R239, R238, 0x3000, RZ ;  /* 0x00003000eeef7810 */ /* 0x000fe20007ffe0ff */
[----:B------:R-:W-:Y:S02]  /*cf00*/  LDSM.16.M88.4 R24, [R139+0x3900] ;  /* 0x003900008b18783b */ /* 0x000fe40000000200 */
[----:B------:R-:W-:Y:S01]  /*cf10*/  IMAD R236, R3, 0x2, R235 ;  /* 0x0000000203ec7824 */ /* 0x000fe200078e02eb */
[----:B------:R-:W-:Y:S01]  /*cf20*/  IADD3 R0, P0, R6, UR26, RZ ;  /* 0x0000001a06007c10 */ /* 0x000fe2000ff1e0ff */
[----:B------:R-:W1:Y:S03]  /*cf30*/  LDSM.16.M88.4 R8, [R234+0x9100] ;  /* 0x00910000ea08783b */ /* 0x000e660000000200 */
[----:B------:R-:W-:Y:S01]  /*cf40*/  IADD3.X R6, R7, UR5, R2, P0, !PT ;  /* 0x0000000507067c10 */ /* 0x000fe200087fe402 */
[----:B------:R-:W2:Y:S01]  /*cf50*/  LDSM.16.M88.4 R20, [R139+0x4100] ;  /* 0x004100008b14783b */ /* 0x000ea20000000200 */
[----:B------:R-:W-:-:S03]  /*cf60*/  LEA R2, P0, R0, c[0x0][0x1f8], 0x1 ;  /* 0x00007e0000027a11 */ /* 0x000fc600078008ff */
[----:B------:R-:W3:Y:S01]  /*cf70*/  LDSM.16.M88.4 R16, [R139+0x4900] ;  /* 0x004900008b10783b */ /* 0x000ee20000000200 */
[----:B------:R-:W-:Y:S02]  /*cf80*/  LEA.HI.X R0, R0, c[0x0][0x1fc], R6, 0x1, P0 ;  /* 0x00007f0000007a11 */ /* 0x000fe400000f0c06 */
[----:B------:R-:W-:Y:S01]  /*cf90*/  ISETP.GE.AND P0, PT, R44, c[0x0][0x1d4], PT ;  /* 0x000075002c007a0c */ /* 0x000fe20003f06270 */
[----:B------:R-:W-:Y:S03]  /*cfa0*/  LDSM.16.M88.4 R28, [R139+0x5100] ;  /* 0x005100008b1c783b */ /* 0x000fe60000000200 */
[C---:B------:R-:W-:Y:S01]  /*cfb0*/  ISETP.LT.OR P6, PT, R68.reuse, 0x1, P0 ;  /* 0x000000014400780c */ /* 0x040fe200007c1670 */
[----:B------:R-:W-:Y:S01]  /*cfc0*/  LDSM.16.M88.4 R32, [R139+0x5900] ;  /* 0x005900008b20783b */ /* 0x000fe20000000200 */
[----:B------:R-:W-:-:S03]  /*cfd0*/  ISETP.LT.OR P4, PT, R68, 0x21, P0 ;  /* 0x000000214400780c */ /* 0x000fc60000781670 */
[----:B------:R-:W-:Y:S04]  /*cfe0*/  LDSM.16.M88.4 R36, [R139+0x6100] ;  /* 0x006100008b24783b */ /* 0x000fe80000000200 */
[----:B------:R-:W-:Y:S04]  /*cff0*/  LDSM.16.M88.4 R40, [R139+0x6900] ;  /* 0x006900008b28783b */ /* 0x000fe80000000200 */
[----:B------:R-:W-:Y:S04]  /*d000*/  LDSM.16.M88.4 R12, [R234+0x7100] ;  /* 0x00710000ea0c783b */ /* 0x000fe80000000200 */
[----:B------:R-:W-:Y:S04]  /*d010*/  SHFL.IDX PT, R5, R2, RZ, 0x181f ;  /* 0x00181fff02057589 */ /* 0x000fe800000e0000 */
[----:B------:R-:W4:Y:S01]  /*d020*/  SHFL.IDX PT, R6, R2, 0x1, 0x181f ;  /* 0x00381f0002067f89 */ /* 0x000f2200000e0000 */
[C---:B-1----:R-:W-:Y:S03]  /*d030*/  HMMA.16816.F32 R52, R8.reuse, R24, RZ ;  /* 0x000000180834723c */ /* 0x042fe600000018ff */
[----:B------:R-:W1:Y:S04]  /*d040*/  SHFL.IDX PT, R7, R0, 0x1, 0x181f ;  /* 0x00381f0000077f89 */ /* 0x000e6800000e0000 */
[----:B------:R-:W-:Y:S01]  /*d050*/  LDSM.16.M88.4 R80, [R238+0x800] ;  /* 0x00080000ee50783b */ /* 0x000fe20000000200 */
[C---:B--2---:R-:W-:Y:S03]  /*d060*/  HMMA.16816.F32 R56, R8.reuse, R20, RZ ;  /* 0x000000140838723c */ /* 0x044fe600000018ff */
[----:B------:R-:W-:Y:S04]  /*d070*/  LDSM.16.M88.4 R84, [R238] ;  /* 0x00000000ee54783b */ /* 0x000fe80000000200 */
[----:B------:R-:W-:Y:S01]  /*d080*/  LDSM.16.M88.4 R76, [R238+0x1000] ;  /* 0x00100000ee4c783b */ /* 0x000fe20000000200 */
[----:B---3--:R-:W-:Y:S03]  /*d090*/  HMMA.16816.F32 R60, R8, R16, RZ ;  /* 0x00000010083c723c */ /* 0x008fe600000018ff */
[----:B------:R-:W-:Y:S01]  /*d0a0*/  LDSM.16.M88.4 R48, [R238+0x1800] ;  /* 0x00180000ee30783b */ /* 0x000fe20000000200 */
[----:B----4-:R-:W-:-:S04]  /*d0b0*/  IADD3 R6, P1, R6, R246, RZ ;  /* 0x000000f606067210 */ /* 0x010fc80007f3e0ff */
[----:B------:R-:W-:Y:S01]  /*d0c0*/  HMMA.16816.F32 R64, R8, R28, RZ ;  /* 0x0000001c0840723c */ /* 0x000fe200000018ff */
[----:B-1----:R-:W-:-:S07]  /*d0d0*/  IMAD.X R7, R7, 0x1, R245, P1 ;  /* 0x0000000107077824 */ /* 0x002fce00008e06f5 */
        /* <DEDUP_REMOVED lines=10> */
[----:B------:R-:W-:Y:S04]  /*d180*/  SHFL.IDX PT, R9, R0, RZ, 0x181f ;  /* 0x00181fff00097589 */ /* 0x000fe800000e0000 */
[----:B------:R-:W1:Y:S03]  /*d190*/  SHFL.IDX PT, R8, R2, 0x2, 0x181f ;  /* 0x00581f0002087f89 */ /* 0x000e6600000e0000 */
[C---:B------:R-:W-:Y:S01]  /*d1a0*/  HMMA.16816.F32 R184, R12.reuse, R24, RZ ;  /* 0x000000180cb8723c */ /* 0x040fe200000018ff */
[----:B------:R-:W2:Y:S07]  /*d1b0*/  SHFL.IDX PT, R10, R0, 0x2, 0x181f ;  /* 0x00581f00000a7f89 */ /* 0x000eae00000e0000 */
[C---:B------:R-:W-:Y:S01]  /*d1c0*/  HMMA.16816.F32 R228, R12.reuse, R26, RZ ;  /* 0x0000001a0ce4723c */ /* 0x040fe200000018ff */
[----:B------:R-:W-:Y:S07]  /*d1d0*/  LDSM.16.M88.4 R24, [R238+0x3000] ;  /* 0x00300000ee18783b */ /* 0x000fee0000000200 */
[C---:B------:R-:W-:Y:S07]  /*d1e0*/  HMMA.16816.F32 R188, R12.reuse, R20, RZ ;  /* 0x000000140cbc723c */ /* 0x040fee00000018ff */
[-C--:B-1----:R-:W-:Y:S01]  /*d1f0*/  IADD3 R20, P1, R8, R246.reuse, RZ ;  /* 0x000000f608147210 */ /* 0x082fe20007f3e0ff */
[C---:B------:R-:W-:Y:S01]  /*d200*/  HMMA.16816.F32 R224, R12.reuse, R22, RZ ;  /* 0x000000160ce0723c */ /* 0x040fe200000018ff */
[----:B------:R-:W-:Y:S03]  /*d210*/  SHFL.IDX PT, R22, R2, 0x5, 0x181f ;  /* 0x00b81f0002167f89 */ /* 0x000fe600000e0000 */
[--C-:B--2---:R-:W-:Y:S01]  /*d220*/  IMAD.X R21, R10, 0x1, R245.reuse, P1 ;  /* 0x000000010a157824 */ /* 0x104fe200008e06f5 */
[----:B------:R-:W-:Y:S03]  /*d230*/  SHFL.IDX PT, R23, R0, 0x5, 0x181f ;  /* 0x00b81f0000177f89 */ /* 0x000fe600000e0000 */
[C---:B------:R-:W-:Y:S08]  /*d240*/  HMMA.16816.F32 R152, R12.reuse, R16, RZ ;  /* 0x000000100c98723c */ /* 0x040ff000000018ff */
[C---:B------:R-:W-:Y:S01]  /*d250*/  HMMA.16816.F32 R172, R12.reuse, R18, RZ ;  /* 0x000000120cac723c */ /* 0x040fe200000018ff */
[----:B------:R-:W1:Y:S07]  /*d260*/  LDSM.16.M88.4 R16, [R237+0x9100] ;  /* 0x00910000ed10783b */ /* 0x000e6e0000000200 */
[C---:B------:R-:W-:Y:S08]  /*d270*/  HMMA.16816.F32 R148, R12.reuse, R28, RZ ;  /* 0x0000001c0c94723c */ /* 0x040ff000000018ff */
[C---:B------:R-:W-:Y:S01]  /*d280*/  HMMA.16816.F32 R168, R12.reuse, R30, RZ ;  /* 0x0000001e0ca8723c */ /* 0x040fe200000018ff */
[----:B------:R-:W-:Y:S07]  /*d290*/  LDSM.16.M88.4 R28, [R238+0x2800] ;  /* 0x00280000ee1c783b */ /* 0x000fee0000000200 */
[C---:B------:R-:W-:Y:S08]  /*d2a0*/  HMMA.16816.F32 R144, R12.reuse, R32, RZ ;  /* 0x000000200c90723c */ /* 0x040ff000000018ff */
[C---:B------:R-:W-:Y:S01]  /*d2b0*/  HMMA.16816.F32 R164, R12.reuse, R34, RZ ;  /* 0x000000220ca4723c */ /* 0x040fe200000018ff */
[----:B------:R-:W2:Y:S07]  /*d2c0*/  LDSM.16.M88.4 R32, [R238+0x2000] ;  /* 0x00200000ee20783b */ /* 0x000eae0000000200 */
[C---:B------:R-:W-:Y:S01]  /*d2d0*/  HMMA.16816.F32 R140, R12.reuse, R36, RZ ;  /* 0x000000240c8c723c */ /* 0x040fe200000018ff */
[----:B------:R-:W-:Y:S04]  /*d2e0*/  SHFL.IDX PT, R36, R2, 0x4, 0x181f ;  /* 0x00981f0002247f89 */ /* 0x000fe800000e0000 */
[----:B------:R-:W-:Y:S03]  /*d2f0*/  SHFL.IDX PT, R37, R0, 0x4, 0x181f ;  /* 0x00981f0000257f89 */ /* 0x000fe600000e0000 */
[C---:B------:R-:W-:Y:S08]  /*d300*/  HMMA.16816.F32 R180, R12.reuse, R38, RZ ;  /* 0x000000260cb4723c */ /* 0x040ff000000018ff */
[C---:B------:R-:W-:Y:S08]  /*d310*/  HMMA.16816.F32 R120, R12.reuse, R40, RZ ;  /* 0x000000280c78723c */ /* 0x040ff000000018ff */
[----:B------:R-:W-:Y:S01]  /*d320*/  HMMA.16816.F32 R116, R12, R42, RZ ;  /* 0x0000002a0c74723c */ /* 0x000fe200000018ff */
[----:B------:R-:W3:Y:S04]  /*d330*/  SHFL.IDX PT, R14, R2, 0x3, 0x181f ;  /* 0x00781f00020e7f89 */ /* 0x000ee800000e0000 */
[----:B------:R-:W4:Y:S02]  /*d340*/  SHFL.IDX PT, R15, R0, 0x3, 0x181f ;  /* 0x00781f00000f7f89 */ /* 0x000f2400000e0000 */
[----:B------:R-:W-:Y:S01]  /*d350*/  IADD3 R12, P2, R5, R246, RZ ;  /* 0x000000f6050c7210 */ /* 0x000fe20007f5e0ff */
[C---:B-1----:R-:W-:Y:S01]  /*d360*/  HMMA.16816.F32 R104, R16.reuse, R80, R56 ;  /* 0x000000501068723c */ /* 0x042fe20000001838 */
[----:B------:R-:W1:Y:S03]  /*d370*/  SHFL.IDX PT, R2, R2, 0x6, 0x181f ;  /* 0x00d81f0002027f89 */ /* 0x000e6600000e0000 */
[----:B------:R-:W-:Y:S01]  /*d380*/  IMAD.X R13, R9, 0x1, R245, P2 ;  /* 0x00000001090d7824 */ /* 0x000fe200010e06f5 */
[C---:B------:R-:W-:Y:S01]  /*d390*/  ISETP.LT.OR P2, PT, R68.reuse, 0x11, P0 ;  /* 0x000000114400780c */ /* 0x040fe20000741670 */
[----:B------:R-:W-:Y:S02]  /*d3a0*/  LDSM.16.M88.4 R8, [R237+0x7100] ;  /* 0x00710000ed08783b */ /* 0x000fe40000000200 */
[----:B--2---:R-:W-:Y:S02]  /*d3b0*/  HMMA.16816.F32 R44, R16, R32, R72 ;  /* 0x00000020102c723c */ /* 0x004fe40000001848 */
[----:B------:R-:W-:Y:S01]  /*d3c0*/  @!PT LDS RZ, [RZ] ;  /* 0x00000000fffff984 */ /* 0x000fe20000000800 */
[----:B------:R-:W-:Y:S01]  /*d3d0*/  @!PT LDS RZ, [RZ] ;  /* 0x00000000fffff984 */ /* 0x000fe20000000800 */
[----:B------:R-:W-:Y:S01]  /*d3e0*/  @!PT LDS RZ, [RZ] ;  /* 0x00000000fffff984 */ /* 0x000fe20000000800 */
[----:B------:R2:W-:Y:S01]  /*d3f0*/  LDGSTS.E.BYPASS.LTC128B.128 [R248+0x100], [R12.64], !P6 ;  /* 0x001000000cf87fae */ /* 0x0005e2000f101d56 */
[----:B------:R-:W-:-:S03]  /*d400*/  ISETP.LT.OR P6, PT, R68, 0x41, P0 ;  /* 0x000000414400780c */ /* 0x000fc600007c1670 */
[----:B------:R5:W1:Y:S02]  /*d410*/  SHFL.IDX PT, R5, R0, 0x6, 0x181f ;  /* 0x00d81f0000057f89 */ /* 0x000a6400000e0000 */
[----:B------:R-:W-:Y:S01]  /*d420*/  HMMA.16816.F32 R40, R16, R24, R88 ;  /* 0x000000181028723c */ /* 0x000fe20000001858 */
[----:B---3--:R-:W-:Y:S01]  /*d430*/  IADD3 R14, P1, R14, R246, RZ ;  /* 0x000000f60e0e7210 */ /* 0x008fe20007f3e0ff */
[----:B------:R3:W-:Y:S01]  /*d440*/  LDGSTS.E.BYPASS.LTC128B.128 [R248+0x900], [R6.64], !P2 ;  /* 0x0090000006f87fae */ /* 0x0007e2000d101d56 */
[----:B------:R-:W-:-:S03]  /*d450*/  ISETP.LT.OR P2, PT, R68, 0x31, P0 ;  /* 0x000000314400780c */ /* 0x000fc60000741670 */
[----:B----4-:R-:W-:Y:S01]  /*d460*/  IMAD.X R15, R15, 0x1, R245, P1 ;  /* 0x000000010f0f7824 */ /* 0x010fe200008e06f5 */
[----:B------:R4:W-:Y:S01]  /*d470*/  LDGSTS.E.BYPASS.LTC128B.128 [R248+0x1100], [R20.64], !P4 ;  /* 0x0110000014f87fae */ /* 0x0009e2000e101d56 */
[----:B------:R-:W-:Y:S01]  /*d480*/  ISETP.LT.OR P4, PT, R68, 0x51, P0 ;  /* 0x000000514400780c */ /* 0x000fe20000781670 */
[C---:B------:R-:W-:Y:S07]  /*d490*/  HMMA.16816.F32 R100, R16.reuse, R76, R60 ;  /* 0x0000004c1064723c */ /* 0x040fee000000183c */
[----:B------:R1:W-:Y:S01]  /*d4a0*/  LDGSTS.E.BYPASS.LTC128B.128 [R248+0x1900], [R14.64], !P2 ;  /* 0x019000000ef87fae */ /* 0x0003e2000d101d56 */
[----:B------:R-:W-:Y:S01]  /*d4b0*/  LOP3.LUT P2, RZ, R70, 0x4, RZ, 0xc0, !PT ;  /* 0x0000000446ff7812 */ /* 0x000fe2000784c0ff */
[----:B------:R-:W-:Y:S01]  /*d4c0*/  HMMA.16816.F32 R108, R16, R84, R52 ;  /* 0x00000054106c723c */ /* 0x000fe20000001834 */
[----:B-----5:R-:W-:-:S05]  /*d4d0*/  IMAD.MOV.U32 R0, RZ, RZ, 0x40 ;  /* 0x00000040ff007424 */ /* 0x020fca00078e00ff */
[----:B------:R-:W-:Y:S02]  /*d4e0*/  SEL R0, R0, 0xffffffc0, !P2 ;  /* 0xffffffc000007807 */ /* 0x000fe40005000000 */
[C---:B------:R-:W-:Y:S01]  /*d4f0*/  HMMA.16816.F32 R96, R16.reuse, R48, R64 ;  /* 0x000000301060723c */ /* 0x040fe20000001840 */
[-C--:B---3--:R-:W-:Y:S02]  /*d500*/  IADD3 R6, P1, R36, R246.reuse, RZ ;  /* 0x000000f624067210 */ /* 0x088fe40007f3e0ff */
[----:B------:R-:W-:Y:S02]  /*d510*/  IMAD.IADD R233, R139, 0x1, R0 ;  /* 0x000000018be97824 */ /* 0x000fe400078e0200 */
[----:B------:R-:W-:Y:S01]  /*d520*/  IMAD.IADD R232, R0, 0x1, R238 ;  /* 0x0000000100e87824 */ /* 0x000fe200078e02ee */
[----:B------:R-:W-:Y:S01]  /*d530*/  LOP3.LUT R0, R136, R137, RZ, 0xfc, !PT ;  /* 0x0000008988007212 */ /* 0x000fe200078efcff */
[--C-:B------:R-:W-:Y:S01]  /*d540*/  IMAD.X R7, R37, 0x1, R245.reuse, P1 ;  /* 0x0000000125077824 */ /* 0x100fe200008e06f5 */
[----:B--2---:R-:W-:Y:S01]  /*d550*/  IADD3 R12, P1, R22, R246, RZ ;  /* 0x000000f6160c7210 */ /* 0x004fe20007f3e0ff */
[----:B------:R-:W-:Y:S03]  /*d560*/  HMMA.16816.F32 R36, R16, R86, R112 ;  /* 0x000000561024723c */ /* 0x000fe60000001870 */
[----:B------:R1:W-:Y:S01]  /*d570*/  LDGSTS.E.BYPASS.LTC128B.128 [R248+0x2100], [R6.64], !P6 ;  /* 0x0210000006f87fae */ /* 0x0003e2000f101d56 */
[----:B------:R-:W-:Y:S01]  /*d580*/  IMAD.X R13, R23, 0x1, R245, P1 ;  /* 0x00000001170d7824 */ /* 0x000fe200008e06f5 */
[----:B------:R-:W-:-:S02]  /*d590*/  ISETP.LT.OR P1, PT, R68, 0x61, P0 ;  /* 0x000000614400780c */ /* 0x000fc40000721670 */
[----:B------:R-:W-:Y:S01]  /*d5a0*/  PLOP3.LUT P6, PT, PT, PT, UP0, 0x80, 0x0 ;  /* 0x000000000000781c */ /* 0x000fe20003fcf008 */
[C---:B------:R-:W-:Y:S01]  /*d5b0*/  HMMA.16816.F32 R92, R16.reuse, R28, R92 ;  /* 0x0000001c105c723c */ /* 0x040fe2000000185c */
[----:B------:R2:W-:Y:S07]  /*d5c0*/  LDGSTS.E.BYPASS.LTC128B.128 [R248+0x2900], [R12.64], !P4 ;  /* 0x029000000cf87fae */ /* 0x0005ee000e101d56 */
[C---:B------:R-:W-:Y:S08]  /*d5d0*/  HMMA.16816.F32 R124, R16.reuse, R82, R124 ;  /* 0x00000052107c723c */ /* 0x040ff0000000187c */
[----:B------:R-:W-:Y:S01]  /*d5e0*/  HMMA.16816.F32 R216, R16, R78, R128 ;  /* 0x0000004e10d8723c */ /* 0x000fe20000001880 */
[----:B-1----:R-:W-:-:S07]  /*d5f0*/  IADD3 R6, P0, R2, R246, RZ ;  /* 0x000000f602067210 */ /* 0x002fce0007f1e0ff */
[----:B------:R-:W-:Y:S01]  /*d600*/  HMMA.16816.F32 R200, R16, R50, R132 ;  /* 0x0000003210c8723c */ /* 0x000fe20000001884 */
[----:B------:R-:W-:-:S05]  /*d610*/  IMAD.X R7, R5, 0x1, R245, P0 ;  /* 0x0000000105077824 */ /* 0x000fca00000e06f5 */
[----:B------:R1:W-:Y:S02]  /*d620*/  LDGSTS.E.BYPASS.LTC128B.128 [R248+0x3100], [R6.64], !P1 ;  /* 0x0310000006f87fae */ /* 0x0003e4000c901d56 */
[C---:B------:R-:W-:Y:S02]  /*d630*/  HMMA.16816.F32 R112, R16.reuse, R34, R156 ;  /* 0x000000221070723c */ /* 0x040fe4000000189c */
[----:B----4-:R-:W-:Y:S04]  /*d640*/  LDSM.16.M88.4 R20, [R235+0x9100] ;  /* 0x00910000eb14783b */ /* 0x010fe80000000200 */
[----:B------:R-:W3:Y:S02]  /*d650*/  LDSM.16.M88.4 R72, [R233+0x3900] ;  /* 0x00390000e948783b */ /* 0x000ee40000000200 */
[C---:B------:R-:W-:Y:S02]  /*d660*/  HMMA.16816.F32 R196, R16.reuse, R30, R160 ;  /* 0x0000001e10c4723c */ /* 0x040fe400000018a0 */
[----:B------:R-:W4:Y:S04]  /*d670*/  LDSM.16.M88.4 R56, [R233+0x5900] ;  /* 0x00590000e938783b */ /* 0x000f280000000200 */
[----:B------:R-:W5:Y:S02]  /*d680*/  LDSM.16.M88.4 R88, [R233+0x6900] ;  /* 0x00690000e958783b */ /* 0x000f640000000200 */
[----:B------:R-:W-:Y:S02]  /*d690*/  HMMA.16816.F32 R176, R16, R26, R176 ;  /* 0x0000001a10b0723c */ /* 0x000fe400000018b0 */
[----:B------:R-:W1:Y:S04]  /*d6a0*/  LDSM.16.M88.4 R60, [R233+0x5100] ;  /* 0x00510000e93c783b */ /* 0x000e680000000200 */
[----:B------:R-:W1:Y:S02]  /*d6b0*/  LDSM.16.M88.4 R64, [R233+0x4900] ;  /* 0x00490000e940783b */ /* 0x000e640000000200 */
[C---:B------:R-:W-:Y:S02]  /*d6c0*/  HMMA.16816.F32 R184, R8.reuse, R84, R184 ;  /* 0x0000005408b8723c */ /* 0x040fe400000018b8 */
[----:B------:R-:W1:Y:S04]  /*d6d0*/  LDSM.16.M88.4 R52, [R233+0x6100] ;  /* 0x00610000e934783b */ /* 0x000e680000000200 */
[----:B------:R-:W1:Y:S02]  /*d6e0*/  LDSM.16.M88.4 R16, [R235+0x7100] ;  /* 0x00710000eb10783b */ /* 0x000e640000000200 */
[C---:B------:R-:W-:Y:S02]  /*d6f0*/  HMMA.16816.F32 R188, R8.reuse, R80, R188 ;  /* 0x0000005008bc723c */ /* 0x040fe400000018bc */
[----:B------:R-:W1:Y:S04]  /*d700*/  LDSM.16.M88.4 R68, [R233+0x4100] ;  /* 0x00410000e944783b */ /* 0x000e680000000200 */
[----:B--2---:R-:W-:Y:S02]  /*d710*/  LDSM.16.M88.4 R12, [R236+0x7100] ;  /* 0x00710000ec0c783b */ /* 0x004fe40000000200 */
[C---:B------:R-:W-:Y:S02]  /*d720*/  HMMA.16816.F32 R84, R8.reuse, R86, R228 ;  /* 0x000000560854723c */ /* 0x040fe400000018e4 */
[----:B------:R-:W0:Y:S06]  /*d730*/  LDGDEPBAR ;  /* 0x00000000000079af */ /* 0x000e2c0000000000 */
[C---:B------:R-:W-:Y:S08]  /*d740*/  HMMA.16816.F32 R192, R8.reuse, R76, R152 ;  /* 0x0000004c08c0723c */ /* 0x040ff00000001898 */
[C---:B------:R-:W-:Y:S08]  /*d750*/  HMMA.16816.F32 R80, R8.reuse, R82, R224 ;  /* 0x000000520850723c */ /* 0x040ff000000018e0 */
[C---:B------:R-:W-:Y:S08]  /*d760*/  HMMA.16816.F32 R204, R8.reuse, R48, R148 ;  /* 0x0000003008cc723c */ /* 0x040ff00000001894 */
[C---:B------:R-:W-:Y:S08]  /*d770*/  HMMA.16816.F32 R76, R8.reuse, R78, R172 ;  /* 0x0000004e084c723c */ /* 0x040ff000000018ac */
[C---:B------:R-:W-:Y:S01]  /*d780*/  HMMA.16816.F32 R152, R8.reuse, R50, R168 ;  /* 0x000000320898723c */ /* 0x040fe200000018a8 */
[----:B------:R-:W-:Y:S07]  /*d790*/  LDSM.16.M88.4 R48, [R232] ;  /* 0x00000000e830783b */ /* 0x000fee0000000200 */
[C---:B------:R-:W-:Y:S08]  /*d7a0*/  HMMA.16816.F32 R208, R8.reuse, R32, R144 ;  /* 0x0000002008d0723c */ /* 0x040ff00000001890 */
[C---:B------:R-:W-:Y:S01]  /*d7b0*/  HMMA.16816.F32 R164, R8.reuse, R34, R164 ;  /* 0x0000002208a4723c */ /* 0x040fe200000018a4 */
[----:B------:R-:W-:Y:S07]  /*d7c0*/  LDSM.16.M88.4 R32, [R232+0x2000] ;  /* 0x00200000e820783b */ /* 0x000fee0000000200 */
[C---:B------:R-:W-:Y:S08]  /*d7d0*/  HMMA.16816.F32 R212, R8.reuse, R28, R140 ;  /* 0x0000001c08d4723c */ /* 0x040ff0000000188c */
[C---:B------:R-:W-:Y:S08]  /*d7e0*/  HMMA.16816.F32 R220, R8.reuse, R24, R120 ;  /* 0x0000001808dc723c */ /* 0x040ff00000001878 */
[C---:B------:R-:W-:Y:S01]  /*d7f0*/  HMMA.16816.F32 R180, R8.reuse, R30, R180 ;  /* 0x0000001e08b4723c */ /* 0x040fe200000018b4 */
[----:B------:R-:W-:Y:S07]  /*d800*/  LDSM.16.M88.4 R28, [R232+0x2800] ;  /* 0x00280000e81c783b */ /* 0x000fee0000000200 */
[----:B------:R-:W-:Y:S01]  /*d810*/  HMMA.16816.F32 R172, R8, R26, R116 ;  /* 0x0000001a08ac723c */ /* 0x000fe20000001874 */
[----:B------:R-:W-:Y:S04]  /*d820*/  LDSM.16.M88.4 R8, [R236+0x9100] ;  /* 0x00910000ec08783b */ /* 0x000fe80000000200 */
[----:B------:R-:W-:Y:S03]  /*d830*/  LDSM.16.M88.4 R24, [R232+0x3000] ;  /* 0x00300000e818783b */ /* 0x000fe60000000200 */
[C---:B---3--:R-:W-:Y:S01]  /*d840*/  HMMA.16816.F32 R128, R20.reuse, R74, R36 ;  /* 0x0000004a1480723c */ /* 0x048fe20000001824 */
[----:B------:R-:W2:Y:S07]  /*d850*/  LDSM.16.M88.4 R36, [R232+0x1800] ;  /* 0x00180000e824783b */ /* 0x000eae0000000200 */
[C---:B----4-:R-:W-:Y:S01]  /*d860*/  HMMA.16816.F32 R144, R20.reuse, R56, R44 ;  /* 0x000000381490723c */ /* 0x050fe2000000182c */
[----:B------:R-:W3:Y:S07]  /*d870*/  LDSM.16.M88.4 R44, [R232+0x800] ;  /* 0x00080000e82c783b */ /* 0x000eee0000000200 */
[----:B-----5:R-:W-:Y:S01]  /*d880*/  HMMA.16816.F32 R132, R20, R88, R40 ;  /* 0x000000581484723c */ /* 0x020fe20000001828 */
[----:B------:R-:W4:Y:S01]  /*d890*/  LDSM.16.M88.4 R40, [R232+0x1000] ;  /* 0x00100000e828783b */ /* 0x000f220000000200 */
[----:B------:R-:W-:-:S06]  /*d8a0*/  DEPBAR.LE SB0, 0x0 ;  /* 0x000080000000791a */ /* 0x000fcc0000000000 */
[C---:B-1----:R-:W-:Y:S08]  /*d8b0*/  HMMA.16816.F32 R148, R20.reuse, R60, R96 ;  /* 0x0000003c1494723c */ /* 0x042ff00000001860 */
[C---:B------:R-:W-:Y:S08]  /*d8c0*/  HMMA.16816.F32 R156, R20.reuse, R64, R100 ;  /* 0x00000040149c723c */ /* 0x040ff00000001864 */
[----:B------:R-:W-:Y:S08]  /*d8d0*/  HMMA.16816.F32 R140, R20, R52, R92 ;  /* 0x00000034148c723c */ /* 0x000ff0000000185c */
[----:B------:R-:W-:Y:S08]  /*d8e0*/  HMMA.16816.F32 R96, R16, R74, R84 ;  /* 0x0000004a1060723c */ /* 0x000ff00000001854 */
[C---:B------:R-:W-:Y:S08]  /*d8f0*/  HMMA.16816.F32 R168, R20.reuse, R72, R108 ;  /* 0x0000004814a8723c */ /* 0x040ff0000000186c */
[C---:B------:R-:W-:Y:S08]  /*d900*/  HMMA.16816.F32 R160, R20.reuse, R68, R104 ;  /* 0x0000004414a0723c */ /* 0x040ff00000001868 */
        /* <DEDUP_REMOVED lines=19> */
[C---:B--2---:R-:W-:Y:S08]  /*da40*/  HMMA.16816.F32 R164, R8.reuse, R36, R148 ;  /* 0x0000002408a4723c */ /* 0x044ff00000001894 */
[C---:B------:R-:W-:Y:S08]  /*da50*/  HMMA.16816.F32 R168, R8.reuse, R48, R168 ;  /* 0x0000003008a8723c */ /* 0x040ff000000018a8 */
[C---:B------:R-:W-:Y:S08]  /*da60*/  HMMA.16816.F32 R128, R8.reuse, R50, R128 ;  /* 0x000000320880723c */ /* 0x040ff00000001880 */
[----:B------:R-:W-:Y:S08]  /*da70*/  HMMA.16816.F32 R148, R8, R38, R116 ;  /* 0x000000260894723c */ /* 0x000ff00000001874 */
[C---:B------:R-:W-:Y:S08]  /*da80*/  HMMA.16816.F32 R100, R12.reuse, R48, R100 ;  /* 0x000000300c64723c */ /* 0x040ff00000001864 */
[C---:B------:R-:W-:Y:S08]  /*da90*/  HMMA.16816.F32 R96, R12.reuse, R50, R96 ;  /* 0x000000320c60723c */ /* 0x040ff00000001860 */
[C---:B------:R-:W-:Y:S08]  /*daa0*/  HMMA.16816.F32 R72, R12.reuse, R36, R72 ;  /* 0x000000240c48723c */ /* 0x040ff00000001848 */
[----:B------:R-:W-:Y:S08]  /*dab0*/  HMMA.16816.F32 R68, R12, R38, R68 ;  /* 0x000000260c44723c */ /* 0x000ff00000001844 */
[C---:B---3--:R-:W-:Y:S08]  /*dac0*/  HMMA.16816.F32 R160, R8.reuse, R44, R160 ;  /* 0x0000002c08a0723c */ /* 0x048ff000000018a0 */
[C---:B------:R-:W-:Y:S08]  /*dad0*/  HMMA.16816.F32 R124, R8.reuse, R46, R124 ;  /* 0x0000002e087c723c */ /* 0x040ff0000000187c */
[C---:B------:R-:W-:Y:S08]  /*dae0*/  HMMA.16816.F32 R172, R8.reuse, R24, R132 ;  /* 0x0000001808ac723c */ /* 0x040ff00000001884 */
[----:B------:R-:W-:Y:S08]  /*daf0*/  HMMA.16816.F32 R104, R8, R26, R104 ;  /* 0x0000001a0868723c */ /* 0x000ff00000001868 */
[C---:B------:R-:W-:Y:S08]  /*db00*/  HMMA.16816.F32 R92, R12.reuse, R44, R92 ;  /* 0x0000002c0c5c723c */ /* 0x040ff0000000185c */
[C---:B------:R-:W-:Y:S08]  /*db10*/  HMMA.16816.F32 R48, R12.reuse, R46, R84 ;  /* 0x0000002e0c30723c */ /* 0x040ff00000001854 */
[----:B------:R-:W-:Y:S07]  /*db20*/  HMMA.16816.F32 R36, R12, R24, R20 ;  /* 0x000000180c24723c */ /* 0x000fee0000001814 */
[----:B------:R-:W-:Y:S01]  /*db30*/  P2R R20, PR, RZ, 0x40 ;  /* 0x00000040ff147803 */ /* 0x000fe20000000000 */
[C---:B----4-:R-:W-:Y:S08]  /*db40*/  HMMA.16816.F32 R156, R8.reuse, R40, R156 ;  /* 0x00000028089c723c */ /* 0x050ff0000000189c */
        /* <DEDUP_REMOVED lines=14> */
[----:B------:R-:W-:Y:S01]  /*dc30*/  IMAD.U32 R2, RZ, RZ, UR17 ;  /* 0x00000011ff027e24 */ /* 0x000fe2000f8e00ff */
[----:B------:R-:W-:Y:S01]  /*dc40*/  ISETP.NE.AND P6, PT, R252, 0x1, PT ;  /* 0x00000001fc00780c */ /* 0x000fe20003fc5270 */
        /* <DEDUP_REMOVED lines=37> */
[----:B------:R-:W-:Y:S01]  /*dea0*/  SHFL.IDX PT, R5, R5, 0x6, 0x181f ;  /* 0x00d81f0005057f89 */ /* 0x000fe200000e0000 */
[----:B---3--:R-:W-:-:S03]  /*deb0*/  IMAD.X R9, R9, 0x1, R245, P1 ;  /* 0x0000000109097824 */ /* 0x008fc600008e06f5 */
[----:B------:R-:W1:Y:S01]  /*dec0*/  SHFL.IDX PT, R19, R2, 0x3, 0x181f ;  /* 0x00781f0002137f89 */ /* 0x000e6200000e0000 */
[----:B----4-:R-:W-:Y:S01]  /*ded0*/  IMAD.X R7, R11, 0x1, R245, P0 ;  /* 0x000000010b077824 */ /* 0x010fe200000e06f5 */
[-C--:B------:R-:W-:Y:S02]  /*dee0*/  IADD3 R14, P0, R10, R246.reuse, RZ ;  /* 0x000000f60a0e7210 */ /* 0x080fe40007f1e0ff */
[----:B------:R-:W2:Y:S01]  /*def0*/  SHFL.IDX PT, R18, R2, 0x4, 0x181f ;  /* 0x00981f0002127f89 */ /* 0x000ea200000e0000 */
[----:B-----5:R-:W-:-:S03]  /*df00*/  IADD3 R12, P4, R12, R246, RZ ;  /* 0x000000f60c0c7210 */ /* 0x020fc60007f9e0ff */
[----:B------:R-:W3:Y:S01]  /*df10*/  SHFL.IDX PT, R17, R2, 0x5, 0x181f ;  /* 0x00b81f0002117f89 */ /* 0x000ee200000e0000 */
[----:B------:R-:W-:-:S03]  /*df20*/  IADD3 R10, P2, R13, R246, RZ ;  /* 0x000000f60d0a7210 */ /* 0x000fc60007f5e0ff */
[----:B------:R-:W4:Y:S01]  /*df30*/  SHFL.IDX PT, R2, R2, 0x6, 0x181f ;  /* 0x00d81f0002027f89 */ /* 0x000f2200000e0000 */
[----:B------:R-:W-:-:S03]  /*df40*/  IMAD.X R15, R15, 0x1, R245, P0 ;  /* 0x000000010f0f7824 */ /* 0x000fc600000e06f5 */
        /* <DEDUP_REMOVED lines=13> */
.L_x_132:
[----:B------:R-:W-:Y:S01]  /*e020*/  LOP3.LUT R2, R138, 0xffffffe0, RZ, 0xc0, !PT ;  /* 0xffffffe08a027812 */ /* 0x000fe200078ec0ff */
[----:B-1----:R-:W-:Y:S01]  /*e030*/  IMAD.MOV.U32 R6, RZ, RZ, -0x2 ;  /* 0xfffffffeff067424 */ /* 0x002fe200078e00ff */
[----:B------:R-:W-:Y:S01]  /*e040*/  STL [R1+0x34], R241 ;  /* 0x000034f101007387 */ /* 0x000fe20000100800 */
[----:B------:R-:W-:Y:S02]  /*e050*/  SHF.L.U32 R228, R0, 0x1, RZ ;  /* 0x0000000100e47819 */ /* 0x000fe400000006ff */
[----:B------:R-:W-:Y:S01]  /*e060*/  IMAD.IADD R2, R247, 0x1, -R2 ;  /* 0x00000001f7027824 */ /* 0x000fe200078e0a02 */
[----:B------:R-:W-:Y:S02]  /*e070*/  STL [R1+0x30], R240 ;  /* 0x000030f001007387 */ /* 0x000fe40000100800 */
[----:B------:R-:W-:-:S02]  /*e080*/  IMAD R229, R4, 0x2, R228 ;  /* 0x0000000204e57824 */ /* 0x000fc400078e02e4 */
[----:B------:R-:W-:Y:S01]  /*e090*/  SHF.R.S32.HI R5, RZ, 0x1f, R2 ;  /* 0x0000001fff057819 */ /* 0x000fe20000011402 */
[----:B------:R-:W-:Y:S01]  /*e0a0*/  STL [R1+0x2c], R239 ;  /* 0x00002cef01007387 */ /* 0x000fe20000100800 */
[----:B------:R-:W-:Y:S02]  /*e0b0*/  IMAD R231, R3, 0x2, R228 ;  /* 0x0000000203e77824 */ /* 0x000fe400078e02e4 */
[----:B------:R-:W-:Y:S01]  /*e0c0*/  LEA.HI R5, R5, R2, RZ, 0x2 ;  /* 0x0000000205057211 */ /* 0x000fe200078f10ff */
[----:B------:R1:W-:Y:S01]  /*e0d0*/  STL [R1+0x28], R238 ;  /* 0x000028ee01007387 */ /* 0x0003e20000100800 */
[----:B------:R-:W-:Y:S02]  /*e0e0*/  IMAD R230, R3, 0x2, R229 ;  /* 0x0000000203e67824 */ /* 0x000fe400078e02e5 */
[----:B------:R-:W-:Y:S01]  /*e0f0*/  LOP3.LUT R5, R5, 0x7ffffffc, RZ, 0xc0, !PT ;  /* 0x7ffffffc05057812 */ /* 0x000fe200078ec0ff */
[----:B------:R-:W-:Y:S04]  /*e100*/  STL [R1+0x24], R237 ;  /* 0x000024ed01007387 */ /* 0x000fe80000100800 */
[----:B------:R-:W-:Y:S01]  /*e110*/  IMAD.IADD R2, R2, 0x1, -R5 ;  /* 0x0000000102027824 */ /* 0x000fe200078e0a05 */
[----:B------:R-:W-:Y:S03]  /*e120*/  STL [R1+0x20], R236 ;  /* 0x000020ec01007387 */ /* 0x000fe60000100800 */
[----:B------:R-:W-:Y:S01]  /*e130*/  IMAD R2, R2, R6, UR11 ;  /* 0x0000000b02027e24 */ /* 0x000fe2000f8e0206 */
[----:B------:R-:W-:Y:S04]  /*e140*/  STL [R1+0x1c], R235 ;  /* 0x00001ceb01007387 */ /* 0x000fe80000100800 */
[C---:B------:R-:W-:Y:S01]  /*e150*/  ISETP.GT.AND P0, PT, R2.reuse, RZ, PT ;  /* 0x000000ff0200720c */ /* 0x040fe20003f04270 */
[----:B------:R-:W-:Y:S01]  /*e160*/  STL [R1+0x18], R234 ;  /* 0x000018ea01007387 */ /* 0x000fe20000100800 */
[----:B------:R-:W-:-:S02]  /*e170*/  ISETP.GT.AND P1, PT, R2, 0x1, PT ;  /* 0x000000010200780c */ /* 0x000fc40003f24270 */
[----:B------:R-:W-:Y:S01]  /*e180*/  ISETP.GT.AND P2, PT, R2, 0x8, PT ;  /* 0x000000080200780c */ /* 0x000fe20003f44270 */
[----:B------:R-:W-:Y:S01]  /*e190*/  STL [R1+0x14], R233 ;  /* 0x000014e901007387 */ /* 0x000fe20000100800 */
[----:B------:R-:W-:Y:S02]  /*e1a0*/  FSEL R10, R100, -INF , P0 ;  /* 0xff800000640a7808 */ /* 0x000fe40000000000 */
[----:B------:R-:W-:Y:S01]  /*e1b0*/  FSEL R29, R101, -INF , P1 ;  /* 0xff800000651d7808 */ /* 0x000fe20000800000 */
[----:B------:R2:W-:Y:S01]  /*e1c0*/  STL [R1+0x10], R232 ;  /* 0x000010e801007387 */ /* 0x0005e20000100800 */
[----:B------:R-:W-:Y:S02]  /*e1d0*/  FSEL R16, R170, -INF , P0 ;  /* 0xff800000aa107808 */ /* 0x000fe40000000000 */
[----:B------:R-:W-:Y:S01]  /*e1e0*/  FSEL R12, R168, -INF , P0 ;  /* 0xff800000a80c7808 */ /* 0x000fe20000000000 */
[----:B------:R-:W-:Y:S01]  /*e1f0*/  STL [R1+0xc], R139 ;  /* 0x00000c8b01007387 */ /* 0x000fe20000100800 */
[----:B------:R-:W-:-:S02]  /*e200*/  FSEL R32, R102, -INF , P0 ;  /* 0xff80000066207808 */ /* 0x000fc40000000000 */
[----:B------:R-:W-:Y:S01]  /*e210*/  FSEL R13, R169, -INF , P1 ;  /* 0xff800000a90d7808 */ /* 0x000fe20000800000 */
[----:B------:R-:W0:Y:S01]  /*e220*/  LDGDEPBAR ;  /* 0x00000000000079af */ /* 0x000e220000000000 */
[----:B------:R-:W-:Y:S02]  /*e230*/  ISETP.GT.AND P0, PT, R2, 0x9, PT ;  /* 0x000000090200780c */ /* 0x000fe40003f04270 */
[----:B------:R-:W-:Y:S02]  /*e240*/  FSEL R30, R96, -INF , P2 ;  /* 0xff800000601e7808 */ /* 0x000fe40001000000 */
[----:B------:R-:W-:Y:S02]  /*e250*/  FMNMX.FTZ R5, R10, R29, !PT ;  /* 0x0000001d0a057209 */ /* 0x000fe40007810000 */
[----:B------:R-:W-:Y:S02]  /*e260*/  FSEL R17, R171, -INF , P1 ;  /* 0xff800000ab117808 */ /* 0x000fe40000800000 */
[----:B------:R-:W-:-:S02]  /*e270*/  FSEL R33, R103, -INF , P1 ;  /* 0xff80000067217808 */ /* 0x000fc40000800000 */
[----:B------:R-:W-:Y:S02]  /*e280*/  FSEL R14, R128, -INF , P2 ;  /* 0xff800000800e7808 */ /* 0x000fe40001000000 */
[----:B------:R-:W-:Y:S02]  /*e290*/  ISETP.GT.AND P1, PT, R2, 0x10, PT ;  /* 0x000000100200780c */ /* 0x000fe40003f24270 */
[----:B------:R-:W-:Y:S02]  /*e2a0*/  FSEL R31, R97, -INF , P0 ;  /* 0xff800000611f7808 */ /* 0x000fe40000000000 */
[----:B------:R-:W-:Y:S02]  /*e2b0*/  FMNMX.FTZ R6, R12, R13, !PT ;  /* 0x0000000d0c067209 */ /* 0x000fe40007810000 */
[----:B------:R-:W-:Y:S02]  /*e2c0*/  FMNMX.FTZ R5, R30, R5, !PT ;  /* 0x000000051e057209 */ /* 0x000fe40007810000 */
[----:B------:R-:W-:-:S02]  /*e2d0*/  FSEL R18, R130, -INF , P2 ;  /* 0xff80000082127808 */ /* 0x000fc40001000000 */
[----:B------:R-:W-:Y:S02]  /*e2e0*/  FSEL R34, R98, -INF , P2 ;  /* 0xff80000062227808 */ /* 0x000fe40001000000 */
[----:B------:R-:W-:Y:S02]  /*e2f0*/  FSEL R15, R129, -INF , P0 ;  /* 0xff800000810f7808 */ /* 0x000fe40000000000 */
[----:B------:R-:W-:Y:S02]  /*e300*/  ISETP.GT.AND P2, PT, R2, 0x11, PT ;  /* 0x000000110200780c */ /* 0x000fe40003f44270 */
[----:B------:R-:W-:Y:S02]  /*e310*/  FSEL R89, R92, -INF , P1 ;  /* 0xff8000005c597808 */ /* 0x000fe40000800000 */
[----:B------:R-:W-:Y:S02]  /*e320*/  FMNMX.FTZ R6, R14, R6, !PT ;  /* 0x000000060e067209 */ /* 0x000fe40007810000 */
[----:B------:R-:W-:-:S02]  /*e330*/  FMNMX.FTZ R5, R31, R5, !PT ;  /* 0x000000051f057209 */ /* 0x000fc40007810000 */
[----:B------:R-:W-:Y:S02]  /*e340*/  FSEL R28, R131, -INF , P0 ;  /* 0xff800000831c7808 */ /* 0x000fe40000000000 */
[----:B------:R-:W-:Y:S02]  /*e350*/  FSEL R35, R99, -INF , P0 ;  /* 0xff80000063237808 */ /* 0x000fe40000000000 */
[----:B------:R-:W-:Y:S02]  /*e360*/  ISETP.GT.AND P0, PT, R2, 0x18, PT ;  /* 0x000000180200780c */ /* 0x000fe40003f04270 */
[----:B------:R-:W-:Y:S02]  /*e370*/  FSEL R40, R160, -INF , P1 ;  /* 0xff800000a0287808 */ /* 0x000fe40000800000 */
[----:B------:R-:W-:Y:S02]  /*e380*/  FSEL R90, R93, -INF , P2 ;  /* 0xff8000005d5a7808 */ /* 0x000fe40001000000 */
[----:B------:R-:W-:-:S02]  /*e390*/  FMNMX.FTZ R6, R15, R6, !PT ;  /* 0x000000060f067209 */ /* 0x000fc40007810000 */
[----:B------:R-:W-:Y:S02]  /*e3a0*/  FMNMX.FTZ R5, R89, R5, !PT ;  /* 0x0000000559057209 */ /* 0x000fe40007810000 */
[----:B------:R-:W-:Y:S02]  /*e3b0*/  FSEL R85, R162, -INF , P1 ;  /* 0xff800000a2557808 */ /* 0x000fe40000800000 */
[----:B------:R-:W-:Y:S02]  /*e3c0*/  FSEL R97, R94, -INF , P1 ;  /* 0xff8000005e617808 */ /* 0x000fe40000800000 */
[----:B------:R-:W-:Y:S02]  /*e3d0*/  ISETP.GT.AND P1, PT, R2, 0x19, PT ;  /* 0x000000190200780c */ /* 0x000fe40003f24270 */
[----:B------:R-:W-:Y:S02]  /*e3e0*/  FSEL R87, R126, -INF , P0 ;  /* 0xff8000007e577808 */ /* 0x000fe40000000000 */
[----:B------:R-:W-:-:S02]  /*e3f0*/  FSEL R80, R124, -INF , P0 ;  /* 0xff8000007c507808 */ /* 0x000fc40000000000 */
[----:B------:R-:W-:Y:S02]  /*e400*/  FSEL R117, R50, -INF , P0 ;  /* 0xff80000032757808 */ /* 0x000fe40000000000 */
[----:B------:R-:W-:Y:S02]  /*e410*/  FSEL R91, R48, -INF , P0 ;  /* 0xff800000305b7808 */ /* 0x000fe40000000000 */
[----:B------:R-:W-:Y:S02]  /*e420*/  FSEL R41, R161, -INF , P2 ;  /* 0xff800000a1297808 */ /* 0x000fe40001000000 */
[----:B------:R-:W-:Y:S02]  /*e430*/  ISETP.GT.AND P0, PT, R2, 0x21, PT ;  /* 0x000000210200780c */ /* 0x000fe40003f04270 */
        /* <DEDUP_REMOVED lines=8> */
[C---:B------:R-:W-:Y:S02]  /*e4c0*/  ISETP.GT.AND P2, PT, R2.reuse, 0x20, PT ;  /* 0x000000200200780c */ /* 0x040fe40003f44270 */
[----:B------:R-:W-:Y:S02]  /*e4d0*/  FSEL R125, R159, -INF , P0 ;  /* 0xff8000009f7d7808 */ /* 0x000fe40000000000 */
[----:B------:R-:W-:Y:S02]  /*e4e0*/  FSEL R121, R157, -INF , P0 ;  /* 0xff8000009d797808 */ /* 0x000fe40000000000 */
[----:B------:R-:W-:Y:S02]  /*e4f0*/  ISETP.GT.AND P1, PT, R2, 0x28, PT ;  /* 0x000000280200780c */ /* 0x000fe40003f24270 */
[----:B------:R-:W-:Y:S02]  /*e500*/  FSEL R133, R47, -INF , P0 ;  /* 0xff8000002f857808 */ /* 0x000fe40000000000 */
[----:B------:R-:W-:-:S02]  /*e510*/  FSEL R129, R45, -INF , P0 ;  /* 0xff8000002d817808 */ /* 0x000fc40000000000 */
[----:B------:R-:W-:Y:S02]  /*e520*/  FMNMX.FTZ R6, R41, R6, !PT ;  /* 0x0000000629067209 */ /* 0x000fe40007810000 */
[----:B------:R-:W-:Y:S02]  /*e530*/  FMNMX.FTZ R5, R91, R5, !PT ;  /* 0x000000055b057209 */ /* 0x000fe40007810000 */
[----:B------:R-:W-:Y:S02]  /*e540*/  ISETP.GT.AND P0, PT, R2, 0x30, PT ;  /* 0x000000300200780c */ /* 0x000fe40003f04270 */
[----:B------:R-:W-:Y:S02]  /*e550*/  FSEL R120, R156, -INF , P2 ;  /* 0xff8000009c787808 */ /* 0x000fe40001000000 */
[----:B------:R-:W-:Y:S02]  /*e560*/  FSEL R119, R44, -INF , P2 ;  /* 0xff8000002c777808 */ /* 0x000fe40001000000 */
[----:B------:R-:W-:-:S02]  /*e570*/  FSEL R126, R154, -INF , P1 ;  /* 0xff8000009a7e7808 */ /* 0x000fc40000800000 */
[----:B------:R-:W-:Y:S02]  /*e580*/  FMNMX.FTZ R6, R80, R6, !PT ;  /* 0x0000000650067209 */ /* 0x000fe40007810000 */
[----:B------:R-:W-:Y:S02]  /*e590*/  FMNMX.FTZ R5, R96, R5, !PT ;  /* 0x0000000560057209 */ /* 0x000fe40007810000 */
[----:B------:R-:W-:Y:S02]  /*e5a0*/  FSEL R156, R166, -INF , P0 ;  /* 0xff800000a69c7808 */ /* 0x000fe40000000000 */
[----:B------:R-:W-:Y:S02]  /*e5b0*/  FSEL R154, R164, -INF , P0 ;  /* 0xff800000a49a7808 */ /* 0x000fe40000000000 */
[----:B------:R-:W-:Y:S02]  /*e5c0*/  FSEL R159, R74, -INF , P0 ;  /* 0xff8000004a9f7808 */ /* 0x000fe40000000000 */
[----:B------:R-:W-:-:S02]  /*e5d0*/  FSEL R131, R72, -INF , P0 ;  /* 0xff80000048837808 */ /* 0x000fc40000000000 */
[----:B------:R-:W-:Y:S02]  /*e5e0*/  ISETP.GT.AND P0, PT, R2, 0x40, PT ;  /* 0x000000400200780c */ /* 0x000fe40003f04270 */
[----:B------:R-:W-:Y:S02]  /*e5f0*/  FMNMX.FTZ R6, R84, R6, !PT ;  /* 0x0000000654067209 */ /* 0x000fe40007810000 */
        /* <DEDUP_REMOVED lines=9> */
[----:B------:R-:W-:-:S02]  /*e690*/  ISETP.GT.AND P4, PT, R2, 0x29, PT ;  /* 0x000000290200780c */ /* 0x000fc40003f84270 */
[C---:B------:R-:W-:Y:S02]  /*e6a0*/  ISETP.GT.AND P1, PT, R2.reuse, 0x39, PT ;  /* 0x000000390200780c */ /* 0x040fe40003f24270 */
        /* <DEDUP_REMOVED lines=17> */
[C---:B------:R-:W-:Y:S02]  /*e7c0*/  ISETP.GT.AND P2, PT, R2.reuse, 0x31, PT ;  /* 0x000000310200780c */ /* 0x040fe40003f44270 */
[C---:B------:R-:W-:Y:S02]  /*e7d0*/  ISETP.GT.AND P1, PT, R2.reuse, 0x50, PT ;  /* 0x000000500200780c */ /* 0x040fe40003f24270 */
[----:B------:R-:W-:Y:S02]  /*e7e0*/  ISETP.GT.AND P0, PT, R2, 0x59, PT ;  /* 0x000000590200780c */ /* 0x000fe40003f04270 */
[----:B------:R-:W-:Y:S02]  /*e7f0*/  FMNMX.FTZ R7, R28, R7, !PT ;  /* 0x000000071c077209 */ /* 0x000fe40007810000 */
        /* <DEDUP_REMOVED lines=8> */
[----:B------:R-:W-:Y:S02]  /*e880*/  FSEL R152, R73, -INF , P2 ;  /* 0xff80000049987808 */ /* 0x000fe40001000000 */
        /* <DEDUP_REMOVED lines=31> */
[----:B--2---:R-:W-:Y:S02]  /*ea80*/  FSEL R232, R38, -INF , P0 ;  /* 0xff80000026e87808 */ /* 0x004fe40000000000 */
[----:B------:R-:W-:Y:S02]  /*ea90*/  FSEL R234, R36, -INF , P0 ;  /* 0xff80000024ea7808 */ /* 0x000fe40000000000 */
[----:B------:R-:W-:Y:S02]  /*eaa0*/  FMNMX.FTZ R7, R86, R7, !PT ;  /* 0x0000000756077209 */ /* 0x000fe40007810000 */
[----:B------:R-:W-:-:S02]  /*eab0*/  ISETP.GT.AND P4, PT, R2, 0x48, PT ;  /* 0x000000480200780c */ /* 0x000fc40003f84270 */
[C---:B------:R-:W-:Y:S02]  /*eac0*/  ISETP.GT.AND P2, PT, R2.reuse, 0x61, PT ;  /* 0x000000610200780c */ /* 0x040fe40003f44270 */
[C---:B------:R-:W-:Y:S02]  /*ead0*/  ISETP.GT.AND P1, PT, R2.reuse, 0x68, PT ;  /* 0x000000680200780c */ /* 0x040fe40003f24270 */
[----:B------:R-:W-:Y:S02]  /*eae0*/  ISETP.GT.AND P0, PT, R2, 0x69, PT ;  /* 0x000000690200780c */ /* 0x000fe40003f04270 */
        /* <DEDUP_REMOVED lines=13> */
[----:B------:R-:W-:Y:S02]  /*ebc0*/  FSEL R180, R145, -INF , P6 ;  /* 0xff80000091b47808 */ /* 0x000fe40003000000 */
[----:B------:R-:W-:-:S02]  /*ebd0*/  FSEL R145, R60, -INF , P4 ;  /* 0xff8000003c917808 */ /* 0x000fc40002000000 */
[----:B------:R-:W-:Y:S02]  /*ebe0*/  FMNMX.FTZ R2, R170, R2, !PT ;  /* 0x00000002aa027209 */ /* 0x000fe40007810000 */
[----:B------:R-:W-:Y:S02]  /*ebf0*/  FMNMX.FTZ R5, R146, R5, !PT ;  /* 0x0000000592057209 */ /* 0x000fe40007810000 */
[----:B------:R-:W-:Y:S02]  /*ec00*/  FMNMX.FTZ R6, R126, R6, !PT ;  /* 0x000000067e067209 */ /* 0x000fe40007810000 */
[----:B------:R-:W-:Y:S02]  /*ec10*/  FSEL R171, R112, -INF , P4 ;  /* 0xff80000070ab7808 */ /* 0x000fe40002000000 */
        /* <DEDUP_REMOVED lines=23> */
[----:B------:R-:W-:Y:S02]  /*ed90*/  FSEL R192, R37, -INF , P2 ;  /* 0xff80000025c07808 */ /* 0x000fe40001000000 */
[----:B------:R-:W-:Y:S02]  /*eda0*/  FMNMX.FTZ R2, R210, R2, !PT ;  /* 0x00000002d2027209 */ /* 0x000fe40007810000 */
[----:B------:R-:W-:-:S02]  /*edb0*/  FMNMX.FTZ R5, R234, R5, !PT ;  /* 0x00000005ea057209 */ /* 0x000fc40007810000 */
[----:B------:R-:W-:Y:S02]  /*edc0*/  FSEL R183, R114, -INF , P4 ;  /* 0xff80000072b77808 */ /* 0x000fe40002000000 */
[----:B------:R-:W-:Y:S02]  /*edd0*/  FMNMX.FTZ R6, R184, R6, !PT ;  /* 0x00000006b8067209 */ /* 0x000fe40007810000 */
[----:B------:R-:W-:Y:S02]  /*ede0*/  FMNMX.FTZ R7, R117, R7, !PT ;  /* 0x0000000775077209 */ /* 0x000fe40007810000 */
[----:B------:R-:W-:Y:S02]  /*edf0*/  FSEL R197, R173, -INF , P2 ;  /* 0xff800000adc57808 */ /* 0x000fe40001000000 */
[----:B------:R-:W-:Y:S02]  /*ee00*/  FSEL R233, R24, -INF , P1 ;  /* 0xff80000018e97808 */ /* 0x000fe40000800000 */
[----:B------:R-:W-:-:S02]  /*ee10*/  FMNMX.FTZ R2, R204, R2, !PT ;  /* 0x00000002cc027209 */ /* 0x000fc40007810000 */
[----:B------:R-:W-:Y:S02]  /*ee20*/  FMNMX.FTZ R5, R192, R5, !PT ;  /* 0x00000005c0057209 */ /* 0x000fe40007810000 */
        /* <DEDUP_REMOVED lines=9> */
[----:B------:R-:W-:Y:S02]  /*eec0*/  FMNMX.FTZ R2, R166, R2, !PT ;  /* 0x00000002a6027209 */ /* 0x000fe40007810000 */
[----:B------:R-:W-:-:S02]  /*eed0*/  FMNMX.FTZ R5, R198, R5, !PT ;  /* 0x00000005c6057209 */ /* 0x000fc40007810000 */
[----:B------:R-:W-:Y:S02]  /*eee0*/  FMNMX.FTZ R6, R218, R6, !PT ;  /* 0x00000006da067209 */ /* 0x000fe40007810000 */
[----:B------:R-:W-:Y:S01]  /*eef0*/  FMNMX.FTZ R7, R133, R7, !PT ;  /* 0x0000000785077209 */ /* 0x000fe20007810000 */
[----:B------:R-:W1:Y:S01]  /*ef00*/  SHFL.BFLY PT, R9, R5, 0x2, 0x1f ;  /* 0x0c401f0005097f89 */ /* 0x000e6200000e0000 */
[----:B------:R-:W-:Y:S02]  /*ef10*/  FMNMX.FTZ R2, R160, R2, !PT ;  /* 0x00000002a0027209 */ /* 0x000fe40007810000 */
[----:B------:R-:W-:Y:S02]  /*ef20*/  FMNMX.FTZ R6, R221, R6, !PT ;  /* 0x00000006dd067209 */ /* 0x000fe40007810000 */
[----:B------:R-:W-:Y:S01]  /*ef30*/  FMNMX.FTZ R7, R134, R7, !PT ;  /* 0x0000000786077209 */ /* 0x000fe20007810000 */
[----:B------:R-:W2:Y:S01]  /*ef40*/  SHFL.BFLY PT, R8, R2, 0x2, 0x1f ;  /* 0x0c401f0002087f89 */ /* 0x000ea200000e0000 */
        /* <DEDUP_REMOVED lines=11> */
[----:B------:R-:W-:Y:S02]  /*f000*/  FMNMX.FTZ R6, R173, R6, !PT ;  /* 0x00000006ad067209 */ /* 0x000fe40007810000 */
[----:B------:R-:W-:-:S02]  /*f010*/  FMNMX.FTZ R7, R169, R7, !PT ;  /* 0x00000007a9077209 */ /* 0x000fc40007810000 */
[----:B-1----:R-:W-:Y:S02]  /*f020*/  FMNMX.FTZ R5, R5, R9, !PT ;  /* 0x0000000905057209 */ /* 0x002fe40007810000 */
[----:B------:R-:W-:Y:S02]  /*f030*/  FMNMX.FTZ R6, R172, R6, !PT ;  /* 0x00000006ac067209 */ /* 0x000fe40007810000 */
[----:B------:R-:W-:Y:S01]  /*f040*/  FSEL R186, R67, -INF , P6 ;  /* 0xff80000043ba7808 */ /* 0x000fe20003000000 */
[----:B------:R-:W1:Y:S01]  /*f050*/  SHFL.BFLY PT, R137, R5, 0x1, 0x1f ;  /* 0x0c201f0005897f89 */ /* 0x000e6200000e0000 */
[----:B------:R-:W-:Y:S02]  /*f060*/  FMNMX.FTZ R7, R187, R7, !PT ;  /* 0x00000007bb077209 */ /* 0x000fe40007810000 */
[----:B--2---:R-:W-:Y:S01]  /*f070*/  FMNMX.FTZ R2, R2, R8, !PT ;  /* 0x0000000802027209 */ /* 0x004fe20007810000 */
[----:B------:R-:W2:Y:S01]  /*f080*/  SHFL.BFLY PT, R9, R6, 0x2, 0x1f ;  /* 0x0c401f0006097f89 */ /* 0x000ea200000e0000 */
[----:B------:R-:W-:-:S02]  /*f090*/  FSEL R201, R62, -INF , P4 ;  /* 0xff8000003ec97808 */ /* 0x000fc40002000000 */
[----:B------:R-:W-:Y:S01]  /*f0a0*/  FMNMX.FTZ R7, R186, R7, !PT ;  /* 0x00000007ba077209 */ /* 0x000fe20007810000 */
[----:B------:R-:W3:Y:S01]  /*f0b0*/  SHFL.BFLY PT, R135, R2, 0x1, 0x1f ;  /* 0x0c201f0002877f89 */ /* 0x000ee200000e0000 */
[----:B------:R-:W-:Y:S02]  /*f0c0*/  FSEL R203, R39, -INF , P2 ;  /* 0xff80000027cb7808 */ /* 0x000fe40001000000 */
[----:B------:R-:W-:Y:S01]  /*f0d0*/  FMNMX.FTZ R7, R201, R7, !PT ;  /* 0x00000007c9077209 */ /* 0x000fe20007810000 */
[----:B------:R-:W-:Y:S01]  /*f0e0*/  LDSM.16.MT88.4 R36, [R230+0x100] ;  /* 0x00010000e624783b */ /* 0x000fe20000004200 */
[----:B------:R-:W-:Y:S02]  /*f0f0*/  FSEL R161, R26, -INF , P1 ;  /* 0xff8000001aa17808 */ /* 0x000fe40000800000 */
[----:B------:R-:W-:Y:S02]  /*f100*/  FMNMX.FTZ R7, R202, R7, !PT ;  /* 0x00000007ca077209 */ /* 0x000fe40007810000 */
[----:B------:R-:W-:-:S02]  /*f110*/  FSEL R237, R27, -INF , P0 ;  /* 0xff8000001bed7808 */ /* 0x000fc40000000000 */
[----:B------:R-:W-:Y:S01]  /*f120*/  FMNMX.FTZ R7, R252, R7, !PT ;  /* 0x00000007fc077209 */ /* 0x000fe20007810000 */
[----:B------:R-:W-:Y:S01]  /*f130*/  LDSM.16.MT88.4 R24, [R229+0x100] ;  /* 0x00010000e518783b */ /* 0x000fe20000004200 */
[----:B------:R-:W-:Y:S02]  /*f140*/  ISETP.NE.AND P6, PT, R20, RZ, PT ;  /* 0x000000ff1400720c */ /* 0x000fe40003fc5270 */
[----:B------:R-:W-:Y:S01]  /*f150*/  FMNMX.FTZ R7, R191, R7, !PT ;  /* 0x00000007bf077209 */ /* 0x000fe20007810000 */
[----:B------:R-:W-:Y:S01]  /*f160*/  LDSM.16.MT88.4 R20, [R228+0x100] ;  /* 0x00010000e414783b */ /* 0x000fe20000004200 */
[----:B-1----:R-:W-:Y:S02]  /*f170*/  FMNMX.FTZ R137, R5, R137, !PT ;  /* 0x0000008905897209 */ /* 0x002fe40007810000 */
[----:B------:R-:W-:Y:S02]  /*f180*/  FMNMX.FTZ R7, R190, R7, !PT ;  /* 0x00000007be077209 */ /* 0x000fe40007810000 */
[----:B--2---:R-:W-:-:S02]  /*f190*/  FMNMX.FTZ R9, R6, R9, !PT ;  /* 0x0000000906097209 */ /* 0x004fc40007810000 */
[----:B------:R-:W-:Y:S01]  /*f1a0*/  FMNMX.FTZ R5, R193, R7, !PT ;  /* 0x00000007c1057209 */ /* 0x000fe20007810000 */
[C---:B------:R-:W-:Y:S01]  /*f1b0*/  FMUL.FTZ R7, R137.reuse, c[0x0][0x2d0] ;  /* 0x0000b40089077a20 */ /* 0x040fe20000410000 */
[----:B---3--:R-:W-:Y:S01]  /*f1c0*/  FMNMX.FTZ R135, R2, R135, !PT ;  /* 0x0000008702877209 */ /* 0x008fe20007810000 */
[----:B------:R-:W-:Y:S01]  /*f1d0*/  SHFL.BFLY PT, R11, R9, 0x1, 0x1f ;  /* 0x0c201f00090b7f89 */ /* 0x000fe200000e0000 */
[----:B------:R-:W-:Y:S02]  /*f1e0*/  FMNMX.FTZ R2, R232, R5, !PT ;  /* 0x00000005e8027209 */ /* 0x000fe40007810000 */
[----:B------:R-:W-:Y:S01]  /*f1f0*/  FSETP.NEU.FTZ.AND P2, PT, R137, -INF , PT ;  /* 0xff8000008900780b */ /* 0x000fe20003f5d000 */
[----:B------:R-:W-:Y:S01]  /*f200*/  FMUL.FTZ R6, R135, c[0x0][0x2d0] ;  /* 0x0000b40087067a20 */ /* 0x000fe20000410000 */
[----:B------:R-:W-:Y:S02]  /*f210*/  FMNMX.FTZ R2, R203, R2, !PT ;  /* 0x00000002cb027209 */ /* 0x000fe40007810000 */
[----:B------:R-:W-:-:S02]  /*f220*/  FSEL R7, R7, RZ, P2 ;  /* 0x000000ff07077208 */ /* 0x000fc40001000000 */
[----:B------:R-:W-:Y:S02]  /*f230*/  FMNMX.FTZ R8, R161, R2, !PT ;  /* 0x00000002a1087209 */ /* 0x000fe40007810000 */
[----:B------:R-:W-:Y:S01]  /*f240*/  FSETP.NEU.FTZ.AND P1, PT, R135, -INF , PT ;  /* 0xff8000008700780b */ /* 0x000fe20003f3d000 */
[----:B------:R-:W-:Y:S01]  /*f250*/  FFMA.FTZ R2, R10, c[0x0][0x2d0], -R7 ;  /* 0x0000b4000a027a23 */ /* 0x000fe20000010807 */
[----:B------:R-:W-:Y:S02]  /*f260*/  FMNMX.FTZ R8, R237, R8, !PT ;  /* 0x00000008ed087209 */ /* 0x000fe40007810000 */
[----:B------:R-:W-:Y:S01]  /*f270*/  FSEL R6, R6, RZ, P1 ;  /* 0x000000ff06067208 */ /* 0x000fe20000800000 */
[----:B------:R1:W-:Y:S02]  /*f280*/  MUFU.EX2 R165, R2 ;  /* 0x0000000200a57308 */ /* 0x0003e40000000800 */
[----:B------:R-:W2:Y:S02]  /*f290*/  SHFL.BFLY PT, R10, R8, 0x2, 0x1f ;  /* 0x0c401f00080a7f89 */ /* 0x000ea400000e0000 */
[----:B------:R-:W-:-:S04]  /*f2a0*/  FFMA.FTZ R5, R13, c[0x0][0x2d0], -R6 ;  /* 0x0000b4000d057a23 */ /* 0x000fc80000010806 */
[----:B------:R-:W-:Y:S01]  /*f2b0*/  MUFU.EX2 R194, R5 ;  /* 0x0000000500c27308 */ /* 0x000fe20000000800 */
[----:B-1----:R-:W-:-:S07]  /*f2c0*/  FFMA.FTZ R2, R12, c[0x0][0x2d0], -R6 ;  /* 0x0000b4000c027a23 */ /* 0x002fce0000010806 */
[----:B------:R1:W-:Y:S01]  /*f2d0*/  MUFU.EX2 R162, R2 ;  /* 0x0000000200a27308 */ /* 0x0003e20000000800 */
[----:B--2---:R-:W-:Y:S02]  /*f2e0*/  FMNMX.FTZ R8, R8, R10, !PT ;  /* 0x0000000a08087209 */ /* 0x004fe40007810000 */
[----:B-1----:R-:W-:Y:S01]  /*f2f0*/  FMNMX.FTZ R2, R11, R9, !PT ;  /* 0x000000090b027209 */ /* 0x002fe20007810000 */
[----:B------:R-:W-:-:S03]  /*f300*/  FFMA.FTZ R9, R14, c[0x0][0x2d0], -R6 ;  /* 0x0000b4000e097a23 */ /* 0x000fc60000010806 */
[C---:B------:R-:W-:Y:S01]  /*f310*/  FSETP.NEU.FTZ.AND P0, PT, R2.reuse, -INF , PT ;  /* 0xff8000000200780b */ /* 0x040fe20003f1d000 */
[----:B------:R-:W-:Y:S01]  /*f320*/  FMUL.FTZ R5, R2, c[0x0][0x2d0] ;  /* 0x0000b40002057a20 */ /* 0x000fe20000410000 */
[----:B------:R1:W-:Y:S04]  /*f330*/  MUFU.EX2 R189, R9 ;  /* 0x0000000900bd7308 */ /* 0x0003e80000000800 */
[----:B------:R-:W-:-:S05]  /*f340*/  FSEL R5, R5, RZ, P0 ;  /* 0x000000ff05057208 */ /* 0x000fca0000000000 */
[----:B------:R-:W-:-:S04]  /*f350*/  FFMA.FTZ R0, R17, c[0x0][0x2d0], -R5 ;  /* 0x0000b40011007a23 */ /* 0x000fc80000010805 */
[----:B------:R2:W-:Y:S01]  /*f360*/  MUFU.EX2 R206, R0 ;  /* 0x0000000000ce7308 */ /* 0x0005e20000000800 */
[----:B-1----:R-:W-:-:S07]  /*f370*/  FFMA.FTZ R9, R15, c[0x0][0x2d0], -R6 ;  /* 0x0000b4000f097a23 */ /* 0x002fce0000010806 */
[----:B------:R1:W3:Y:S01]  /*f380*/  MUFU.EX2 R241, R9 ;  /* 0x0000000900f17308 */ /* 0x0002e20000000800 */
[----:B--2---:R-:W-:-:S07]  /*f390*/  FFMA.FTZ R0, R18, c[0x0][0x2d0], -R5 ;  /* 0x0000b40012007a23 */ /* 0x004fce0000010805 */
[----:B------:R2:W-:Y:S01]  /*f3a0*/  MUFU.EX2 R177, R0 ;  /* 0x0000000000b17308 */ /* 0x0005e20000000800 */
[--C-:B-1----:R-:W-:Y:S01]  /*f3b0*/  FFMA.FTZ R9, R16, c[0x0][0x2d0], -R5.reuse ;  /* 0x0000b40010097a23 */ /* 0x102fe20000010805 */
[----:B---3--:R-:W-:Y:S01]  /*f3c0*/  F2FP.PACK_AB R10, R241, R189 ;  /* 0x000000bdf10a723e */ /* 0x008fe200000000ff */
[----:B------:R-:W-:Y:S05]  /*f3d0*/  LDSM.16.MT88.4 R16, [R231+0x100] ;  /* 0x00010000e710783b */ /* 0x000fea0000004200 */
[----:B------:R1:W-:Y:S01]  /*f3e0*/  MUFU.EX2 R167, R9 ;  /* 0x0000000900a77308 */ /* 0x0003e20000000800 */
[----:B--2---:R-:W-:-:S07]  /*f3f0*/  FFMA.FTZ R0, R28, c[0x0][0x2d0], -R5 ;  /* 0x0000b4001c007a23 */ /* 0x004fce0000010805 */
[----:B------:R2:W3:Y:S01]  /*f400*/  MUFU.EX2 R205, R0 ;  /* 0x0000000000cd7308 */ /* 0x0004e20000000800 */
[----:B-1----:R-:W1:Y:S01]  /*f410*/  SHFL.BFLY PT, R9, R8, 0x1, 0x1f ;  /* 0x0c201f0008097f89 */ /* 0x002e6200000e0000 */
[----:B--2---:R-:W-:Y:S01]  /*f420*/  FFMA.FTZ R0, R29, c[0x0][0x2d0], -R7 ;  /* 0x0000b4001d007a23 */ /* 0x004fe20000010807 */
[----:B---3--:R-:W-:-:S05]  /*f430*/  F2FP.PACK_AB R11, R205, R177 ;  /* 0x000000b1cd0b723e */ /* 0x008fca00000000ff */
[----:B------:R2:W3:Y:S01]  /*f440*/  MUFU.EX2 R139, R0 ;  /* 0x00000000008b7308 */ /* 0x0004e20000000800 */
[----:B-1----:R-:W-:Y:S02]  /*f450*/  FMNMX.FTZ R136, R8, R9, !PT ;  /* 0x0000000908887209 */ /* 0x002fe40007810000 */
[----:B------:R-:W-:Y:S02]  /*f460*/  F2FP.PACK_AB R8, R194, R162 ;  /* 0x000000a2c208723e */ /* 0x000fe400000000ff */
[C---:B------:R-:W-:Y:S01]  /*f470*/  FSETP.NEU.FTZ.AND P0, PT, R136.reuse, -INF , PT ;  /* 0xff8000008800780b */ /* 0x040fe20003f1d000 */
[----:B------:R-:W-:Y:S01]  /*f480*/  FMUL.FTZ R3, R136, c[0x0][0x2d0] ;  /* 0x0000b40088037a20 */ /* 0x000fe20000410000 */
[----:B------:R-:W-:Y:S01]  /*f490*/  F2FP.PACK_AB R9, R206, R167 ;  /* 0x000000a7ce09723e */ /* 0x000fe200000000ff */
[----:B--2---:R-:W-:Y:S01]  /*f4a0*/  FFMA.FTZ R0, R30, c[0x0][0x2d0], -R7 ;  /* 0x0000b4001e007a23 */ /* 0x004fe20000010807 */
[----:B---3--:R-:W-:-:S03]  /*f4b0*/  F2FP.PACK_AB R12, R139, R165 ;  /* 0x000000a58b0c723e */ /* 0x008fc600000000ff */
[----:B------:R1:W-:Y:S02]  /*f4c0*/  MUFU.EX2 R235, R0 ;  /* 0x0000000000eb7308 */ /* 0x0003e40000000800 */
[C---:B------:R-:W-:Y:S08]  /*f4d0*/  HMMA.16816.F32 R68, R8.reuse, R20, RZ ;  /* 0x000000140844723c */ /* 0x040ff000000018ff */
        /* <DEDUP_REMOVED lines=10> */
[----:B------:R1:W-:Y:S03]  /*f580*/  MUFU.EX2 R247, R3 ;  /* 0x0000000300f77308 */ /* 0x0003e60000000800 */
[C---:B------:R-:W-:Y:S08]  /*f590*/  HMMA.16816.F32 R52, R8.reuse, R24, RZ ;  /* 0x000000180834723c */ /* 0x040ff000000018ff */
[----:B------:R-:W-:Y:S01]  /*f5a0*/  HMMA.16816.F32 R48, R8, R26, RZ ;  /* 0x0000001a0830723c */ /* 0x000fe200000018ff */
[----:B-1----:R-:W-:-:S04]  /*f5b0*/  FFMA.FTZ R3, R33, c[0x0][0x2d0], -R0 ;  /* 0x0000b40021037a23 */ /* 0x002fc80000010800 */
        /* <DEDUP_REMOVED lines=12> */
[----:B-1----:R-:W-:-:S04]  /*f680*/  FFMA.FTZ R3, R41, c[0x0][0x2d0], -R6 ;  /* 0x0000b40029037a23 */ /* 0x002fc80000010806 */
[----:B------:R1:W2:Y:S03]  /*f690*/  MUFU.EX2 R196, R3 ;  /* 0x0000000300c47308 */ /* 0x0002a60000000800 */
[----:B------:R-:W-:Y:S01]  /*f6a0*/  HMMA.16816.F32 R104, R12, R18, RZ ;  /* 0x000000120c68723c */ /* 0x000fe200000018ff */
[----:B------:R-:W-:Y:S07]  /*f6b0*/  LDSM.16.MT88.4 R16, [R229+0x900] ;  /* 0x00090000e510783b */ /* 0x000fee0000004200 */
[----:B------:R-:W-:Y:S01]  /*f6c0*/  HMMA.16816.F32 R40, R8, R38, RZ ;  /* 0x000000260828723c */ /* 0x000fe200000018ff */
[----:B-1----:R-:W-:-:S07]  /*f6d0*/  FFMA.FTZ R3, R80, c[0x0][0x2d0], -R6 ;  /* 0x0000b40050037a23 */ /* 0x002fce0000010806 */
[C---:B------:R-:W-:Y:S01]  /*f6e0*/  HMMA.16816.F32 R72, R12.reuse, R24, RZ ;  /* 0x000000180c48723c */ /* 0x040fe200000018ff */
[----:B--2---:R-:W-:Y:S01]  /*f6f0*/  F2FP.PACK_AB R8, R196, R179 ;  /* 0x000000b3c408723e */ /* 0x004fe200000000ff */
[----:B------:R1:W-:Y:S06]  /*f700*/  MUFU.EX2 R236, R3 ;  /* 0x0000000300ec7308 */ /* 0x0003ec0000000800 */
[C---:B------:R-:W-:Y:S01]  /*f710*/  HMMA.16816.F32 R80, R12.reuse, R20, RZ ;  /* 0x000000140c50723c */ /* 0x040fe200000018ff */
[----:B------:R-:W2:Y:S07]  /*f720*/  LDSM.16.MT88.4 R20, [R228+0x900] ;  /* 0x00090000e414783b */ /* 0x000eae0000004200 */
[----:B------:R-:W-:Y:S01]  /*f730*/  HMMA.16816.F32 R112, R12, R26, RZ ;  /* 0x0000001a0c70723c */ /* 0x000fe200000018ff */
[----:B-1----:R-:W-:-:S04]  /*f740*/  FFMA.FTZ R3, R84, c[0x0][0x2d0], -R6 ;  /* 0x0000b40054037a23 */ /* 0x002fc80000010806 */
[----:B------:R1:W3:Y:S03]  /*f750*/  MUFU.EX2 R188, R3 ;  /* 0x0000000300bc7308 */ /* 0x0002e60000000800 */
[C---:B------:R-:W-:Y:S08]  /*f760*/  HMMA.16816.F32 R24, R12.reuse, R36, RZ ;  /* 0x000000240c18723c */ /* 0x040ff000000018ff */
[----:B------:R-:W-:Y:S01]  /*f770*/  HMMA.16816.F32 R100, R12, R38, RZ ;  /* 0x000000260c64723c */ /* 0x000fe200000018ff */
[----:B------:R-:W-:Y:S01]  /*f780*/  LDSM.16.MT88.4 R12, [R228+0x1100] ;  /* 0x00110000e40c783b */ /* 0x000fe20000004200 */
[----:B-1----:R-:W-:Y:S01]  /*f790*/  FFMA.FTZ R3, R85, c[0x0][0x2d0], -R5 ;  /* 0x0000b40055037a23 */ /* 0x002fe20000010805 */
[----:B---3--:R-:W-:-:S03]  /*f7a0*/  F2FP.PACK_AB R10, R188, R236 ;  /* 0x000000ecbc0a723e */ /* 0x008fc600000000ff */
        /* <DEDUP_REMOVED lines=18> */
[C---:B------:R-:W-:Y:S01]  /*f8d0*/  HMMA.16816.F32 R60, R8.reuse, R18, R48 ;  /* 0x00000012083c723c */ /* 0x040fe20000001830 */
[----:B------:R1:W-:Y:S07]  /*f8e0*/  MUFU.EX2 R223, R3 ;  /* 0x0000000300df7308 */ /* 0x0003ee0000000800 */
[C---:B------:R-:W-:Y:S08]  /*f8f0*/  HMMA.16816.F32 R88, R8.reuse, R28, R44 ;  /* 0x0000001c0858723c */ /* 0x040ff0000000182c */
[----:B------:R-:W-:Y:S01]  /*f900*/  HMMA.16816.F32 R44, R8, R30, R40 ;  /* 0x0000001e082c723c */ /* 0x000fe20000001828 */
[----:B-1----:R-:W-:-:S04]  /*f910*/  FFMA.FTZ R3, R96, c[0x0][0x2d0], -R7 ;  /* 0x0000b40060037a23 */ /* 0x002fc80000010807 */
[----:B------:R1:W3:Y:S02]  /*f920*/  MUFU.EX2 R224, R3 ;  /* 0x0000000300e07308 */ /* 0x0002e40000000800 */
[----:B-1----:R-:W-:Y:S02]  /*f930*/  FFMA.FTZ R3, R97, c[0x0][0x2d0], -R0 ;  /* 0x0000b40061037a23 */ /* 0x002fe40000010800 */
[----:B------:R-:W-:Y:S04]  /*f940*/  HMMA.16816.F32 R96, R8, R16, R52 ;  /* 0x000000100860723c */ /* 0x000fe80000001834 */
[----:B------:R1:W-:Y:S03]  /*f950*/  MUFU.EX2 R215, R3 ;  /* 0x0000000300d77308 */ /* 0x0003e60000000800 */
[----:B--2---:R-:W-:-:S02]  /*f960*/  F2FP.PACK_AB R8, R225, R226 ;  /* 0x000000e2e108723e */ /* 0x004fc400000000ff */
[----:B---3--:R-:W-:Y:S01]  /*f970*/  F2FP.PACK_AB R10, R224, R223 ;  /* 0x000000dfe00a723e */ /* 0x008fe200000000ff */
[----:B-1----:R-:W-:Y:S01]  /*f980*/  FFMA.FTZ R3, R116, c[0x0][0x2d0], -R0 ;  /* 0x0000b40074037a23 */ /* 0x002fe20000010800 */
[----:B------:R-:W-:-:S03]  /*f990*/  MOV R116, R211 ;  /* 0x000000d300747202 */ /* 0x000fc60000000f00 */
        /* <DEDUP_REMOVED lines=12> */
[C---:B------:R-:W-:Y:S07]  /*fa60*/  HMMA.16816.F32 R72, R8.reuse, R16, R72 ;  /* 0x000000100848723c */ /* 0x040fee0000001848 */
[----:B------:R-:W-:Y:S01]  /*fa70*/  IMAD.MOV.U32 R17, RZ, RZ, R116 ;  /* 0x000000ffff117224 */ /* 0x000fe200078e0074 */
[----:B------:R-:W-:Y:S01]  /*fa80*/  MOV R116, R203 ;  /* 0x000000cb00747202 */ /* 0x000fe20000000f00 */
[----:B------:R-:W-:Y:S01]  /*fa90*/  HMMA.16816.F32 R48, R8, R20, R80 ;  /* 0x000000140830723c */ /* 0x000fe20000001850 */
[----:B------:R-:W-:-:S02]  /*faa0*/  IMAD.MOV.U32 R16, RZ, RZ, R4 ;  /* 0x000000ffff107224 */ /* 0x000fc400078e0004 */
[----:B-1----:R-:W-:Y:S02]  /*fab0*/  FFMA.FTZ R3, R120, c[0x0][0x2d0], -R6 ;  /* 0x0000b40078037a23 */ /* 0x002fe40000010806 */
[----:B------:R-:W-:Y:S02]  /*fac0*/  IMAD.MOV.U32 R120, RZ, RZ, R195 ;  /* 0x000000ffff787224 */ /* 0x000fe400078e00c3 */
[----:B------:R1:W-:Y:S01]  /*fad0*/  MUFU.EX2 R213, R3 ;  /* 0x0000000300d57308 */ /* 0x0003e20000000800 */
[C---:B------:R-:W-:Y:S01]  /*fae0*/  HMMA.16816.F32 R80, R8.reuse, R28, R24 ;  /* 0x0000001c0850723c */ /* 0x040fe20000001818 */
[----:B------:R-:W-:Y:S01]  /*faf0*/  IMAD.MOV.U32 R4, RZ, RZ, R192 ;  /* 0x000000ffff047224 */ /* 0x000fe200078e00c0 */
[----:B------:R-:W-:Y:S05]  /*fb00*/  LDSM.16.MT88.4 R24, [R229+0x1100] ;  /* 0x00110000e518783b */ /* 0x000fea0000004200 */
[----:B------:R-:W-:Y:S01]  /*fb10*/  IMAD.MOV.U32 R29, RZ, RZ, R193 ;  /* 0x000000ffff1d7224 */ /* 0x000fe200078e00c1 */
[----:B------:R-:W-:Y:S01]  /*fb20*/  HMMA.16816.F32 R36, R8, R34, R104 ;  /* 0x000000220824723c */ /* 0x000fe20000001868 */
[----:B-1----:R-:W-:-:S07]  /*fb30*/  FFMA.FTZ R3, R121, c[0x0][0x2d0], -R6 ;  /* 0x0000b40079037a23 */ /* 0x002fce0000010806 */
[C---:B------:R-:W-:Y:S01]  /*fb40*/  HMMA.16816.F32 R56, R8.reuse, R18, R112 ;  /* 0x000000120838723c */ /* 0x040fe20000001870 */
[----:B------:R-:W-:Y:S01]  /*fb50*/  IMAD.MOV.U32 R121, RZ, RZ, R196 ;  /* 0x000000ffff797224 */ /* 0x000fe200078e00c4 */
[----:B------:R-:W-:Y:S01]  /*fb60*/  MOV R105, R188 ;  /* 0x000000bc00697202 */ /* 0x000fe20000000f00 */
[----:B------:R1:W2:Y:S01]  /*fb70*/  MUFU.EX2 R214, R3 ;  /* 0x0000000300d67308 */ /* 0x0002a20000000800 */
[----:B------:R-:W-:Y:S01]  /*fb80*/  IMAD.MOV.U32 R106, RZ, RZ, R191 ;  /* 0x000000ffff6a7224 */ /* 0x000fe200078e00bf */
[----:B------:R-:W-:Y:S01]  /*fb90*/  MOV R107, R17 ;  /* 0x00000011006b7202 */ /* 0x000fe20000000f00 */
[----:B------:R-:W-:Y:S02]  /*fba0*/  IMAD.MOV.U32 R104, RZ, RZ, R189 ;  /* 0x000000ffff687224 */ /* 0x000fe400078e00bd */
[----:B------:R-:W-:Y:S01]  /*fbb0*/  IMAD.MOV.U32 R114, RZ, RZ, R190 ;  /* 0x000000ffff727224 */ /* 0x000fe200078e00be */
[C---:B------:R-:W-:Y:S01]  /*fbc0*/  HMMA.16816.F32 R40, R8.reuse, R22, R92 ;  /* 0x000000160828723c */ /* 0x040fe2000000185c */
[----:B------:R-:W3:Y:S07]  /*fbd0*/  LDSM.16.MT88.4 R20, [R231+0x1100] ;  /* 0x00110000e714783b */ /* 0x000eee0000004200 */
[----:B------:R-:W-:Y:S01]  /*fbe0*/  HMMA.16816.F32 R52, R8, R32, R76 ;  /* 0x000000200834723c */ /* 0x000fe2000000184c */
[----:B------:R-:W4:Y:S01]  /*fbf0*/  LDSM.16.MT88.4 R32, [R230+0x1100] ;  /* 0x00110000e620783b */ /* 0x000f220000004200 */
[----:B-1----:R-:W-:-:S02]  /*fc00*/  FFMA.FTZ R3, R122, c[0x0][0x2d0], -R6 ;  /* 0x0000b4007a037a23 */ /* 0x002fc40000010806 */
[----:B------:R-:W-:Y:S02]  /*fc10*/  IMAD.MOV.U32 R122, RZ, RZ, R200 ;  /* 0x000000ffff7a7224 */ /* 0x000fe400078e00c8 */
[----:B------:R1:W-:Y:S02]  /*fc20*/  MUFU.EX2 R212, R3 ;  /* 0x0000000300d47308 */ /* 0x0003e40000000800 */
[----:B------:R-:W-:Y:S07]  /*fc30*/  HMMA.16816.F32 R64, R8, R30, R100 ;  /* 0x0000001e0840723c */ /* 0x000fee0000001864 */
[----:B--2---:R-:W-:Y:S01]  /*fc40*/  F2FP.PACK_AB R8, R214, R213 ;  /* 0x000000d5d608723e */ /* 0x004fe200000000ff */
[----:B-1----:R-:W-:-:S02]  /*fc50*/  FFMA.FTZ R3, R123, c[0x0][0x2d0], -R6 ;  /* 0x0000b4007b037a23 */ /* 0x002fc40000010806 */
        /* <DEDUP_REMOVED lines=8> */
[----:B------:R1:W2:Y:S01]  /*fce0*/  MUFU.EX2 R205, R3 ;  /* 0x0000000300cd7308 */ /* 0x0002a20000000800 */
[----:B------:R-:W-:Y:S01]  /*fcf0*/  LDSM.16.MT88.4 R16, [R228+0x1900] ;  /* 0x00190000e410783b */ /* 0x000fe20000004200 */
[----:B-1----:R-:W-:Y:S01]  /*fd00*/  FFMA.FTZ R3, R126, c[0x0][0x2d0], -R5 ;  /* 0x0000b4007e037a23 */ /* 0x002fe20000010805 */
[----:B--2---:R-:W-:Y:S01]  /*fd10*/  F2FP.PACK_AB R9, R205, R206 ;  /* 0x000000cecd09723e */ /* 0x004fe200000000ff */
[----:B------:R-:W-:-:S04]  /*fd20*/  IMAD.MOV.U32 R126, RZ, RZ, R204 ;  /* 0x000000ffff7e7224 */ /* 0x000fc800078e00cc */
[----:B------:R1:W-:Y:S02]  /*fd30*/  MUFU.EX2 R204, R3 ;  /* 0x0000000300cc7308 */ /* 0x0003e40000000800 */
[----:B-1----:R-:W-:Y:S01]  /*fd40*/  FFMA.FTZ R3, R127, c[0x0][0x2d0], -R5 ;  /* 0x0000b4007f037a23 */ /* 0x002fe20000010805 */
[----:B------:R-:W-:Y:S02]  /*fd50*/  MOV R127, R117 ;  /* 0x00000075007f7202 */ /* 0x000fe40000000f00 */
[----:B------:R-:W-:-:S03]  /*fd60*/  MOV R117, R197 ;  /* 0x000000c500757202 */ /* 0x000fc60000000f00 */
[----:B------:R1:W2:Y:S02]  /*fd70*/  MUFU.EX2 R203, R3 ;  /* 0x0000000300cb7308 */ /* 0x0002a40000000800 */
[----:B-1----:R-:W-:Y:S01]  /*fd80*/  FFMA.FTZ R3, R129, c[0x0][0x2d0], -R7 ;  /* 0x0000b40081037a23 */ /* 0x002fe20000010807 */
[----:B--2---:R-:W-:Y:S01]  /*fd90*/  F2FP.PACK_AB R11, R203, R204 ;  /* 0x000000cccb0b723e */ /* 0x004fe200000000ff */
[----:B------:R-:W-:-:S04]  /*fda0*/  IMAD.MOV.U32 R129, RZ, RZ, R105 ;  /* 0x000000ffff817224 */ /* 0x000fc800078e0069 */
[----:B------:R1:W2:Y:S02]  /*fdb0*/  MUFU.EX2 R200, R3 ;  /* 0x0000000300c87308 */ /* 0x0002a40000000800 */
[C---:B---3--:R-:W-:Y:S08]  /*fdc0*/  HMMA.16816.F32 R76, R8.reuse, R22, R68 ;  /* 0x00000016084c723c */ /* 0x048ff00000001844 */
[----:B------:R-:W-:Y:S01]  /*fdd0*/  HMMA.16816.F32 R68, R8, R26, R60 ;  /* 0x0000001a0844723c */ /* 0x000fe2000000183c */
[----:B-1----:R-:W-:-:S02]  /*fde0*/  FFMA.FTZ R3, R128, c[0x0][0x2d0], -R7 ;  /* 0x0000b40080037a23 */ /* 0x002fc40000010807 */
[----:B------:R-:W-:Y:S02]  /*fdf0*/  IMAD.MOV.U32 R128, RZ, RZ, R107 ;  /* 0x000000ffff807224 */ /* 0x000fe400078e006b */
[----:B------:R1:W-:Y:S03]  /*fe00*/  MUFU.EX2 R199, R3 ;  /* 0x0000000300c77308 */ /* 0x0003e60000000800 */
[C---:B------:R-:W-:Y:S08]  /*fe10*/  HMMA.16816.F32 R140, R8.reuse, R12, R140 ;  /* 0x0000000c088c723c */ /* 0x040ff0000000188c */
[----:B------:R-:W-:Y:S01]  /*fe20*/  HMMA.16816.F32 R108, R8, R20, R108 ;  /* 0x00000014086c723c */ /* 0x000fe2000000186c */
[----:B-1----:R-:W-:-:S07]  /*fe30*/  FFMA.FTZ R3, R130, c[0x0][0x2d0], -R7 ;  /* 0x0000b40082037a23 */ /* 0x002fce0000010807 */
[----:B------:R-:W-:Y:S01]  /*fe40*/  HMMA.16816.F32 R96, R8, R24, R96 ;  /* 0x000000180860723c */ /* 0x000fe20000001860 */
[----:B------:R-:W-:Y:S01]  /*fe50*/  IMAD.MOV.U32 R130, RZ, RZ, R125 ;  /* 0x000000ffff827224 */ /* 0x000fe200078e007d */
[----:B------:R1:W3:Y:S01]  /*fe60*/  MUFU.EX2 R198, R3 ;  /* 0x0000000300c67308 */ /* 0x0002e20000000800 */
[----:B------:R-:W-:-:S05]  /*fe70*/  IMAD.MOV.U32 R125, RZ, RZ, R177 ;  /* 0x000000ffff7d7224 */ /* 0x000fca00078e00b1 */
[C---:B----4-:R-:W-:Y:S08]  /*fe80*/  HMMA.16816.F32 R92, R8.reuse, R32, R88 ;  /* 0x00000020085c723c */ /* 0x050ff00000001858 */
[----:B------:R-:W-:Y:S01]  /*fe90*/  HMMA.16816.F32 R84, R8, R14, R84 ;  /* 0x0000000e0854723c */ /* 0x000fe20000001854 */
[----:B-1----:R-:W-:Y:S02]  /*fea0*/  FFMA.FTZ R3, R131, c[0x0][0x2d0], -R7 ;  /* 0x0000b40083037a23 */ /* 0x002fe40000010807 */
[----:B------:R-:W-:-:S02]  /*feb0*/  IMAD.MOV.U32 R131, RZ, RZ, R161 ;  /* 0x000000ffff837224 */ /* 0x000fc400078e00a1 */
[----:B------:R1:W-:Y:S03]  /*fec0*/  MUFU.EX2 R197, R3 ;  /* 0x0000000300c57308 */ /* 0x0003e60000000800 */
[----:B------:R-:W-:Y:S07]  /*fed0*/  HMMA.16816.F32 R60, R8, R34, R44 ;  /* 0x00000022083c723c */ /* 0x000fee000000182c */
[----:B--2---:R-:W-:-:S02]  /*fee0*/  F2FP.PACK_AB R8, R200, R251 ;  /* 0x000000fbc808723e */ /* 0x004fc400000000ff */
[----:B---3--:R-:W-:Y:S01]  /*fef0*/  F2FP.PACK_AB R10, R198, R199 ;  /* 0x000000c7c60a723e */ /* 0x008fe200000000ff */
[----:B-1----:R-:W-:-:S04]  /*ff00*/  FFMA.FTZ R3, R132, c[0x0][0x2d0], -R0 ;  /* 0x0000b40084037a23 */ /* 0x002fc80000010800 */
[----:B------:R1:W-:Y:S02]  /*ff10*/  MUFU.EX2 R252, R3 ;  /* 0x0000000300fc7308 */ /* 0x0003e40000000800 */
[----:B-1----:R-:W-:-:S06]  /*ff20*/  FFMA.FTZ R3, R133, c[0x0][0x2d0], -R0 ;  /* 0x0000b40085037a23 */ /* 0x002fcc0000010800 */
[----:B------:R1:W2:Y:S02]  /*ff30*/  MUFU.EX2 R196, R3 ;  /* 0x0000000300c47308 */ /* 0x0002a40000000800 */
[----:B-1----:R-:W-:Y:S01]  /*ff40*/  FFMA.FTZ R3, R134, c[0x0][0x2d0], -R0 ;  /* 0x0000b40086037a23 */ /* 0x002fe20000010800 */
[----:B--2---:R-:W-:-:S05]  /*ff50*/  F2FP.PACK_AB R9, R196, R252 ;  /* 0x000000fcc409723e */ /* 0x004fca00000000ff */
[----:B------:R1:W-:Y:S02]  /*ff60*/  MUFU.EX2 R195, R3 ;  /* 0x0000000300c37308 */ /* 0x0003e40000000800 */
[----:B-1----:R-:W-:Y:S02]  /*ff70*/  FFMA.FTZ R3, R153, c[0x0][0x2d0], -R0 ;  /* 0x0000b40099037a23 */ /* 0x002fe40000010800 */
[----:B------:R-:W-:-:S04]  /*ff80*/  IMAD.MOV.U32 R153, RZ, RZ, R118 ;  /* 0x000000ffff997224 */ /* 0x000fc800078e0076 */
[----:B------:R1:W2:Y:S01]  /*ff90*/  MUFU.EX2 R193, R3 ;  /* 0x0000000300c17308 */ /* 0x0002a20000000800 */
[----:B------:R-:W-:Y:S02]  /*ffa0*/  IMAD.MOV.U32 R118, RZ, RZ, R166 ;  /* 0x000000ffff767224 */ /* 0x000fe400078e00a6 */
[--C-:B-1----:R-:W-:Y:S01]  /*ffb0*/  FFMA.FTZ R3, R152, c[0x0][0x2d0], -R7.reuse ;  /* 0x0000b40098037a23 */ /* 0x102fe20000010807 */
[----:B------:R-:W-:Y:S02]  /*ffc0*/  MOV R152, R194 ;  /* 0x000000c200987202 */ /* 0x000fe40000000f00 */
[----:B--2---:R-:W-:Y:S02]  /*ffd0*/  F2FP.PACK_AB R11, R193, R195 ;  /* 0x000000c3c10b723e */ /* 0x004fe400000000ff */
[----:B------:R1:W-:Y:S05]  /*ffe0*/  MUFU.EX2 R194, R3 ;  /* 0x0000000300c27308 */ /* 0x0003ea0000000800 */
[C---:B------:R-:W-:Y:S08]  /*fff0*/  HMMA.16816.F32 R48, R8.reuse, R12, R48 ;  /* 0x0000000c0830723c */ /* 0x040ff00000001830 */
[----:B------:R-:W-:Y:S01]  /*10000*/  HMMA.16816.F32 R44, R8, R14, R40 ;  /* 0x0000000e082c723c */ /* 0x000fe20000001828 */
[----:B------:R-:W-:Y:S01]  /*10010*/  LDSM.16.MT88.4 R12, [R231+0x1900] ;  /* 0x00190000e70c783b */ /* 0x000fe20000004200 */
[----:B-1----:R-:W-:-:S04]  /*10020*/  FFMA.FTZ R3, R138, c[0x0][0x2d0], -R7 ;  /* 0x0000b4008a037a23 */ /* 0x002fc80000010807 */
[----:B------:R1:W-:Y:S02]  /*10030*/  MUFU.EX2 R192, R3 ;  /* 0x0000000300c07308 */ /* 0x0003e40000000800 */
[C---:B------:R-:W-:Y:S08]  /*10040*/  HMMA.16816.F32 R56, R8.reuse, R26, R56 ;  /* 0x0000001a0838723c */ /* 0x040ff00000001838 */
[----:B------:R-:W-:Y:S01]  /*10050*/  HMMA.16816.F32 R88, R8, R32, R80 ;  /* 0x000000200858723c */ /* 0x000fe20000001850 */
[----:B-1----:R-:W-:-:S02]  /*10060*/  FFMA.FTZ R3, R154, c[0x0][0x2d0], -R6 ;  /* 0x0000b4009a037a23 */ /* 0x002fc40000010806 */
[----:B------:R-:W-:-:S05]  /*10070*/  IMAD.MOV.U32 R154, RZ, RZ, R29 ;  /* 0x000000ffff9a7224 */ /* 0x000fca00078e001d */
[C---:B------:R-:W-:Y:S01]  /*10080*/  HMMA.16816.F32 R40, R8.reuse, R20, R52 ;  /* 0x000000140828723c */ /* 0x040fe20000001834 */
[----:B------:R1:W-:Y:S07]  /*10090*/  MUFU.EX2 R191, R3 ;  /* 0x0000000300bf7308 */ /* 0x0003ee0000000800 */
[C---:B------:R-:W-:Y:S01]  /*100a0*/  HMMA.16816.F32 R28, R8.reuse, R24, R72 ;  /* 0x00000018081c723c */ /* 0x040fe20000001848 */
[----:B------:R-:W2:Y:S07]  /*100b0*/  LDSM.16.MT88.4 R24, [R229+0x1900] ;  /* 0x00190000e518783b */ /* 0x000eae0000004200 */
[----:B------:R-:W-:Y:S01]  /*100c0*/  HMMA.16816.F32 R72, R8, R34, R64 ;  /* 0x000000220848723c */ /* 0x000fe20000001840 */
[----:B-1----:R-:W-:Y:S01]  /*100d0*/  FFMA.FTZ R3, R155, c[0x0][0x2d0], -R6 ;  /* 0x0000b4009b037a23 */ /* 0x002fe20000010806 */
[----:B------:R-:W1:Y:S01]  /*100e0*/  LDSM.16.MT88.4 R32, [R230+0x1900] ;  /* 0x00190000e620783b */ /* 0x000e620000004200 */
[----:B------:R-:W-:-:S02]  /*100f0*/  IMAD.MOV.U32 R155, RZ, RZ, R104 ;  /* 0x000000ffff9b7224 */ /* 0x000fc400078e0068 */
[----:B------:R3:W4:Y:S03]  /*10100*/  MUFU.EX2 R190, R3 ;  /* 0x0000000300be7308 */ /* 0x0007260000000800 */
[----:B------:R-:W-:Y:S01]  /*10110*/  HMMA.16816.F32 R36, R8, R22, R36 ;  /* 0x000000160824723c */ /* 0x000fe20000001824 */
[----:B------:R-:W1:Y:S01]  /*10120*/  LDSM.16.MT88.4 R20, [R228+0x2100] ;  /* 0x00210000e414783b */ /* 0x000e620000004200 */
[----:B---3--:R-:W-:-:S05]  /*10130*/  FFMA.FTZ R3, R148, c[0x0][0x2d0], -R6 ;  /* 0x0000b40094037a23 */ /* 0x008fca0000010806 */
[----:B----4-:R-:W-:Y:S01]  /*10140*/  F2FP.PACK_AB R8, R190, R191 ;  /* 0x000000bfbe08723e */ /* 0x010fe200000000ff */
[----:B------:R3:W-:Y:S02]  /*10150*/  MUFU.EX2 R189, R3 ;  /* 0x0000000300bd7308 */ /* 0x0007e40000000800 */
[----:B---3--:R-:W-:-:S06]  /*10160*/  FFMA.FTZ R3, R149, c[0x0][0x2d0], -R6 ;  /* 0x0000b40095037a23 */ /* 0x008fcc0000010806 */
[----:B------:R3:W4:Y:S02]  /*10170*/  MUFU.EX2 R188, R3 ;  /* 0x0000000300bc7308 */ /* 0x0007240000000800 */
[----:B---3--:R-:W-:Y:S01]  /*10180*/  FFMA.FTZ R3, R156, c[0x0][0x2d0], -R5 ;  /* 0x0000b4009c037a23 */ /* 0x008fe20000010805 */
[----:B----4-:R-:W-:Y:S02]  /*10190*/  F2FP.PACK_AB R10, R188, R189 ;  /* 0x000000bdbc0a723e */ /* 0x010fe400000000ff */
[----:B------:R-:W-:-:S03]  /*101a0*/  MOV R156, R116 ;  /* 0x00000074009c7202 */ /* 0x000fc60000000f00 */
[----:B------:R3:W-:Y:S01]  /*101b0*/  MUFU.EX2 R138, R3 ;  /* 0x00000003008a7308 */ /* 0x0007e20000000800 */
[----:B------:R-:W-:Y:S01]  /*101c0*/  MOV R116, R162 ;  /* 0x000000a200747202 */ /* 0x000fe20000000f00 */
[----:B---3--:R-:W-:Y:S02]  /*101d0*/  FFMA.FTZ R3, R157, c[0x0][0x2d0], -R5 ;  /* 0x0000b4009d037a23 */ /* 0x008fe40000010805 */
[----:B------:R-:W-:-:S04]  /*101e0*/  IMAD.MOV.U32 R157, RZ, RZ, R160 ;  /* 0x000000ffff9d7224 */ /* 0x000fc800078e00a0 */
[----:B------:R3:W4:Y:S02]  /*101f0*/  MUFU.EX2 R134, R3 ;  /* 0x0000000300867308 */ /* 0x0007240000000800 */
[----:B---3--:R-:W-:Y:S01]  /*10200*/  FFMA.FTZ R3, R150, c[0x0][0x2d0], -R5 ;  /* 0x0000b40096037a23 */ /* 0x008fe20000010805 */
[----:B----4-:R-:W-:-:S05]  /*10210*/  F2FP.PACK_AB R9, R134, R138 ;  /* 0x0000008a8609723e */ /* 0x010fca00000000ff */
        /* <DEDUP_REMOVED lines=8> */
[C---:B--2---:R-:W-:Y:S08]  /*102a0*/  HMMA.16816.F32 R80, R8.reuse, R26, R68 ;  /* 0x0000001a0850723c */ /* 0x044ff00000001844 */
[----:B------:R-:W-:Y:S01]  /*102b0*/  HMMA.16816.F32 R140, R8, R16, R140 ;  /* 0x00000010088c723c */ /* 0x000fe2000000188c */
[----:B---3--:R-:W-:-:S02]  /*102c0*/  FFMA.FTZ R3, R144, c[0x0][0x2d0], -R7 ;  /* 0x0000b40090037a23 */ /* 0x008fc40000010807 */
[----:B------:R-:W-:Y:S02]  /*102d0*/  IMAD.MOV.U32 R144, RZ, RZ, R114 ;  /* 0x000000ffff907224 */ /* 0x000fe400078e0072 */
[----:B------:R2:W-:Y:S03]  /*102e0*/  MUFU.EX2 R114, R3 ;  /* 0x0000000300727308 */ /* 0x0005e60000000800 */
[C---:B------:R-:W-:Y:S08]  /*102f0*/  HMMA.16816.F32 R84, R8.reuse, R18, R84 ;  /* 0x000000120854723c */ /* 0x040ff00000001854 */
[----:B-1----:R-:W-:Y:S01]  /*10300*/  HMMA.16816.F32 R68, R8, R34, R60 ;  /* 0x000000220844723c */ /* 0x002fe2000000183c */
[----:B--2---:R-:W-:Y:S01]  /*10310*/  FFMA.FTZ R3, R146, c[0x0][0x2d0], -R7 ;  /* 0x0000b40092037a23 */ /* 0x004fe20000010807 */
[----:B------:R-:W-:-:S03]  /*10320*/  MOV R146, R106 ;  /* 0x0000006a00927202 */ /* 0x000fc60000000f00 */
[----:B------:R1:W-:Y:S02]  /*10330*/  MUFU.EX2 R113, R3 ;  /* 0x0000000300717308 */ /* 0x0003e40000000800 */
[----:B-1----:R-:W-:Y:S02]  /*10340*/  FFMA.FTZ R3, R145, c[0x0][0x2d0], -R7 ;  /* 0x0000b40091037a23 */ /* 0x002fe40000010807 */
[----:B------:R-:W-:-:S04]  /*10350*/  IMAD.MOV.U32 R145, RZ, RZ, R124 ;  /* 0x000000ffff917224 */ /* 0x000fc800078e007c */
[----:B------:R1:W-:Y:S01]  /*10360*/  MUFU.EX2 R112, R3 ;  /* 0x0000000300707308 */ /* 0x0003e20000000800 */
[----:B------:R-:W-:Y:S02]  /*10370*/  IMAD.MOV.U32 R124, RZ, RZ, R119 ;  /* 0x000000ffff7c7224 */ /* 0x000fe400078e0077 */
[----:B------:R-:W-:Y:S02]  /*10380*/  IMAD.MOV.U32 R119, RZ, RZ, R165 ;  /* 0x000000ffff777224 */ /* 0x000fe400078e00a5 */
[----:B-1----:R-:W-:Y:S02]  /*10390*/  FFMA.FTZ R3, R159, c[0x0][0x2d0], -R0 ;  /* 0x0000b4009f037a23 */ /* 0x002fe40000010800 */
[----:B------:R-:W-:Y:S02]  /*103a0*/  IMAD.MOV.U32 R159, RZ, RZ, R163 ;  /* 0x000000ffff9f7224 */ /* 0x000fe400078e00a3 */
[----:B------:R1:W-:Y:S01]  /*103b0*/  MUFU.EX2 R106, R3 ;  /* 0x00000003006a7308 */ /* 0x0003e20000000800 */
[----:B------:R-:W-:Y:S07]  /*103c0*/  HMMA.16816.F32 R160, R8, R12, R108 ;  /* 0x0000000c08a0723c */ /* 0x000fee000000186c */
[----:B------:R-:W-:-:S02]  /*103d0*/  IMAD.MOV.U32 R110, RZ, RZ, R178 ;  /* 0x000000ffff6e7224 */ /* 0x000fc400078e00b2 */
[----:B------:R-:W-:Y:S02]  /*103e0*/  IMAD.MOV.U32 R109, RZ, RZ, R176 ;  /* 0x000000ffff6d7224 */ /* 0x000fe400078e00b0 */
[----:B------:R-:W-:Y:S01]  /*103f0*/  HMMA.16816.F32 R176, R8, R24, R96 ;  /* 0x0000001808b0723c */ /* 0x000fe20000001860 */
[----:B------:R-:W-:Y:S02]  /*10400*/  IMAD.MOV.U32 R111, RZ, RZ, R122 ;  /* 0x000000ffff6f7224 */ /* 0x000fe400078e007a */
[----:B------:R-:W-:Y:S02]  /*10410*/  IMAD.MOV.U32 R122, RZ, RZ, R167 ;  /* 0x000000ffff7a7224 */ /* 0x000fe400078e00a7 */
[----:B-1----:R-:W-:-:S03]  /*10420*/  FFMA.FTZ R3, R164, c[0x0][0x2d0], -R0 ;  /* 0x0000b400a4037a23 */ /* 0x002fc60000010800 */
[C---:B------:R-:W-:Y:S01]  /*10430*/  HMMA.16816.F32 R164, R8.reuse, R14, R76 ;  /* 0x0000000e08a4723c */ /* 0x040fe2000000184c */
[----:B------:R1:W2:Y:S07]  /*10440*/  MUFU.EX2 R105, R3 ;  /* 0x0000000300697308 */ /* 0x0002ae0000000800 */
[----:B------:R-:W-:Y:S07]  /*10450*/  HMMA.16816.F32 R76, R8, R32, R92 ;  /* 0x00000020084c723c */ /* 0x000fee000000185c */
[----:B------:R-:W-:Y:S01]  /*10460*/  F2FP.PACK_AB R8, R194, R197 ;  /* 0x000000c5c208723e */ /* 0x000fe200000000ff */
[----:B-1----:R-:W-:Y:S01]  /*10470*/  FFMA.FTZ R3, R168, c[0x0][0x2d0], -R0 ;  /* 0x0000b400a8037a23 */ /* 0x002fe20000010800 */
[----:B--2---:R-:W-:-:S02]  /*10480*/  F2FP.PACK_AB R9, R105, R106 ;  /* 0x0000006a6909723e */ /* 0x004fc400000000ff */
[----:B------:R-:W-:Y:S01]  /*10490*/  F2FP.PACK_AB R10, R115, R192 ;  /* 0x000000c0730a723e */ /* 0x000fe200000000ff */
        /* <DEDUP_REMOVED lines=8> */
[----:B-1----:R-:W-:-:S04]  /*10520*/  FFMA.FTZ R3, R170, c[0x0][0x2d0], -R6 ;  /* 0x0000b400aa037a23 */ /* 0x002fc80000010806 */
[----:B------:R1:W-:Y:S03]  /*10530*/  MUFU.EX2 R101, R3 ;  /* 0x0000000300657308 */ /* 0x0003e60000000800 */
[C---:B------:R-:W-:Y:S01]  /*10540*/  HMMA.16816.F32 R64, R8.reuse, R16, R48 ;  /* 0x000000100840723c */ /* 0x040fe20000001830 */
[----:B------:R-:W2:Y:S07]  /*10550*/  LDSM.16.MT88.4 R16, [R231+0x2100] ;  /* 0x00210000e710783b */ /* 0x000eae0000004200 */
[----:B------:R-:W-:Y:S01]  /*10560*/  HMMA.16816.F32 R52, R8, R12, R40 ;  /* 0x0000000c0834723c */ /* 0x000fe20000001828 */
[----:B-1----:R-:W-:-:S07]  /*10570*/  FFMA.FTZ R3, R180, c[0x0][0x2d0], -R6 ;  /* 0x0000b400b4037a23 */ /* 0x002fce0000010806 */
[C---:B------:R-:W-:Y:S01]  /*10580*/  HMMA.16816.F32 R48, R8.reuse, R14, R36 ;  /* 0x0000000e0830723c */ /* 0x040fe20000001824 */
[----:B------:R-:W1:Y:S01]  /*10590*/  LDSM.16.MT88.4 R12, [R229+0x2100] ;  /* 0x00210000e50c783b */ /* 0x000e620000004200 */
[----:B------:R3:W4:Y:S06]  /*105a0*/  MUFU.EX2 R102, R3 ;  /* 0x0000000300667308 */ /* 0x00072c0000000800 */
[C---:B------:R-:W-:Y:S01]  /*105b0*/  HMMA.16816.F32 R36, R8.reuse, R24, R28 ;  /* 0x000000180824723c */ /* 0x040fe2000000181c */
[----:B------:R-:W1:Y:S07]  /*105c0*/  LDSM.16.MT88.4 R28, [R230+0x2100] ;  /* 0x00210000e61c783b */ /* 0x000e6e0000004200 */
[----:B------:R-:W-:Y:S01]  /*105d0*/  HMMA.16816.F32 R40, R8, R26, R56 ;  /* 0x0000001a0828723c */ /* 0x000fe20000001838 */
[----:B------:R-:W1:Y:S01]  /*105e0*/  LDSM.16.MT88.4 R24, [R228+0x2900] ;  /* 0x00290000e418783b */ /* 0x000e620000004200 */
[----:B---3--:R-:W-:-:S03]  /*105f0*/  FFMA.FTZ R3, R171, c[0x0][0x2d0], -R6 ;  /* 0x0000b400ab037a23 */ /* 0x008fc60000010806 */
[----:B------:R-:W-:Y:S01]  /*10600*/  LDSM.16.MT88.4 R168, [R231+0x3100] ;  /* 0x00310000e7a8783b */ /* 0x000fe20000004200 */
[----:B------:R3:W-:Y:S02]  /*10610*/  MUFU.EX2 R100, R3 ;  /* 0x0000000300647308 */ /* 0x0007e40000000800 */
[----:B------:R-:W-:Y:S07]  /*10620*/  HMMA.16816.F32 R32, R8, R34, R72 ;  /* 0x000000220820723c */ /* 0x000fee0000001848 */
        /* <DEDUP_REMOVED lines=16> */
[C---:B------:R-:W-:Y:S08]  /*10730*/  HMMA.16816.F32 R148, R8.reuse, R22, R84 ;  /* 0x000000160894723c */ /* 0x040ff00000001854 */
[----:B------:R-:W-:Y:S01]  /*10740*/  HMMA.16816.F32 R140, R8, R20, R140 ;  /* 0x00000014088c723c */ /* 0x000fe2000000188c */
[----:B---3--:R-:W-:-:S04]  /*10750*/  FFMA.FTZ R3, R186, c[0x0][0x2d0], -R0 ;  /* 0x0000b400ba037a23 */ /* 0x008fc80000010800 */
[----:B------:R3:W4:Y:S03]  /*10760*/  MUFU.EX2 R93, R3 ;  /* 0x00000003005d7308 */ /* 0x0007260000000800 */
[C---:B--2---:R-:W-:Y:S08]  /*10770*/  HMMA.16816.F32 R160, R8.reuse, R16, R160 ;  /* 0x0000001008a0723c */ /* 0x044ff000000018a0 */
[----:B------:R-:W-:Y:S01]  /*10780*/  HMMA.16816.F32 R164, R8, R18, R164 ;  /* 0x0000001208a4723c */ /* 0x000fe200000018a4 */
[----:B---3--:R-:W-:-:S07]  /*10790*/  FFMA.FTZ R3, R201, c[0x0][0x2d0], -R0 ;  /* 0x0000b400c9037a23 */ /* 0x008fce0000010800 */
[C---:B-1----:R-:W-:Y:S01]  /*107a0*/  HMMA.16816.F32 R176, R8.reuse, R12, R176 ;  /* 0x0000000c08b0723c */ /* 0x042fe200000018b0 */
[----:B------:R1:W-:Y:S07]  /*107b0*/  MUFU.EX2 R92, R3 ;  /* 0x00000003005c7308 */ /* 0x0003ee0000000800 */
[C---:B------:R-:W-:Y:S08]  /*107c0*/  HMMA.16816.F32 R80, R8.reuse, R14, R80 ;  /* 0x0000000e0850723c */ /* 0x040ff00000001850 */
[----:B------:R-:W-:Y:S01]  /*107d0*/  HMMA.16816.F32 R76, R8, R28, R76 ;  /* 0x0000001c084c723c */ /* 0x000fe2000000184c */
[----:B-1----:R-:W-:-:S04]  /*107e0*/  FFMA.FTZ R3, R202, c[0x0][0x2d0], -R0 ;  /* 0x0000b400ca037a23 */ /* 0x002fc80000010800 */
[----:B------:R1:W2:Y:S03]  /*107f0*/  MUFU.EX2 R91, R3 ;  /* 0x00000003005b7308 */ /* 0x0002a60000000800 */
[----:B------:R-:W-:Y:S07]  /*10800*/  HMMA.16816.F32 R68, R8, R30, R68 ;  /* 0x0000001e0844723c */ /* 0x000fee0000001844 */
[----:B------:R-:W-:-:S02]  /*10810*/  F2FP.PACK_AB R8, R113, R114 ;  /* 0x000000727108723e */ /* 0x000fc400000000ff */
[----:B----4-:R-:W-:Y:S02]  /*10820*/  F2FP.PACK_AB R9, R93, R94 ;  /* 0x0000005e5d09723e */ /* 0x010fe400000000ff */
[----:B------:R-:W-:Y:S01]  /*10830*/  F2FP.PACK_AB R10, R107, R112 ;  /* 0x000000706b0a723e */ /* 0x000fe200000000ff */
[----:B-1----:R-:W-:Y:S01]  /*10840*/  FFMA.FTZ R3, R207, c[0x0][0x2d0], -R6 ;  /* 0x0000b400cf037a23 */ /* 0x002fe20000010806 */
[----:B--2---:R-:W-:-:S03]  /*10850*/  F2FP.PACK_AB R11, R91, R92 ;  /* 0x0000005c5b0b723e */ /* 0x004fc600000000ff */
        /* <DEDUP_REMOVED lines=16> */
[----:B------:R1:W-:Y:S03]  /*10960*/  MUFU.EX2 R87, R3 ;  /* 0x0000000300577308 */ /* 0x0003e60000000800 */
[----:B------:R-:W-:Y:S01]  /*10970*/  HMMA.16816.F32 R44, R8, R28, R44 ;  /* 0x0000001c082c723c */ /* 0x000fe2000000182c */
[----:B-1----:R-:W-:-:S04]  /*10980*/  FFMA.FTZ R3, R218, c[0x0][0x2d0], -R5 ;  /* 0x0000b400da037a23 */ /* 0x002fc80000010805 */
[----:B------:R1:W-:Y:S02]  /*10990*/  MUFU.EX2 R86, R3 ;  /* 0x0000000300567308 */ /* 0x0003e40000000800 */
[----:B-1----:R-:W-:-:S06]  /*109a0*/  FFMA.FTZ R3, R221, c[0x0][0x2d0], -R5 ;  /* 0x0000b400dd037a23 */ /* 0x002fcc0000010805 */
[----:B------:R1:W1:Y:S02]  /*109b0*/  MUFU.EX2 R85, R3 ;  /* 0x0000000300557308 */ /* 0x0002640000000800 */
[----:B-1----:R-:W-:-:S06]  /*109c0*/  FFMA.FTZ R3, R220, c[0x0][0x2d0], -R5 ;  /* 0x0000b400dc037a23 */ /* 0x002fcc0000010805 */
[----:B------:R1:W-:Y:S02]  /*109d0*/  MUFU.EX2 R75, R3 ;  /* 0x00000003004b7308 */ /* 0x0003e40000000800 */
[----:B-1----:R-:W-:-:S06]  /*109e0*/  FFMA.FTZ R3, R222, c[0x0][0x2d0], -R5 ;  /* 0x0000b400de037a23 */ /* 0x002fcc0000010805 */
[----:B------:R1:W1:Y:S02]  /*109f0*/  MUFU.EX2 R84, R3 ;  /* 0x0000000300547308 */ /* 0x0002640000000800 */
[----:B-1----:R-:W-:Y:S01]  /*10a00*/  FFMA.FTZ R3, R109, c[0x0][0x2d0], -R7 ;  /* 0x0000b4006d037a23 */ /* 0x002fe20000010807 */
[----:B------:R-:W-:Y:S01]  /*10a10*/  MOV R109, R110 ;  /* 0x0000006e006d7202 */ /* 0x000fe20000000f00 */
[----:B------:R-:W-:Y:S02]  /*10a20*/  IMAD.MOV.U32 R110, RZ, RZ, R111 ;  /* 0x000000ffff6e7224 */ /* 0x000fe400078e006f */
[----:B------:R-:W-:Y:S02]  /*10a30*/  IMAD.MOV.U32 R111, RZ, RZ, R159 ;  /* 0x000000ffff6f7224 */ /* 0x000fe400078e009f */
[----:B------:R1:W-:Y:S01]  /*10a40*/  MUFU.EX2 R74, R3 ;  /* 0x00000003004a7308 */ /* 0x0003e20000000800 */
[----:B------:R-:W-:Y:S01]  /*10a50*/  IMAD.MOV.U32 R159, RZ, RZ, R145 ;  /* 0x000000ffff9f7224 */ /* 0x000fe200078e0091 */
[----:B------:R-:W-:Y:S01]  /*10a60*/  MOV R145, R146 ;  /* 0x0000009200917202 */ /* 0x000fe20000000f00 */
[----:B------:R-:W-:-:S02]  /*10a70*/  IMAD.MOV.U32 R146, RZ, RZ, R144 ;  /* 0x000000ffff927224 */ /* 0x000fc400078e0090 */
[----:B------:R-:W-:Y:S02]  /*10a80*/  IMAD.MOV.U32 R144, RZ, RZ, R154 ;  /* 0x000000ffff907224 */ /* 0x000fe400078e009a */
[----:B------:R-:W-:Y:S01]  /*10a90*/  IMAD.MOV.U32 R154, RZ, RZ, R127 ;  /* 0x000000ffff9a7224 */ /* 0x000fe200078e007f */
[----:B------:R-:W-:Y:S01]  /*10aa0*/  MOV R127, R126 ;  /* 0x0000007e007f7202 */ /* 0x000fe20000000f00 */
[----:B------:R-:W-:Y:S01]  /*10ab0*/  IMAD.MOV.U32 R126, RZ, RZ, R241 ;  /* 0x000000ffff7e7224 */ /* 0x000fe200078e00f1 */
[----:B---3--:R-:W-:Y:S01]  /*10ac0*/  F2FP.PACK_AB R8, R89, R90 ;  /* 0x0000005a5908723e */ /* 0x008fe200000000ff */
[----:B------:R3:W5:Y:S01]  /*10ad0*/  LDL.LU R241, [R1+0x34] ;  /* 0x0000340001f17983 */ /* 0x0007620000300800 */
[----:B-1----:R-:W-:Y:S02]  /*10ae0*/  FFMA.FTZ R3, R109, c[0x0][0x2d0], -R7 ;  /* 0x0000b4006d037a23 */ /* 0x002fe40000010807 */
[----:B------:R-:W-:Y:S02]  /*10af0*/  IMAD.MOV.U32 R109, RZ, RZ, R110 ;  /* 0x000000ffff6d7224 */ /* 0x000fe400078e006e */
[----:B------:R-:W-:Y:S01]  /*10b00*/  IMAD.MOV.U32 R110, RZ, RZ, R111 ;  /* 0x000000ffff6e7224 */ /* 0x000fe200078e006f */
[----:B------:R-:W-:Y:S01]  /*10b10*/  MOV R111, R159 ;  /* 0x0000009f006f7202 */ /* 0x000fe20000000f00 */
[----:B------:R-:W-:Y:S01]  /*10b20*/  IMAD.MOV.U32 R159, RZ, RZ, R145 ;  /* 0x000000ffff9f7224 */ /* 0x000fe200078e0091 */
[----:B------:R1:W1:Y:S01]  /*10b30*/  MUFU.EX2 R73, R3 ;  /* 0x0000000300497308 */ /* 0x0002620000000800 */
[----:B------:R-:W-:-:S02]  /*10b40*/  IMAD.MOV.U32 R145, RZ, RZ, R146 ;  /* 0x000000ffff917224 */ /* 0x000fc400078e0092 */
[----:B------:R-:W-:Y:S01]  /*10b50*/  IMAD.MOV.U32 R146, RZ, RZ, R144 ;  /* 0x000000ffff927224 */ /* 0x000fe200078e0090 */
[----:B------:R-:W-:Y:S01]  /*10b60*/  MOV R144, R127 ;  /* 0x0000007f00907202 */ /* 0x000fe20000000f00 */
[----:B------:R-:W-:Y:S01]  /*10b70*/  IMAD.MOV.U32 R127, RZ, RZ, R126 ;  /* 0x000000ffff7f7224 */ /* 0x000fe200078e007e */
[----:B------:R-:W-:Y:S01]  /*10b80*/  F2FP.PACK_AB R9, R85, R86 ;  /* 0x000000565509723e */ /* 0x000fe200000000ff */
[----:B------:R-:W-:Y:S01]  /*10b90*/  IMAD.MOV.U32 R126, RZ, RZ, R125 ;  /* 0x000000ffff7e7224 */ /* 0x000fe200078e007d */
[----:B------:R-:W-:Y:S01]  /*10ba0*/  F2FP.PACK_AB R10, R87, R88 ;  /* 0x00000058570a723e */ /* 0x000fe200000000ff */
[----:B------:R-:W-:Y:S02]  /*10bb0*/  IMAD.MOV.U32 R125, RZ, RZ, R240 ;  /* 0x000000ffff7d7224 */ /* 0x000fe400078e00f0 */
[----:B-1----:R-:W-:Y:S01]  /*10bc0*/  FFMA.FTZ R3, R109, c[0x0][0x2d0], -R7 ;  /* 0x0000b4006d037a23 */ /* 0x002fe20000010807 */
[----:B------:R-:W-:Y:S01]  /*10bd0*/  MOV R109, R110 ;  /* 0x0000006e006d7202 */ /* 0x000fe20000000f00 */
[----:B------:R-:W-:Y:S01]  /*10be0*/  IMAD.MOV.U32 R110, RZ, RZ, R111 ;  /* 0x000000ffff6e7224 */ /* 0x000fe200078e006f */
[----:B------:R-:W-:Y:S01]  /*10bf0*/  F2FP.PACK_AB R11, R84, R75 ;  /* 0x0000004b540b723e */ /* 0x000fe200000000ff */
[----:B------:R-:W-:Y:S01]  /*10c00*/  IMAD.MOV.U32 R111, RZ, RZ, R159 ;  /* 0x000000ffff6f7224 */ /* 0x000fe200078e009f */
[----:B------:R1:W-:Y:S01]  /*10c10*/  MUFU.EX2 R72, R3 ;  /* 0x0000000300487308 */ /* 0x0003e20000000800 */
[----:B------:R-:W-:Y:S01]  /*10c20*/  IMAD.MOV.U32 R159, RZ, RZ, R145 ;  /* 0x000000ffff9f7224 */ /* 0x000fe200078e0091 */
[----:B------:R-:W-:Y:S01]  /*10c30*/  MOV R145, R146 ;  /* 0x0000009200917202 */ /* 0x000fe20000000f00 */
[----:B------:R-:W-:Y:S01]  /*10c40*/  IMAD.MOV.U32 R146, RZ, RZ, R144 ;  /* 0x000000ffff927224 */ /* 0x000fe200078e0090 */
[----:B------:R-:W-:Y:S01]  /*10c50*/  MOV R207, R124 ;  /* 0x0000007c00cf7202 */ /* 0x000fe20000000f00 */
[----:B------:R-:W-:Y:S01]  /*10c60*/  IMAD.MOV.U32 R144, RZ, RZ, R158 ;  /* 0x000000ffff907224 */ /* 0x000fe200078e009e */
[----:B------:R-:W-:Y:S01]  /*10c70*/  MOV R202, R127 ;  /* 0x0000007f00ca7202 */ /* 0x000fe20000000f00 */
[----:B------:R-:W-:Y:S01]  /*10c80*/  IMAD.MOV.U32 R158, RZ, RZ, R118 ;  /* 0x000000ffff9e7224 */ /* 0x000fe200078e0076 */
[----:B------:R3:W5:Y:S01]  /*10c90*/  LDL.LU R240, [R1+0x30] ;  /* 0x0000300001f07983 */ /* 0x0007620000300800 */
[----:B------:R-:W-:Y:S01]  /*10ca0*/  HMMA.16816.F32 R140, R8, R24, R140 ;  /* 0x00000018088c723c */ /* 0x000fe2000000188c */
[----:B------:R-:W-:Y:S01]  /*10cb0*/  IMAD.MOV.U32 R208, RZ, RZ, R126 ;  /* 0x000000ffffd07224 */ /* 0x000fe200078e007e */
[----:B------:R-:W-:Y:S01]  /*10cc0*/  MOV R118, R239 ;  /* 0x000000ef00767202 */ /* 0x000fe20000000f00 */
[----:B------:R-:W-:Y:S01]  /*10cd0*/  IMAD.MOV.U32 R209, RZ, RZ, R125 ;  /* 0x000000ffffd17224 */ /* 0x000fe200078e007d */
[----:B------:R3:W5:Y:S01]  /*10ce0*/  LDL.LU R239, [R1+0x2c] ;  /* 0x00002c0001ef7983 */ /* 0x0007620000300800 */
[----:B-1----:R-:W-:-:S02]  /*10cf0*/  FFMA.FTZ R3, R109, c[0x0][0x2d0], -R7 ;  /* 0x0000b4006d037a23 */ /* 0x002fc40000010807 */
[----:B------:R-:W-:Y:S02]  /*10d00*/  IMAD.MOV.U32 R109, RZ, RZ, R110 ;  /* 0x000000ffff6d7224 */ /* 0x000fe400078e006e */
[----:B------:R-:W-:Y:S01]  /*10d10*/  IMAD.MOV.U32 R110, RZ, RZ, R111 ;  /* 0x000000ffff6e7224 */ /* 0x000fe200078e006f */
[----:B------:R1:W-:Y:S01]  /*10d20*/  MUFU.EX2 R59, R3 ;  /* 0x00000003003b7308 */ /* 0x0003e20000000800 */
[----:B------:R-:W-:Y:S01]  /*10d30*/  IMAD.MOV.U32 R111, RZ, RZ, R159 ;  /* 0x000000ffff6f7224 */ /* 0x000fe200078e009f */
[----:B------:R-:W-:Y:S01]  /*10d40*/  MOV R159, R145 ;  /* 0x00000091009f7202 */ /* 0x000fe20000000f00 */
[----:B------:R-:W-:Y:S02]  /*10d50*/  IMAD.MOV.U32 R145, RZ, RZ, R146 ;  /* 0x000000ffff917224 */ /* 0x000fe400078e0092 */
[----:B------:R-:W-:Y:S02]  /*10d60*/  IMAD.MOV.U32 R146, RZ, RZ, R144 ;  /* 0x000000ffff927224 */ /* 0x000fe400078e0090 */
[----:B------:R-:W-:Y:S01]  /*10d70*/  IMAD.MOV.U32 R144, RZ, RZ, R158 ;  /* 0x000000ffff907224 */ /* 0x000fe200078e009e */
[----:B------:R-:W-:Y:S01]  /*10d80*/  MOV R158, R157 ;  /* 0x0000009d009e7202 */ /* 0x000fe20000000f00 */
[----:B------:R-:W-:Y:S01]  /*10d90*/  IMAD.MOV.U32 R157, RZ, RZ, R238 ;  /* 0x000000ffff9d7224 */ /* 0x000fe200078e00ee */
[----:B------:R-:W-:Y:S01]  /*10da0*/  HMMA.16816.F32 R148, R8, R26, R148 ;  /* 0x0000001a0894723c */ /* 0x000fe20000001894 */
[----:B------:R3:W5:Y:S01]  /*10db0*/  LDL.LU R238, [R1+0x28] ;  /* 0x0000280001ee7983 */ /* 0x0007620000300800 */
[----:B-1----:R-:W-:-:S02]  /*10dc0*/  FFMA.FTZ R3, R109, c[0x0][0x2d0], -R0 ;  /* 0x0000b4006d037a23 */ /* 0x002fc40000010800 */
[----:B------:R-:W-:Y:S02]  /*10dd0*/  IMAD.MOV.U32 R109, RZ, RZ, R110 ;  /* 0x000000ffff6d7224 */ /* 0x000fe400078e006e */
[----:B------:R-:W-:Y:S01]  /*10de0*/  IMAD.MOV.U32 R110, RZ, RZ, R111 ;  /* 0x000000ffff6e7224 */ /* 0x000fe200078e006f */
[----:B------:R-:W-:Y:S01]  /*10df0*/  MOV R111, R159 ;  /* 0x0000009f006f7202 */ /* 0x000fe20000000f00 */
[----:B------:R1:W-:Y:S01]  /*10e00*/  MUFU.EX2 R58, R3 ;  /* 0x00000003003a7308 */ /* 0x0003e20000000800 */
[----:B------:R-:W-:Y:S02]  /*10e10*/  IMAD.MOV.U32 R159, RZ, RZ, R145 ;  /* 0x000000ffff9f7224 */ /* 0x000fe400078e0091 */
[----:B------:R-:W-:Y:S02]  /*10e20*/  IMAD.MOV.U32 R145, RZ, RZ, R146 ;  /* 0x000000ffff917224 */ /* 0x000fe400078e0092 */
[----:B------:R-:W-:Y:S01]  /*10e30*/  IMAD.MOV.U32 R146, RZ, RZ, R144 ;  /* 0x000000ffff927224 */ /* 0x000fe200078e0090 */
[----:B------:R-:W-:Y:S01]  /*10e40*/  MOV R144, R158 ;  /* 0x0000009e00907202 */ /* 0x000fe20000000f00 */
[----:B------:R-:W-:-:S02]  /*10e50*/  IMAD.MOV.U32 R158, RZ, RZ, R157 ;  /* 0x000000ffff9e7224 */ /* 0x000fc400078e009d */
[----:B------:R-:W-:Y:S02]  /*10e60*/  IMAD.MOV.U32 R157, RZ, RZ, R156 ;  /* 0x000000ffff9d7224 */ /* 0x000fe400078e009c */
[----:B------:R-:W-:Y:S01]  /*10e70*/  IMAD.MOV.U32 R156, RZ, RZ, R131 ;  /* 0x000000ffff9c7224 */ /* 0x000fe200078e0083 */
[----:B------:R-:W-:Y:S01]  /*10e80*/  MOV R131, R237 ;  /* 0x000000ed00837202 */ /* 0x000fe20000000f00 */
[----:B--2---:R-:W-:Y:S01]  /*10e90*/  HMMA.16816.F32 R160, R8, R20, R160 ;  /* 0x0000001408a0723c */ /* 0x004fe200000018a0 */
[----:B------:R3:W5:Y:S01]  /*10ea0*/  LDL.LU R237, [R1+0x24] ;  /* 0x0000240001ed7983 */ /* 0x0007620000300800 */
[----:B-1----:R-:W-:Y:S02]  /*10eb0*/  FFMA.FTZ R3, R109, c[0x0][0x2d0], -R0 ;  /* 0x0000b4006d037a23 */ /* 0x002fe40000010800 */
[----:B------:R-:W-:Y:S02]  /*10ec0*/  IMAD.MOV.U32 R109, RZ, RZ, R110 ;  /* 0x000000ffff6d7224 */ /* 0x000fe400078e006e */
[----:B------:R-:W-:Y:S01]  /*10ed0*/  IMAD.MOV.U32 R110, RZ, RZ, R111 ;  /* 0x000000ffff6e7224 */ /* 0x000fe200078e006f */
[----:B------:R1:W2:Y:S01]  /*10ee0*/  MUFU.EX2 R57, R3 ;  /* 0x0000000300397308 */ /* 0x0002a20000000800 */
[----:B------:R-:W-:Y:S01]  /*10ef0*/  IMAD.MOV.U32 R111, RZ, RZ, R159 ;  /* 0x000000ffff6f7224 */ /* 0x000fe200078e009f */
[----:B------:R-:W-:Y:S01]  /*10f00*/  MOV R159, R145 ;  /* 0x00000091009f7202 */ /* 0x000fe20000000f00 */
[----:B------:R-:W-:-:S02]  /*10f10*/  IMAD.MOV.U32 R145, RZ, RZ, R146 ;  /* 0x000000ffff917224 */ /* 0x000fc400078e0092 */
[----:B------:R-:W-:Y:S02]  /*10f20*/  IMAD.MOV.U32 R146, RZ, RZ, R144 ;  /* 0x000000ffff927224 */ /* 0x000fe400078e0090 */
[----:B------:R-:W-:Y:S01]  /*10f30*/  IMAD.MOV.U32 R144, RZ, RZ, R158 ;  /* 0x000000ffff907224 */ /* 0x000fe200078e009e */
[----:B------:R-:W-:Y:S01]  /*10f40*/  MOV R158, R157 ;  /* 0x0000009d009e7202 */ /* 0x000fe20000000f00 */
[----:B------:R-:W-:Y:S02]  /*10f50*/  IMAD.MOV.U32 R157, RZ, RZ, R156 ;  /* 0x000000ffff9d7224 */ /* 0x000fe400078e009c */
[----:B------:R-:W-:Y:S01]  /*10f60*/  IMAD.MOV.U32 R156, RZ, RZ, R131 ;  /* 0x000000ffff9c7224 */ /* 0x000fe200078e0083 */
[----:B------:R-:W-:Y:S01]  /*10f70*/  HMMA.16816.F32 R164, R8, R22, R164 ;  /* 0x0000001608a4723c */ /* 0x000fe200000018a4 */
[----:B------:R-:W-:Y:S02]  /*10f80*/  IMAD.MOV.U32 R131, RZ, RZ, R236 ;  /* 0x000000ffff837224 */ /* 0x000fe400078e00ec */
[----:B------:R3:W5:Y:S01]  /*10f90*/  LDL.LU R236, [R1+0x20] ;  /* 0x0000200001ec7983 */ /* 0x0007620000300800 */
[----:B-1----:R-:W-:Y:S01]  /*10fa0*/  FFMA.FTZ R3, R109, c[0x0][0x2d0], -R0 ;  /* 0x0000b4006d037a23 */ /* 0x002fe20000010800 */
[----:B------:R-:W-:Y:S01]  /*10fb0*/  MOV R109, R110 ;  /* 0x0000006e006d7202 */ /* 0x000fe20000000f00 */
[----:B------:R-:W-:-:S02]  /*10fc0*/  IMAD.MOV.U32 R110, RZ, RZ, R111 ;  /* 0x000000ffff6e7224 */ /* 0x000fc400078e006f */
[----:B------:R1:W-:Y:S01]  /*10fd0*/  MUFU.EX2 R56, R3 ;  /* 0x0000000300387308 */ /* 0x0003e20000000800 */
[----:B------:R-:W-:Y:S02]  /*10fe0*/  IMAD.MOV.U32 R111, RZ, RZ, R159 ;  /* 0x000000ffff6f7224 */ /* 0x000fe400078e009f */
[----:B------:R-:W-:Y:S01]  /*10ff0*/  IMAD.MOV.U32 R159, RZ, RZ, R145 ;  /* 0x000000ffff9f7224 */ /* 0x000fe200078e0091 */
[----:B------:R-:W-:Y:S01]  /*11000*/  MOV R145, R146 ;  /* 0x0000009200917202 */ /* 0x000fe20000000f00 */
[----:B------:R-:W-:Y:S02]  /*11010*/  IMAD.MOV.U32 R146, RZ, RZ, R144 ;  /* 0x000000ffff927224 */ /* 0x000fe400078e0090 */
[----:B------:R-:W-:Y:S01]  /*11020*/  IMAD.MOV.U32 R144, RZ, RZ, R158 ;  /* 0x000000ffff907224 */ /* 0x000fe200078e009e */
[----:B----4-:R-:W-:Y:S01]  /*11030*/  HMMA.16816.F32 R176, R8, R16, R176 ;  /* 0x0000001008b0723c */ /* 0x010fe200000018b0 */
[----:B------:R-:W-:Y:S01]  /*11040*/  IMAD.MOV.U32 R158, RZ, RZ, R157 ;  /* 0x000000ffff9e7224 */ /* 0x000fe200078e009d */
[----:B------:R-:W-:Y:S01]  /*11050*/  MOV R157, R156 ;  /* 0x0000009c009d7202 */ /* 0x000fe20000000f00 */
[----:B------:R-:W-:-:S02]  /*11060*/  IMAD.MOV.U32 R156, RZ, RZ, R155 ;  /* 0x000000ffff9c7224 */ /* 0x000fc400078e009b */
[----:B------:R-:W-:Y:S02]  /*11070*/  IMAD.MOV.U32 R155, RZ, RZ, R235 ;  /* 0x000000ffff9b7224 */ /* 0x000fe400078e00eb */
[----:B------:R3:W5:Y:S01]  /*11080*/  LDL.LU R235, [R1+0x1c] ;  /* 0x00001c0001eb7983 */ /* 0x0007620000300800 */
[----:B-1----:R-:W-:Y:S02]  /*11090*/  FFMA.FTZ R3, R109, c[0x0][0x2d0], -R0 ;  /* 0x0000b4006d037a23 */ /* 0x002fe40000010800 */
[----:B------:R-:W-:Y:S01]  /*110a0*/  IMAD.MOV.U32 R109, RZ, RZ, R110 ;  /* 0x000000ffff6d7224 */ /* 0x000fe200078e006e */
[----:B------:R-:W-:Y:S01]  /*110b0*/  MOV R110, R111 ;  /* 0x0000006f006e7202 */ /* 0x000fe20000000f00 */
[----:B------:R1:W4:Y:S01]  /*110c0*/  MUFU.EX2 R31, R3 ;  /* 0x00000003001f7308 */ /* 0x0003220000000800 */
[----:B------:R-:W-:Y:S02]  /*110d0*/  IMAD.MOV.U32 R111, RZ, RZ, R159 ;  /* 0x000000ffff6f7224 */ /* 0x000fe400078e009f */
[----:B------:R-:W-:-:S02]  /*110e0*/  IMAD.MOV.U32 R159, RZ, RZ, R145 ;  /* 0x000000ffff9f7224 */ /* 0x000fc400078e0091 */
[----:B------:R-:W-:Y:S01]  /*110f0*/  IMAD.MOV.U32 R145, RZ, RZ, R146 ;  /* 0x000000ffff917224 */ /* 0x000fe200078e0092 */
[C---:B------:R-:W-:Y:S01]  /*11100*/  HMMA.16816.F32 R180, R8.reuse, R18, R80 ;  /* 0x0000001208b4723c */ /* 0x040fe20000001850 */
[----:B------:R-:W-:Y:S01]  /*11110*/  MOV R146, R144 ;  /* 0x0000009000927202 */ /* 0x000fe20000000f00 */
[----:B------:R-:W-:Y:S02]  /*11120*/  IMAD.MOV.U32 R144, RZ, RZ, R158 ;  /* 0x000000ffff907224 */ /* 0x000fe400078e009e */
[----:B------:R-:W-:Y:S02]  /*11130*/  IMAD.MOV.U32 R158, RZ, RZ, R157 ;  /* 0x000000ffff9e7224 */ /* 0x000fe400078e009d */
[----:B------:R-:W-:Y:S01]  /*11140*/  IMAD.MOV.U32 R157, RZ, RZ, R155 ;  /* 0x000000ffff9d7224 */ /* 0x000fe200078e009b */
[----:B------:R-:W-:Y:S01]  /*11150*/  MOV R155, R234 ;  /* 0x000000ea009b7202 */ /* 0x000fe20000000f00 */
[----:B------:R-:W-:Y:S01]  /*11160*/  HMMA.16816.F32 R76, R8, R12, R76 ;  /* 0x0000000c084c723c */ /* 0x000fe2000000184c */
[----:B------:R3:W5:Y:S01]  /*11170*/  LDL.LU R234, [R1+0x18] ;  /* 0x0000180001ea7983 */ /* 0x0007620000300800 */
[----:B-1----:R-:W-:-:S02]  /*11180*/  FFMA.FTZ R3, R109, c[0x0][0x2d0], -R6 ;  /* 0x0000b4006d037a23 */ /* 0x002fc40000010806 */
[----:B------:R-:W-:Y:S02]  /*11190*/  IMAD.MOV.U32 R109, RZ, RZ, R110 ;  /* 0x000000ffff6d7224 */ /* 0x000fe400078e006e */
[----:B------:R-:W-:Y:S01]  /*111a0*/  IMAD.MOV.U32 R110, RZ, RZ, R111 ;  /* 0x000000ffff6e7224 */ /* 0x000fe200078e006f */
[----:B------:R1:W-:Y:S01]  /*111b0*/  MUFU.EX2 R29, R3 ;  /* 0x00000003001d7308 */ /* 0x0003e20000000800 */
[----:B------:R-:W-:Y:S01]  /*111c0*/  IMAD.MOV.U32 R111, RZ, RZ, R159 ;  /* 0x000000ffff6f7224 */ /* 0x000fe200078e009f */
[----:B------:R-:W-:Y:S01]  /*111d0*/  MOV R159, R145 ;  /* 0x00000091009f7202 */ /* 0x000fe20000000f00 */
[----:B------:R-:W-:Y:S01]  /*111e0*/  HMMA.16816.F32 R68, R8, R14, R68 ;  /* 0x0000000e0844723c */ /* 0x000fe20000001844 */
[----:B------:R-:W-:Y:S02]  /*111f0*/  IMAD.MOV.U32 R145, RZ, RZ, R146 ;  /* 0x000000ffff917224 */ /* 0x000fe400078e0092 */
[----:B------:R-:W-:Y:S02]  /*11200*/  IMAD.MOV.U32 R146, RZ, RZ, R144 ;  /* 0x000000ffff927224 */ /* 0x000fe400078e0090 */
[----:B------:R-:W-:Y:S01]  /*11210*/  IMAD.MOV.U32 R144, RZ, RZ, R158 ;  /* 0x000000ffff907224 */ /* 0x000fe200078e009e */
[----:B------:R-:W-:Y:S01]  /*11220*/  MOV R158, R155 ;  /* 0x0000009b009e7202 */ /* 0x000fe20000000f00 */
[----:B------:R-:W-:-:S02]  /*11230*/  IMAD.MOV.U32 R155, RZ, RZ, R154 ;  /* 0x000000ffff9b7224 */ /* 0x000fc400078e009a */
[----:B-1----:R-:W-:Y:S02]  /*11240*/  FFMA.FTZ R3, R109, c[0x0][0x2d0], -R6 ;  /* 0x0000b4006d037a23 */ /* 0x002fe40000010806 */
[----:B------:R-:W-:Y:S02]  /*11250*/  IMAD.MOV.U32 R109, RZ, RZ, R110 ;  /* 0x000000ffff6d7224 */ /* 0x000fe400078e006e */
[----:B------:R-:W-:Y:S01]  /*11260*/  IMAD.MOV.U32 R110, RZ, RZ, R111 ;  /* 0x000000ffff6e7224 */ /* 0x000fe200078e006f */
[----:B------:R1:W1:Y:S01]  /*11270*/  MUFU.EX2 R30, R3 ;  /* 0x00000003001e7308 */ /* 0x0002620000000800 */
[----:B------:R-:W-:Y:S01]  /*11280*/  F2FP.PACK_AB R8, R73, R74 ;  /* 0x0000004a4908723e */ /* 0x000fe200000000ff */
[----:B------:R-:W-:Y:S01]  /*11290*/  IMAD.MOV.U32 R111, RZ, RZ, R159 ;  /* 0x000000ffff6f7224 */ /* 0x000fe200078e009f */
[----:B--2---:R-:W-:Y:S01]  /*112a0*/  F2FP.PACK_AB R9, R57, R58 ;  /* 0x0000003a3909723e */ /* 0x004fe200000000ff */
[----:B------:R-:W-:Y:S01]  /*112b0*/  IMAD.MOV.U32 R154, RZ, RZ, R152 ;  /* 0x000000ffff9a7224 */ /* 0x000fe200078e0098 */
[----:B------:R-:W-:Y:S01]  /*112c0*/  F2FP.PACK_AB R10, R59, R72 ;  /* 0x000000483b0a723e */ /* 0x000fe200000000ff */
[----:B------:R-:W-:Y:S01]  /*112d0*/  IMAD.MOV.U32 R152, RZ, RZ, R4 ;  /* 0x000000ffff987224 */ /* 0x000fe200078e0004 */
[----:B----4-:R-:W-:Y:S01]  /*112e0*/  F2FP.PACK_AB R11, R31, R56 ;  /* 0x000000381f0b723e */ /* 0x010fe200000000ff */
[----:B-1----:R-:W-:Y:S01]  /*112f0*/  FFMA.FTZ R3, R109, c[0x0][0x2d0], -R6 ;  /* 0x0000b4006d037a23 */ /* 0x002fe20000010806 */
[----:B------:R-:W-:Y:S01]  /*11300*/  MOV R159, R145 ;  /* 0x00000091009f7202 */ /* 0x000fe20000000f00 */
[----:B------:R-:W-:Y:S01]  /*11310*/  IMAD.MOV.U32 R109, RZ, RZ, R110 ;  /* 0x000000ffff6d7224 */ /* 0x000fe200078e006e */
[----:B------:R-:W-:Y:S01]  /*11320*/  MOV R4, R233 ;  /* 0x000000e900047202 */ /* 0x000fe20000000f00 */
[----:B------:R1:W-:Y:S01]  /*11330*/  MUFU.EX2 R28, R3 ;  /* 0x00000003001c7308 */ /* 0x0003e20000000800 */
[----:B------:R-:W-:Y:S01]  /*11340*/  IMAD.MOV.U32 R110, RZ, RZ, R111 ;  /* 0x000000ffff6e7224 */ /* 0x000fe200078e006f */
[----:B------:R-:W-:Y:S01]  /*11350*/  HMMA.16816.F32 R64, R8, R24, R64 ;  /* 0x000000180840723c */ /* 0x000fe20000001840 */
[----:B------:R-:W-:Y:S01]  /*11360*/  IMAD.MOV.U32 R145, RZ, RZ, R146 ;  /* 0x000000ffff917224 */ /* 0x000fe200078e0092 */
[----:B------:R3:W5:Y:S01]  /*11370*/  LDL.LU R233, [R1+0x14] ;  /* 0x0000140001e97983 */ /* 0x0007620000300800 */
[----:B------:R-:W-:-:S02]  /*11380*/  IMAD.MOV.U32 R146, RZ, RZ, R144 ;  /* 0x000000ffff927224 */ /* 0x000fc400078e0090 */
[----:B-1----:R-:W-:Y:S01]  /*11390*/  FFMA.FTZ R3, R109, c[0x0][0x2d0], -R6 ;  /* 0x0000b4006d037a23 */ /* 0x002fe20000010806 */
[----:B------:R-:W-:Y:S01]  /*113a0*/  MOV R111, R159 ;  /* 0x0000009f006f7202 */ /* 0x000fe20000000f00 */
[----:B------:R-:W-:Y:S01]  /*113b0*/  IMAD.MOV.U32 R144, RZ, RZ, R158 ;  /* 0x000000ffff907224 */ /* 0x000fe200078e009e */
[----:B------:R-:W-:Y:S01]  /*113c0*/  MOV R158, R155 ;  /* 0x0000009b009e7202 */ /* 0x000fe20000000f00 */
[----:B------:R1:W2:Y:S01]  /*113d0*/  MUFU.EX2 R25, R3 ;  /* 0x0000000300197308 */ /* 0x0002a20000000800 */
[----:B------:R-:W-:Y:S01]  /*113e0*/  IMAD.MOV.U32 R155, RZ, RZ, R154 ;  /* 0x000000ffff9b7224 */ /* 0x000fe200078e009a */
[----:B------:R-:W-:Y:S01]  /*113f0*/  HMMA.16816.F32 R48, R8, R22, R48 ;  /* 0x000000160830723c */ /* 0x000fe20000001830 */
[----:B------:R-:W-:Y:S02]  /*11400*/  IMAD.MOV.U32 R159, RZ, RZ, R145 ;  /* 0x000000ffff9f7224 */ /* 0x000fe400078e0091 */
[----:B------:R-:W-:Y:S02]  /*11410*/  IMAD.MOV.U32 R154, RZ, RZ, R152 ;  /* 0x000000ffff9a7224 */ /* 0x000fe400078e0098 */
[----:B------:R-:W-:-:S02]  /*11420*/  IMAD.MOV.U32 R145, RZ, RZ, R146 ;  /* 0x000000ffff917224 */ /* 0x000fc400078e0092 */
[----:B------:R-:W-:Y:S01]  /*11430*/  IMAD.MOV.U32 R152, RZ, RZ, R153 ;  /* 0x000000ffff987224 */ /* 0x000fe200078e0099 */
[----:B------:R-:W-:Y:S01]  /*11440*/  MOV R153, R123 ;  /* 0x0000007b00997202 */ /* 0x000fe20000000f00 */
[----:B-1----:R-:W-:Y:S02]  /*11450*/  FFMA.FTZ R3, R110, c[0x0][0x2d0], -R5 ;  /* 0x0000b4006e037a23 */ /* 0x002fe40000010805 */
[----:B------:R-:W-:Y:S02]  /*11460*/  IMAD.MOV.U32 R146, RZ, RZ, R144 ;  /* 0x000000ffff927224 */ /* 0x000fe400078e0090 */
[----:B------:R1:W-:Y:S01]  /*11470*/  MUFU.EX2 R24, R3 ;  /* 0x0000000300187308 */ /* 0x0003e20000000800 */
[----:B------:R-:W-:Y:S01]  /*11480*/  MOV R144, R158 ;  /* 0x0000009e00907202 */ /* 0x000fe20000000f00 */
[----:B------:R-:W-:Y:S02]  /*11490*/  IMAD.MOV.U32 R123, RZ, RZ, R232 ;  /* 0x000000ffff7b7224 */ /* 0x000fe400078e00e8 */
[----:B------:R-:W-:Y:S01]  /*114a0*/  IMAD.MOV.U32 R158, RZ, RZ, R155 ;  /* 0x000000ffff9e7224 */ /* 0x000fe200078e009b */
[----:B------:R-:W-:Y:S01]  /*114b0*/  HMMA.16816.F32 R52, R8, R20, R52 ;  /* 0x000000140834723c */ /* 0x000fe20000001834 */
[----:B------:R-:W-:-:S02]  /*114c0*/  IMAD.MOV.U32 R155, RZ, RZ, R154 ;  /* 0x000000ffff9b7224 */ /* 0x000fc400078e009a */
[----:B------:R-:W-:-:S05]  /*114d0*/  IMAD.MOV.U32 R147, RZ, RZ, R111 ;  /* 0x000000ffff937224 */ /* 0x000fca00078e006f */
[C---:B------:R-:W-:Y:S01]  /*114e0*/  HMMA.16816.F32 R32, R8.reuse, R14, R32 ;  /* 0x0000000e0820723c */ /* 0x040fe20000001820 */
[----:B-1----:R-:W-:Y:S01]  /*114f0*/  FFMA.FTZ R3, R175, c[0x0][0x2d0], -R5 ;  /* 0x0000b400af037a23 */ /* 0x002fe20000010805 */
[----:B------:R-:W-:Y:S01]  /*11500*/  MOV R109, R145 ;  /* 0x00000091006d7202 */ /* 0x000fe20000000f00 */
[----:B------:R-:W-:Y:S01]  /*11510*/  IMAD.MOV.U32 R186, RZ, RZ, R146 ;  /* 0x000000ffffba7224 */ /* 0x000fe200078e0092 */
[----:B------:R3:W5:Y:S01]  /*11520*/  LDL.LU R232, [R1+0x10] ;  /* 0x0000100001e87983 */ /* 0x0007620000300800 */
[----:B------:R1:W-:Y:S01]  /*11530*/  MUFU.EX2 R23, R3 ;  /* 0x0000000300177308 */ /* 0x0003e20000000800 */
[----:B------:R-:W-:Y:S01]  /*11540*/  IMAD.MOV.U32 R154, RZ, RZ, R152 ;  /* 0x000000ffff9a7224 */ /* 0x000fe200078e0098 */
[----:B------:R-:W-:Y:S01]  /*11550*/  MOV R152, R153 ;  /* 0x0000009900987202 */ /* 0x000fe20000000f00 */
[----:B------:R-:W-:Y:S01]  /*11560*/  IMAD.MOV.U32 R153, RZ, RZ, R123 ;  /* 0x000000ffff997224 */ /* 0x000fe200078e007b */
[----:B------:R-:W-:Y:S01]  /*11570*/  MOV R187, R155 ;  /* 0x0000009b00bb7202 */ /* 0x000fe20000000f00 */
[----:B------:R-:W-:Y:S01]  /*11580*/  IMAD.MOV.U32 R123, RZ, RZ, R122 ;  /* 0x000000ffff7b7224 */ /* 0x000fe200078e007a */
[----:B------:R-:W-:Y:S01]  /*11590*/  HMMA.16816.F32 R60, R8, R26, R60 ;  /* 0x0000001a083c723c */ /* 0x000fe2000000183c */
[----:B------:R-:W-:-:S02]  /*115a0*/  IMAD.MOV.U32 R122, RZ, RZ, R119 ;  /* 0x000000ffff7a7224 */ /* 0x000fc400078e0077 */
[----:B-1----:R-:W-:Y:S01]  /*115b0*/  FFMA.FTZ R3, R173, c[0x0][0x2d0], -R5 ;  /* 0x0000b400ad037a23 */ /* 0x002fe20000010805 */
[----:B------:R-:W-:-:S04]  /*115c0*/  MOV R184, R153 ;  /* 0x0000009900b87202 */ /* 0x000fc80000000f00 */
[----:B------:R-:W-:Y:S01]  /*115d0*/  HMMA.16816.F32 R36, R8, R16, R36 ;  /* 0x000000100824723c */ /* 0x000fe20000001824 */
[----:B------:R-:W-:Y:S01]  /*115e0*/  MOV R119, R139 ;  /* 0x0000008b00777202 */ /* 0x000fe20000000f00 */
[----:B------:R1:W-:Y:S01]  /*115f0*/  MUFU.EX2 R22, R3 ;  /* 0x0000000300167308 */ /* 0x0003e20000000800 */
[----:B------:R-:W-:-:S05]  /*11600*/  IMAD.MOV.U32 R108, RZ, RZ, R159 ;  /* 0x000000ffff6c7224 */ /* 0x000fca00078e009f */
[----:B------:R-:W-:Y:S01]  /*11610*/  HMMA.16816.F32 R40, R8, R18, R40 ;  /* 0x000000120828723c */ /* 0x000fe20000001828 */
[----:B------:R-:W-:Y:S01]  /*11620*/  IMAD.MOV.U32 R201, RZ, RZ, R184 ;  /* 0x000000ffffc97224 */ /* 0x000fe200078e00b8 */
[----:B------:R-:W-:-:S06]  /*11630*/  MOV R111, R119 ;  /* 0x00000077006f7202 */ /* 0x000fcc0000000f00 */
[----:B------:R-:W-:Y:S01]  /*11640*/  HMMA.16816.F32 R44, R8, R12, R44 ;  /* 0x0000000c082c723c */ /* 0x000fe2000000182c */
[----:B------:R-:W-:Y:S02]  /*11650*/  IMAD.MOV.U32 R185, RZ, RZ, R154 ;  /* 0x000000ffffb97224 */ /* 0x000fe400078e009a */
[----:B------:R-:W-:Y:S01]  /*11660*/  FFMA.FTZ R4, R4, c[0x0][0x2d0], -R7 ;  /* 0x0000b40004047a23 */ /* 0x000fe20000010807 */
[----:B------:R-:W-:Y:S01]  /*11670*/  MOV R146, R116 ;  /* 0x0000007400927202 */ /* 0x000fe20000000f00 */
[----:B-1----:R-:W-:Y:S01]  /*11680*/  FFMA.FTZ R3, R172, c[0x0][0x2d0], -R5 ;  /* 0x0000b400ac037a23 */ /* 0x002fe20000010805 */
[----:B------:R-:W-:Y:S03]  /*11690*/  LDSM.16.MT88.4 R16, [R230+0x3100] ;  /* 0x00310000e610783b */ /* 0x000fe60000004200 */
[----:B------:R1:W4:Y:S01]  /*116a0*/  MUFU.EX2 R21, R3 ;  /* 0x0000000300157308 */ /* 0x0003220000000800 */
[----:B------:R-:W-:Y:S01]  /*116b0*/  IMAD.MOV.U32 R145, RZ, RZ, R158 ;  /* 0x000000ffff917224 */ /* 0x000fe200078e009e */
[----:B------:R3:W5:Y:S01]  /*116c0*/  LDL.LU R139, [R1+0xc] ;  /* 0x00000c00018b7983 */ /* 0x0007620000300800 */
[----:B------:R-:W-:Y:S01]  /*116d0*/  IMAD.MOV.U32 R159, RZ, RZ, R122 ;  /* 0x000000ffff9f7224 */ /* 0x000fe200078e007a */
[----:B------:R-:W-:Y:S01]  /*116e0*/  F2FP.PACK_AB R184, R30, R29 ;  /* 0x0000001d1eb8723e */ /* 0x000fe200000000ff */
[----:B------:R-:W-:-:S02]  /*116f0*/  IMAD.MOV.U32 R158, RZ, RZ, R123 ;  /* 0x000000ffff9e7224 */ /* 0x000fc400078e007b */
[----:B------:R-:W-:Y:S01]  /*11700*/  IMAD.MOV.U32 R110, RZ, RZ, R152 ;  /* 0x000000ffff6e7224 */ /* 0x000fe200078e0098 */
[----:B------:R4:W-:Y:S01]  /*11710*/  MUFU.EX2 R14, R4 ;  /* 0x00000004000e7308 */ /* 0x0009e20000000800 */
[----:B------:R-:W-:Y:S01]  /*11720*/  FADD.FTZ R8, R158, R144 ;  /* 0x000000909e087221 */ /* 0x000fe20000010000 */
[----:B------:R-:W3:Y:S01]  /*11730*/  LDSM.16.MT88.4 R152, [R228+0x3100] ;  /* 0x00310000e498783b */ /* 0x000ee20000004200 */
[----:B------:R-:W-:Y:S02]  /*11740*/  IMAD.MOV.U32 R123, RZ, RZ, R117 ;  /* 0x000000ffff7b7224 */ /* 0x000fe400078e0075 */
[----:B------:R-:W-:Y:S02]  /*11750*/  IMAD.MOV.U32 R122, RZ, RZ, R118 ;  /* 0x000000ffff7a7224 */ /* 0x000fe400078e0076 */
[----:B------:R-:W3:Y:S01]  /*11760*/  LDSM.16.MT88.4 R116, [R229+0x3100] ;  /* 0x00310000e574783b */ /* 0x000ee20000004200 */
[----:B-1----:R-:W-:Y:S01]  /*11770*/  FFMA.FTZ R3, R186, c[0x0][0x2d0], -R7 ;  /* 0x0000b400ba037a23 */ /* 0x002fe20000010807 */
[----:B--2---:R-:W-:-:S03]  /*11780*/  F2FP.PACK_AB R186, R25, R28 ;  /* 0x0000001c19ba723e */ /* 0x004fc600000000ff */
[----:B------:R1:W-:Y:S01]  /*11790*/  MUFU.EX2 R20, R3 ;  /* 0x0000000300147308 */ /* 0x0003e20000000800 */
[----:B----4-:R-:W-:Y:S01]  /*117a0*/  FADD.FTZ R4, R159, R111 ;  /* 0x0000006f9f047221 */ /* 0x010fe20000010000 */
[----:B------:R-:W-:Y:S01]  /*117b0*/  MOV R111, R128 ;  /* 0x00000080006f7202 */ /* 0x000fe20000000f00 */
[--C-:B-1----:R-:W-:Y:S01]  /*117c0*/  FFMA.FTZ R3, R187, c[0x0][0x2d0], -R7.reuse ;  /* 0x0000b400bb037a23 */ /* 0x102fe20000010807 */
[----:B------:R-:W-:Y:S01]  /*117d0*/  F2FP.PACK_AB R187, R21, R22 ;  /* 0x0000001615bb723e */ /* 0x000fe200000000ff */
[----:B------:R-:W-:Y:S01]  /*117e0*/  FFMA.FTZ R7, R185, c[0x0][0x2d0], -R7 ;  /* 0x0000b400b9077a23 */ /* 0x000fe20000010807 */
[----:B------:R-:W-:Y:S02]  /*117f0*/  F2FP.PACK_AB R185, R23, R24 ;  /* 0x0000001817b9723e */ /* 0x000fe400000000ff */
[----:B------:R1:W2:Y:S05]  /*11800*/  MUFU.EX2 R15, R3 ;  /* 0x00000003000f7308 */ /* 0x0002aa0000000800 */
[C---:B------:R-:W-:Y:S03]  /*11810*/  HMMA.16816.F32 R160, R184.reuse, R168, R160 ;  /* 0x000000a8b8a0723c */ /* 0x040fe600000018a0 */
[----:B------:R4:W-:Y:S05]  /*11820*/  MUFU.EX2 R13, R7 ;  /* 0x00000007000d7308 */ /* 0x0009ea0000000800 */
[----:B---3--:R-:W-:Y:S01]  /*11830*/  HMMA.16816.F32 R140, R184, R152, R140 ;  /* 0x00000098b88c723c */ /* 0x008fe2000000188c */
[----:B-1----:R-:W-:Y:S01]  /*11840*/  FFMA.FTZ R3, R201, c[0x0][0x2d0], -R0 ;  /* 0x0000b400c9037a23 */ /* 0x002fe20000010800 */
[----:B--2---:R-:W-:Y:S01]  /*11850*/  F2FP.PACK_AB R128, R15, R20 ;  /* 0x000000140f80723e */ /* 0x004fe200000000ff */
[----:B------:R-:W-:-:S02]  /*11860*/  IMAD.MOV.U32 R201, RZ, RZ, R110 ;  /* 0x000000ffffc97224 */ /* 0x000fc400078e006e */
[----:B------:R1:W-:Y:S01]  /*11870*/  MUFU.EX2 R10, R3 ;  /* 0x00000003000a7308 */ /* 0x0003e20000000800 */
[----:B------:R-:W-:Y:S02]  /*11880*/  IMAD.MOV.U32 R110, RZ, RZ, R129 ;  /* 0x000000ffff6e7224 */ /* 0x000fe400078e0081 */
[----:B------:R-:W-:Y:S01]  /*11890*/  HMMA.16816.F32 R148, R184, R154, R148 ;  /* 0x0000009ab894723c */ /* 0x000fe20000001894 */
[----:B----4-:R-:W-:Y:S02]  /*118a0*/  FADD.FTZ R7, R157, R4 ;  /* 0x000000049d077221 */ /* 0x010fe40000010000 */
[----:B------:R-:W-:-:S05]  /*118b0*/  FADD.FTZ R4, R208, R8 ;  /* 0x00000008d0047221 */ /* 0x000fca0000010000 */
[----:B------:R-:W-:Y:S01]  /*118c0*/  HMMA.16816.F32 R164, R184, R170, R164 ;  /* 0x000000aab8a4723c */ /* 0x000fe200000018a4 */
[----:B-1----:R-:W-:-:S07]  /*118d0*/  FFMA.FTZ R3, R147, c[0x0][0x2d0], -R0 ;  /* 0x0000b40093037a23 */ /* 0x002fce0000010800 */
[C---:B------:R-:W-:Y:S01]  /*118e0*/  HMMA.16816.F32 R176, R184.reuse, R116, R176 ;  /* 0x00000074b8b0723c */ /* 0x040fe200000018b0 */
[----:B------:R1:W2:Y:S07]  /*118f0*/  MUFU.EX2 R9, R3 ;  /* 0x0000000300097308 */ /* 0x0002ae0000000800 */
[C---:B------:R-:W-:Y:S08]  /*11900*/  HMMA.16816.F32 R180, R184.reuse, R118, R180 ;  /* 0x00000076b8b4723c */ /* 0x040ff000000018b4 */
[----:B------:R-:W-:Y:S01]  /*11910*/  HMMA.16816.F32 R124, R184, R16, R76 ;  /* 0x00000010b87c723c */ /* 0x000fe2000000184c */
[--C-:B-1----:R-:W-:Y:S01]  /*11920*/  FFMA.FTZ R3, R108, c[0x0][0x2d0], -R0.reuse ;  /* 0x0000b4006c037a23 */ /* 0x102fe20000010800 */
[----:B--2---:R-:W-:Y:S01]  /*11930*/  F2FP.PACK_AB R129, R9, R10 ;  /* 0x0000000a0981723e */ /* 0x004fe200000000ff */
[----:B------:R-:W-:-:S02]  /*11940*/  FFMA.FTZ R0, R109, c[0x0][0x2d0], -R0 ;  /* 0x0000b4006d007a23 */ /* 0x000fc40000010800 */
[----:B------:R1:W-:Y:S01]  /*11950*/  MUFU.EX2 R11, R3 ;  /* 0x00000003000b7308 */ /* 0x0003e20000000800 */
[----:B------:R-:W-:Y:S02]  /*11960*/  IMAD.MOV.U32 R108, RZ, RZ, R131 ;  /* 0x000000ffff6c7224 */ /* 0x000fe400078e0083 */
[----:B------:R-:W-:Y:S01]  /*11970*/  HMMA.16816.F32 R184, R184, R18, R68 ;  /* 0x00000012b8b8723c */ /* 0x000fe20000001844 */
[----:B------:R-:W-:Y:S01]  /*11980*/  IMAD.MOV.U32 R109, RZ, RZ, R130 ;  /* 0x000000ffff6d7224 */ /* 0x000fe200078e0082 */
[----:B------:R-:W-:-:S03]  /*11990*/  F2FP.PACK_AB R130, R13, R14 ;  /* 0x0000000e0d82723e */ /* 0x000fc600000000ff */
[----:B------:R2:W3:Y:S01]  /*119a0*/  MUFU.EX2 R12, R0 ;  /* 0x00000000000c7308 */ /* 0x0004e20000000800 */
[----:B-1----:R-:W-:-:S04]  /*119b0*/  FADD.FTZ R3, R247, R174 ;  /* 0x000000aef7037221 */ /* 0x002fc80000010000 */
[----:B------:R-:W-:Y:S02]  /*119c0*/  FADD.FTZ R6, R227, R3 ;  /* 0x00000003e3067221 */ /* 0x000fe40000010000 */
[----:B------:R-:W-:Y:S02]  /*119d0*/  FADD.FTZ R3, R209, R7 ;  /* 0x00000007d1037221 */ /* 0x000fe40000010000 */
[----:B--2---:R-:W-:Y:S01]  /*119e0*/  FADD.FTZ R0, R146, R145 ;  /* 0x0000009192007221 */ /* 0x004fe20000010000 */
[----:B---3--:R-:W-:Y:S01]  /*119f0*/  F2FP.PACK_AB R131, R12, R11 ;  /* 0x0000000b0c83723e */ /* 0x008fe200000000ff */
        /* <DEDUP_REMOVED lines=96> */
[----:B------:R1:W-:Y:S01]  /*12000*/  STL [R1+0x4], R0 ;  /* 0x0000040001007387 */ /* 0x0003e20000100800 */
[----:B------:R-:W-:Y:S02]  /*12010*/  FADD.FTZ R251, R72, R251 ;  /* 0x000000fb48fb7221 */ /* 0x000fe40000010000 */
[----:B------:R-:W-:Y:S01]  /*12020*/  FADD.FTZ R252, R56, R252 ;  /* 0x000000fc38fc7221 */ /* 0x000fe20000010000 */
[----:B------:R1:W-:Y:S01]  /*12030*/  STL [R1], R4 ;  /* 0x0000000401007387 */ /* 0x0003e20000100800 */
        /* <DEDUP_REMOVED lines=10> */
[----:B------:R-:W-:Y:S05]  /*120e0*/  @!P6 BRA `(.L_x_133) ;  /* 0x000043100000e947 */ /* 0x000fea0003800000 */
[----:B------:R-:W-:Y:S01]  /*120f0*/  IMAD.MOV.U32 R3, RZ, RZ, R136 ;  /* 0x000000ffff037224 */ /* 0x000fe200078e0088 */
[----:B------:R-:W-:Y:S01]  /*12100*/  MOV R138, R2 ;  /* 0x00000002008a7202 */ /* 0x000fe20000000f00 */
[----:B-1----:R-:W-:Y:S01]  /*12110*/  IMAD.MOV.U32 R0, RZ, RZ, R137 ;  /* 0x000000ffff007224 */ /* 0x002fe200078e0089 */
[----:B------:R-:W-:Y:S01]  /*12120*/  MOV R133, R135 ;  /* 0x0000008700857202 */ /* 0x000fe20000000f00 */
[----:B------:R-:W-:Y:S01]  /*12130*/  ULDC UR6, c[0x0][0x210] ;  /* 0x0000840000067ab9 */ /* 0x000fe20000000800 */
[----:B------:R-:W-:Y:S01]  /*12140*/  IADD3 R247, R248, 0x100, RZ ;  /* 0x00000100f8f77810 */ /* 0x000fe20007ffe0ff */
[----:B------:R-:W-:Y:S02]  /*12150*/  ULDC UR4, c[0x0][0x1e8] ;  /* 0x00007a0000047ab9 */ /* 0x000fe40000000800 */
[----:B------:R-:W-:Y:S02]  /*12160*/  UIADD3 UR12, UR12, -0x2, URZ ;  /* 0xfffffffe0c0c7890 */ /* 0x000fe4000fffe03f */
[----:B------:R-:W-:-:S02]  /*12170*/  UIMAD UR6, UR15, UR6, URZ ;  /* 0x000000060f0672a4 */ /* 0x000fc4000f8e023f */
[----:B------:R-:W-:Y:S02]  /*12180*/  UIMAD UR4, UR15, UR4, URZ ;  /* 0x000000040f0472a4 */ /* 0x000fe4000f8e023f */
[----:B------:R-:W-:Y:S02]  /*12190*/  ULDC.64 UR22, c[0x0][0x118] ;  /* 0x0000460000167ab9 */ /* 0x000fe40000000a00 */
[----:B------:R-:W-:Y:S01]  /*121a0*/  ULDC.64 UR18, c[0x0][0x118] ;  /* 0x0000460000127ab9 */ /* 0x000fe20000000a00 */
[----:B------:R-:W-:Y:S05]  /*121b0*/  BRA `(.L_x_134) ;  /* 0x0000042000007947 */ /* 0x000fea0003800000 */
.L_x_136:
[----:B------:R-:W2:Y:S01]  /*121c0*/  LDL R136, [R1+0x8] ;  /* 0x0000080001887983 */ /* 0x000ea20000100800 */
[----:B------:R-:W-:Y:S01]  /*121d0*/  IMAD.MOV.U32 R137, RZ, RZ, c[0x0][0x2b8] ;  /* 0x0000ae00ff897624 */ /* 0x000fe200078e00ff */
[----:B------:R-:W-:Y:S01]  /*121e0*/  UIMAD UR11, UR12, 0x70, UR17 ;  /* 0x000000700c0b78a4 */ /* 0x000fe2000f8e0211 */
[----:B------:R-:W-:Y:S03]  /*121f0*/  IMAD.MOV.U32 R249, RZ, RZ, RZ ;  /* 0x000000fffff97224 */ /* 0x000fe600078e00ff */
[----:B------:R-:W-:Y:S02]  /*12200*/  ISETP.NE.AND P2, PT, R137, 0x1, PT ;  /* 0x000000018900780c */ /* 0x000fe40003f45270 */
[----:B------:R-:W-:Y:S05]  /*12210*/  IMAD.U32 R132, RZ, RZ, UR11 ;  /* 0x0000000bff847e24 */ /* 0x000fea000f8e00ff */
[----:B--2---:R-:W-:Y:S06]  /*12220*/  IADD3 R132, R132, -0x70, R136 ;  /* 0xffffff9084847810 */ /* 0x004fec0007ffe088 */
        /* <DEDUP_REMOVED lines=33> */
[-C--:B--2---:R-:W-:Y:S03]  /*12440*/  IADD3.X R137, R137, R245.reuse, RZ, P1, !PT ;  /* 0x000000f589897210 */ /* 0x084fe60000ffe4ff */
[----:B------:R-:W2:Y:S01]  /*12450*/  SHFL.IDX PT, R196, R2, 0x3, 0x181f ;  /* 0x00781f0002c47f89 */ /* 0x000ea200000e0000 */
[-C--:B---3--:R-:W-:Y:S03]  /*12460*/  IADD3 R134, P0, R134, R246.reuse, RZ ;  /* 0x000000f686867210 */ /* 0x088fe60007f1e0ff */
[----:B------:R3:W-:Y:S02]  /*12470*/  LDGSTS.E.BYPASS.LTC128B.128 [R248+0x3900], [R136.64], !P3 ;  /* 0x0390000088f87fae */ /* 0x0007e4000d901d52 */
[--C-:B----4-:R-:W-:Y:S01]  /*12480*/  IMAD.X R135, R135, 0x1, R245.reuse, P0 ;  /* 0x0000000187877824 */ /* 0x110fe200000e06f5 */
        /* <DEDUP_REMOVED lines=11> */
[--C-:B--2---:R-:W-:Y:S01]  /*12540*/  IMAD.X R191, R196, 0x1, R245.reuse, P4 ;  /* 0x00000001c4bf7824 */ /* 0x104fe200020e06f5 */
[----:B----4-:R-:W-:Y:S04]  /*12550*/  IADD3.X R189, R195, R245, RZ, P2, !PT ;  /* 0x000000f5c3bd7210 */ /* 0x010fe800017fe4ff */
[----:B------:R2:W-:Y:S01]  /*12560*/  LDGSTS.E.BYPASS.LTC128B.128 [R248+0x5100], [R190.64], !P3 ;  /* 0x05100000bef87fae */ /* 0x0005e2000d901d52 */
[----:B-----5:R-:W-:Y:S03]  /*12570*/  IADD3 R134, P0, R132, R246, RZ ;  /* 0x000000f684867210 */ /* 0x020fe60007f1e0ff */
[----:B------:R2:W-:Y:S01]  /*12580*/  LDGSTS.E.BYPASS.LTC128B.128 [R248+0x5900], [R188.64], !P3 ;  /* 0x05900000bcf87fae */ /* 0x0005e2000d901d52 */
[--C-:B-1----:R-:W-:Y:S02]  /*12590*/  IMAD.X R137, R194, 0x1, R245.reuse, P1 ;  /* 0x00000001c2897824 */ /* 0x102fe400008e06f5 */
[----:B------:R-:W-:Y:S03]  /*125a0*/  IMAD.X R135, R2, 0x1, R245, P0 ;  /* 0x0000000102877824 */ /* 0x000fe600000e06f5 */
[----:B------:R2:W-:Y:S04]  /*125b0*/  LDGSTS.E.BYPASS.LTC128B.128 [R248+0x6100], [R136.64], !P3 ;  /* 0x0610000088f87fae */ /* 0x0005e8000d901d52 */
[----:B------:R2:W-:Y:S01]  /*125c0*/  LDGSTS.E.BYPASS.LTC128B.128 [R248+0x6900], [R134.64], !P3 ;  /* 0x0690000086f87fae */ /* 0x0005e2000d901d52 */
[----:B------:R-:W-:-:S05]  /*125d0*/  BRA `(.L_x_135) ;  /* 0x00000cd000007947 */ /* 0x000fca0003800000 */
.L_x_134:
[----:B------:R-:W-:Y:S04]  /*125e0*/  DEPBAR.LE SB0, 0x0 ;  /* 0x000080000000791a */ /* 0x000fe80000000000 */
[----:B------:R-:W-:Y:S01]  /*125f0*/  BAR.SYNC.DEFER_BLOCKING 0x0 ;  /* 0x0000000000007b1d */ /* 0x000fe20000010000 */
[----:B------:R-:W-:Y:S01]  /*12600*/  IMAD.WIDE.U32 R68, R250, c[0x0][0x208], RZ ;  /* 0x00008200fa447a25 */ /* 0x000fe200078e00ff */
        /* <DEDUP_REMOVED lines=202> */
.L_x_135:
        /* <DEDUP_REMOVED lines=789> */
.L_x_133:
        /* <DEDUP_REMOVED lines=119> */
.L_x_103:
[----:B------:R-:W-:Y:S02]  /*16b70*/  USHF.R.S32.HI UR8, URZ, 0x1f, UR15 ;  /* 0x0000001f3f087899 */ /* 0x000fe4000801140f */
[----:B------:R-:W-:Y:S01]  /*16b80*/  ULDC.64 UR10, c[0x0][0x118] ;  /* 0x00004600000a7ab9 */ /* 0x000fe20000000a00 */
[----:B------:R-:W-:Y:S05]  /*16b90*/  @P4 BRA `(.L_x_137) ;  /* 0x0000149000004947 */ /* 0x000fea0003800000 */
[----:B------:R-:W1:Y:S01]  /*16ba0*/  S2R R40, SR_TID.X ;  /* 0x0000000000287919 */ /* 0x000e620000002100 */
[----:B------:R-:W-:Y:S01]  /*16bb0*/  F2FP.PACK_AB R6, R145, R144 ;  /* 0x000000909106723e */ /* 0x000fe200000000ff */
[----:B------:R-:W-:Y:S01]  /*16bc0*/  IMAD.MOV.U32 R5, RZ, RZ, -0x10 ;  /* 0xfffffff0ff057424 */ /* 0x000fe200078e00ff */
[----:B------:R-:W-:Y:S01]  /*16bd0*/  F2FP.PACK_AB R27, R27, R146 ;  /* 0x000000921b1b723e */ /* 0x000fe200000000ff */
[----:B------:R-:W-:Y:S01]  /*16be0*/  BAR.SYNC.DEFER_BLOCKING 0x1, 0x80 ;  /* 0x0042000000007b1d */ /* 0x000fe20000010000 */
[----:B------:R-:W-:Y:S02]  /*16bf0*/  F2FP.PACK_AB R26, R26, R152 ;  /* 0x000000981a1a723e */ /* 0x000fe400000000ff */
[----:B------:R-:W-:-:S02]  /*16c00*/  F2FP.PACK_AB R31, R31, R154 ;  /* 0x0000009a1f1f723e */ /* 0x000fc400000000ff */
        /* <DEDUP_REMOVED lines=8> */
[----:B------:R-:W-:Y:S02]  /*16c90*/  F2FP.PACK_AB R30, R30, R156 ;  /* 0x0000009c1e1e723e */ /* 0x000fe400000000ff */
[----:B------:R-:W-:Y:S01]  /*16ca0*/  F2FP.PACK_AB R29, R29, R158 ;  /* 0x0000009e1d1d723e */ /* 0x000fe200000000ff */
[----:B------:R-:W-:Y:S01]  /*16cb0*/  ULDC.64 UR4, c[0x0][0x500] ;  /* 0x0001400000047ab9 */ /* 0x000fe20000000a00 */
[----:B------:R-:W-:Y:S01]  /*16cc0*/  F2FP.PACK_AB R21, R21, R168 ;  /* 0x000000a81515723e */ /* 0x000fe200000000ff */
[----:B------:R-:W-:Y:S01]  /*16cd0*/  UIMAD.WIDE UR4, UR20, UR6, UR4 ;  /* 0x00000006140472a5 */ /* 0x000fe2000f8e0204 */
[----:B------:R-:W-:-:S02]  /*16ce0*/  F2FP.PACK_AB R20, R20, R170 ;  /* 0x000000aa1414723e */ /* 0x000fc400000000ff */
[----:B-1----:R-:W-:Y:S02]  /*16cf0*/  SHF.R.S32.HI R41, RZ, 0x1f, R40 ;  /* 0x0000001fff297819 */ /* 0x002fe40000011428 */
[----:B------:R-:W-:Y:S02]  /*16d00*/  F2FP.PACK_AB R28, R28, R160 ;  /* 0x000000a01c1c723e */ /* 0x000fe400000000ff */
[CC--:B------:R-:W-:Y:S02]  /*16d10*/  LEA.HI R2, R41.reuse, R40.reuse, RZ, 0x2 ;  /* 0x0000002829027211 */ /* 0x0c0fe400078f10ff */
[----:B------:R-:W-:Y:S02]  /*16d20*/  LEA.HI R35, R41, R40, RZ, 0x5 ;  /* 0x0000002829237211 */ /* 0x000fe400078f28ff */
[--C-:B------:R-:W-:Y:S02]  /*16d30*/  SHF.R.S32.HI R3, RZ, 0x2, R2.reuse ;  /* 0x00000002ff037819 */ /* 0x100fe40000011402 */
[----:B------:R-:W-:-:S02]  /*16d40*/  SHF.R.S32.HI R0, RZ, 0x1f, R2 ;  /* 0x0000001fff007819 */ /* 0x000fc40000011402 */
[----:B------:R-:W-:Y:S02]  /*16d50*/  SHF.R.S32.HI R34, RZ, 0x5, R35 ;  /* 0x00000005ff227819 */ /* 0x000fe40000011423 */
[----:B------:R-:W-:Y:S02]  /*16d60*/  LEA.HI R0, R0, R3, RZ, 0x3 ;  /* 0x0000000300007211 */ /* 0x000fe400078f18ff */
[----:B------:R-:W-:Y:S02]  /*16d70*/  F2FP.PACK_AB R162, R163, R162 ;  /* 0x000000a2a3a2723e */ /* 0x000fe400000000ff */
[----:B------:R-:W-:Y:S02]  /*16d80*/  LOP3.LUT R0, R0, 0xfffffff8, RZ, 0xc0, !PT ;  /* 0xfffffff800007812 */ /* 0x000fe400078ec0ff */
[----:B------:R-:W-:Y:S02]  /*16d90*/  F2FP.PACK_AB R25, R25, R164 ;  /* 0x000000a41919723e */ /* 0x000fe400000000ff */
[----:B------:R-:W-:Y:S01]  /*16da0*/  F2FP.PACK_AB R166, R167, R166 ;  /* 0x000000a6a7a6723e */ /* 0x000fe200000000ff */
[----:B------:R-:W-:Y:S01]  /*16db0*/  IMAD.IADD R3, R3, 0x1, -R0 ;  /* 0x0000000103037824 */ /* 0x000fe200078e0a00 */
[----:B------:R-:W-:-:S02]  /*16dc0*/  LOP3.LUT R0, R2, 0xfffffffc, RZ, 0xc0, !PT ;  /* 0xfffffffc02007812 */ /* 0x000fc400078ec0ff */
[----:B------:R-:W-:Y:S01]  /*16dd0*/  F2FP.PACK_AB R24, R24, R172 ;  /* 0x000000ac1818723e */ /* 0x000fe200000000ff */
[C---:B------:R-:W-:Y:S01]  /*16de0*/  IMAD.SHL.U32 R2, R3.reuse, 0x40, RZ ;  /* 0x0000004003027824 */ /* 0x040fe200078e00ff */
[----:B------:R-:W-:Y:S01]  /*16df0*/  LOP3.LUT R4, R3, 0x1, RZ, 0xc0, !PT ;  /* 0x0000000103047812 */ /* 0x000fe200078ec0ff */
[----:B------:R-:W-:Y:S01]  /*16e00*/  IMAD.IADD R14, R40, 0x1, -R0 ;  /* 0x00000001280e7824 */ /* 0x000fe200078e0a00 */
[----:B------:R-:W-:Y:S02]  /*16e10*/  F2FP.PACK_AB R23, R23, R174 ;  /* 0x000000ae1717723e */ /* 0x000fe400000000ff */
[----:B------:R-:W-:Y:S01]  /*16e20*/  LOP3.LUT R0, R2, 0x1c0, RZ, 0xc0, !PT ;  /* 0x000001c002007812 */ /* 0x000fe200078ec0ff */
[----:B------:R-:W-:Y:S01]  /*16e30*/  IMAD R2, R34, 0x200, R14 ;  /* 0x0000020022027824 */ /* 0x000fe200078e020e */
[----:B------:R-:W-:Y:S02]  /*16e40*/  ISETP.NE.U32.AND P0, PT, R4, 0x1, PT ;  /* 0x000000010400780c */ /* 0x000fe40003f05070 */
[----:B------:R-:W-:-:S02]  /*16e50*/  LEA.HI R0, R0, R0, RZ, 0x1d ;  /* 0x0000000000007211 */ /* 0x000fc400078fe8ff */
[----:B------:R-:W-:Y:S02]  /*16e60*/  R2P PR, R3, 0x6 ;  /* 0x0000000603007804 */ /* 0x000fe40000000000 */
[----:B------:R-:W-:Y:S01]  /*16e70*/  SEL R5, R5, 0x10, !P0 ;  /* 0x0000001005057807 */ /* 0x000fe20004000000 */
[----:B------:R-:W-:Y:S01]  /*16e80*/  IMAD.U32 R0, R2, 0x2, R0 ;  /* 0x0000000202007824 */ /* 0x000fe200078e0000 */
[----:B------:R-:W-:Y:S02]  /*16e90*/  F2FP.PACK_AB R18, R18, R116 ;  /* 0x000000741212723e */ /* 0x000fe400000000ff */
[----:B------:R-:W-:Y:S01]  /*16ea0*/  F2FP.PACK_AB R13, R13, R118 ;  /* 0x000000760d0d723e */ /* 0x000fe200000000ff */
[----:B------:R-:W-:Y:S01]  /*16eb0*/  IMAD.SHL.U32 R0, R0, 0x2, RZ ;  /* 0x0000000200007824 */ /* 0x000fe200078e00ff */
[----:B------:R-:W-:Y:S02]  /*16ec0*/  F2FP.PACK_AB R22, R22, R176 ;  /* 0x000000b01616723e */ /* 0x000fe400000000ff */
[----:B------:R-:W-:Y:S01]  /*16ed0*/  F2FP.PACK_AB R178, R179, R178 ;  /* 0x000000b2b3b2723e */ /* 0x000fe200000000ff */
[C---:B------:R-:W-:Y:S01]  /*16ee0*/  IMAD.IADD R3, R0.reuse, 0x1, R5 ;  /* 0x0000000100037824 */ /* 0x040fe200078e0205 */
[----:B------:R1:W-:Y:S01]  /*16ef0*/  STS [R0+0x80], R6 ;  /* 0x0000800600007388 */ /* 0x0003e20000000800 */
[----:B------:R-:W-:-:S02]  /*16f00*/  IADD3 R4, R0, 0x80, RZ ;  /* 0x0000008000047810 */ /* 0x000fc40007ffe0ff */
[----:B------:R-:W-:Y:S01]  /*16f10*/  IADD3 R2, R0, 0xc0, RZ ;  /* 0x000000c000027810 */ /* 0x000fe20007ffe0ff */
[----:B------:R-:W-:Y:S01]  /*16f20*/  STS [R0+0x480], R27 ;  /* 0x0004801b00007388 */ /* 0x000fe20000000800 */
[----:B------:R-:W-:Y:S02]  /*16f30*/  @P2 IADD3 R2, R4, -0x40, RZ ;  /* 0xffffffc004022810 */ /* 0x000fe40007ffe0ff */
[----:B------:R-:W-:Y:S01]  /*16f40*/  F2FP.PACK_AB R12, R12, R180 ;  /* 0x000000b40c0c723e */ /* 0x000fe200000000ff */
[----:B------:R-:W-:Y:S01]  /*16f50*/  STS [R3+0x80], R26 ;  /* 0x0000801a03007388 */ /* 0x000fe20000000800 */
[----:B------:R-:W-:Y:S02]  /*16f60*/  F2FP.PACK_AB R19, R19, R182 ;  /* 0x000000b61313723e */ /* 0x000fe400000000ff */
[----:B------:R-:W-:Y:S01]  /*16f70*/  F2FP.PACK_AB R17, R17, R120 ;  /* 0x000000781111723e */ /* 0x000fe200000000ff */
[----:B------:R-:W-:Y:S01]  /*16f80*/  STS [R3+0x480], R31 ;  /* 0x0004801f03007388 */ /* 0x000fe20000000800 */
[----:B------:R-:W-:-:S02]  /*16f90*/  F2FP.PACK_AB R16, R16, R122 ;  /* 0x0000007a1010723e */ /* 0x000fc400000000ff */
[----:B------:R-:W-:Y:S01]  /*16fa0*/  F2FP.PACK_AB R9, R129, R128 ;  /* 0x000000808109723e */ /* 0x000fe200000000ff */
[----:B------:R-:W-:Y:S01]  /*16fb0*/  STS [R0+0x2080], R33 ;  /* 0x0020802100007388 */ /* 0x000fe20000000800 */
[----:B------:R-:W-:Y:S02]  /*16fc0*/  F2FP.PACK_AB R8, R131, R130 ;  /* 0x000000828308723e */ /* 0x000fe400000000ff */
[----:B------:R-:W-:Y:S01]  /*16fd0*/  F2FP.PACK_AB R11, R125, R124 ;  /* 0x0000007c7d0b723e */ /* 0x000fe200000000ff */
[----:B------:R3:W-:Y:S01]  /*16fe0*/  STS [R0+0x2480], R142 ;  /* 0x0024808e00007388 */ /* 0x0007e20000000800 */
[----:B------:R-:W-:Y:S02]  /*16ff0*/  F2FP.PACK_AB R15, R15, R126 ;  /* 0x0000007e0f0f723e */ /* 0x000fe400000000ff */
[----:B------:R-:W-:Y:S01]  /*17000*/  F2FP.PACK_AB R10, R185, R184 ;  /* 0x000000b8b90a723e */ /* 0x000fe200000000ff */
[----:B------:R-:W-:Y:S01]  /*17010*/  STS [R3+0x2080], R32 ;  /* 0x0020802003007388 */ /* 0x000fe20000000800 */
[----:B-1----:R-:W-:Y:S01]  /*17020*/  IMAD.MOV.U32 R6, RZ, RZ, 0x20 ;  /* 0x00000020ff067424 */ /* 0x002fe200078e00ff */
[----:B------:R-:W-:-:S02]  /*17030*/  F2FP.PACK_AB R7, R187, R186 ;  /* 0x000000babb07723e */ /* 0x000fc400000000ff */
[----:B------:R1:W-:Y:S01]  /*17040*/  STS [R3+0x2480], R150 ;  /* 0x0024809603007388 */ /* 0x0003e20000000800 */
[----:B------:R-:W-:Y:S02]  /*17050*/  PLOP3.LUT P0, PT, PT, PT, UP1, 0x80, 0x0 ;  /* 0x000000000000781c */ /* 0x000fe40003f0f018 */
[----:B------:R-:W-:-:S05]  /*17060*/  SEL R6, R6, 0xffffffe0, !P1 ;  /* 0xffffffe006067807 */ /* 0x000fca0004800000 */
[----:B------:R-:W-:-:S05]  /*17070*/  IMAD.IADD R4, R0, 0x1, R6 ;  /* 0x0000000100047824 */ /* 0x000fca00078e0206 */
[----:B------:R-:W-:Y:S01]  /*17080*/  STS [R4+0x80], R30 ;  /* 0x0000801e04007388 */ /* 0x000fe20000000800 */
[----:B---3--:R-:W-:-:S03]  /*17090*/  IMAD.IADD R0, R6, 0x1, R3 ;  /* 0x0000000106007824 */ /* 0x008fc600078e0203 */
[----:B------:R-:W-:Y:S04]  /*170a0*/  STS [R4+0x480], R29 ;  /* 0x0004801d04007388 */ /* 0x000fe80000000800 */
        /* <DEDUP_REMOVED lines=10> */
[----:B---3--:R-:W-:-:S04]  /*17150*/  IMAD.IADD R0, R5, 0x1, R2 ;  /* 0x0000000105007824 */ /* 0x008fc800078e0202 */
        /* <DEDUP_REMOVED lines=17> */
[----:B---3--:R-:W-:Y:S01]  /*17270*/  IMAD.U32 R8, RZ, RZ, UR4 ;  /* 0x00000004ff087e24 */ /* 0x008fe2000f8e00ff */
[----:B------:R-:W-:Y:S06]  /*17280*/  BAR.SYNC.DEFER_BLOCKING 0x1, 0x80 ;  /* 0x0042000000007b1d */ /* 0x000fec0000010000 */
[----:B------:R-:W-:Y:S02]  /*17290*/  ULDC.64 UR4, c[0x0][0x508] ;  /* 0x0001420000047ab9 */ /* 0x000fe40000000a00 */
[----:B------:R-:W-:Y:S01]  /*172a0*/  UISETP.NE.U32.AND UP0, UPT, URZ, UR4, UPT ;  /* 0x000000043f00728c */ /* 0x000fe2000bf05070 */
[----:B------:R-:W3:Y:S03]  /*172b0*/  @P0 LDG.E R0, [R8.64] ;  /* 0x0000000a08000981 */ /* 0x000ee6000c1e1900 */
[----:B------:R-:W-:Y:S01]  /*172c0*/  UISETP.NE.AND.EX UP0, UPT, URZ, UR5, UPT, UP0 ;  /* 0x000000053f00728c */ /* 0x000fe2000bf05300 */
[----:B------:R-:W-:-:S02]  /*172d0*/  IMAD.MOV.U32 R12, RZ, RZ, c[0x0][0x388] ;  /* 0x0000e200ff0c7624 */ /* 0x000fc400078e00ff */
[----:B------:R-:W-:-:S03]  /*172e0*/  ULDC.64 UR4, c[0x0][0x508] ;  /* 0x0001420000047ab9 */ /* 0x000fc60000000a00 */
[----:B------:R-:W-:-:S05]  /*172f0*/  PLOP3.LUT P1, PT, PT, PT, UP0, 0x80, 0x0 ;  /* 0x000000000000781c */ /* 0x000fca0003f2f008 */
[----:B------:R-:W-:-:S06]  /*17300*/  @UP0 UIMAD.WIDE UR4, UR20, UR6, UR4 ;  /* 0x00000006140402a5 */ /* 0x000fcc000f8e0204 */
[----:B----4-:R-:W-:Y:S02]  /*17310*/  IMAD.U32 R2, RZ, RZ, UR4 ;  /* 0x00000004ff027e24 */ /* 0x010fe4000f8e00ff */
[----:B--2---:R-:W-:-:S05]  /*17320*/  IMAD.U32 R3, RZ, RZ, UR5 ;  /* 0x00000005ff037e24 */ /* 0x004fca000f8e00ff */
[----:B------:R1:W5:Y:S01]  /*17330*/  @P1 LDG.E R12, [R2.64] ;  /* 0x0000000a020c1981 */ /* 0x000362000c1e1900 */
[----:B------:R-:W-:Y:S02]  /*17340*/  UMOV UR6, URZ ;  /* 0x0000003f00067c82 */ /* 0x000fe40008000000 */
[----:B------:R-:W-:Y:S01]  /*17350*/  UMOV UR7, URZ ;  /* 0x0000003f00077c82 */ /* 0x000fe20008000000 */
[----:B---3--:R-:W2:Y:S02]  /*17360*/  @P0 R2UR UR5, R0 ;  /* 0x00000000000503c2 */ /* 0x008ea400000e0000 */
        /* <DEDUP_REMOVED lines=8> */
.L_x_138:
        /* <DEDUP_REMOVED lines=25> */
[----:B------:R-:W-:Y:S01]  /*17580*/  USEL UR9, UR9, URZ, !UP1 ;  /* 0x0000003f09097287 */ /* 0x000fe2000c800000 */
[----:B------:R-:W-:Y:S01]  /*17590*/  LEA.HI R0, R3, R5, RZ, 0x2 ;  /* 0x0000000503007211 */ /* 0x000fe200078f10ff */
[----:B------:R-:W-:-:S02]  /*175a0*/  UMOV UR18, UR6 ;  /* 0x0000000600127c82 */ /* 0x000fc40008000000 */
[----:B------:R-:W-:Y:S01]  /*175b0*/  IMAD.IADD R2, R34, 0x1, -R2 ;  /* 0x0000000122027824 */ /* 0x000fe200078e0a02 */
[----:B------:R-:W-:Y:S01]  /*175c0*/  SHF.R.S32.HI R0, RZ, 0x2, R0 ;  /* 0x00000002ff007819 */ /* 0x000fe20000011400 */
[----:B------:R-:W-:Y:S02]  /*175d0*/  UMOV UR19, UR7 ;  /* 0x0000000700137c82 */ /* 0x000fe40008000000 */
[----:B------:R-:W-:Y:S02]  /*175e0*/  UIMAD.WIDE.U32 UR22, UR6, UR4, URZ ;  /* 0x00000004061672a5 */ /* 0x000fe4000f8e003f */
[----:B------:R-:W-:Y:S01]  /*175f0*/  IMAD R11, R2, 0x10, R0 ;  /* 0x00000010020b7824 */ /* 0x000fe200078e0200 */
[----:B------:R-:W-:Y:S01]  /*17600*/  LOP3.LUT R0, R6, 0xfffffff8, RZ, 0xc0, !PT ;  /* 0xfffffff806007812 */ /* 0x000fe200078ec0ff */
[----:B------:R-:W-:Y:S02]  /*17610*/  UIMAD UR16, UR6, UR5, UR16 ;  /* 0x00000005061072a4 */ /* 0x000fe4000f8e0210 */
[----:B------:R-:W-:Y:S01]  /*17620*/  IMAD.IADD R3, R11, 0x1, R4 ;  /* 0x000000010b037824 */ /* 0x000fe200078e0204 */
[----:B------:R-:W-:Y:S01]  /*17630*/  ULDC.64 UR6, c[0x0][0x498] ;  /* 0x0001260000067ab9 */ /* 0x000fe20000000a00 */
[----:B------:R-:W-:Y:S01]  /*17640*/  IMAD.IADD R0, R40, 0x1, -R0 ;  /* 0x0000000128007824 */ /* 0x000fe200078e0a00 */
[----:B------:R-:W-:Y:S01]  /*17650*/  UIMAD.WIDE.U32 UR18, UR15, UR12, UR18 ;  /* 0x0000000c0f1272a5 */ /* 0x000fe2000f8e0012 */
[----:B-1----:R-:W-:Y:S01]  /*17660*/  IMAD R3, R22, 0x80, R3 ;  /* 0x0000008016037824 */ /* 0x002fe200078e0203 */
[----:B------:R-:W-:Y:S01]  /*17670*/  USEL UR12, UR20, URZ, !UP1 ;  /* 0x0000003f140c7287 */ /* 0x000fe2000c800000 */
[----:B------:R-:W-:Y:S01]  /*17680*/  IMAD R6, R0, 0x10, R19 ;  /* 0x0000001000067824 */ /* 0x000fe200078e0213 */
[----:B------:R-:W-:Y:S01]  /*17690*/  UIMAD UR17, UR9, UR6, URZ ;  /* 0x00000006091172a4 */ /* 0x000fe2000f8e023f */
[----:B------:R-:W-:Y:S01]  /*176a0*/  @P0 IMAD.HI.U32 R4, R3, c[0x0][0x4ec], RZ ;  /* 0x00013b0003040a27 */ /* 0x000fe200078e00ff */
[----:B------:R-:W-:-:S02]  /*176b0*/  ULDC.64 UR4, c[0x0][0x3e8] ;  /* 0x0000fa0000047ab9 */ /* 0x000fc40000000a00 */
[----:B------:R-:W-:Y:S01]  /*176c0*/  UIADD3 UR19, UR19, UR13, URZ ;  /* 0x0000000d13137290 */ /* 0x000fe2000fffe03f */
[----:B------:R-:W-:Y:S01]  /*176d0*/  IMAD R9, R22, 0x80, R6 ;  /* 0x0000008016097824 */ /* 0x000fe200078e0206 */
[----:B------:R-:W-:Y:S01]  /*176e0*/  UIMAD UR7, UR12, UR7, UR17 ;  /* 0x000000070c0772a4 */ /* 0x000fe2000f8e0211 */
[----:B------:R-:W-:Y:S01]  /*176f0*/  IMAD.MOV.U32 R2, RZ, RZ, R3 ;  /* 0x000000ffff027224 */ /* 0x000fe200078e0003 */
[----:B------:R-:W-:Y:S01]  /*17700*/  @P0 SHF.R.U32.HI R2, RZ, c[0x0][0x4f0], R4 ;  /* 0x00013c00ff020a19 */ /* 0x000fe20000011604 */
[----:B------:R-:W-:Y:S01]  /*17710*/  @P0 IMAD.HI.U32 R4, R9, c[0x0][0x4ec], RZ ;  /* 0x00013b0009040a27 */ /* 0x000fe200078e00ff */
[----:B------:R-:W-:Y:S02]  /*17720*/  UIMAD UR14, UR8, UR4, URZ ;  /* 0x00000004080e72a4 */ /* 0x000fe4000f8e023f */
[----:B------:R-:W-:Y:S01]  /*17730*/  UIADD3 UR17, UR23, UR16, URZ ;  /* 0x0000001017117290 */ /* 0x000fe2000fffe03f */
[----:B------:R-:W-:Y:S01]  /*17740*/  IMAD.MOV.U32 R7, RZ, RZ, R9 ;  /* 0x000000ffff077224 */ /* 0x000fe200078e0009 */
[----:B------:R-:W-:Y:S01]  /*17750*/  @P0 SHF.R.U32.HI R7, RZ, c[0x0][0x4f0], R4 ;  /* 0x00013c00ff070a19 */ /* 0x000fe20000011604 */
[----:B------:R-:W-:Y:S01]  /*17760*/  IMAD.SHL.U32 R4, R19, 0x40, RZ ;  /* 0x0000004013047824 */ /* 0x000fe200078e00ff */
[----:B------:R-:W-:Y:S01]  /*17770*/  UMOV UR16, UR22 ;  /* 0x0000001600107c82 */ /* 0x000fe20008000000 */
[--C-:B------:R-:W-:Y:S01]  /*17780*/  IMAD.MOV R6, RZ, RZ, -R2.reuse ;  /* 0x000000ffff067224 */ /* 0x100fe200078e0a02 */
[----:B------:R-:W-:Y:S01]  /*17790*/  UIMAD.WIDE.U32 UR18, UR12, UR6, UR18 ;  /* 0x000000060c1272a5 */ /* 0x000fe2000f8e0012 */
[----:B------:R-:W-:Y:S01]  /*177a0*/  IMAD.SHL.U32 R0, R0, 0x8, RZ ;  /* 0x0000000800007824 */ /* 0x000fe200078e00ff */
[----:B------:R-:W-:Y:S01]  /*177b0*/  UIMAD UR14, UR15, UR5, UR14 ;  /* 0x000000050f0e72a4 */ /* 0x000fe2000f8e020e */
[----:B------:R-:W-:Y:S01]  /*177c0*/  LOP3.LUT R4, R4, 0x1c0, RZ, 0xc0, !PT ;  /* 0x000001c004047812 */ /* 0x000fe200078ec0ff */
[----:B------:R-:W-:Y:S01]  /*177d0*/  UIMAD.WIDE.U32 UR16, UR15, UR4, UR16 ;  /* 0x000000040f1072a5 */ /* 0x000fe2000f8e0010 */
[----:B------:R-:W-:Y:S01]  /*177e0*/  IMAD R6, R6, c[0x0][0x4e8], R3 ;  /* 0x00013a0006067a24 */ /* 0x000fe200078e0203 */
[----:B------:R-:W-:Y:S01]  /*177f0*/  SHF.R.S32.HI R8, RZ, 0x1f, R2 ;  /* 0x0000001fff087819 */ /* 0x000fe20000011402 */
[----:B------:R-:W-:Y:S01]  /*17800*/  ULDC.64 UR4, c[0x0][0x3f0] ;  /* 0x0000fc0000047ab9 */ /* 0x000fe20000000a00 */
[----:B------:R-:W-:Y:S01]  /*17810*/  LOP3.LUT R10, R4, 0x38, R0, 0xf8, !PT ;  /* 0x00000038040a7812 */ /* 0x000fe200078ef800 */
[----:B------:R-:W-:Y:S01]  /*17820*/  UIMAD UR9, UR9, UR4, URZ ;  /* 0x00000004090972a4 */ /* 0x000fe2000f8e023f */
[----:B------:R-:W-:Y:S01]  /*17830*/  SHF.R.U32.HI R5, RZ, 0x3, R4 ;  /* 0x00000003ff057819 */ /* 0x000fe20000011604 */
[----:B------:R-:W-:Y:S01]  /*17840*/  UIADD3 UR17, UR17, UR14, URZ ;  /* 0x0000000e11117290 */ /* 0x000fe2000fffe03f */
[----:B------:R-:W-:Y:S01]  /*17850*/  IMAD.U32 R3, RZ, RZ, UR7 ;  /* 0x00000007ff037e24 */ /* 0x000fe2000f8e00ff */
[----:B------:R-:W-:Y:S01]  /*17860*/  IADD3 R2, P0, R2, UR18, RZ ;  /* 0x0000001202027c10 */ /* 0x000fe2000ff1e0ff */
[----:B------:R-:W-:Y:S01]  /*17870*/  UIMAD UR5, UR12, UR5, UR9 ;  /* 0x000000050c0572a4 */ /* 0x000fe2000f8e0209 */
[----:B------:R-:W-:Y:S01]  /*17880*/  SHF.R.S32.HI R4, RZ, 0x1f, R6 ;  /* 0x0000001fff047819 */ /* 0x000fe20000011406 */
[----:B------:R-:W-:Y:S01]  /*17890*/  UIMAD.WIDE.U32 UR12, UR12, UR4, UR16 ;  /* 0x000000040c0c72a5 */ /* 0x000fe2000f8e0010 */
[----:B------:R-:W-:Y:S01]  /*178a0*/  IADD3.X R3, R8, UR19, R3, P0, !PT ;  /* 0x0000001308037c10 */ /* 0x000fe200087fe403 */
[--C-:B------:R-:W-:Y:S01]  /*178b0*/  IMAD.MOV R18, RZ, RZ, -R7.reuse ;  /* 0x000000ffff127224 */ /* 0x100fe200078e0a07 */
[----:B------:R-:W-:Y:S01]  /*178c0*/  LOP3.LUT R20, R10, R5, RZ, 0x3c, !PT ;  /* 0x000000050a147212 */ /* 0x000fe200078e3cff */
[----:B------:R-:W-:Y:S01]  /*178d0*/  IMAD R8, R4, c[0x0][0x488], RZ ;  /* 0x0001220004087a24 */ /* 0x000fe200078e02ff */
[----:B------:R-:W-:Y:S01]  /*178e0*/  UIADD3 UR5, UR13, UR5, URZ ;  /* 0x000000050d057290 */ /* 0x000fe2000fffe03f */
[----:B------:R-:W-:Y:S01]  /*178f0*/  SHF.R.S32.HI R10, RZ, 0x1f, R7 ;  /* 0x0000001fff0a7819 */ /* 0x000fe20000011407 */
[----:B------:R-:W-:Y:S01]  /*17900*/  IMAD.WIDE.U32 R4, R6, c[0x0][0x488], R2 ;  /* 0x0001220006047a25 */ /* 0x000fe200078e0002 */
[----:B------:R-:W-:-:S03]  /*17910*/  SHF.R.S32.HI R53, RZ, 0x1f, R0 ;  /* 0x0000001fff357819 */ /* 0x000fc60000011400 */
        /* <DEDUP_REMOVED lines=15> */
[----:B------:R-:W-:Y:S02]  /*17a10*/  IMAD.MOV.U32 R4, RZ, RZ, R6 ;  /* 0x000000ffff047224 */ /* 0x000fe400078e0006 */
[----:B------:R-:W-:Y:S01]  /*17a20*/  IMAD R8, R22, 0x80, R11 ;  /* 0x0000008016087824 */ /* 0x000fe200078e020b */
[----:B------:R-:W-:Y:S01]  /*17a30*/  SHFL.IDX PT, R14, R9, 0x1, 0x1c1f ;  /* 0x003c1f00090e7f89 */ /* 0x000fe200000e0000 */
[----:B------:R-:W-:-:S02]  /*17a40*/  IMAD R6, R10, c[0x0][0x3d8], RZ ;  /* 0x0000f6000a067a24 */ /* 0x000fc400078e02ff */
[----:B------:R-:W-:Y:S01]  /*17a50*/  IMAD.IADD R5, R7, 0x1, R5 ;  /* 0x0000000107057824 */ /* 0x000fe200078e0205 */
[----:B------:R-:W2:Y:S01]  /*17a60*/  SHFL.IDX PT, R15, R3, 0x1, 0x1c1f ;  /* 0x003c1f00030f7f89 */ /* 0x000ea200000e0000 */
[----:B------:R-:W-:Y:S01]  /*17a70*/  IADD3 R7, R8, 0x8, RZ ;  /* 0x0000000808077810 */ /* 0x000fe20007ffe0ff */
[----:B------:R-:W-:Y:S01]  /*17a80*/  IMAD R6, R18, c[0x0][0x3dc], R6 ;  /* 0x0000f70012067a24 */ /* 0x000fe200078e0206 */
[-C--:B------:R-:W-:Y:S01]  /*17a90*/  ISETP.GE.OR P5, PT, R8, R2.reuse, P1 ;  /* 0x000000020800720c */ /* 0x080fe20000fa6670 */
[----:B------:R-:W-:Y:S01]  /*17aa0*/  SHFL.IDX PT, R12, R9, 0x2, 0x1c1f ;  /* 0x005c1f00090c7f89 */ /* 0x000fe200000e0000 */
[----:B------:R-:W-:Y:S01]  /*17ab0*/  IMAD.WIDE.U32 R4, R18, c[0x0][0x3d8], R4 ;  /* 0x0000f60012047a25 */ /* 0x000fe200078e0004 */
[----:B------:R-:W-:Y:S02]  /*17ac0*/  ISETP.GE.OR P4, PT, R7, R2, P1 ;  /* 0x000000020700720c */ /* 0x000fe40000f86670 */
[----:B------:R-:W3:Y:S01]  /*17ad0*/  SHFL.IDX PT, R13, R3, 0x2, 0x1c1f ;  /* 0x005c1f00030d7f89 */ /* 0x000ee200000e0000 */
[----:B------:R-:W-:Y:S01]  /*17ae0*/  IMAD.IADD R6, R5, 0x1, R6 ;  /* 0x0000000105067824 */ /* 0x000fe200078e0206 */
[C---:B------:R-:W-:Y:S01]  /*17af0*/  LEA R5, P2, R4.reuse, c[0x0][0x380], 0x1 ;  /* 0x0000e00004057a11 */ /* 0x040fe200078408ff */
[----:B------:R-:W-:Y:S01]  /*17b00*/  IMAD.SHL.U32 R7, R21, 0x8, RZ ;  /* 0x0000000815077824 */ /* 0x000fe200078e00ff */
[----:B------:R-:W-:Y:S02]  /*17b10*/  SHFL.IDX PT, R10, R9, 0x3, 0x1c1f ;  /* 0x007c1f00090a7f89 */ /* 0x000fe400000e0000 */
[----:B------:R-:W-:-:S02]  /*17b20*/  LEA.HI.X R4, R4, c[0x0][0x384], R6, 0x1, P2 ;  /* 0x0000e10004047a11 */ /* 0x000fc400010f0c06 */
[----:B------:R4:W3:Y:S01]  /*17b30*/  SHFL.IDX PT, R11, R3, 0x3, 0x1c1f ;  /* 0x007c1f00030b7f89 */ /* 0x0008e200000e0000 */
[----:B------:R-:W-:-:S03]  /*17b40*/  LOP3.LUT R7, R20, 0x7ffffe00, R7, 0xf8, !PT ;  /* 0x7ffffe0014077812 */ /* 0x000fc600078ef807 */
[----:B-1----:R-:W-:Y:S02]  /*17b50*/  @!P5 ST.E [R16.64], R36 ;  /* 0x000000241000d985 */ /* 0x002fe4000c10190a */
[----:B------:R-:W-:Y:S02]  /*17b60*/  IMAD.SHL.U32 R6, R7, 0x2, RZ ;  /* 0x0000000207067824 */ /* 0x000fe400078e00ff */
[----:B--2---:R-:W-:Y:S04]  /*17b70*/  @!P4 ST.E [R14.64], R37 ;  /* 0x000000250e00c985 */ /* 0x004fe8000c10190a */
[----:B------:R-:W-:Y:S04]  /*17b80*/  SHFL.IDX PT, R9, R4, RZ, 0x181f ;  /* 0x00181fff04097589 */ /* 0x000fe800000e0000 */
[----:B------:R-:W-:Y:S04]  /*17b90*/  SHFL.IDX PT, R14, R5, 0x2, 0x181f ;  /* 0x00581f00050e7f89 */ /* 0x000fe800000e0000 */
[----:B------:R-:W-:Y:S01]  /*17ba0*/  SHFL.IDX PT, R44, R4, 0x2, 0x181f ;  /* 0x00581f00042c7f89 */ /* 0x000fe200000e0000 */
[----:B----4-:R-:W-:-:S03]  /*17bb0*/  IADD3 R3, R8, 0x40, RZ ;  /* 0x0000004008037810 */ /* 0x010fc60007ffe0ff */
[----:B------:R-:W-:Y:S01]  /*17bc0*/  SHFL.IDX PT, R15, R5, 0x3, 0x181f ;  /* 0x00781f00050f7f89 */ /* 0x000fe200000e0000 */
[----:B------:R-:W-:Y:S02]  /*17bd0*/  IADD3 R8, R8, 0x48, RZ ;  /* 0x0000004808087810 */ /* 0x000fe40007ffe0ff */
[-C--:B------:R-:W-:Y:S01]  /*17be0*/  ISETP.GE.OR P3, PT, R3, R2.reuse, P1 ;  /* 0x000000020300720c */ /* 0x080fe20000f66670 */
[----:B------:R-:W-:Y:S01]  /*17bf0*/  IMAD R3, R22, 0x80, R19 ;  /* 0x0000008016037824 */ /* 0x000fe200078e0213 */
[----:B------:R-:W-:Y:S01]  /*17c00*/  ISETP.GE.OR P0, PT, R8, R2, P1 ;  /* 0x000000020800720c */ /* 0x000fe20000f06670 */
[----:B------:R-:W-:Y:S03]  /*17c10*/  SHFL.IDX PT, R45, R4, 0x3, 0x181f ;  /* 0x00781f00042d7f89 */ /* 0x000fe600000e0000 */
[C---:B------:R-:W-:Y:S01]  /*17c20*/  IADD3 R7, R3.reuse, 0x10, RZ ;  /* 0x0000001003077810 */ /* 0x040fe20007ffe0ff */
[----:B------:R-:W1:Y:S01]  /*17c30*/  SHFL.IDX PT, R8, R5, 0x1, 0x181f ;  /* 0x00381f0005087f89 */ /* 0x000e6200000e0000 */
[----:B------:R-:W-:-:S02]  /*17c40*/  IADD3 R32, R3, 0x40, RZ ;  /* 0x0000004003207810 */ /* 0x000fc40007ffe0ff */
[----:B------:R-:W-:Y:S01]  /*17c50*/  IADD3 R54, R3, 0x60, RZ ;  /* 0x0000006003367810 */ /* 0x000fe20007ffe0ff */
[----:B------:R-:W-:Y:S04]  /*17c60*/  SHFL.IDX PT, R48, R5, 0x4, 0x181f ;  /* 0x00981f0005307f89 */ /* 0x000fe800000e0000 */
[----:B---3--:R-:W-:Y:S04]  /*17c70*/  @!P3 ST.E [R12.64], R38 ;  /* 0x000000260c00b985 */ /* 0x008fe8000c10190a */
[----:B------:R1:W-:Y:S01]  /*17c80*/  @!P0 ST.E [R10.64], R39 ;  /* 0x000000270a008985 */ /* 0x0003e2000c10190a */
[----:B------:R-:W-:-:S03]  /*17c90*/  ISETP.GE.AND P0, PT, R0, c[0x0][0x3c8], PT ;  /* 0x0000f20000007a0c */ /* 0x000fc60003f06270 */
[----:B------:R-:W2:Y:S01]  /*17ca0*/  SHFL.IDX PT, R12, R5, RZ, 0x181f ;  /* 0x00181fff050c7589 */ /* 0x000ea200000e0000 */
[-C--:B------:R-:W-:Y:S02]  /*17cb0*/  ISETP.GE.OR P4, PT, R7, R2.reuse, P0 ;  /* 0x000000020700720c */ /* 0x080fe40000786670 */
[C---:B------:R-:W-:Y:S01]  /*17cc0*/  ISETP.GE.OR P1, PT, R3.reuse, R2, P0 ;  /* 0x000000020300720c */ /* 0x040fe20000726670 */
[----:B------:R-:W-:Y:S01]  /*17cd0*/  LDS.128 R24, [R6+0x80] ;  /* 0x0000800006187984 */ /* 0x000fe20000000c00 */
[----:B------:R-:W-:-:S03]  /*17ce0*/  IADD3 R7, R3, 0x20, RZ ;  /* 0x0000002003077810 */ /* 0x000fc60007ffe0ff */
[----:B------:R-:W3:Y:S01]  /*17cf0*/  SHFL.IDX PT, R11, R4, 0x1, 0x181f ;  /* 0x00381f00040b7f89 */ /* 0x000ee200000e0000 */
[-C--:B------:R-:W-:Y:S02]  /*17d00*/  ISETP.GE.OR P3, PT, R7, R2.reuse, P0 ;  /* 0x000000020700720c */ /* 0x080fe40000766670 */
[----:B------:R-:W-:Y:S01]  /*17d10*/  IADD3 R7, R3, 0x30, RZ ;  /* 0x0000003003077810 */ /* 0x000fe20007ffe0ff */
[----:B------:R-:W4:Y:S03]  /*17d20*/  LDS.128 R20, [R6+0x880] ;  /* 0x0008800006147984 */ /* 0x000f260000000c00 */
[----:B------:R-:W-:Y:S01]  /*17d30*/  ISETP.GE.OR P2, PT, R7, R2, P0 ;  /* 0x000000020700720c */ /* 0x000fe20000746670 */
[----:B------:R-:W4:Y:S04]  /*17d40*/  LDS.128 R16, [R6+0x1080] ;  /* 0x0010800006107984 */ /* 0x000f280000000c00 */
[----:B------:R-:W4:Y:S01]  /*17d50*/  LDS.128 R28, [R6+0x1880] ;  /* 0x00188000061c7984 */ /* 0x000f220000000c00 */
[----:B-1----:R-:W-:-:S03]  /*17d60*/  @!P4 LEA R10, P6, R0, R8, 0x1 ;  /* 0x00000008000ac211 */ /* 0x002fc600078c08ff */
[----:B------:R-:W-:Y:S01]  /*17d70*/  LDS.128 R36, [R6+0x2880] ;  /* 0x0028800006247984 */ /* 0x000fe20000000c00 */
[----:B--2---:R-:W-:-:S03]  /*17d80*/  @!P1 LEA R12, P5, R0, R12, 0x1 ;  /* 0x0000000c000c9211 */ /* 0x004fc600078a08ff */
[----:B------:R-:W-:Y:S01]  /*17d90*/  LDS.128 R40, [R6+0x3080] ;  /* 0x0030800006287984 */ /* 0x000fe20000000c00 */
[----:B------:R-:W-:-:S03]  /*17da0*/  @!P1 LEA.HI.X R13, R0, R9, R53, 0x1, P5 ;  /* 0x00000009000d9211 */ /* 0x000fc600028f0c35 */
[----:B------:R-:W1:Y:S02]  /*17db0*/  SHFL.IDX PT, R49, R5, 0x6, 0x181f ;  /* 0x00d81f0005317f89 */ /* 0x000e6400000e0000 */
[----:B------:R-:W-:Y:S02]  /*17dc0*/  P2R R7, PR, RZ, 0x40 ;  /* 0x00000040ff077803 */ /* 0x000fe40000000000 */
[----:B------:R-:W-:Y:S01]  /*17dd0*/  SHFL.IDX PT, R52, R4, 0x4, 0x181f ;  /* 0x00981f0004347f89 */ /* 0x000fe200000e0000 */
[----:B------:R-:W-:Y:S02]  /*17de0*/  ISETP.GE.OR P6, PT, R32, R2, P0 ;  /* 0x000000022000720c */ /* 0x000fe400007c6670 */
[----:B------:R-:W-:Y:S01]  /*17df0*/  ISETP.NE.AND P5, PT, R7, RZ, PT ;  /* 0x000000ff0700720c */ /* 0x000fe20003fa5270 */
[----:B------:R-:W-:Y:S03]  /*17e00*/  LDS.128 R32, [R6+0x2080] ;  /* 0x0020800006207984 */ /* 0x000fe60000000c00 */
[C---:B---3--:R-:W-:Y:S01]  /*17e10*/  @!P4 LEA.HI.X R11, R0.reuse, R11, R53, 0x1, P5 ;  /* 0x0000000b000bc211 */ /* 0x048fe200028f0c35 */
[----:B------:R-:W2:Y:S01]  /*17e20*/  SHFL.IDX PT, R7, R5, 0x5, 0x181f ;  /* 0x00b81f0005077f89 */ /* 0x000ea200000e0000 */
[----:B------:R-:W-:-:S03]  /*17e30*/  @!P3 LEA R8, P5, R0, R14, 0x1 ;  /* 0x0000000e0008b211 */ /* 0x000fc600078a08ff */
[----:B------:R-:W3:Y:S01]  /*17e40*/  SHFL.IDX PT, R51, R4, 0x5, 0x181f ;  /* 0x00b81f0004337f89 */ /* 0x000ee200000e0000 */
[C-C-:B------:R-:W-:Y:S02]  /*17e50*/  @!P3 LEA.HI.X R9, R0.reuse, R44, R53.reuse, 0x1, P5 ;  /* 0x0000002c0009b211 */ /* 0x140fe400028f0c35 */
[C---:B------:R-:W-:Y:S01]  /*17e60*/  @!P2 LEA R14, P5, R0.reuse, R15, 0x1 ;  /* 0x0000000f000ea211 */ /* 0x040fe200078a08ff */
[----:B------:R-:W1:Y:S01]  /*17e70*/  SHFL.IDX PT, R50, R4, 0x6, 0x181f ;  /* 0x00d81f0004327f89 */ /* 0x000e6200000e0000 */
[C---:B------:R-:W-:Y:S02]  /*17e80*/  IADD3 R44, R3.reuse, 0x50, RZ ;  /* 0x00000050032c7810 */ /* 0x040fe40007ffe0ff */
[----:B------:R-:W-:Y:S01]  /*17e90*/  @!P2 LEA.HI.X R15, R0, R45, R53, 0x1, P5 ;  /* 0x0000002d000fa211 */ /* 0x000fe200028f0c35 */
[----:B------:R-:W1:Y:S01]  /*17ea0*/  SHFL.IDX PT, R5, R5, 0x7, 0x181f ;  /* 0x00f81f0005057f89 */ /* 0x000e6200000e0000 */
[-C--:B------:R-:W-:Y:S02]  /*17eb0*/  ISETP.GE.OR P5, PT, R44, R2.reuse, P0 ;  /* 0x000000022c00720c */ /* 0x080fe400007a6670 */
[----:B------:R-:W-:Y:S01]  /*17ec0*/  IADD3 R3, R3, 0x70, RZ ;  /* 0x0000007003037810 */ /* 0x000fe20007ffe0ff */
[----:B------:R1:W2:Y:S04]  /*17ed0*/  LDS.128 R44, [R6+0x3880] ;  /* 0x00388000062c7984 */ /* 0x0002a80000000c00 */
[----:B------:R-:W-:Y:S01]  /*17ee0*/  @!P1 ST.E.128 [R12.64], R24 ;  /* 0x000000180c009985 */ /* 0x000fe2000c101d0a */
[----:B------:R-:W-:-:S02]  /*17ef0*/  ISETP.GE.OR P1, PT, R54, R2, P0 ;  /* 0x000000023600720c */ /* 0x000fc40000726670 */
[----:B------:R-:W-:Y:S01]  /*17f00*/  ISETP.GE.OR P0, PT, R3, R2, P0 ;  /* 0x000000020300720c */ /* 0x000fe20000706670 */
[----:B----4-:R4:W-:Y:S04]  /*17f10*/  @!P4 ST.E.128 [R10.64], R20 ;  /* 0x000000140a00c985 */ /* 0x0109e8000c101d0a */
[----:B------:R2:W-:Y:S04]  /*17f20*/  @!P3 ST.E.128 [R8.64], R16 ;  /* 0x000000100800b985 */ /* 0x0005e8000c101d0a */
[----:B------:R3:W-:Y:S04]  /*17f30*/  @!P2 ST.E.128 [R14.64], R28 ;  /* 0x0000001c0e00a985 */ /* 0x0007e8000c101d0a */
[----:B------:R-:W2:Y:S01]  /*17f40*/  SHFL.IDX PT, R4, R4, 0x7, 0x181f ;  /* 0x00f81f0004047f89 */ /* 0x000ea200000e0000 */
[----:B-1----:R-:W-:-:S02]  /*17f50*/  @!P1 LEA R6, P2, R0, R49, 0x1 ;  /* 0x0000003100069211 */ /* 0x002fc400078408ff */
[C---:B----4-:R-:W-:Y:S02]  /*17f60*/  @!P6 LEA R10, P4, R0.reuse, R48, 0x1 ;  /* 0x00000030000ae211 */ /* 0x050fe400078808ff */
[C---:B--2---:R-:W-:Y:S02]  /*17f70*/  @!P5 LEA R8, P3, R0.reuse, R7, 0x1 ;  /* 0x000000070008d211 */ /* 0x044fe400078608ff */
[C-C-:B------:R-:W-:Y:S02]  /*17f80*/  @!P6 LEA.HI.X R11, R0.reuse, R52, R53.reuse, 0x1, P4 ;  /* 0x00000034000be211 */ /* 0x140fe400020f0c35 */
[C-C-:B---3--:R-:W-:Y:S02]  /*17f90*/  @!P5 LEA.HI.X R9, R0.reuse, R51, R53.reuse, 0x1, P3 ;  /* 0x000000330009d211 */ /* 0x148fe400018f0c35 */
[----:B------:R-:W-:Y:S01]  /*17fa0*/  @!P1 LEA.HI.X R7, R0, R50, R53, 0x1, P2 ;  /* 0x0000003200079211 */ /* 0x000fe200010f0c35 */
[----:B------:R1:W-:Y:S04]  /*17fb0*/  @!P6 ST.E.128 [R10.64], R32 ;  /* 0x000000200a00e985 */ /* 0x0003e8000c101d0a */
[----:B------:R1:W-:Y:S04]  /*17fc0*/  @!P5 ST.E.128 [R8.64], R36 ;  /* 0x000000240800d985 */ /* 0x0003e8000c101d0a */
[----:B------:R1:W-:Y:S01]  /*17fd0*/  @!P1 ST.E.128 [R6.64], R40 ;  /* 0x0000002806009985 */ /* 0x0003e2000c101d0a */
[----:B------:R-:W-:Y:S05]  /*17fe0*/  @P0 EXIT ;  /* 0x000000000000094d */ /* 0x000fea0003800000 */
[----:B------:R-:W-:-:S04]  /*17ff0*/  LEA R2, P0, R0, R5, 0x1 ;  /* 0x0000000500027211 */ /* 0x000fc800078008ff */
[----:B------:R-:W-:-:S05]  /*18000*/  LEA.HI.X R3, R0, R4, R53, 0x1, P0 ;  /* 0x0000000400037211 */ /* 0x000fca00000f0c35 */
[----:B------:R-:W-:Y:S01]  /*18010*/  ST.E.128 [R2.64], R44 ;  /* 0x0000002c02007985 */ /* 0x000fe2000c101d0a */
[----:B------:R-:W-:Y:S05]  /*18020*/  EXIT ;  /* 0x000000000000794d */ /* 0x000fea0003800000 */
.L_x_137:
        /* <DEDUP_REMOVED lines=10> */
[----:B------:R-:W3:Y:S01]  /*180d0*/  @P0 LDG.E R0, [R4.64] ;  /* 0x0000000a04000981 */ /* 0x000ee2000c1e1900 */
        /* <DEDUP_REMOVED lines=11> */
[----:B---3--:R-:W3:Y:S02]  /*18190*/  @P0 R2UR UR5, R0 ;  /* 0x00000000000503c2 */ /* 0x008ee400000e0000 */
[----:B---3--:R-:W-:Y:S02]  /*181a0*/  @UP1 USHF.R.S32.HI UR4, URZ, 0x1f, UR5 ;  /* 0x0000001f3f041899 */ /* 0x008fe40008011405 */
[----:B------:R-:W-:-:S05]  /*181b0*/  @UP1 UMOV UR12, UR5 ;  /* 0x00000005000c1c82 */ /* 0x000fca0008000000 */
[----:B------:R-:W-:Y:S01]  /*181c0*/  @UP1 UMOV UR13, UR4 ;  /* 0x00000004000d1c82 */ /* 0x000fe20008000000 */
[----:B------:R-:W-:Y:S05]  /*181d0*/  @P1 BRA `(.L_x_139) ;  /* 0x0000004000001947 */ /* 0x000fea0003800000 */
[----:B-1----:R-:W-:Y:S05]  /*181e0*/  @!P0 BRA `(.L_x_139) ;  /* 0x0000003000008947 */ /* 0x002fea0003800000 */
[----:B------:R-:W3:Y:S04]  /*181f0*/  LDG.E R0, [R4.64] ;  /* 0x0000000a04007981 */ /* 0x000ee8000c1e1900 */
[----:B------:R-:W3:Y:S02]  /*18200*/  LDG.E R2, [R4.64+0x4] ;  /* 0x0000040a04027981 */ /* 0x000ee4000c1e1900 */
[----:B---3-5:R-:W-:Y:S02]  /*18210*/  IADD3 R9, -R0, R2, RZ ;  /* 0x0000000200097210 */ /* 0x028fe40007ffe1ff */
.L_x_139:
        /* <DEDUP_REMOVED lines=43> */
.L_x_141:
[----:B------:R-:W-:Y:S05]  /*184d0*/  BSYNC B0 ;  /* 0x0000000000007941 */ /* 0x000fea0003800000 */
.L_x_140:
[----:B------:R-:W3:Y:S01]  /*184e0*/  S2R R10, SR_CTAID.X ;  /* 0x00000000000a7919 */ /* 0x000ee20000002500 */
        /* <DEDUP_REMOVED lines=18> */
[----:B---3--:R-:W-:Y:S02]  /*18610*/  IMAD R0, R10, 0x80, R0 ;  /* 0x000000800a007824 */ /* 0x008fe400078e0200 */
        /* <DEDUP_REMOVED lines=30> */
[----:B------:R-:W3:Y:S01]  /*18800*/  SHFL.IDX PT, R7, R3, RZ, 0x181f ;  /* 0x00181fff03077589 */ /* 0x000ee200000e0000 */
[----:B------:R-:W-:Y:S02]  /*18810*/  SHF.R.S32.HI R20, RZ, 0x1f, R0 ;  /* 0x0000001fff147819 */ /* 0x000fe40000011400 */
[C---:B------:R-:W-:Y:S01]  /*18820*/  IADD3 R8, R2.reuse, 0x10, RZ ;  /* 0x0000001002087810 */ /* 0x040fe20007ffe0ff */
[----:B------:R-:W4:Y:S01]  /*18830*/  SHFL.IDX PT, R5, R4, 0x1, 0x181f ;  /* 0x00381f0004057f89 */ /* 0x000f2200000e0000 */
[----:B------:R-:W-:-:S02]  /*18840*/  ISETP.GE.OR P1, PT, R2, R19, P0 ;  /* 0x000000130200720c */ /* 0x000fc40000726670 */
[-C--:B------:R-:W-:Y:S01]  /*18850*/  ISETP.GE.OR P5, PT, R8, R19.reuse, P0 ;  /* 0x000000130800720c */ /* 0x080fe200007a6670 */
[----:B------:R-:W2:Y:S01]  /*18860*/  SHFL.IDX PT, R9, R3, 0x1, 0x181f ;  /* 0x00381f0003097f89 */ /* 0x000ea200000e0000 */
[C---:B------:R-:W-:Y:S02]  /*18870*/  IADD3 R14, R2.reuse, 0x20, RZ ;  /* 0x00000020020e7810 */ /* 0x040fe40007ffe0ff */
[----:B------:R-:W-:Y:S01]  /*18880*/  IADD3 R10, R2, 0x40, RZ ;  /* 0x00000040020a7810 */ /* 0x000fe20007ffe0ff */
[----:B------:R-:W2:Y:S01]  /*18890*/  SHFL.IDX PT, R8, R4, 0x2, 0x181f ;  /* 0x00581f0004087f89 */ /* 0x000ea200000e0000 */
[-C--:B------:R-:W-:Y:S02]  /*188a0*/  ISETP.GE.OR P4, PT, R14, R19.reuse, P0 ;  /* 0x000000130e00720c */ /* 0x080fe40000786670 */
[----:B------:R-:W-:Y:S01]  /*188b0*/  IADD3 R13, R2, 0x30, RZ ;  /* 0x00000030020d7810 */ /* 0x000fe20007ffe0ff */
[----:B------:R-:W2:Y:S01]  /*188c0*/  SHFL.IDX PT, R12, R3, 0x2, 0x181f ;  /* 0x00581f00030c7f89 */ /* 0x000ea200000e0000 */
[----:B------:R-:W-:-:S02]  /*188d0*/  ISETP.GE.OR P6, PT, R10, R19, P0 ;  /* 0x000000130a00720c */ /* 0x000fc400007c6670 */
[----:B------:R-:W-:Y:S01]  /*188e0*/  ISETP.GE.OR P3, PT, R13, R19, P0 ;  /* 0x000000130d00720c */ /* 0x000fe20000766670 */
[----:B------:R-:W2:Y:S01]  /*188f0*/  SHFL.IDX PT, R11, R4, 0x3, 0x181f ;  /* 0x00781f00040b7f89 */ /* 0x000ea200000e0000 */
[----:B-1----:R-:W-:-:S03]  /*18900*/  @!P1 LEA R6, P2, R0, R6, 0x1 ;  /* 0x0000000600069211 */ /* 0x002fc600078408ff */
[----:B------:R-:W1:Y:S01]  /*18910*/  SHFL.IDX PT, R14, R3, 0x3, 0x181f ;  /* 0x00781f00030e7f89 */ /* 0x000e6200000e0000 */
[----:B---3--:R-:W-:-:S03]  /*18920*/  @!P1 LEA.HI.X R7, R0, R7, R20, 0x1, P2 ;  /* 0x0000000700079211 */ /* 0x008fc600010f0c14 */
[----:B------:R-:W3:Y:S04]  /*18930*/  SHFL.IDX PT, R10, R4, 0x4, 0x181f ;  /* 0x00981f00040a7f89 */ /* 0x000ee800000e0000 */
[----:B------:R1:W-:Y:S04]  /*18940*/  @!P1 ST.E.128 [R6.64], RZ ;  /* 0x000000ff06009985 */ /* 0x0003e8000c101d0a */
[----:B------:R-:W-:Y:S04]  /*18950*/  SHFL.IDX PT, R13, R4, 0x5, 0x181f ;  /* 0x00b81f00040d7f89 */ /* 0x000fe800000e0000 */
[----:B------:R-:W-:Y:S04]  /*18960*/  SHFL.IDX PT, R15, R4, 0x6, 0x181f ;  /* 0x00d81f00040f7f89 */ /* 0x000fe800000e0000 */
[----:B------:R-:W3:Y:S04]  /*18970*/  SHFL.IDX PT, R18, R3, 0x4, 0x181f ;  /* 0x00981f0003127f89 */ /* 0x000ee800000e0000 */
[----:B------:R-:W3:Y:S04]  /*18980*/  SHFL.IDX PT, R17, R3, 0x5, 0x181f ;  /* 0x00b81f0003117f89 */ /* 0x000ee800000e0000 */
[----:B------:R-:W3:Y:S04]  /*18990*/  SHFL.IDX PT, R16, R3, 0x6, 0x181f ;  /* 0x00d81f0003107f89 */ /* 0x000ee800000e0000 */
[----:B------:R-:W3:Y:S01]  /*189a0*/  SHFL.IDX PT, R4, R4, 0x7, 0x181f ;  /* 0x00f81f0004047f89 */ /* 0x000ee200000e0000 */
[----:B-1----:R-:W-:-:S02]  /*189b0*/  IADD3 R7, R2, 0x50, RZ ;  /* 0x0000005002077810 */ /* 0x002fc40007ffe0ff */
[C---:B----4-:R-:W-:Y:S01]  /*189c0*/  @!P5 LEA R6, P1, R0.reuse, R5, 0x1 ;  /* 0x000000050006d211 */ /* 0x050fe200078208ff */
[----:B------:R-:W1:Y:S01]  /*189d0*/  SHFL.IDX PT, R3, R3, 0x7, 0x181f ;  /* 0x00f81f0003037f89 */ /* 0x000e6200000e0000 */
[----:B------:R-:W-:Y:S02]  /*189e0*/  ISETP.GE.OR P2, PT, R7, R19, P0 ;  /* 0x000000130700720c */ /* 0x000fe40000746670 */
[C---:B--2---:R-:W-:Y:S02]  /*189f0*/  @!P5 LEA.HI.X R7, R0.reuse, R9, R20, 0x1, P1 ;  /* 0x000000090007d211 */ /* 0x044fe400008f0c14 */
[----:B------:R-:W-:Y:S02]  /*18a00*/  @!P4 LEA R8, P1, R0, R8, 0x1 ;  /* 0x000000080008c211 */ /* 0x000fe400078208ff */
[C---:B------:R-:W-:Y:S01]  /*18a10*/  IADD3 R9, R2.reuse, 0x60, RZ ;  /* 0x0000006002097810 */ /* 0x040fe20007ffe0ff */
[----:B------:R2:W-:Y:S01]  /*18a20*/  @!P5 ST.E.128 [R6.64], RZ ;  /* 0x000000ff0600d985 */ /* 0x0005e2000c101d0a */
[----:B------:R-:W-:-:S09]  /*18a30*/  IADD3 R2, R2, 0x70, RZ ;  /* 0x0000007002027810 */ /* 0x000fd20007ffe0ff */
[----:B------:R-:W-:Y:S02]  /*18a40*/  P2R R5, PR, RZ, 0x2 ;  /* 0x00000002ff057803 */ /* 0x000fe40000000000 */
[-C--:B------:R-:W-:Y:S02]  /*18a50*/  ISETP.GE.OR P1, PT, R9, R19.reuse, P0 ;  /* 0x000000130900720c */ /* 0x080fe40000726670 */
[----:B------:R-:W-:Y:S02]  /*18a60*/  ISETP.NE.AND P5, PT, R5, RZ, PT ;  /* 0x000000ff0500720c */ /* 0x000fe40003fa5270 */
[----:B------:R-:W-:Y:S02]  /*18a70*/  ISETP.GE.OR P0, PT, R2, R19, P0 ;  /* 0x000000130200720c */ /* 0x000fe40000706670 */
[----:B------:R-:W-:-:S05]  /*18a80*/  @!P4 LEA.HI.X R9, R0, R12, R20, 0x1, P5 ;  /* 0x0000000c0009c211 */ /* 0x000fca00028f0c14 */
[----:B------:R4:W-:Y:S01]  /*18a90*/  @!P4 ST.E.128 [R8.64], RZ ;  /* 0x000000ff0800c985 */ /* 0x0009e2000c101d0a */
[----:B--2---:R-:W-:-:S04]  /*18aa0*/  @!P3 LEA R6, P5, R0, R11, 0x1 ;  /* 0x0000000b0006b211 */ /* 0x004fc800078a08ff */
[C---:B------:R-:W-:Y:S02]  /*18ab0*/  @!P3 LEA.HI.X R7, R0.reuse, R14, R20, 0x1, P5 ;  /* 0x0000000e0007b211 */ /* 0x040fe400028f0c14 */
[----:B---3--:R-:W-:-:S03]  /*18ac0*/  @!P6 LEA R10, P5, R0, R10, 0x1 ;  /* 0x0000000a000ae211 */ /* 0x008fc600078a08ff */
[----:B------:R2:W-:Y:S01]  /*18ad0*/  @!P3 ST.E.128 [R6.64], RZ ;  /* 0x000000ff0600b985 */ /* 0x0005e2000c101d0a */
[----:B------:R-:W-:-:S05]  /*18ae0*/  @!P6 LEA.HI.X R11, R0, R18, R20, 0x1, P5 ;  /* 0x00000012000be211 */ /* 0x000fca00028f0c14 */
[----:B------:R3:W-:Y:S01]  /*18af0*/  @!P6 ST.E.128 [R10.64], RZ ;  /* 0x000000ff0a00e985 */ /* 0x0007e2000c101d0a */
[----:B----4-:R-:W-:-:S04]  /*18b00*/  @!P2 LEA R8, P4, R0, R13, 0x1 ;  /* 0x0000000d0008a211 */ /* 0x010fc800078808ff */
[----:B------:R-:W-:-:S05]  /*18b10*/  @!P2 LEA.HI.X R9, R0, R17, R20, 0x1, P4 ;  /* 0x000000110009a211 */ /* 0x000fca00020f0c14 */
[----:B------:R3:W-:Y:S01]  /*18b20*/  @!P2 ST.E.128 [R8.64], RZ ;  /* 0x000000ff0800a985 */ /* 0x0007e2000c101d0a */
[----:B--2---:R-:W-:-:S04]  /*18b30*/  @!P1 LEA R6, P3, R0, R15, 0x1 ;  /* 0x0000000f00069211 */ /* 0x004fc800078608ff */
[----:B------:R-:W-:-:S05]  /*18b40*/  @!P1 LEA.HI.X R7, R0, R16, R20, 0x1, P3 ;  /* 0x0000001000079211 */ /* 0x000fca00018f0c14 */
[----:B------:R3:W-:Y:S01]  /*18b50*/  @!P1 ST.E.128 [R6.64], RZ ;  /* 0x000000ff06009985 */ /* 0x0007e2000c101d0a */
[----:B------:R-:W-:Y:S05]  /*18b60*/  @P0 EXIT ;  /* 0x000000000000094d */ /* 0x000fea0003800000 */
[----:B-1----:R-:W-:-:S04]  /*18b70*/  LEA R2, P0, R0, R4, 0x1 ;  /* 0x0000000400027211 */ /* 0x002fc800078008ff */
[----:B------:R-:W-:-:S05]  /*18b80*/  LEA.HI.X R3, R0, R3, R20, 0x1, P0 ;  /* 0x0000000300037211 */ /* 0x000fca00000f0c14 */
[----:B------:R-:W-:Y:S01]  /*18b90*/  ST.E.128 [R2.64], RZ ;  /* 0x000000ff02007985 */ /* 0x000fe2000c101d0a */
[----:B------:R-:W-:Y:S05]  /*18ba0*/  EXIT ;  /* 0x000000000000794d */ /* 0x000fea0003800000 */
.L_x_142:
        /* <DEDUP_REMOVED lines=13> */
.L_x_800:


//--------------------- .text._ZN7cutlass13device_kernelIN5flash19enable_sm80_to_sm89INS1_16FlashAttnFwdSm80INS1_25CollectiveMainloopFwdSm80ILi4ELi1ELb0EN4cute5tupleIJNS5_1CILi128EEENS7_ILi96EEENS7_ILi64EEEEEELi64ENS_6half_tEfNS_4arch4Sm80ELb0ELb1ELb0ELb0ELb1ELb0ELb1ELb0EEENS1_21CollectiveEpilogueFwdINS6_IJS8_SA_S9_EEENS6_IJNS7_ILi1EEESI_SI_EEESC_SE_Li128ELb0ELb1ELb0ELb0EEENS1_19SingleTileSchedulerILb0ELb0ELb1ELi128EEEEEEEEEvNT_6ParamsE --------------------------
	.section	.text._ZN7cutlass13device_kernelIN5flash19enable_sm80_to_sm89INS1_16FlashAttnFwdSm80INS1_25CollectiveMainloopFwdSm80ILi4ELi1ELb0EN4cute5tupleIJNS5_1CILi128EEENS7_ILi96EEENS7_ILi64EEEEEELi64ENS_6half_tEfNS_4arch4Sm80ELb0ELb1ELb0ELb0ELb1ELb0ELb1ELb0EEENS1_21CollectiveEpilogueFwdINS6_IJS8_SA_S9_EEENS6_IJNS7_ILi1EEESI_SI_EEESC_SE_Li128ELb0ELb1ELb0ELb0EEENS1_19SingleTileSchedulerILb0ELb0ELb1ELi128EEEEEEEEEvNT_6ParamsE,"ax",@progbits
	.sectioninfo	@"SHI_REGISTERS=255"
	.align	128
.text._ZN7cutlass13device_kernelIN5flash19enable_sm80_to_sm89INS1_16FlashAttnFwdSm80INS1_25CollectiveMainloopFwdSm80ILi4ELi1ELb0EN4cute5tupleIJNS5_1CILi128EEENS7_ILi96EEENS7_ILi64EEEEEELi64ENS_6half_tEfNS_4arch4Sm80ELb0ELb1ELb0ELb0ELb1ELb0ELb1ELb0EEENS1_21CollectiveEpilogueFwdINS6_IJS8_SA_S9_EEENS6_IJNS7_ILi1EEESI_SI_EEESC_SE_Li128ELb0ELb1ELb0ELb0EEENS1_19SingleTileSchedulerILb0ELb0ELb1ELi128EEEEEEEEEvNT_6ParamsE:
        .type           _ZN7cutlass13device_kernelIN5flash19enable_sm80_to_sm89INS1_16FlashAttnFwdSm80INS1_25CollectiveMainloopFwdSm80ILi4ELi1ELb0EN4cute5tupleIJNS5_1CILi128EEENS7_ILi96EEENS7_ILi64EEEEEELi64ENS_6half_tEfNS_4arch4Sm80ELb0ELb1ELb0ELb0ELb1ELb0ELb1ELb0EEENS1_21CollectiveEpilogueFwdINS6_IJS8_SA_S9_EEENS6_IJNS7_ILi1EEESI_SI_EEESC_SE_Li128ELb0ELb1ELb0ELb0EEENS1_19SingleTileSchedulerILb0ELb0ELb1ELi128EEEEEEEEEvNT_6ParamsE,@function
        .size           _ZN7cutlass13device_kernelIN5flash19enable_sm80_to_sm89INS1_16FlashAttnFwdSm80INS1_25CollectiveMainloopFwdSm80ILi4ELi1ELb0EN4cute5tupleIJNS5_1CILi128EEENS7_ILi96EEENS7_ILi64EEEEEELi64ENS_6half_tEfNS_4arch4Sm80ELb0ELb1ELb0ELb0ELb1ELb0ELb1ELb0EEENS1_21CollectiveEpilogueFwdINS6_IJS8_SA_S9_EEENS6_IJNS7_ILi1EEESI_SI_EEESC_SE_Li128ELb0ELb1ELb0ELb0EEENS1_19SingleTileSchedulerILb0ELb0ELb1ELi128EEEEEEEEEvNT_6ParamsE,(.L_x_801 - _ZN7cutlass13device_kernelIN5flash19enable_sm80_to_sm89INS1_16FlashAttnFwdSm80INS1_25CollectiveMainloopFwdSm80ILi4ELi1ELb0EN4cute5tupleIJNS5_1CILi128EEENS7_ILi96EEENS7_ILi64EEEEEELi64ENS_6half_tEfNS_4arch4Sm80ELb0ELb1ELb0ELb0ELb1ELb0ELb1ELb0EEENS1_21CollectiveEpilogueFwdINS6_IJS8_SA_S9_EEENS6_IJNS7_ILi1EEESI_SI_EEESC_SE_Li128ELb0ELb1ELb0ELb0EEENS1_19SingleTileSchedulerILb0ELb0ELb1ELi128EEEEEEEEEvNT_6ParamsE)
        .other          _ZN7cutlass13device_kernelIN5flash19enable_sm80_to_sm89INS1_16FlashAttnFwdSm80INS1_25CollectiveMainloopFwdSm80ILi4ELi1ELb0EN4cute5tupleIJNS5_1CILi128EEENS7_ILi96EEENS7_ILi64EEEEEELi64ENS_6half_tEfNS_4arch4Sm80ELb0ELb1ELb0ELb0ELb1ELb0ELb1ELb0EEENS1_21CollectiveEpilogueFwdINS6_IJS8_SA_S9_EEENS6_IJNS7_ILi1EEESI_SI_EEESC_SE_Li128ELb0ELb1ELb0ELb0EEENS1_19SingleTileSchedulerILb0ELb0ELb1ELi128EEEEEEEEEvNT_6ParamsE,@"STO_CUDA_ENTRY STV_DEFAULT"
_ZN7cutlass13device_kernelIN5flash19enable_sm80_to_sm89INS1_16FlashAttnFwdSm80INS1_25CollectiveMainloopFwdSm80ILi4ELi1ELb0EN4cute5tupleIJNS5_1CILi128EEENS7_ILi96EEENS7_ILi64EEEEEELi64ENS_6half_tEfNS_4arch4Sm80ELb0ELb1ELb0ELb0ELb1ELb0ELb1ELb0EEENS1_21CollectiveEpilogueFwdINS6_IJS8_SA_S9_EEENS6_IJNS7_ILi1EEESI_SI_EEESC_SE_Li128ELb0ELb1ELb0ELb0EEENS1_19SingleTileSchedulerILb0ELb0ELb1ELi128EEEEEEEEEvNT_6ParamsE:
[----:B------:R-:W-:-:S03]  /*0000*/  MOV R1, c[0x0][0x28] ;  /* 0x00000a0000017a02 */ /* 0x000fc60000000f00 */
[----:B------:R-:W1:Y:S01]  /*0010*/  S2UR UR16, SR_CTAID.Z ;  /* 0x00000000001079c3 */ /* 0x000e620000002700 */
[----:B------:R-:W-:Y:S02]  /*0020*/  IADD3 R1, R1, -0x8, RZ ;  /* 0xfffffff801017810 */ /* 0x000fe40007ffe0ff */
[----:B-1----:R-:W-:-:S13]  /*0030*/  ISETP.LE.AND P0, PT, RZ, UR16, PT ;  /* 0x00000010ff007c0c */ /* 0x002fda000bf03270 */
[----:B------:R-:W-:Y:S05]  /*0040*/  @!P0 EXIT ;  /* 0x000000000000894d */ /* 0x000fea0003800000 */
[----:B------:R-:W1:Y:S01]  /*0050*/  S2UR UR14, SR_CTAID.X ;  /* 0x00000000000e79c3 */ /* 0x000e620000002500 */
[----:B------:R-:W-:Y:S01]  /*0060*/  ULDC.64 UR4, c[0x0][0x370] ;  /* 0x0000dc0000047ab9 */ /* 0x000fe20000000a00 */
[----:B------:R-:W-:Y:S01]  /*0070*/  IMAD.MOV.U32 R233, RZ, RZ, RZ ;  /* 0x000000ffffe97224 */ /* 0x000fe200078e00ff */
[----:B------:R-:W-:Y:S02]  /*0080*/  UISETP.NE.U32.AND UP0, UPT, URZ, UR4, UPT ;  /* 0x000000043f00728c */ /* 0x000fe4000bf05070 */
[----:B------:R-:W-:Y:S02]  /*0090*/  ULDC.64 UR6, c[0x0][0x370] ;  /* 0x0000dc0000067ab9 */ /* 0x000fe40000000a00 */
[----:B------:R-:W-:Y:S02]  /*00a0*/  UISETP.NE.AND.EX UP0, UPT, URZ, UR5, UPT, UP0 ;  /* 0x000000053f00728c */ /* 0x000fe4000bf05300 */
[----:B------:R-:W-:Y:S02]  /*00b0*/  ULDC UR12, c[0x0][0x2c4] ;  /* 0x0000b100000c7ab9 */ /* 0x000fe40000000800 */
[----:B------:R-:W-:-:S02]  /*00c0*/  UISETP.NE.AND UP2, UPT, UR12, 0x1, UPT ;  /* 0x000000010c00788c */ /* 0x000fc4000bf45270 */
[----:B------:R-:W-:Y:S01]  /*00d0*/  PLOP3.LUT P0, PT, PT, PT, UP0, 0x80, 0x0 ;  /* 0x000000000000781c */ /* 0x000fe20003f0f008 */
[----:B------:R-:W-:-:S04]  /*00e0*/  ULDC.64 UR52, c[0x0][0x118] ;  /* 0x0000460000347ab9 */ /* 0x000fc80000000a00 */
[----:B------:R-:W-:Y:S02]  /*00f0*/  @UP0 UMOV UR4, 0x4 ;  /* 0x0000000400040882 */ /* 0x000fe40000000000 */
[----:B------:R-:W-:Y:S02]  /*0100*/  @UP0 UIMAD.WIDE UR4, UR16, UR4, UR6 ;  /* 0x00000004100402a5 */ /* 0x000fe4000f8e0206 */
[----:B-1----:R-:W-:-:S04]  /*0110*/  USHF.L.U32 UR14, UR14, 0x7, URZ ;  /* 0x000000070e0e7899 */ /* 0x002fc8000800063f */
[----:B------:R-:W-:Y:S01]  /*0120*/  MOV R2, UR4 ;  /* 0x0000000400027c02 */ /* 0x000fe20008000f00 */
[----:B------:R-:W-:Y:S01]  /*0130*/  IMAD.U32 R3, RZ, RZ, UR5 ;  /* 0x00000005ff037e24 */ /* 0x000fe2000f8e00ff */
[----:B------:R-:W-:Y:S02]  /*0140*/  @UP2 UIADD3 UR8, UR14, 0x7f, URZ ;  /* 0x0000007f0e082890 */ /* 0x000fe4000fffe03f */
[----:B------:R-:W-:Y:S02]  /*0150*/  ULDC.64 UR4, c[0x0][0x2c8] ;  /* 0x0000b20000047ab9 */ /* 0x000fe40000000a00 */
[----:B------:R-:W-:Y:S01]  /*0160*/  UIMAD.WIDE.U32 UR8, UR8, UR4, URZ ;  /* 0x00000004080872a5 */ /* 0x000fe2000f8e003f */
[----:B------:R-:W1:Y:S01]  /*0170*/  S2UR UR11, SR_CTAID.Y ;  /* 0x00000000000b79c3 */ /* 0x000e620000002600 */
[----:B------:R-:W-:Y:S01]  /*0180*/  UIADD3 UR6, UR14, 0x7f, URZ ;  /* 0x0000007f0e067890 */ /* 0x000fe2000fffe03f */
[----:B------:R-:W2:Y:S04]  /*0190*/  S2R R7, SR_TID.X ;  /* 0x0000000000077919 */ /* 0x000ea80000002100 */
[----:B------:R-:W-:Y:S01]  /*01a0*/  @UP2 UMOV UR7, UR9 ;  /* 0x0000000900072c82 */ /* 0x000fe20008000000 */
[----:B------:R3:W5:Y:S01]  /*01b0*/  @P0 LDG.E R233, [R2.64] ;  /* 0x0000003402e90981 */ /* 0x000762000c1e1900 */
[----:B------:R-:W-:-:S02]  /*01c0*/  @UP2 USHF.R.U32.HI UR6, URZ, UR5, UR7 ;  /* 0x000000053f062299 */ /* 0x000fc40008011607 */
[----:B------:R-:W-:Y:S02]  /*01d0*/  UMOV UR8, 0x1 ;  /* 0x0000000100087882 */ /* 0x000fe40000000000 */
[----:B------:R-:W-:Y:S02]  /*01e0*/  ULDC.64 UR4, c[0x0][0x328] ;  /* 0x0000ca0000047ab9 */ /* 0x000fe40000000a00 */
[----:B------:R-:W-:Y:S02]  /*01f0*/  UISETP.LE.AND UP0, UPT, UR8, UR5, UPT ;  /* 0x000000050800728c */ /* 0x000fe4000bf03270 */
[----:B------:R-:W-:Y:S02]  /*0200*/  ULDC UR7, c[0x0][0x2ac] ;  /* 0x0000ab0000077ab9 */ /* 0x000fe40000000800 */
[----:B------:R-:W-:Y:S02]  /*0210*/  ULDC UR10, c[0x0][0x1d0] ;  /* 0x00007400000a7ab9 */ /* 0x000fe40000000800 */
[----:B------:R-:W-:Y:S01]  /*0220*/  UIMAD UR10, UR7, UR10, URZ ;  /* 0x0000000a070a72a4 */ /* 0x000fe2000f8e023f */
[----:B------:R-:W-:Y:S01]  /*0230*/  PLOP3.LUT P0, PT, PT, PT, UP0, 0x40, 0x0 ;  /* 0x000000000000781c */ /* 0x000fe20003f0e808 */
[----:B------:R-:W-:-:S02]  /*0240*/  ULDC UR9, c[0x0][0x168] ;  /* 0x00005a0000097ab9 */ /* 0x000fc40000000800 */
[----:B------:R-:W-:Y:S02]  /*0250*/  UIADD3 UR9, UR10, -UR9, UR8 ;  /* 0x800000090a097290 */ /* 0x000fe4000fffe008 */
[----:B-1----:R-:W-:Y:S02]  /*0260*/  USHF.R.S32.HI UR15, URZ, 0x1f, UR11 ;  /* 0x0000001f3f0f7899 */ /* 0x002fe4000801140b */
[----:B------:R-:W-:-:S04]  /*0270*/  UIADD3 UR5, UR9, UR6, URZ ;  /* 0x0000000609057290 */ /* 0x000fc8000fffe03f */
[----:B------:R-:W-:Y:S02]  /*0280*/  UIADD3 UR6, UR5, UR4, URZ ;  /* 0x0000000405067290 */ /* 0x000fe4000fffe03f */
[----:B------:R-:W-:Y:S05]  /*0290*/  @P0 BRA `(.L_x_143) ;  /* 0x0000016000000947 */ /* 0x000fea0003800000 */
[----:B--23--:R-:W-:Y:S01]  /*02a0*/  ISETP.LT.AND P0, PT, RZ, UR5, PT ;  /* 0x00000005ff007c0c */ /* 0x00cfe2000bf01270 */
[----:B------:R-:W-:-:S12]  /*02b0*/  UIADD3 UR9, UR5, -0x1, URZ ;  /* 0xffffffff05097890 */ /* 0x000fd8000fffe03f */
[----:B------:R-:W-:Y:S05]  /*02c0*/  @P0 BRA `(.L_x_144) ;  /* 0x0000009000000947 */ /* 0x000fea0003800000 */
[----:B------:R-:W-:Y:S02]  /*02d0*/  ULDC UR4, c[0x0][0x32c] ;  /* 0x0000cb0000047ab9 */ /* 0x000fe40000000800 */
[----:B------:R-:W-:Y:S02]  /*02e0*/  UISETP.NE.AND UP1, UPT, UR8, UR4, UPT ;  /* 0x000000040800728c */ /* 0x000fe4000bf25270 */
[----:B------:R-:W-:-:S03]  /*02f0*/  UIADD3 UR9, -UR5, URZ, URZ ;  /* 0x0000003f05097290 */ /* 0x000fc6000fffe13f */
[----:B------:R-:W-:Y:S02]  /*0300*/  ULDC.64 UR4, c[0x0][0x330] ;  /* 0x0000cc0000047ab9 */ /* 0x000fe40000000a00 */
[----:B------:R-:W-:-:S07]  /*0310*/  UIMAD.WIDE.U32 UR18, UR9, UR4, URZ ;  /* 0x00000004091272a5 */ /* 0x000fce000f8e003f */
[----:B------:R-:W-:Y:S02]  /*0320*/  @UP1 UMOV UR13, UR19 ;  /* 0x00000013000d1c82 */ /* 0x000fe40008000000 */
[----:B------:R-:W-:-:S04]  /*0330*/  @UP1 USHF.R.U32.HI UR9, URZ, UR5, UR13 ;  /* 0x000000053f091299 */ /* 0x000fc8000801160d */
[----:B------:R-:W-:Y:S01]  /*0340*/  ULOP3.LUT UR9, URZ, UR9, URZ, 0x33, !UPT ;  /* 0x000000093f097292 */ /* 0x000fe2000f8e333f */
[----:B------:R-:W-:Y:S05]  /*0350*/  BRA `(.L_x_145) ;  /* 0x0000006000007947 */ /* 0x000fea0003800000 */
.L_x_144:
[----:B------:R-:W-:Y:S02]  /*0360*/  ULDC UR4, c[0x0][0x32c] ;  /* 0x0000cb0000047ab9 */ /* 0x000fe40000000800 */
[----:B------:R-:W-:-:S03]  /*0370*/  UISETP.NE.AND UP1, UPT, UR8, UR4, UPT ;  /* 0x000000040800728c */ /* 0x000fc6000bf25270 */
[----:B------:R-:W-:Y:S02]  /*0380*/  ULDC.64 UR4, c[0x0][0x330] ;  /* 0x0000cc0000047ab9 */ /* 0x000fe40000000a00 */
[----:B------:R-:W-:-:S07]  /*0390*/  UIMAD.WIDE.U32 UR18, UR9, UR4, URZ ;  /* 0x00000004091272a5 */ /* 0x000fce000f8e003f */
[----:B------:R-:W-:Y:S02]  /*03a0*/  @UP1 UMOV UR13, UR19 ;  /* 0x00000013000d1c82 */ /* 0x000fe40008000000 */
[----:B------:R-:W-:Y:S02]  /*03b0*/  @UP1 USHF.R.U32.HI UR9, URZ, UR5, UR13 ;  /* 0x000000053f091299 */ /* 0x000fe4000801160d */
.L_x_145:
[----:B------:R-:W-:Y:S02]  /*03c0*/  ULDC UR4, c[0x0][0x32c] ;  /* 0x0000cb0000047ab9 */ /* 0x000fe40000000800 */
[----:B------:R-:W-:-:S04]  /*03d0*/  UIMAD UR4, UR9, UR4, UR4 ;  /* 0x00000004090472a4 */ /* 0x000fc8000f8e0204 */
[----:B------:R-:W-:-:S04]  /*03e0*/  UISETP.LT.AND UP1, UPT, UR6, UR4, UPT ;  /* 0x000000040600728c */ /* 0x000fc8000bf21270 */
[----:B------:R-:W-:Y:S02]  /*03f0*/  USEL UR6, UR6, UR4, UP1 ;  /* 0x0000000406067287 */ /* 0x000fe40008800000 */
.L_x_143:
[----:B--23--:R-:W-:Y:S01]  /*0400*/  UIADD3 UR8, UR10, 0x5f, URZ ;  /* 0x0000005f0a087890 */ /* 0x00cfe2000fffe03f */
[----:B------:R-:W-:Y:S01]  /*0410*/  PLOP3.LUT P0, PT, PT, PT, UP0, 0x40, 0x0 ;  /* 0x000000000000781c */ /* 0x000fe20003f0e808 */
[----:B------:R-:W-:Y:S02]  /*0420*/  UIADD3 UR18, UR6, 0x5f, URZ ;  /* 0x0000005f06127890 */ /* 0x000fe4000fffe03f */
[----:B------:R-:W-:Y:S02]  /*0430*/  UIMAD.WIDE UR8, UR8, 0x2aaaaaab, URZ ;  /* 0x2aaaaaab080878a5 */ /* 0x000fe4000f8e023f */
[----:B------:R-:W-:Y:S02]  /*0440*/  UIMAD.WIDE UR18, UR18, 0x2aaaaaab, URZ ;  /* 0x2aaaaaab121278a5 */ /* 0x000fe4000f8e023f */
[----:B------:R-:W-:Y:S02]  /*0450*/  ULDC.64 UR4, c[0x0][0x2c8] ;  /* 0x0000b20000047ab9 */ /* 0x000fe40000000a00 */
[----:B------:R-:W-:-:S02]  /*0460*/  UIMAD.WIDE.U32 UR20, UR14, UR4, URZ ;  /* 0x000000040e1472a5 */ /* 0x000fc4000f8e003f */
[----:B------:R-:W-:Y:S02]  /*0470*/  UMOV UR17, UR9 ;  /* 0x0000000900117c82 */ /* 0x000fe40008000000 */
[----:B------:R-:W-:Y:S02]  /*0480*/  UMOV UR9, UR19 ;  /* 0x0000001300097c82 */ /* 0x000fe40008000000 */
[----:B------:R-:W-:Y:S02]  /*0490*/  USHF.R.U32.HI UR8, URZ, 0x1f, UR17 ;  /* 0x0000001f3f087899 */ /* 0x000fe40008011611 */
[----:B------:R-:W-:Y:S02]  /*04a0*/  USHF.R.U32.HI UR6, URZ, 0x1f, UR9 ;  /* 0x0000001f3f067899 */ /* 0x000fe40008011609 */
[----:B------:R-:W-:Y:S02]  /*04b0*/  ULDC UR13, c[0x0][0x168] ;  /* 0x00005a00000d7ab9 */ /* 0x000fe40000000800 */
[----:B------:R-:W-:-:S02]  /*04c0*/  UMOV UR4, UR14 ;  /* 0x0000000e00047c82 */ /* 0x000fc40008000000 */
[----:B------:R-:W-:Y:S02]  /*04d0*/  @UP2 USHF.R.U32.HI UR4, URZ, UR5, UR21 ;  /* 0x000000053f042299 */ /* 0x000fe40008011615 */
[----:B------:R-:W-:Y:S02]  /*04e0*/  UIADD3 UR13, UR10, -UR13, URZ ;  /* 0x8000000d0a0d7290 */ /* 0x000fe4000fffe03f */
[----:B------:R-:W-:Y:S02]  /*04f0*/  ULEA.HI.SX32 UR17, UR17, UR8, 0x1c ;  /* 0x0000000811117291 */ /* 0x000fe4000f8fe23f */
[----:B------:R-:W-:Y:S02]  /*0500*/  ULEA.HI.SX32 UR6, UR9, UR6, 0x1c ;  /* 0x0000000609067291 */ /* 0x000fe4000f8fe23f */
[----:B------:R-:W-:Y:S02]  /*0510*/  UIADD3 UR4, UR13, UR4, URZ ;  /* 0x000000040d047290 */ /* 0x000fe4000fffe03f */
[----:B------:R-:W-:-:S02]  /*0520*/  UISETP.LT.AND UP1, UPT, UR17, UR6, UPT ;  /* 0x000000061100728c */ /* 0x000fc4000bf21270 */
[----:B------:R-:W-:Y:S02]  /*0530*/  ULDC UR5, c[0x0][0x324] ;  /* 0x0000c90000057ab9 */ /* 0x000fe40000000800 */
[----:B------:R-:W-:Y:S02]  /*0540*/  UIADD3 UR8, UR4, -UR5, URZ ;  /* 0x8000000504087290 */ /* 0x000fe4000fffe03f */
[----:B------:R-:W-:Y:S01]  /*0550*/  USEL UR6, UR17, UR6, UP1 ;  /* 0x0000000611067287 */ /* 0x000fe20008800000 */
[----:B------:R-:W-:Y:S05]  /*0560*/  @P0 BRA `(.L_x_146) ;  /* 0x0000017000000947 */ /* 0x000fea0003800000 */
[----:B------:R-:W-:Y:S02]  /*0570*/  UMOV UR9, UR4 ;  /* 0x0000000400097c82 */ /* 0x000fe40008000000 */
[----:B------:R-:W-:-:S06]  /*0580*/  UISETP.GT.AND UP1, UPT, UR9, -0x1, UPT ;  /* 0xffffffff0900788c */ /* 0x000fcc000bf24270 */
[----:B------:R-:W-:-:S13]  /*0590*/  PLOP3.LUT P0, PT, PT, PT, UP1, 0x80, 0x0 ;  /* 0x000000000000781c */ /* 0x000fda0003f0f018 */
[----:B------:R-:W-:Y:S05]  /*05a0*/  @P0 BRA `(.L_x_147) ;  /* 0x0000009000000947 */ /* 0x000fea0003800000 */
[----:B------:R-:W-:Y:S02]  /*05b0*/  ULDC UR4, c[0x0][0x32c] ;  /* 0x0000cb0000047ab9 */ /* 0x000fe40000000800 */
[----:B------:R-:W-:Y:S02]  /*05c0*/  UISETP.NE.AND UP1, UPT, UR4, 0x1, UPT ;  /* 0x000000010400788c */ /* 0x000fe4000bf25270 */
[----:B------:R-:W-:Y:S02]  /*05d0*/  ULOP3.LUT UR9, URZ, UR9, URZ, 0x33, !UPT ;  /* 0x000000093f097292 */ /* 0x000fe4000f8e333f */
[----:B------:R-:W-:Y:S02]  /*05e0*/  ULDC.64 UR4, c[0x0][0x330] ;  /* 0x0000cc0000047ab9 */ /* 0x000fe40000000a00 */
[----:B------:R-:W-:-:S07]  /*05f0*/  UIMAD.WIDE.U32 UR18, UR9, UR4, URZ ;  /* 0x00000004091272a5 */ /* 0x000fce000f8e003f */
[----:B------:R-:W-:Y:S02]  /*0600*/  @UP1 UMOV UR17, UR19 ;  /* 0x0000001300111c82 */ /* 0x000fe40008000000 */
[----:B------:R-:W-:-:S04]  /*0610*/  @UP1 USHF.R.U32.HI UR9, URZ, UR5, UR17 ;  /* 0x000000053f091299 */ /* 0x000fc80008011611 */
[----:B------:R-:W-:Y:S01]  /*0620*/  ULOP3.LUT UR9, URZ, UR9, URZ, 0x33, !UPT ;  /* 0x000000093f097292 */ /* 0x000fe2000f8e333f */
[----:B------:R-:W-:Y:S05]  /*0630*/  BRA `(.L_x_148) ;  /* 0x0000006000007947 */ /* 0x000fea0003800000 */
.L_x_147:
[----:B------:R-:W-:Y:S02]  /*0640*/  ULDC UR4, c[0x0][0x32c] ;  /* 0x0000cb0000047ab9 */ /* 0x000fe40000000800 */
[----:B------:R-:W-:-:S03]  /*0650*/  UISETP.NE.AND UP1, UPT, UR4, 0x1, UPT ;  /* 0x000000010400788c */ /* 0x000fc6000bf25270 */
[----:B------:R-:W-:Y:S02]  /*0660*/  ULDC.64 UR4, c[0x0][0x330] ;  /* 0x0000cc0000047ab9 */ /* 0x000fe40000000a00 */
[----:B------:R-:W-:-:S07]  /*0670*/  UIMAD.WIDE.U32 UR18, UR9, UR4, URZ ;  /* 0x00000004091272a5 */ /* 0x000fce000f8e003f */
[----:B------:R-:W-:Y:S02]  /*0680*/  @UP1 UMOV UR17, UR19 ;  /* 0x0000001300111c82 */ /* 0x000fe40008000000 */
[----:B------:R-:W-:Y:S02]  /*0690*/  @UP1 USHF.R.U32.HI UR9, URZ, UR5, UR17 ;  /* 0x000000053f091299 */ /* 0x000fe40008011611 */
.L_x_148:
[----:B------:R-:W-:Y:S02]  /*06a0*/  ULDC UR4, c[0x0][0x32c] ;  /* 0x0000cb0000047ab9 */ /* 0x000fe40000000800 */
[----:B------:R-:W-:-:S04]  /*06b0*/  UIMAD UR4, UR9, UR4, URZ ;  /* 0x00000004090472a4 */ /* 0x000fc8000f8e023f */
[----:B------:R-:W-:-:S04]  /*06c0*/  UISETP.LT.AND UP1, UPT, UR8, UR4, UPT ;  /* 0x000000040800728c */ /* 0x000fc8000bf21270 */
[----:B------:R-:W-:-:S04]  /*06d0*/  USEL UR8, UR8, UR4, !UP1 ;  /* 0x0000000408087287 */ /* 0x000fc8000c800000 */
.L_x_146:
[----:B------:R-:W-:Y:S01]  /*06e0*/  UIMAD.WIDE UR4, UR8, 0x2aaaaaab, URZ ;  /* 0x2aaaaaab080478a5 */ /* 0x000fe2000f8e023f */
[----:B------:R-:W-:Y:S01]  /*06f0*/  PLOP3.LUT P4, PT, PT, PT, PT, 0x80, 0x0 ;  /* 0x000000000000781c */ /* 0x000fe20003f8f070 */
[----:B------:R-:W-:Y:S01]  /*0700*/  CS2R R10, SRZ ;  /* 0x00000000000a7805 */ /* 0x000fe2000001ff00 */
[----:B------:R-:W-:Y:S01]  /*0710*/  IMAD.MOV.U32 R126, RZ, RZ, RZ ;  /* 0x000000ffff7e7224 */ /* 0x000fe200078e00ff */
[----:B------:R-:W-:Y:S01]  /*0720*/  USHF.R.U32.HI UR4, URZ, 0x1f, UR5 ;  /* 0x0000001f3f047899 */ /* 0x000fe20008011605 */
[----:B------:R-:W-:Y:S01]  /*0730*/  IMAD.MOV.U32 R124, RZ, RZ, RZ ;  /* 0x000000ffff7c7224 */ /* 0x000fe200078e00ff */
[----:B------:R-:W-:Y:S01]  /*0740*/  CS2R R8, SRZ ;  /* 0x0000000000087805 */ /* 0x000fe2000001ff00 */
[----:B------:R-:W-:Y:S01]  /*0750*/  MOV R130, RZ ;  /* 0x000000ff00827202 */ /* 0x000fe20000000f00 */
[----:B------:R-:W-:Y:S01]  /*0760*/  ULEA.HI.SX32 UR4, UR5, UR4, 0x1c ;  /* 0x0000000405047291 */ /* 0x000fe2000f8fe23f */
[----:B------:R-:W-:Y:S01]  /*0770*/  IMAD.MOV.U32 R128, RZ, RZ, RZ ;  /* 0x000000ffff807224 */ /* 0x000fe200078e00ff */
[----:B------:R-:W-:Y:S01]  /*0780*/  CS2R R122, SRZ ;  /* 0x00000000007a7805 */ /* 0x000fe2000001ff00 */
[----:B------:R-:W-:Y:S01]  /*0790*/  CS2R R120, SRZ ;  /* 0x0000000000787805 */ /* 0x000fe2000001ff00 */
[----:B------:R-:W-:Y:S01]  /*07a0*/  UISETP.LT.AND UP1, UPT, URZ, UR4, UPT ;  /* 0x000000043f00728c */ /* 0x000fe2000bf21270 */
[----:B------:R-:W-:Y:S01]  /*07b0*/  CS2R R118, SRZ ;  /* 0x0000000000767805 */ /* 0x000fe2000001ff00 */
[----:B------:R-:W-:Y:S01]  /*07c0*/  CS2R R116, SRZ ;  /* 0x0000000000747805 */ /* 0x000fe2000001ff00 */
[----:B------:R-:W-:Y:S01]  /*07d0*/  CS2R R134, SRZ ;  /* 0x0000000000867805 */ /* 0x000fe2000001ff00 */
[----:B------:R-:W-:Y:S01]  /*07e0*/  USEL UR5, URZ, UR4, !UP1 ;  /* 0x000000043f057287 */ /* 0x000fe2000c800000 */
[----:B------:R-:W-:Y:S01]  /*07f0*/  CS2R R132, SRZ ;  /* 0x0000000000847805 */ /* 0x000fe2000001ff00 */
[----:B------:R-:W-:Y:S01]  /*0800*/  CS2R R114, SRZ ;  /* 0x0000000000727805 */ /* 0x000fe2000001ff00 */
[----:B------:R-:W-:Y:S01]  /*0810*/  CS2R R112, SRZ ;  /* 0x0000000000707805 */ /* 0x000fe2000001ff00 */
[----:B------:R-:W-:Y:S01]  /*0820*/  UISETP.GT.AND UP1, UPT, UR6, UR5, UPT ;  /* 0x000000050600728c */ /* 0x000fe2000bf24270 */
[----:B------:R-:W-:Y:S01]  /*0830*/  CS2R R110, SRZ ;  /* 0x00000000006e7805 */ /* 0x000fe2000001ff00 */
[----:B------:R-:W-:Y:S01]  /*0840*/  CS2R R108, SRZ ;  /* 0x00000000006c7805 */ /* 0x000fe2000001ff00 */
[----:B------:R-:W-:Y:S01]  /*0850*/  CS2R R106, SRZ ;  /* 0x00000000006a7805 */ /* 0x000fe2000001ff00 */
[----:B------:R-:W-:Y:S01]  /*0860*/  CS2R R104, SRZ ;  /* 0x0000000000687805 */ /* 0x000fe2000001ff00 */
[----:B------:R-:W-:Y:S01]  /*0870*/  CS2R R138, SRZ ;  /* 0x00000000008a7805 */ /* 0x000fe2000001ff00 */
[----:B------:R-:W-:Y:S01]  /*0880*/  PLOP3.LUT P0, PT, PT, PT, UP1, 0x80, 0x0 ;  /* 0x000000000000781c */ /* 0x000fe20003f0f018 */
        /* <DEDUP_REMOVED lines=15> */
[----:B------:R-:W-:Y:S01]  /*0980*/  MOV R14, RZ ;  /* 0x000000ff000e7202 */ /* 0x000fe20000000f00 */
[----:B------:R-:W-:Y:S01]  /*0990*/  CS2R R12, SRZ ;  /* 0x00000000000c7805 */ /* 0x000fe2000001ff00 */
[----:B------:R-:W-:Y:S01]  /*09a0*/  IMAD.MOV.U32 R5, RZ, RZ, RZ ;  /* 0x000000ffff057224 */ /* 0x000fe200078e00ff */
[----:B------:R-:W-:Y:S05]  /*09b0*/  @!P0 BRA `(.L_x_149) ;  /* 0x00016c5000008947 */ /* 0x000fea0003800000 */
[----:B------:R-:W-:Y:S02]  /*09c0*/  ULDC.64 UR8, c[0x0][0x340] ;  /* 0x0000d00000087ab9 */ /* 0x000fe40000000a00 */
[----:B------:R-:W-:-:S04]  /*09d0*/  UISETP.NE.U32.AND UP3, UPT, URZ, UR8, UPT ;  /* 0x000000083f00728c */ /* 0x000fc8000bf65070 */
[----:B------:R-:W-:-:S03]  /*09e0*/  UISETP.NE.AND.EX UP3, UPT, URZ, UR9, UPT, UP3 ;  /* 0x000000093f00728c */ /* 0x000fc6000bf65330 */
[----:B------:R-:W-:-:S03]  /*09f0*/  ULDC.64 UR8, c[0x0][0x340] ;  /* 0x0000d00000087ab9 */ /* 0x000fc60000000a00 */
[----:B------:R-:W-:-:S05]  /*0a00*/  PLOP3.LUT P2, PT, PT, PT, UP3, 0x80, 0x0 ;  /* 0x000000000000781c */ /* 0x000fca0003f4f038 */
[----:B------:R-:W-:Y:S02]  /*0a10*/  @UP3 UMOV UR4, 0x4 ;  /* 0x0000000400043882 */ /* 0x000fe40000000000 */
[----:B------:R-:W-:-:S06]  /*0a20*/  @UP3 UIMAD.WIDE UR8, UR16, UR4, UR8 ;  /* 0x00000004100832a5 */ /* 0x000fcc000f8e0208 */
[----:B------:R-:W-:Y:S02]  /*0a30*/  IMAD.U32 R2, RZ, RZ, UR8 ;  /* 0x00000008ff027e24 */ /* 0x000fe4000f8e00ff */
[----:B------:R-:W-:Y:S01]  /*0a40*/  IMAD.U32 R3, RZ, RZ, UR9 ;  /* 0x00000009ff037e24 */ /* 0x000fe2000f8e00ff */
[----:B------:R-:W-:Y:S01]  /*0a50*/  SHF.R.S32.HI R169, RZ, 0x1f, R7 ;  /* 0x0000001fffa97819 */ /* 0x000fe20000011407 */
[----:B------:R-:W-:Y:S02]  /*0a60*/  ULDC.64 UR8, c[0x0][0x1b8] ;  /* 0x00006e0000087ab9 */ /* 0x000fe40000000a00 */
[----:B------:R-:W-:Y:S01]  /*0a70*/  UIMAD UR4, UR15, UR8, URZ ;  /* 0x000000080f0472a4 */ /* 0x000fe2000f8e023f */
[----:B------:R1:W2:Y:S01]  /*0a80*/  @P2 LDG.E R15, [R2.64] ;  /* 0x00000034020f2981 */ /* 0x0002a2000c1e1900 */
[----:B------:R-:W-:Y:S01]  /*0a90*/  PLOP3.LUT P1, PT, PT, PT, UP2, 0x80, 0x0 ;  /* 0x000000000000781c */ /* 0x000fe20003f2f028 */
[----:B------:R-:W-:Y:S01]  /*0aa0*/  UIMAD.WIDE.U32 UR18, UR11, UR8, URZ ;  /* 0x000000080b1272a5 */ /* 0x000fe2000f8e003f */
[----:B------:R-:W-:Y:S01]  /*0ab0*/  PLOP3.LUT P0, PT, PT, PT, UP2, 0x80, 0x0 ;  /* 0x000000000000781c */ /* 0x000fe20003f0f028 */
[----:B------:R-:W-:Y:S01]  /*0ac0*/  UIMAD UR4, UR11, UR9, UR4 ;  /* 0x000000090b0472a4 */ /* 0x000fe2000f8e0204 */
[----:B------:R-:W-:Y:S01]  /*0ad0*/  IMAD.MOV.U32 R230, RZ, RZ, RZ ;  /* 0x000000ffffe67224 */ /* 0x000fe200078e00ff */
[----:B------:R-:W-:-:S02]  /*0ae0*/  USHF.R.S32.HI UR17, URZ, 0x1f, UR16 ;  /* 0x0000001f3f117899 */ /* 0x000fc40008011410 */
[----:B------:R-:W-:Y:S02]  /*0af0*/  ULDC.64 UR8, c[0x0][0x1c0] ;  /* 0x0000700000087ab9 */ /* 0x000fe40000000a00 */
[----:B------:R-:W-:Y:S02]  /*0b00*/  UIADD3 UR19, UR19, UR4, URZ ;  /* 0x0000000413137290 */ /* 0x000fe4000fffe03f */
[----:B------:R-:W-:Y:S02]  /*0b10*/  UIMAD UR17, UR17, UR8, URZ ;  /* 0x00000008111172a4 */ /* 0x000fe4000f8e023f */
[----:B------:R-:W-:Y:S02]  /*0b20*/  UIMAD.WIDE.U32 UR18, UR16, UR8, UR18 ;  /* 0x00000008101272a5 */ /* 0x000fe4000f8e0012 */
[----:B------:R-:W-:Y:S02]  /*0b30*/  UIMAD UR9, UR16, UR9, UR17 ;  /* 0x00000009100972a4 */ /* 0x000fe4000f8e0211 */
[----:B------:R-:W-:-:S02]  /*0b40*/  ULDC UR4, c[0x0][0x168] ;  /* 0x00005a0000047ab9 */ /* 0x000fc40000000800 */
[----:B------:R-:W-:Y:S01]  /*0b50*/  UIADD3 UR9, UR19, UR9, URZ ;  /* 0x0000000913097290 */ /* 0x000fe2000fffe03f */
[----:B------:R-:W-:Y:S01]  /*0b60*/  IMAD.U32 R9, RZ, RZ, UR19 ;  /* 0x00000013ff097e24 */ /* 0x000fe2000f8e00ff */
[----:B------:R-:W-:Y:S01]  /*0b70*/  UIMAD UR4, UR12, UR4, URZ ;  /* 0x000000040c0472a4 */ /* 0x000fe2000f8e023f */
[----:B------:R-:W-:Y:S01]  /*0b80*/  IMAD.U32 R8, RZ, RZ, UR18 ;  /* 0x00000012ff087e24 */ /* 0x000fe2000f8e00ff */
[----:B------:R-:W-:Y:S01]  /*0b90*/  ULDC UR8, c[0x0][0x2b8] ;  /* 0x0000ae0000087ab9 */ /* 0x000fe20000000800 */
[----:B-1----:R-:W-:Y:S01]  /*0ba0*/  LEA.HI R3, R169, R7, RZ, 0x3 ;  /* 0x00000007a9037211 */ /* 0x002fe200078f18ff */
[----:B------:R-:W-:Y:S01]  /*0bb0*/  IMAD.U32 R9, RZ, RZ, UR9 ;  /* 0x00000009ff097e24 */ /* 0x000fe2000f8e00ff */
[----:B------:R-:W-:Y:S02]  /*0bc0*/  UMOV UR35, 0x60 ;  /* 0x0000006000237882 */ /* 0x000fe40000000000 */
[----:B------:R-:W-:Y:S01]  /*0bd0*/  LOP3.LUT R4, R3, 0xfffffff8, RZ, 0xc0, !PT ;  /* 0xfffffff803047812 */ /* 0x000fe200078ec0ff */
[----:B------:R-:W-:Y:S01]  /*0be0*/  UISETP.NE.AND UP1, UPT, UR8, 0x1, UPT ;  /* 0x000000010800788c */ /* 0x000fe2000bf25270 */
[----:B------:R-:W-:Y:S01]  /*0bf0*/  SHF.R.S32.HI R3, RZ, 0x3, R3 ;  /* 0x00000003ff037819 */ /* 0x000fe20000011403 */
[----:B------:R-:W-:-:S02]  /*0c00*/  UIMAD UR12, UR6, UR35, -0x60 ;  /* 0xffffffa0060c74a4 */ /* 0x000fc4000f8e0223 */
[----:B------:R-:W-:Y:S01]  /*0c10*/  IMAD.IADD R4, R7, 0x1, -R4 ;  /* 0x0000000107047824 */ /* 0x000fe200078e0a04 */
[----:B------:R-:W-:Y:S01]  /*0c20*/  IADD3 R12, R3, UR14, RZ ;  /* 0x0000000e030c7c10 */ /* 0x000fe2000fffe0ff */
[----:B------:R-:W-:Y:S02]  /*0c30*/  ULDC.64 UR8, c[0x0][0x2b0] ;  /* 0x0000ac0000087ab9 */ /* 0x000fe40000000a00 */
[----:B------:R-:W-:Y:S01]  /*0c40*/  IMAD R232, R4, 0x10, R3 ;  /* 0x0000001004e87824 */ /* 0x000fe200078e0203 */
[----:B------:R-:W-:Y:S01]  /*0c50*/  ISETP.GE.AND P3, PT, R12, UR4, PT ;  /* 0x000000040c007c0c */ /* 0x000fe2000bf66270 */
[----:B------:R-:W-:-:S03]  /*0c60*/  IMAD.SHL.U32 R235, R4, 0x8, RZ ;  /* 0x0000000804eb7824 */ /* 0x000fc600078e00ff */
[----:B------:R-:W-:Y:S02]  /*0c70*/  IADD3 R0, R232, UR14, RZ ;  /* 0x0000000ee8007c10 */ /* 0x000fe4000fffe0ff */
[----:B------:R-:W-:Y:S02]  /*0c80*/  ISETP.GE.AND P5, PT, R235, c[0x0][0x198], PT ;  /* 0x00006600eb007a0c */ /* 0x000fe40003fa6270 */
[----:B------:R-:W-:Y:S01]  /*0c90*/  SHF.R.S32.HI R234, RZ, 0x1f, R235 ;  /* 0x0000001fffea7819 */ /* 0x000fe200000114eb */
[----:B------:R-:W-:-:S04]  /*0ca0*/  @P1 IMAD.HI.U32 R2, R0, c[0x0][0x2c8], RZ ;  /* 0x0000b20000021a27 */ /* 0x000fc800078e00ff */
[----:B------:R-:W-:Y:S01]  /*0cb0*/  IMAD.MOV.U32 R6, RZ, RZ, R0 ;  /* 0x000000ffff067224 */ /* 0x000fe200078e0000 */
[----:B------:R-:W-:-:S04]  /*0cc0*/  @P0 SHF.R.U32.HI R6, RZ, c[0x0][0x2cc], R2 ;  /* 0x0000b300ff060a19 */ /* 0x000fc80000011602 */
[--C-:B------:R-:W-:Y:S01]  /*0cd0*/  SHF.R.S32.HI R5, RZ, 0x1f, R6.reuse ;  /* 0x0000001fff057819 */ /* 0x100fe20000011406 */
[----:B------:R-:W-:Y:S02]  /*0ce0*/  IMAD.MOV R2, RZ, RZ, -R6 ;  /* 0x000000ffff027224 */ /* 0x000fe400078e0a06 */
[----:B------:R-:W-:-:S04]  /*0cf0*/  IMAD.WIDE.U32 R8, R6, c[0x0][0x1b0], R8 ;  /* 0x00006c0006087a25 */ /* 0x000fc800078e0008 */
[----:B------:R-:W-:Y:S02]  /*0d00*/  IMAD R2, R2, c[0x0][0x2c4], R0 ;  /* 0x0000b10002027a24 */ /* 0x000fe400078e0200 */
[----:B------:R-:W-:-:S03]  /*0d10*/  IMAD R5, R5, c[0x0][0x1b0], RZ ;  /* 0x00006c0005057a24 */ /* 0x000fc600078e02ff */
[----:B------:R-:W-:Y:S01]  /*0d20*/  SHF.R.S32.HI R0, RZ, 0x1f, R2 ;  /* 0x0000001fff007819 */ /* 0x000fe20000011402 */
[----:B------:R-:W-:Y:S01]  /*0d30*/  IMAD R5, R6, c[0x0][0x1b4], R5 ;  /* 0x00006d0006057a24 */ /* 0x000fe200078e0205 */
[----:B------:R-:W-:-:S03]  /*0d40*/  IADD3 R6, R12, 0x10, RZ ;  /* 0x000000100c067810 */ /* 0x000fc60007ffe0ff */
[----:B------:R-:W-:Y:S01]  /*0d50*/  IMAD.IADD R9, R9, 0x1, R5 ;  /* 0x0000000109097824 */ /* 0x000fe200078e0205 */
[----:B------:R-:W-:Y:S01]  /*0d60*/  ISETP.GE.AND P6, PT, R6, UR4, PT ;  /* 0x0000000406007c0c */ /* 0x000fe2000bfc6270 */
[----:B------:R-:W-:Y:S02]  /*0d70*/  IMAD R0, R0, c[0x0][0x1a8], RZ ;  /* 0x00006a0000007a24 */ /* 0x000fe400078e02ff */
[----:B------:R-:W-:-:S04]  /*0d80*/  IMAD.WIDE.U32 R8, R2, c[0x0][0x1a8], R8 ;  /* 0x00006a0002087a25 */ /* 0x000fc800078e0008 */
[----:B------:R-:W-:Y:S01]  /*0d90*/  IMAD R0, R2, c[0x0][0x1ac], R0 ;  /* 0x00006b0002007a24 */ /* 0x000fe200078e0200 */
[----:B------:R-:W-:Y:S02]  /*0da0*/  LEA R14, P0, R8, c[0x0][0x160], 0x1 ;  /* 0x00005800080e7a11 */ /* 0x000fe400078008ff */
[----:B------:R-:W-:Y:S01]  /*0db0*/  IADD3 R2, R12, 0x20, RZ ;  /* 0x000000200c027810 */ /* 0x000fe20007ffe0ff */
[----:B------:R-:W-:Y:S02]  /*0dc0*/  IMAD.IADD R13, R9, 0x1, R0 ;  /* 0x00000001090d7824 */ /* 0x000fe400078e0200 */
[----:B------:R-:W-:Y:S01]  /*0dd0*/  IMAD.SHL.U32 R0, R3, 0x40, RZ ;  /* 0x0000004003007824 */ /* 0x000fe200078e00ff */
[----:B------:R-:W1:Y:S01]  /*0de0*/  SHFL.IDX PT, R18, R14, RZ, 0x181f ;  /* 0x00181fff0e127589 */ /* 0x000e6200000e0000 */
[----:B------:R-:W-:Y:S02]  /*0df0*/  ISETP.GE.AND P1, PT, R2, UR4, PT ;  /* 0x0000000402007c0c */ /* 0x000fe4000bf26270 */
[----:B------:R-:W-:Y:S01]  /*0e00*/  LEA.HI.X R13, R8, c[0x0][0x164], R13, 0x1, P0 ;  /* 0x00005900080d7a11 */ /* 0x000fe200000f0c0d */
[----:B------:R-:W-:Y:S01]  /*0e10*/  SHFL.IDX PT, R16, R14, 0x1, 0x181f ;  /* 0x00381f000e107f89 */ /* 0x000fe200000e0000 */
[----:B------:R-:W-:-:S02]  /*0e20*/  LOP3.LUT R0, R0, 0x1c0, RZ, 0xc0, !PT ;  /* 0x000001c000007812 */ /* 0x000fc400078ec0ff */
[----:B------:R-:W-:Y:S01]  /*0e30*/  LEA.HI R8, R169, R7, RZ, 0x6 ;  /* 0x00000007a9087211 */ /* 0x000fe200078f30ff */
[----:B------:R-:W3:Y:S01]  /*0e40*/  SHFL.IDX PT, R5, R13, RZ, 0x181f ;  /* 0x00181fff0d057589 */ /* 0x000ee200000e0000 */
[----:B------:R-:W-:Y:S02]  /*0e50*/  SHF.R.U32.HI R229, RZ, 0x3, R0 ;  /* 0x00000003ffe57819 */ /* 0x000fe40000011600 */
[----:B------:R-:W-:Y:S01]  /*0e60*/  LOP3.LUT R0, R0, 0x38, R235, 0xf8, !PT ;  /* 0x0000003800007812 */ /* 0x000fe200078ef8eb */
[----:B------:R-:W-:Y:S01]  /*0e70*/  IMAD.SHL.U32 R8, R8, 0x8, RZ ;  /* 0x0000000808087824 */ /* 0x000fe200078e00ff */
[----:B------:R-:W-:Y:S01]  /*0e80*/  IADD3 R2, R12, 0x30, RZ ;  /* 0x000000300c027810 */ /* 0x000fe20007ffe0ff */
[----:B------:R-:W-:Y:S01]  /*0e90*/  SHFL.IDX PT, R10, R14, 0x2, 0x181f ;  /* 0x00581f000e0a7f89 */ /* 0x000fe200000e0000 */
[----:B------:R-:W-:-:S03]  /*0ea0*/  LOP3.LUT R229, R0, R229, RZ, 0x3c, !PT ;  /* 0x000000e500e57212 */ /* 0x000fc600078e3cff */
[----:B------:R-:W4:Y:S01]  /*0eb0*/  SHFL.IDX PT, R0, R13, 0x1, 0x181f ;  /* 0x00381f000d007f89 */ /* 0x000f2200000e0000 */
[----:B------:R-:W-:-:S03]  /*0ec0*/  LOP3.LUT R229, R229, 0xfffffe00, R8, 0xf8, !PT ;  /* 0xfffffe00e5e57812 */ /* 0x000fc600078ef808 */
[----:B------:R-:W-:Y:S01]  /*0ed0*/  SHFL.IDX PT, R8, R14, 0x3, 0x181f ;  /* 0x00781f000e087f89 */ /* 0x000fe200000e0000 */
[----:B-1----:R-:W-:Y:S01]  /*0ee0*/  @!P3 LEA R18, P0, R235, R18, 0x1 ;  /* 0x00000012eb12b211 */ /* 0x002fe200078008ff */
[----:B------:R-:W-:Y:S02]  /*0ef0*/  IMAD.SHL.U32 R229, R229, 0x2, RZ ;  /* 0x00000002e5e57824 */ /* 0x000fe400078e00ff */
[----:B------:R-:W1:Y:S04]  /*0f00*/  SHFL.IDX PT, R11, R13, 0x2, 0x181f ;  /* 0x00581f000d0b7f89 */ /* 0x000e6800000e0000 */
[----:B------:R-:W-:Y:S01]  /*0f10*/  SHFL.IDX PT, R9, R13, 0x3, 0x181f ;  /* 0x00781f000d097f89 */ /* 0x000fe200000e0000 */
[----:B---3--:R-:W-:Y:S02]  /*0f20*/  @!P3 LEA.HI.X R19, R235, R5, R234, 0x1, P0 ;  /* 0x00000005eb13b211 */ /* 0x008fe400000f0cea */
[----:B------:R-:W-:Y:S01]  /*0f30*/  ISETP.GE.AND P0, PT, R2, UR4, PT ;  /* 0x0000000402007c0c */ /* 0x000fe2000bf06270 */
[----:B------:R-:W-:Y:S01]  /*0f40*/  SHFL.IDX PT, R5, R14, 0x4, 0x181f ;  /* 0x00981f000e057f89 */ /* 0x000fe200000e0000 */
[----:B------:R-:W-:-:S03]  /*0f50*/  IADD3 R2, R12, 0x40, RZ ;  /* 0x000000400c027810 */ /* 0x000fc60007ffe0ff */
[----:B------:R3:W-:Y:S01]  /*0f60*/  @!P3 LDGSTS.E.BYPASS.LTC128B.128 [R229+0x6100], [R18.64], !P5 ;  /* 0x0610000012e5bfae */ /* 0x0007e2000e901d74 */
[C---:B------:R-:W-:Y:S02]  /*0f70*/  @!P6 LEA R16, P3, R235.reuse, R16, 0x1 ;  /* 0x00000010eb10e211 */ /* 0x040fe400078608ff */
[----:B------:R-:W-:Y:S01]  /*0f80*/  ISETP.GE.AND P4, PT, R2, UR4, PT ;  /* 0x0000000402007c0c */ /* 0x000fe2000bf86270 */
[----:B------:R-:W-:Y:S01]  /*0f90*/  SHFL.IDX PT, R6, R13, 0x4, 0x181f ;  /* 0x00981f000d067f89 */ /* 0x000fe200000e0000 */
[----:B------:R-:W-:Y:S02]  /*0fa0*/  IADD3 R2, R12, 0x50, RZ ;  /* 0x000000500c027810 */ /* 0x000fe40007ffe0ff */
[----:B----4-:R-:W-:Y:S02]  /*0fb0*/  @!P6 LEA.HI.X R17, R235, R0, R234, 0x1, P3 ;  /* 0x00000000eb11e211 */ /* 0x010fe400018f0cea */
[----:B------:R-:W4:Y:S01]  /*0fc0*/  SHFL.IDX PT, R0, R14, 0x5, 0x181f ;  /* 0x00b81f000e007f89 */ /* 0x000f2200000e0000 */
[----:B------:R-:W-:-:S03]  /*0fd0*/  ISETP.GE.AND P3, PT, R2, UR4, PT ;  /* 0x0000000402007c0c */ /* 0x000fc6000bf66270 */
[----:B------:R-:W3:Y:S04]  /*0fe0*/  SHFL.IDX PT, R2, R13, 0x5, 0x181f ;  /* 0x00b81f000d027f89 */ /* 0x000ee800000e0000 */
[----:B------:R2:W-:Y:S01]  /*0ff0*/  @!P6 LDGSTS.E.BYPASS.LTC128B.128 [R229+0x6900], [R16.64], !P5 ;  /* 0x0690000010e5efae */ /* 0x0005e2000e901d74 */
[----:B------:R-:W-:-:S04]  /*1000*/  @!P1 LEA R10, P6, R235, R10, 0x1 ;  /* 0x0000000aeb0a9211 */ /* 0x000fc800078c08ff */
[----:B-1----:R-:W-:-:S05]  /*1010*/  @!P1 LEA.HI.X R11, R235, R11, R234, 0x1, P6 ;  /* 0x0000000beb0b9211 */ /* 0x002fca00030f0cea */
[----:B------:R4:W-:Y:S01]  /*1020*/  @!P1 LDGSTS.E.BYPASS.LTC128B.128 [R229+0x7100], [R10.64], !P5 ;  /* 0x071000000ae59fae */ /* 0x0009e2000e901d74 */
[----:B------:R-:W-:Y:S02]  /*1030*/  PLOP3.LUT P1, PT, PT, PT, UP1, 0x80, 0x0 ;  /* 0x000000000000781c */ /* 0x000fe40003f2f018 */
[C---:B----4-:R-:W-:Y:S02]  /*1040*/  @!P3 LEA R10, P6, R235.reuse, R0, 0x1 ;  /* 0x00000000eb0ab211 */ /* 0x050fe400078c08ff */
[----:B------:R-:W1:Y:S02]  /*1050*/  SHFL.IDX PT, R0, R14, 0x6, 0x181f ;  /* 0x00d81f000e007f89 */ /* 0x000e6400000e0000 */
[C-C-:B---3--:R-:W-:Y:S02]  /*1060*/  @!P3 LEA.HI.X R11, R235.reuse, R2, R234.reuse, 0x1, P6 ;  /* 0x00000002eb0bb211 */ /* 0x148fe400030f0cea */
[----:B------:R-:W-:Y:S04]  /*1070*/  SHFL.IDX PT, R14, R14, 0x7, 0x181f ;  /* 0x00f81f000e0e7f89 */ /* 0x000fe800000e0000 */
[----:B------:R-:W3:Y:S04]  /*1080*/  SHFL.IDX PT, R2, R13, 0x6, 0x181f ;  /* 0x00d81f000d027f89 */ /* 0x000ee800000e0000 */
[----:B------:R-:W4:Y:S01]  /*1090*/  SHFL.IDX PT, R13, R13, 0x7, 0x181f ;  /* 0x00f81f000d0d7f89 */ /* 0x000f2200000e0000 */
[----:B--2---:R2:W1:Y:S01]  /*10a0*/  @P2 R2UR UR17, R15 ;  /* 0x000000000f1123c2 */ /* 0x00446200000e0000 */
[C---:B------:R-:W-:Y:S01]  /*10b0*/  @!P0 LEA R16, P2, R235.reuse, R8, 0x1 ;  /* 0x00000008eb108211 */ /* 0x040fe200078408ff */
[----:B-1----:R-:W-:Y:S01]  /*10c0*/  @!UP3 UMOV UR17, UR16 ;  /* 0x000000100011bc82 */ /* 0x002fe20008000000 */
[----:B------:R-:W-:Y:S01]  /*10d0*/  IADD3 R8, R12, 0x60, RZ ;  /* 0x000000600c087810 */ /* 0x000fe20007ffe0ff */
[----:B------:R-:W-:Y:S01]  /*10e0*/  USHF.R.S32.HI UR16, URZ, 0x1f, UR17 ;  /* 0x0000001f3f107899 */ /* 0x000fe20008011411 */
[----:B------:R-:W-:Y:S01]  /*10f0*/  @!P0 LEA.HI.X R17, R235, R9, R234, 0x1, P2 ;  /* 0x00000009eb118211 */ /* 0x000fe200010f0cea */
[----:B------:R-:W-:Y:S01]  /*1100*/  UIMAD.WIDE.U32 UR46, UR17, UR8, URZ ;  /* 0x00000008112e72a5 */ /* 0x000fe2000f8e003f */
[----:B------:R-:W-:Y:S01]  /*1110*/  ISETP.GE.AND P2, PT, R8, UR4, PT ;  /* 0x0000000408007c0c */ /* 0x000fe2000bf46270 */
[----:B------:R-:W-:-:S02]  /*1120*/  UIMAD UR16, UR16, UR8, URZ ;  /* 0x00000008101072a4 */ /* 0x000fc4000f8e023f */
[----:B------:R1:W-:Y:S01]  /*1130*/  @!P0 LDGSTS.E.BYPASS.LTC128B.128 [R229+0x7900], [R16.64], !P5 ;  /* 0x0790000010e58fae */ /* 0x0003e2000e901d74 */
[C---:B------:R-:W-:Y:S02]  /*1140*/  @!P4 LEA R8, P0, R235.reuse, R5, 0x1 ;  /* 0x00000005eb08c211 */ /* 0x040fe400078008ff */
[C---:B------:R-:W-:Y:S02]  /*1150*/  IADD3 R5, R232.reuse, UR12, RZ ;  /* 0x0000000ce8057c10 */ /* 0x040fe4000fffe0ff */
[----:B------:R-:W-:Y:S02]  /*1160*/  @!P4 LEA.HI.X R9, R235, R6, R234, 0x1, P0 ;  /* 0x00000006eb09c211 */ /* 0x000fe400000f0cea */
[----:B------:R-:W-:Y:S02]  /*1170*/  PLOP3.LUT P0, PT, PT, PT, UP1, 0x80, 0x0 ;  /* 0x000000000000781c */ /* 0x000fe40003f0f018 */
[C---:B------:R-:W-:Y:S01]  /*1180*/  ISETP.GE.AND P6, PT, R5.reuse, UR10, PT ;  /* 0x0000000a05007c0c */ /* 0x040fe2000bfc6270 */
[----:B-----5:R-:W-:Y:S01]  /*1190*/  IMAD.IADD R5, R5, 0x1, R233 ;  /* 0x0000000105057824 */ /* 0x020fe200078e02e9 */
[----:B------:R4:W-:Y:S02]  /*11a0*/  @!P4 LDGSTS.E.BYPASS.LTC128B.128 [R229+0x8100], [R8.64], !P5 ;  /* 0x0810000008e5cfae */ /* 0x0009e4000e901d74 */
[----:B------:R-:W-:Y:S01]  /*11b0*/  ISETP.GT.OR P6, PT, R232, 0x5f, P6 ;  /* 0x0000005fe800780c */ /* 0x000fe200037c4670 */
[----:B------:R-:W-:Y:S01]  /*11c0*/  IMAD.MOV.U32 R6, RZ, RZ, R5 ;  /* 0x000000ffff067224 */ /* 0x000fe200078e0005 */
[----:B--2---:R-:W-:Y:S01]  /*11d0*/  IADD3 R15, R12, 0x70, RZ ;  /* 0x000000700c0f7810 */ /* 0x004fe20007ffe0ff */
[----:B------:R-:W-:Y:S01]  /*11e0*/  @P1 IMAD.HI.U32 R12, R5, c[0x0][0x2bc], RZ ;  /* 0x0000af00050c1a27 */ /* 0x000fe200078e00ff */
[----:B------:R2:W-:Y:S02]  /*11f0*/  @!P3 LDGSTS.E.BYPASS.LTC128B.128 [R229+0x8900], [R10.64], !P5 ;  /* 0x089000000ae5bfae */ /* 0x0005e4000e901d74 */
[----:B------:R-:W-:Y:S01]  /*1200*/  ISETP.GE.AND P1, PT, R15, UR4, PT ;  /* 0x000000040f007c0c */ /* 0x000fe2000bf26270 */
[----:B------:R-:W-:Y:S01]  /*1210*/  UIMAD UR4, UR17, UR9, UR16 ;  /* 0x00000009110472a4 */ /* 0x000fe2000f8e0210 */
[----:B------:R-:W-:-:S02]  /*1220*/  @P0 SHF.R.U32.HI R6, RZ, c[0x0][0x2c0], R12 ;  /* 0x0000b000ff060a19 */ /* 0x000fc4000001160c */
[----:B------:R-:W-:Y:S02]  /*1230*/  ULDC.64 UR8, c[0x0][0x1e8] ;  /* 0x00007a0000087ab9 */ /* 0x000fe40000000a00 */
[----:B------:R-:W-:Y:S01]  /*1240*/  UIADD3 UR4, UR47, UR4, URZ ;  /* 0x000000042f047290 */ /* 0x000fe2000fffe03f */
[----:B-1----:R-:W-:-:S04]  /*1250*/  @!P2 LEA R16, P4, R235, R0, 0x1 ;  /* 0x00000000eb10a211 */ /* 0x002fc800078808ff */
[----:B---3--:R-:W-:-:S05]  /*1260*/  @!P2 LEA.HI.X R17, R235, R2, R234, 0x1, P4 ;  /* 0x00000002eb11a211 */ /* 0x008fca00020f0cea */
[----:B------:R1:W-:Y:S01]  /*1270*/  @!P2 LDGSTS.E.BYPASS.LTC128B.128 [R229+0x9100], [R16.64], !P5 ;  /* 0x0910000010e5afae */ /* 0x0003e2000e901d74 */
[----:B----4-:R-:W-:-:S04]  /*1280*/  @!P6 IADD3 R8, P0, R6, UR46, RZ ;  /* 0x0000002e0608ec10 */ /* 0x010fc8000ff1e0ff */
[----:B------:R-:W-:Y:S02]  /*1290*/  @!P6 LEA.HI.X.SX32 R0, R6, UR4, 0x1, P0 ;  /* 0x000000040600ec11 */ /* 0x000fe400080f0eff */
[C---:B------:R-:W-:Y:S02]  /*12a0*/  @!P1 LEA R14, P0, R235.reuse, R14, 0x1 ;  /* 0x0000000eeb0e9211 */ /* 0x040fe400078008ff */
[C---:B--2---:R-:W-:Y:S02]  /*12b0*/  @!P6 LEA R10, P3, R8.reuse, c[0x0][0x2a0], 0x2 ;  /* 0x0000a800080aea11 */ /* 0x044fe400078610ff */
[----:B------:R-:W-:Y:S02]  /*12c0*/  @!P1 LEA.HI.X R15, R235, R13, R234, 0x1, P0 ;  /* 0x0000000deb0f9211 */ /* 0x000fe400000f0cea */
[----:B------:R-:W-:-:S03]  /*12d0*/  @!P6 LEA.HI.X R11, R8, c[0x0][0x2a4], R0, 0x2, P3 ;  /* 0x0000a900080bea11 */ /* 0x000fc600018f1400 */
[----:B------:R2:W-:Y:S04]  /*12e0*/  @!P1 LDGSTS.E.BYPASS.LTC128B.128 [R229+0x9900], [R14.64], !P5 ;  /* 0x099000000ee59fae */ /* 0x0005e8000e901d74 */
[----:B------:R-:W0:Y:S04]  /*12f0*/  LDGDEPBAR ;  /* 0x00000000000079af */ /* 0x000e280000000000 */
[----:B------:R-:W-:Y:S06]  /*1300*/  BAR.SYNC.DEFER_BLOCKING 0x0 ;  /* 0x0000000000007b1d */ /* 0x000fec0000010000 */
[----:B------:R3:W4:Y:S01]  /*1310*/  @!P6 LDG.E R230, [R10.64] ;  /* 0x000000340ae6e981 */ /* 0x000722000c1e1900 */
[----:B------:R-:W-:Y:S01]  /*1320*/  IMAD.MOV R231, RZ, RZ, -R6 ;  /* 0x000000ffffe77224 */ /* 0x000fe200078e0a06 */
[----:B------:R-:W-:Y:S01]  /*1330*/  UIMAD UR16, UR15, UR8, URZ ;  /* 0x000000080f1072a4 */ /* 0x000fe2000f8e023f */
[----:B------:R-:W-:Y:S01]  /*1340*/  ISETP.GE.AND P3, PT, R235, c[0x0][0x1d4], PT ;  /* 0x00007500eb007a0c */ /* 0x000fe20003f66270 */
[----:B------:R-:W-:Y:S01]  /*1350*/  UIMAD.WIDE.U32 UR50, UR11, UR8, URZ ;  /* 0x000000080b3272a5 */ /* 0x000fe2000f8e003f */
[----:B------:R-:W-:Y:S01]  /*1360*/  IMAD R231, R231, c[0x0][0x2b8], R5 ;  /* 0x0000ae00e7e77a24 */ /* 0x000fe200078e0205 */
[----:B------:R-:W-:Y:S01]  /*1370*/  UIMAD UR8, UR11, UR9, UR16 ;  /* 0x000000090b0872a4 */ /* 0x000fe2000f8e0210 */
[CC--:B------:R-:W-:Y:S01]  /*1380*/  LEA.HI R227, R169.reuse, R7.reuse, RZ, 0x4 ;  /* 0x00000007a9e37211 */ /* 0x0c0fe200078f20ff */
[----:B------:R-:W-:Y:S01]  /*1390*/  UIMAD UR35, UR6, -0x60, UR35 ;  /* 0xffffffa0062378a4 */ /* 0x000fe2000f8e0223 */
[----:B------:R-:W-:Y:S01]  /*13a0*/  LEA.HI R168, R169, R7, RZ, 0x5 ;  /* 0x00000007a9a87211 */ /* 0x000fe200078f28ff */
[----:B------:R-:W-:Y:S01]  /*13b0*/  UIADD3 UR8, UR51, UR8, URZ ;  /* 0x0000000833087290 */ /* 0x000fe2000fffe03f */
[----:B------:R-:W-:Y:S01]  /*13c0*/  SHF.R.S32.HI R9, RZ, 0x1f, R231 ;  /* 0x0000001fff097819 */ /* 0x000fe200000114e7 */
[----:B------:R-:W-:Y:S01]  /*13d0*/  UIADD3 UR18, UR35, UR10, URZ ;  /* 0x0000000a23127290 */ /* 0x000fe2000fffe03f */
[----:B-1----:R-:W-:Y:S01]  /*13e0*/  LOP3.LUT R16, R227, 0xfffffff0, RZ, 0xc0, !PT ;  /* 0xfffffff0e3107812 */ /* 0x002fe200078ec0ff */
[----:B------:R-:W-:Y:S01]  /*13f0*/  ULDC.64 UR16, c[0x0][0x210] ;  /* 0x0000840000107ab9 */ /* 0x000fe20000000a00 */
[----:B------:R-:W-:Y:S01]  /*1400*/  SHF.R.S32.HI R20, RZ, 0x4, R227 ;  /* 0x00000004ff147819 */ /* 0x000fe200000114e3 */
[----:B------:R-:W-:Y:S01]  /*1410*/  IMAD R0, R9, c[0x0][0x1e0], RZ ;  /* 0x0000780009007a24 */ /* 0x000fe200078e02ff */
[----:B------:R-:W-:Y:S01]  /*1420*/  UIMAD UR15, UR15, UR16, URZ ;  /* 0x000000100f0f72a4 */ /* 0x000fe2000f8e023f */
[----:B------:R-:W-:Y:S01]  /*1430*/  IADD3 R2, -R3, UR18, RZ ;  /* 0x0000001203027c10 */ /* 0x000fe2000fffe1ff */
[----:B------:R-:W-:Y:S01]  /*1440*/  IMAD.IADD R16, R7, 0x1, -R16 ;  /* 0x0000000107107824 */ /* 0x000fe200078e0a10 */
[----:B------:R-:W-:Y:S01]  /*1450*/  LEA.HI R227, R227, R20, RZ, 0x1 ;  /* 0x00000014e3e37211 */ /* 0x000fe200078f08ff */
[----:B------:R-:W-:Y:S01]  /*1460*/  IMAD R0, R231, c[0x0][0x1e4], R0 ;  /* 0x00007900e7007a24 */ /* 0x000fe200078e0200 */
[C---:B------:R-:W-:Y:S01]  /*1470*/  ISETP.GE.AND P6, PT, R2.reuse, 0x21, PT ;  /* 0x000000210200780c */ /* 0x040fe20003fc6270 */
[----:B------:R-:W-:Y:S01]  /*1480*/  IMAD.SHL.U32 R3, R3, 0x8, RZ ;  /* 0x0000000803037824 */ /* 0x000fe200078e00ff */
[C---:B------:R-:W-:Y:S01]  /*1490*/  ISETP.GE.AND P5, PT, R2.reuse, 0x31, PT ;  /* 0x000000310200780c */ /* 0x040fe20003fa6270 */
[----:B---3--:R-:W-:Y:S01]  /*14a0*/  IMAD.WIDE.U32 R10, R231, c[0x0][0x1e0], RZ ;  /* 0x00007800e70a7a25 */ /* 0x008fe200078e00ff */
[C---:B------:R-:W-:Y:S01]  /*14b0*/  ISETP.GE.AND P4, PT, R2.reuse, 0x41, PT ;  /* 0x000000410200780c */ /* 0x040fe20003f86270 */
[----:B------:R-:W-:Y:S01]  /*14c0*/  UIMAD.WIDE.U32 UR48, UR11, UR16, URZ ;  /* 0x000000100b3072a5 */ /* 0x000fe2000f8e003f */
[----:B------:R-:W-:Y:S01]  /*14d0*/  ISETP.GE.AND P2, PT, R2, 0x51, PT ;  /* 0x000000510200780c */ /* 0x000fe20003f46270 */
[----:B------:R-:W-:Y:S01]  /*14e0*/  IMAD.IADD R11, R11, 0x1, R0 ;  /* 0x000000010b0b7824 */ /* 0x000fe200078e0200 */
[----:B------:R-:W-:Y:S01]  /*14f0*/  LOP3.LUT R227, R227, 0xfffffffe, RZ, 0xc0, !PT ;  /* 0xfffffffee3e37812 */ /* 0x000fe200078ec0ff */
[----:B------:R-:W-:Y:S01]  /*1500*/  IMAD R9, R9, c[0x0][0x208], RZ ;  /* 0x0000820009097a24 */ /* 0x000fe200078e02ff */
[----:B------:R-:W-:Y:S01]  /*1510*/  SHF.R.S32.HI R5, RZ, 0x1f, R16 ;  /* 0x0000001fff057819 */ /* 0x000fe20000011410 */
[----:B------:R-:W-:Y:S01]  /*1520*/  UIMAD UR9, UR11, UR17, UR15 ;  /* 0x000000110b0972a4 */ /* 0x000fe2000f8e020f */
[----:B------:R-:W-:Y:S01]  /*1530*/  IADD3 R238, R229, 0x100, RZ ;  /* 0x00000100e5ee7810 */ /* 0x000fe20007ffe0ff */
[----:B------:R-:W-:Y:S01]  /*1540*/  IMAD.IADD R227, R20, 0x1, -R227 ;  /* 0x0000000114e37824 */ /* 0x000fe200078e0ae3 */
[----:B------:R-:W-:Y:S01]  /*1550*/  LEA.HI R5, R5, R16, RZ, 0x3 ;  /* 0x0000001005057211 */ /* 0x000fe200078f18ff */
[----:B------:R-:W-:Y:S01]  /*1560*/  IMAD R9, R231, c[0x0][0x20c], R9 ;  /* 0x00008300e7097a24 */ /* 0x000fe200078e0209 */
[----:B------:R-:W-:-:S02]  /*1570*/  UIADD3 UR9, UR49, UR9, URZ ;  /* 0x0000000931097290 */ /* 0x000fc4000fffe03f */
[----:B------:R-:W-:-:S04]  /*1580*/  UIADD3 UR15, UR6, -0x1, URZ ;  /* 0xffffffff060f7890 */ /* 0x000fc8000fffe03f */
[----:B------:R-:W-:Y:S01]  /*1590*/  UISETP.GT.AND UP3, UPT, UR15, UR5, UPT ;  /* 0x000000050f00728c */ /* 0x000fe2000bf64270 */
[----:B----4-:R-:W-:Y:S01]  /*15a0*/  SHF.R.S32.HI R8, RZ, 0x1f, R230 ;  /* 0x0000001fff087819 */ /* 0x010fe200000114e6 */
[----:B------:R-:W-:-:S04]  /*15b0*/  IMAD.WIDE.U32 R10, R230, c[0x0][0x1f0], R10 ;  /* 0x00007c00e60a7a25 */ /* 0x000fc800078e000a */
[----:B------:R-:W-:Y:S01]  /*15c0*/  IMAD R0, R8, c[0x0][0x1f0], RZ ;  /* 0x00007c0008007a24 */ /* 0x000fe200078e02ff */
[----:B------:R-:W-:Y:S01]  /*15d0*/  IADD3 R10, P1, R10, UR50, RZ ;  /* 0x000000320a0a7c10 */ /* 0x000fe2000ff3e0ff */
[----:B------:R-:W-:Y:S02]  /*15e0*/  IMAD R8, R8, c[0x0][0x218], RZ ;  /* 0x0000860008087a24 */ /* 0x000fe400078e02ff */
[----:B------:R-:W-:Y:S01]  /*15f0*/  IMAD R0, R230, c[0x0][0x1f4], R0 ;  /* 0x00007d00e6007a24 */ /* 0x000fe200078e0200 */
[----:B------:R-:W-:-:S04]  /*1600*/  LEA R6, P0, R10, c[0x0][0x1c8], 0x1 ;  /* 0x000072000a067a11 */ /* 0x000fc800078008ff */
[----:B------:R-:W-:Y:S01]  /*1610*/  IADD3.X R0, R11, UR8, R0, P1, !PT ;  /* 0x000000080b007c10 */ /* 0x000fe20008ffe400 */
[----:B------:R-:W1:Y:S01]  /*1620*/  SHFL.IDX PT, R12, R6, RZ, 0x181f ;  /* 0x00181fff060c7589 */ /* 0x000e6200000e0000 */
[----:B------:R-:W-:Y:S02]  /*1630*/  ISETP.GE.AND P1, PT, R2, 0x1, PT ;  /* 0x000000010200780c */ /* 0x000fe40003f26270 */
[----:B------:R-:W-:Y:S01]  /*1640*/  LEA.HI.X R10, R10, c[0x0][0x1cc], R0, 0x1, P0 ;  /* 0x000073000a0a7a11 */ /* 0x000fe200000f0c00 */
[----:B------:R-:W-:Y:S04]  /*1650*/  SHFL.IDX PT, R18, R6, 0x1, 0x181f ;  /* 0x00381f0006127f89 */ /* 0x000fe800000e0000 */
[----:B------:R-:W3:Y:S04]  /*1660*/  SHFL.IDX PT, R0, R10, RZ, 0x181f ;  /* 0x00181fff0a007589 */ /* 0x000ee800000e0000 */
[----:B------:R-:W4:Y:S04]  /*1670*/  SHFL.IDX PT, R17, R10, 0x1, 0x181f ;  /* 0x00381f000a117f89 */ /* 0x000f2800000e0000 */
[----:B--2---:R-:W2:Y:S04]  /*1680*/  SHFL.IDX PT, R14, R6, 0x2, 0x181f ;  /* 0x00581f00060e7f89 */ /* 0x004ea800000e0000 */
[----:B------:R-:W2:Y:S01]  /*1690*/  SHFL.IDX PT, R15, R10, 0x2, 0x181f ;  /* 0x00581f000a0f7f89 */ /* 0x000ea200000e0000 */
[----:B-1----:R-:W-:-:S03]  /*16a0*/  @P1 LEA R12, P0, R235, R12, 0x1 ;  /* 0x0000000ceb0c1211 */ /* 0x002fc600078008ff */
[----:B------:R-:W-:Y:S01]  /*16b0*/  SHFL.IDX PT, R11, R10, 0x4, 0x181f ;  /* 0x00981f000a0b7f89 */ /* 0x000fe200000e0000 */
[C---:B---3--:R-:W-:Y:S02]  /*16c0*/  @P1 LEA.HI.X R13, R235.reuse, R0, R234, 0x1, P0 ;  /* 0x00000000eb0d1211 */ /* 0x048fe400000f0cea */
[----:B------:R-:W-:Y:S01]  /*16d0*/  ISETP.GE.AND P0, PT, R2, 0x11, PT ;  /* 0x000000110200780c */ /* 0x000fe20003f06270 */
[----:B------:R-:W1:Y:S04]  /*16e0*/  SHFL.IDX PT, R0, R6, 0x4, 0x181f ;  /* 0x00981f0006007f89 */ /* 0x000e6800000e0000 */
[----:B------:R3:W-:Y:S08]  /*16f0*/  @P1 LDGSTS.E.BYPASS.LTC128B.128 [R229+0x3100], [R12.64], !P3 ;  /* 0x031000000ce51fae */ /* 0x0007f0000d901d74 */
[----:B------:R-:W-:-:S04]  /*1700*/  @P0 LEA R18, P1, R235, R18, 0x1 ;  /* 0x00000012eb120211 */ /* 0x000fc800078208ff */
[C-C-:B----4-:R-:W-:Y:S02]  /*1710*/  @P0 LEA.HI.X R19, R235.reuse, R17, R234.reuse, 0x1, P1 ;  /* 0x00000011eb130211 */ /* 0x150fe400008f0cea */
[----:B--2---:R-:W-:Y:S02]  /*1720*/  @P6 LEA R14, P1, R235, R14, 0x1 ;  /* 0x0000000eeb0e6211 */ /* 0x004fe400078208ff */
[----:B------:R-:W-:Y:S01]  /*1730*/  LOP3.LUT R17, R5, 0xfffffff8, RZ, 0xc0, !PT ;  /* 0xfffffff805117812 */ /* 0x000fe200078ec0ff */
[----:B------:R2:W-:Y:S01]  /*1740*/  @P0 LDGSTS.E.BYPASS.LTC128B.128 [R229+0x3900], [R18.64], !P3 ;  /* 0x0390000012e50fae */ /* 0x0005e2000d901d74 */
[--C-:B------:R-:W-:Y:S01]  /*1750*/  @P6 LEA.HI.X R15, R235, R15, R234.reuse, 0x1, P1 ;  /* 0x0000000feb0f6211 */ /* 0x100fe200008f0cea */
[----:B------:R-:W-:Y:S01]  /*1760*/  IMAD.SHL.U32 R5, R5, 0x40, RZ ;  /* 0x0000004005057824 */ /* 0x000fe200078e00ff */
[C---:B-1----:R-:W-:Y:S01]  /*1770*/  @P4 LEA R20, P1, R235.reuse, R0, 0x1 ;  /* 0x00000000eb144211 */ /* 0x042fe200078208ff */
[----:B------:R-:W-:Y:S02]  /*1780*/  IMAD.IADD R0, R16, 0x1, -R17 ;  /* 0x0000000110007824 */ /* 0x000fe400078e0a11 */
[----:B------:R1:W-:Y:S01]  /*1790*/  @P6 LDGSTS.E.BYPASS.LTC128B.128 [R229+0x4100], [R14.64], !P3 ;  /* 0x041000000ee56fae */ /* 0x0003e2000d901d74 */
[----:B------:R-:W-:Y:S01]  /*17a0*/  @P4 LEA.HI.X R21, R235, R11, R234, 0x1, P1 ;  /* 0x0000000beb154211 */ /* 0x000fe200008f0cea */
[----:B------:R-:W-:Y:S01]  /*17b0*/  IMAD.SHL.U32 R11, R227, 0x8, RZ ;  /* 0x00000008e30b7824 */ /* 0x000fe200078e00ff */
[----:B------:R-:W-:Y:S01]  /*17c0*/  LOP3.LUT R5, R5, 0xfffffe00, RZ, 0xc0, !PT ;  /* 0xfffffe0005057812 */ /* 0x000fe200078ec0ff */
[----:B---3--:R-:W2:Y:S04]  /*17d0*/  SHFL.IDX PT, R13, R6, 0x3, 0x181f ;  /* 0x00781f00060d7f89 */ /* 0x008ea800000e0000 */
[----:B------:R-:W3:Y:S04]  /*17e0*/  SHFL.IDX PT, R12, R10, 0x3, 0x181f ;  /* 0x00781f000a0c7f89 */ /* 0x000ee800000e0000 */
[----:B------:R-:W4:Y:S04]  /*17f0*/  SHFL.IDX PT, R6, R6, 0x5, 0x181f ;  /* 0x00b81f0006067f89 */ /* 0x000f2800000e0000 */
[----:B------:R-:W1:Y:S01]  /*1800*/  SHFL.IDX PT, R10, R10, 0x5, 0x181f ;  /* 0x00b81f000a0a7f89 */ /* 0x000e6200000e0000 */
[----:B--2---:R-:W-:-:S04]  /*1810*/  @P5 LEA R18, P0, R235, R13, 0x1 ;  /* 0x0000000deb125211 */ /* 0x004fc800078008ff */
[C---:B---3--:R-:W-:Y:S02]  /*1820*/  @P5 LEA.HI.X R19, R235.reuse, R12, R234, 0x1, P0 ;  /* 0x0000000ceb135211 */ /* 0x048fe400000f0cea */
[----:B----4-:R-:W-:-:S03]  /*1830*/  @P2 LEA R12, P0, R235, R6, 0x1 ;  /* 0x00000006eb0c2211 */ /* 0x010fc600078008ff */
[----:B------:R2:W-:Y:S01]  /*1840*/  @P5 LDGSTS.E.BYPASS.LTC128B.128 [R229+0x4900], [R18.64], !P3 ;  /* 0x0490000012e55fae */ /* 0x0005e2000d901d74 */
[----:B------:R-:W-:Y:S02]  /*1850*/  SHF.R.S32.HI R6, RZ, 0x5, R168 ;  /* 0x00000005ff067819 */ /* 0x000fe400000114a8 */
[C-C-:B-1----:R-:W-:Y:S01]  /*1860*/  @P2 LEA.HI.X R13, R235.reuse, R10, R234.reuse, 0x1, P0 ;  /* 0x0000000aeb0d2211 */ /* 0x142fe200000f0cea */
[----:B------:R-:W-:Y:S01]  /*1870*/  IMAD.SHL.U32 R10, R4, 0x40, RZ ;  /* 0x00000040040a7824 */ /* 0x000fe200078e00ff */
[----:B------:R1:W-:Y:S01]  /*1880*/  @P4 LDGSTS.E.BYPASS.LTC128B.128 [R229+0x5100], [R20.64], !P3 ;  /* 0x0510000014e54fae */ /* 0x0003e2000d901d74 */
[----:B------:R-:W-:Y:S01]  /*1890*/  IMAD R228, R6, 0x400, R5 ;  /* 0x0000040006e47824 */ /* 0x000fe200078e0205 */
[----:B------:R-:W-:Y:S02]  /*18a0*/  SHF.L.U64.HI R234, R235, 0x1, R234 ;  /* 0x00000001ebea7819 */ /* 0x000fe400000102ea */
[----:B------:R3:W-:Y:S01]  /*18b0*/  @P2 LDGSTS.E.BYPASS.LTC128B.128 [R229+0x5900], [R12.64], !P3 ;  /* 0x059000000ce52fae */ /* 0x0007e2000d901d74 */
[----:B------:R-:W-:-:S03]  /*18c0*/  LOP3.LUT R10, R10, 0x1c0, RZ, 0xc0, !PT ;  /* 0x000001c00a0a7812 */ /* 0x000fc600078ec0ff */
[----:B------:R-:W0:Y:S01]  /*18d0*/  LDGDEPBAR ;  /* 0x00000000000079af */ /* 0x000e220000000000 */
[----:B------:R-:W-:Y:S02]  /*18e0*/  LOP3.LUT R3, R10, 0x8, R3, 0xf8, !PT ;  /* 0x000000080a037812 */ /* 0x000fe400078ef803 */
[----:B------:R-:W-:-:S04]  /*18f0*/  SHF.R.U32.HI R10, RZ, 0x3, R10 ;  /* 0x00000003ff0a7819 */ /* 0x000fc8000001160a */
[----:B------:R-:W-:-:S05]  /*1900*/  LOP3.LUT R10, R3, R10, RZ, 0x3c, !PT ;  /* 0x0000000a030a7212 */ /* 0x000fca00078e3cff */
[----:B------:R-:W-:-:S04]  /*1910*/  IMAD R227, R227, 0x200, R10 ;  /* 0x00000200e3e37824 */ /* 0x000fc800078e020a */
[----:B------:R-:W-:-:S05]  /*1920*/  IMAD.SHL.U32 R227, R227, 0x2, RZ ;  /* 0x00000002e3e37824 */ /* 0x000fca00078e00ff */
[----:B------:R-:W-:Y:S01]  /*1930*/  IADD3 R226, R227, 0x3120, RZ ;  /* 0x00003120e3e27810 */ /* 0x000fe20007ffe0ff */
[----:B---3--:R-:W-:Y:S01]  /*1940*/  IMAD.SHL.U32 R12, R0, 0x40, RZ ;  /* 0x00000040000c7824 */ /* 0x008fe200078e00ff */
[----:B------:R-:W-:-:S04]  /*1950*/  DEPBAR.LE SB0, 0x1 ;  /* 0x000080400000791a */ /* 0x000fc80000000000 */
[----:B------:R-:W-:Y:S01]  /*1960*/  LOP3.LUT R12, R12, 0x1c0, RZ, 0xc0, !PT ;  /* 0x000001c00c0c7812 */ /* 0x000fe200078ec0ff */
[----:B------:R-:W-:-:S04]  /*1970*/  DEPBAR.LE SB0, 0x0 ;  /* 0x000080000000791a */ /* 0x000fc80000000000 */
[----:B------:R-:W-:Y:S01]  /*1980*/  LOP3.LUT R11, R12, 0x8, R11, 0xf8, !PT ;  /* 0x000000080c0b7812 */ /* 0x000fe200078ef80b */
[----:B------:R-:W-:Y:S01]  /*1990*/  BAR.SYNC.DEFER_BLOCKING 0x0 ;  /* 0x0000000000007b1d */ /* 0x000fe20000010000 */
[----:B------:R-:W-:-:S04]  /*19a0*/  SHF.R.U32.HI R12, RZ, 0x3, R12 ;  /* 0x00000003ff0c7819 */ /* 0x000fc8000001160c */
[----:B------:R-:W-:Y:S01]  /*19b0*/  LOP3.LUT R3, R11, R12, RZ, 0x3c, !PT ;  /* 0x0000000c0b037212 */ /* 0x000fe200078e3cff */
[----:B------:R-:W-:Y:S01]  /*19c0*/  IMAD.WIDE.U32 R10, R231, c[0x0][0x208], RZ ;  /* 0x00008200e70a7a25 */ /* 0x000fe200078e00ff */
[----:B------:R-:W-:-:S03]  /*19d0*/  IADD3 R12, R227, 0x3100, RZ ;  /* 0x00003100e30c7810 */ /* 0x000fc60007ffe0ff */
[----:B------:R-:W-:Y:S02]  /*19e0*/  IMAD.IADD R11, R11, 0x1, R9 ;  /* 0x000000010b0b7824 */ /* 0x000fe400078e0209 */
[C---:B------:R-:W-:Y:S02]  /*19f0*/  IMAD R9, R230.reuse, c[0x0][0x21c], R8 ;  /* 0x00008700e6097a24 */ /* 0x040fe400078e0208 */
[----:B------:R-:W-:-:S04]  /*1a00*/  IMAD.WIDE.U32 R24, R230, c[0x0][0x218], R10 ;  /* 0x00008600e6187a25 */ /* 0x000fc800078e000a */
[----:B------:R-:W-:Y:S01]  /*1a10*/  IMAD.IADD R228, R3, 0x1, R228 ;  /* 0x0000000103e47824 */ /* 0x000fe200078e02e4 */
[----:B------:R-:W-:-:S03]  /*1a20*/  IADD3 R8, P0, R24, UR48, RZ ;  /* 0x0000003018087c10 */ /* 0x000fc6000ff1e0ff */
[----:B------:R-:W-:Y:S01]  /*1a30*/  IMAD.SHL.U32 R228, R228, 0x2, RZ ;  /* 0x00000002e4e47824 */ /* 0x000fe200078e00ff */
[----:B------:R-:W-:Y:S01]  /*1a40*/  IADD3.X R24, R25, UR9, R9, P0, !PT ;  /* 0x0000000919187c10 */ /* 0x000fe200087fe409 */
[----:B------:R-:W-:Y:S01]  /*1a50*/  LDSM.16.M88.4 R124, [R227+0x3100] ;  /* 0x00310000e37c783b */ /* 0x000fe20000000200 */
[----:B------:R-:W-:-:S03]  /*1a60*/  LEA R25, P0, R8, c[0x0][0x1f8], 0x1 ;  /* 0x00007e0008197a11 */ /* 0x000fc600078008ff */
[----:B------:R-:W-:Y:S01]  /*1a70*/  LDSM.16.M88.4 R80, [R228+0x6100] ;  /* 0x00610000e450783b */ /* 0x000fe20000000200 */
[----:B------:R-:W-:Y:S02]  /*1a80*/  LEA.HI.X R24, R8, c[0x0][0x1fc], R24, 0x1, P0 ;  /* 0x00007f0008187a11 */ /* 0x000fe400000f0c18 */
[----:B------:R-:W-:Y:S01]  /*1a90*/  LOP3.LUT P0, RZ, R4, 0x2, RZ, 0xc0, !PT ;  /* 0x0000000204ff7812 */ /* 0x000fe2000780c0ff */
[----:B------:R-:W3:Y:S03]  /*1aa0*/  SHFL.IDX PT, R32, R25, 0x1, 0x181f ;  /* 0x00381f0019207f89 */ /* 0x000ee600000e0000 */
[----:B------:R-:W-:Y:S01]  /*1ab0*/  R2P PR, R0, 0x6 ;  /* 0x0000000600007804 */ /* 0x000fe20000000000 */
[----:B------:R-:W4:Y:S01]  /*1ac0*/  SHFL.IDX PT, R8, R25, RZ, 0x181f ;  /* 0x00181fff19087589 */ /* 0x000f2200000e0000 */
[----:B------:R-:W-:Y:S01]  /*1ad0*/  IMAD.MOV.U32 R0, RZ, RZ, 0x10 ;  /* 0x00000010ff007424 */ /* 0x000fe200078e00ff */
[C---:B------:R-:W-:Y:S01]  /*1ae0*/  ISETP.GE.AND P4, PT, R235.reuse, c[0x0][0x1d4], PT ;  /* 0x00007500eb007a0c */ /* 0x040fe20003f86270 */
[----:B------:R-:W-:Y:S01]  /*1af0*/  IMAD.SHL.U32 R235, R235, 0x2, RZ ;  /* 0x00000002ebeb7824 */ /* 0x000fe200078e00ff */
[----:B------:R-:W1:Y:S02]  /*1b00*/  SHFL.IDX PT, R26, R24, 0x1, 0x181f ;  /* 0x00381f00181a7f89 */ /* 0x000e6400000e0000 */
[----:B------:R-:W-:-:S02]  /*1b10*/  SEL R0, R0, 0xfffffff0, !P1 ;  /* 0xfffffff000007807 */ /* 0x000fc40004800000 */
[----:B------:R-:W2:Y:S01]  /*1b20*/  SHFL.IDX PT, R9, R24, RZ, 0x181f ;  /* 0x00181fff18097589 */ /* 0x000ea200000e0000 */
[----:B------:R-:W-:Y:S02]  /*1b30*/  @P0 IADD3 R226, R12, -0x20, RZ ;  /* 0xffffffe00ce20810 */ /* 0x000fe40007ffe0ff */
[C---:B------:R-:W-:Y:S01]  /*1b40*/  ISETP.LT.OR P0, PT, R2.reuse, 0x1, P4 ;  /* 0x000000010200780c */ /* 0x040fe20002701670 */
[----:B------:R-:W2:Y:S01]  /*1b50*/  SHFL.IDX PT, R30, R25, 0x2, 0x181f ;  /* 0x00581f00191e7f89 */ /* 0x000ea200000e0000 */
[----:B------:R-:W-:Y:S01]  /*1b60*/  ISETP.LT.OR P6, PT, R2, 0x11, P4 ;  /* 0x000000110200780c */ /* 0x000fe200027c1670 */
[----:B------:R-:W-:Y:S01]  /*1b70*/  IMAD R224, R0, 0x2, R228 ;  /* 0x0000000200e07824 */ /* 0x000fe200078e02e4 */
[C---:B------:R-:W-:Y:S01]  /*1b80*/  IADD3 R217, R226.reuse, 0x800, RZ ;  /* 0x00000800e2d97810 */ /* 0x040fe20007ffe0ff */
[----:B------:R-:W2:Y:S01]  /*1b90*/  SHFL.IDX PT, R28, R25, 0x3, 0x181f ;  /* 0x00781f00191c7f89 */ /* 0x000ea200000e0000 */
[C---:B------:R-:W-:Y:S02]  /*1ba0*/  IADD3 R216, R226.reuse, 0x1000, RZ ;  /* 0x00001000e2d87810 */ /* 0x040fe40007ffe0ff */
[----:B------:R-:W-:Y:S01]  /*1bb0*/  IADD3 R215, R226, 0x1800, RZ ;  /* 0x00001800e2d77810 */ /* 0x000fe20007ffe0ff */
[----:B------:R-:W2:Y:S01]  /*1bc0*/  SHFL.IDX PT, R11, R24, 0x2, 0x181f ;  /* 0x00581f00180b7f89 */ /* 0x000ea200000e0000 */
[----:B---3--:R-:W-:-:S02]  /*1bd0*/  IADD3 R32, P1, R32, R235, RZ ;  /* 0x000000eb20207210 */ /* 0x008fc40007f3e0ff */
[----:B------:R-:W-:Y:S01]  /*1be0*/  IADD3 R214, R226, 0x2000, RZ ;  /* 0x00002000e2d67810 */ /* 0x000fe20007ffe0ff */
[----:B------:R-:W3:Y:S01]  /*1bf0*/  LDSM.16.M88.4 R84, [R228+0x8100] ;  /* 0x00810000e454783b */ /* 0x000ee20000000200 */
[----:B----4-:R-:W-:Y:S02]  /*1c00*/  IADD3 R8, P5, R8, R235, RZ ;  /* 0x000000eb08087210 */ /* 0x010fe40007fbe0ff */
[----:B------:R-:W-:Y:S01]  /*1c10*/  IADD3 R213, R226, 0x2800, RZ ;  /* 0x00002800e2d57810 */ /* 0x000fe20007ffe0ff */
[----:B------:R-:W-:Y:S01]  /*1c20*/  LDSM.16.M88.4 R116, [R227+0x3900] ;  /* 0x00390000e374783b */ /* 0x000fe20000000200 */
[----:B-1----:R-:W-:-:S03]  /*1c30*/  IMAD.X R33, R26, 0x1, R234, P1 ;  /* 0x000000011a217824 */ /* 0x002fc600008e06ea */
[----:B------:R-:W-:Y:S01]  /*1c40*/  LDSM.16.M88.4 R108, [R227+0x4100] ;  /* 0x00410000e36c783b */ /* 0x000fe20000000200 */
[----:B--2---:R-:W-:Y:S01]  /*1c50*/  IMAD.X R9, R9, 0x1, R234, P5 ;  /* 0x0000000109097824 */ /* 0x004fe200028e06ea */
[----:B------:R-:W-:Y:S02]  /*1c60*/  HMMA.16816.F32 R128, R80, R124, RZ ;  /* 0x0000007c5080723c */ /* 0x000fe400000018ff */
[----:B------:R-:W-:Y:S01]  /*1c70*/  LDSM.16.M88.4 R100, [R227+0x4900] ;  /* 0x00490000e364783b */ /* 0x000fe20000000200 */
[----:B------:R-:W-:-:S03]  /*1c80*/  IADD3 R30, P5, R30, R235, RZ ;  /* 0x000000eb1e1e7210 */ /* 0x000fc60007fbe0ff */
[----:B------:R-:W-:Y:S01]  /*1c90*/  LDSM.16.M88.4 R92, [R227+0x5100] ;  /* 0x00510000e35c783b */ /* 0x000fe20000000200 */
[----:B------:R-:W-:-:S03]  /*1ca0*/  IADD3 R28, P1, R28, R235, RZ ;  /* 0x000000eb1c1c7210 */ /* 0x000fc60007f3e0ff */
[----:B------:R-:W1:Y:S01]  /*1cb0*/  SHFL.IDX PT, R10, R24, 0x3, 0x181f ;  /* 0x00781f00180a7f89 */ /* 0x000e6200000e0000 */
[--C-:B------:R-:W-:Y:S01]  /*1cc0*/  IMAD.X R31, R11, 0x1, R234.reuse, P5 ;  /* 0x000000010b1f7824 */ /* 0x100fe200028e06ea */
[----:B------:R-:W-:Y:S02]  /*1cd0*/  ISETP.LT.OR P5, PT, R2, 0x21, P4 ;  /* 0x000000210200780c */ /* 0x000fe400027a1670 */
[----:B------:R-:W-:Y:S04]  /*1ce0*/  LDSM.16.M88.4 R164, [R227+0x5900] ;  /* 0x00590000e3a4783b */ /* 0x000fe80000000200 */
[----:B------:R-:W2:Y:S04]  /*1cf0*/  SHFL.IDX PT, R26, R25, 0x4, 0x181f ;  /* 0x00981f00191a7f89 */ /* 0x000ea800000e0000 */
[----:B------:R-:W-:Y:S04]  /*1d00*/  SHFL.IDX PT, R25, R25, 0x5, 0x181f ;  /* 0x00b81f0019197f89 */ /* 0x000fe800000e0000 */
[----:B------:R-:W4:Y:S04]  /*1d10*/  SHFL.IDX PT, R27, R24, 0x4, 0x181f ;  /* 0x00981f00181b7f89 */ /* 0x000f2800000e0000 */
[----:B------:R-:W2:Y:S01]  /*1d20*/  SHFL.IDX PT, R24, R24, 0x5, 0x181f ;  /* 0x00b81f0018187f89 */ /* 0x000ea200000e0000 */
[C---:B---3--:R-:W-:Y:S01]  /*1d30*/  HMMA.16816.F32 R76, R84.reuse, R124, RZ ;  /* 0x0000007c544c723c */ /* 0x048fe200000018ff */
[----:B-1----:R-:W-:Y:S01]  /*1d40*/  IMAD.X R29, R10, 0x1, R234, P1 ;  /* 0x000000010a1d7824 */ /* 0x002fe200008e06ea */
[----:B------:R-:W-:Y:S01]  /*1d50*/  ISETP.LT.OR P1, PT, R2, 0x31, P4 ;  /* 0x000000310200780c */ /* 0x000fe20002721670 */
[----:B------:R-:W-:Y:S05]  /*1d60*/  LDSM.16.M88.4 R152, [R226] ;  /* 0x00000000e298783b */ /* 0x000fea0000000200 */
[----:B------:R-:W-:Y:S01]  /*1d70*/  HMMA.16816.F32 R72, R84, R126, RZ ;  /* 0x0000007e5448723c */ /* 0x000fe200000018ff */
[----:B------:R-:W-:Y:S04]  /*1d80*/  LDSM.16.M88.4 R148, [R226+0x800] ;  /* 0x00080000e294783b */ /* 0x000fe80000000200 */
[----:B------:R-:W-:Y:S03]  /*1d90*/  LDSM.16.M88.4 R144, [R226+0x1000] ;  /* 0x00100000e290783b */ /* 0x000fe60000000200 */
[-C--:B------:R-:W-:Y:S01]  /*1da0*/  HMMA.16816.F32 R120, R80, R116.reuse, RZ ;  /* 0x000000745078723c */ /* 0x080fe200000018ff */
[----:B------:R-:W-:Y:S04]  /*1db0*/  LDSM.16.M88.4 R140, [R226+0x1800] ;  /* 0x00180000e28c783b */ /* 0x000fe80000000200 */
[----:B------:R-:W-:Y:S03]  /*1dc0*/  LDSM.16.M88.4 R136, [R226+0x2000] ;  /* 0x00200000e288783b */ /* 0x000fe60000000200 */
[C---:B------:R-:W-:Y:S01]  /*1dd0*/  HMMA.16816.F32 R68, R84.reuse, R116, RZ ;  /* 0x000000745444723c */ /* 0x040fe200000018ff */
[----:B------:R-:W-:Y:S04]  /*1de0*/  LDSM.16.M88.4 R132, [R226+0x2800] ;  /* 0x00280000e284783b */ /* 0x000fe80000000200 */
[----:B------:R-:W-:Y:S03]  /*1df0*/  LDSM.16.M88.4 R160, [R224+0x6100] ;  /* 0x00610000e0a0783b */ /* 0x000fe60000000200 */
[----:B------:R-:W-:Y:S01]  /*1e00*/  HMMA.16816.F32 R20, R84, R118, RZ ;  /* 0x000000765414723c */ /* 0x000fe200000018ff */
[----:B------:R-:W1:Y:S04]  /*1e10*/  LDSM.16.M88.4 R156, [R224+0x8100] ;  /* 0x00810000e09c783b */ /* 0x000e680000000200 */
[----:B------:R-:W-:Y:S01]  /*1e20*/  @!PT LDS RZ, [RZ] ;  /* 0x00000000fffff984 */ /* 0x000fe20000000800 */
[----:B------:R-:W-:Y:S01]  /*1e30*/  @!PT LDS RZ, [RZ] ;  /* 0x00000000fffff984 */ /* 0x000fe20000000800 */
[----:B------:R-:W-:Y:S01]  /*1e40*/  @!PT LDS RZ, [RZ] ;  /* 0x00000000fffff984 */ /* 0x000fe20000000800 */
[----:B------:R3:W-:Y:S01]  /*1e50*/  LDGSTS.E.BYPASS.LTC128B.128 [R229+0x100], [R8.64], !P0 ;  /* 0x0010000008e57fae */ /* 0x0007e2000c101d74 */
[----:B------:R-:W-:Y:S01]  /*1e60*/  LOP3.LUT P0, RZ, R4, 0x4, RZ, 0xc0, !PT ;  /* 0x0000000404ff7812 */ /* 0x000fe2000780c0ff */
[----:B------:R-:W-:Y:S01]  /*1e70*/  IMAD.MOV.U32 R4, RZ, RZ, 0x20 ;  /* 0x00000020ff047424 */ /* 0x000fe200078e00ff */
[----:B------:R-:W-:Y:S01]  /*1e80*/  HMMA.16816.F32 R112, R80, R108, RZ ;  /* 0x0000006c5070723c */ /* 0x000fe200000018ff */
[----:B------:R1:W-:Y:S01]  /*1e90*/  LDGSTS.E.BYPASS.LTC128B.128 [R229+0x900], [R32.64], !P6 ;  /* 0x0090000020e57fae */ /* 0x0003e2000f101d74 */
[----:B------:R-:W-:-:S02]  /*1ea0*/  ISETP.LT.OR P6, PT, R2, 0x41, P4 ;  /* 0x000000410200780c */ /* 0x000fc400027c1670 */
[----:B------:R-:W-:Y:S01]  /*1eb0*/  ISETP.LT.OR P4, PT, R2, 0x51, P4 ;  /* 0x000000510200780c */ /* 0x000fe20002781670 */
[----:B------:R-:W-:Y:S01]  /*1ec0*/  IMAD.MOV.U32 R2, RZ, RZ, 0x40 ;  /* 0x00000040ff027424 */ /* 0x000fe200078e00ff */
[----:B------:R1:W-:Y:S01]  /*1ed0*/  LDGSTS.E.BYPASS.LTC128B.128 [R229+0x1100], [R30.64], !P5 ;  /* 0x011000001ee57fae */ /* 0x0003e2000e901d74 */
[----:B--2---:R-:W-:Y:S01]  /*1ee0*/  IADD3 R26, P5, R26, R235, RZ ;  /* 0x000000eb1a1a7210 */ /* 0x004fe20007fbe0ff */
[----:B------:R-:W-:Y:S01]  /*1ef0*/  HMMA.16816.F32 R64, R84, R108, RZ ;  /* 0x0000006c5440723c */ /* 0x000fe200000018ff */
[----:B------:R-:W-:Y:S01]  /*1f00*/  SEL R4, R4, 0xffffffe0, !P2 ;  /* 0xffffffe004047807 */ /* 0x000fe20005000000 */
[----:B------:R2:W-:Y:S01]  /*1f10*/  LDGSTS.E.BYPASS.LTC128B.128 [R229+0x1900], [R28.64], !P1 ;  /* 0x019000001ce57fae */ /* 0x0005e2000c901d74 */
[----:B------:R-:W-:Y:S01]  /*1f20*/  SEL R2, R2, 0xffffffc0, !P0 ;  /* 0xffffffc002027807 */ /* 0x000fe20004000000 */
[----:B----4-:R-:W-:Y:S01]  /*1f30*/  IMAD.X R27, R27, 0x1, R234, P5 ;  /* 0x000000011b1b7824 */ /* 0x010fe200028e06ea */
[----:B------:R-:W-:Y:S01]  /*1f40*/  PLOP3.LUT P0, PT, PT, PT, UP3, 0x80, 0x0 ;  /* 0x000000000000781c */ /* 0x000fe20003f0f038 */
[----:B------:R-:W-:-:S02]  /*1f50*/  IMAD R223, R4, 0x2, R228 ;  /* 0x0000000204df7824 */ /* 0x000fc400078e02e4 */
[----:B------:R-:W-:Y:S01]  /*1f60*/  HMMA.16816.F32 R16, R84, R110, RZ ;  /* 0x0000006e5410723c */ /* 0x000fe200000018ff */
[----:B------:R-:W-:Y:S01]  /*1f70*/  IMAD.IADD R222, R227, 0x1, R2 ;  /* 0x00000001e3de7824 */ /* 0x000fe200078e0202 */
[----:B------:R4:W-:Y:S01]  /*1f80*/  LDGSTS.E.BYPASS.LTC128B.128 [R229+0x2100], [R26.64], !P6 ;  /* 0x021000001ae57fae */ /* 0x0009e2000f101d74 */
[----:B------:R-:W-:Y:S02]  /*1f90*/  IMAD R221, R0, 0x2, R223 ;  /* 0x0000000200dd7824 */ /* 0x000fe400078e02df */
[----:B------:R-:W-:-:S03]  /*1fa0*/  IMAD.IADD R212, R2, 0x1, R226 ;  /* 0x0000000102d47824 */ /* 0x000fc600078e02e2 */
[-C--:B------:R-:W-:Y:S08]  /*1fb0*/  HMMA.16816.F32 R104, R80, R100.reuse, RZ ;  /* 0x000000645068723c */ /* 0x080ff000000018ff */
[----:B------:R-:W-:Y:S01]  /*1fc0*/  HMMA.16816.F32 R60, R84, R100, RZ ;  /* 0x00000064543c723c */ /* 0x000fe200000018ff */
[----:B--2---:R-:W-:-:S07]  /*1fd0*/  IADD3 R28, P1, R25, R235, RZ ;  /* 0x000000eb191c7210 */ /* 0x004fce0007f3e0ff */
[----:B------:R-:W-:Y:S01]  /*1fe0*/  HMMA.16816.F32 R12, R84, R102, RZ ;  /* 0x00000066540c723c */ /* 0x000fe200000018ff */
[----:B------:R-:W-:-:S05]  /*1ff0*/  IMAD.X R29, R24, 0x1, R234, P1 ;  /* 0x00000001181d7824 */ /* 0x000fca00008e06ea */
[----:B------:R2:W-:Y:S02]  /*2000*/  LDGSTS.E.BYPASS.LTC128B.128 [R229+0x2900], [R28.64], !P4 ;  /* 0x029000001ce57fae */ /* 0x0005e4000e101d74 */
[-C--:B------:R-:W-:Y:S01]  /*2010*/  HMMA.16816.F32 R96, R80, R92.reuse, RZ ;  /* 0x0000005c5060723c */ /* 0x080fe200000018ff */
[----:B------:R-:W-:Y:S01]  /*2020*/  ISETP.GT.AND P4, PT, R232, 0x5f, PT ;  /* 0x0000005fe800780c */ /* 0x000fe20003f84270 */
[----:B------:R-:W-:Y:S04]  /*2030*/  LDSM.16.M88.4 R48, [R223+0x8100] ;  /* 0x00810000df30783b */ /* 0x000fe80000000200 */
[----:B------:R-:W2:Y:S02]  /*2040*/  LDSM.16.M88.4 R44, [R222+0x3100] ;  /* 0x00310000de2c783b */ /* 0x000ea40000000200 */
[C---:B------:R-:W-:Y:S02]  /*2050*/  HMMA.16816.F32 R56, R84.reuse, R92, RZ ;  /* 0x0000005c5438723c */ /* 0x040fe400000018ff */
[----:B------:R-:W2:Y:S04]  /*2060*/  LDSM.16.M88.4 R40, [R222+0x3900] ;  /* 0x00390000de28783b */ /* 0x000ea80000000200 */
[----:B------:R-:W2:Y:S02]  /*2070*/  LDSM.16.M88.4 R36, [R222+0x4100] ;  /* 0x00410000de24783b */ /* 0x000ea40000000200 */
[----:B---3--:R-:W-:Y:S02]  /*2080*/  HMMA.16816.F32 R8, R84, R94, RZ ;  /* 0x0000005e5408723c */ /* 0x008fe400000018ff */
[----:B-1----:R-:W1:Y:S04]  /*2090*/  LDSM.16.M88.4 R32, [R222+0x4900] ;  /* 0x00490000de20783b */ /* 0x002e680000000200 */
[----:B----4-:R-:W-:Y:S02]  /*20a0*/  LDSM.16.M88.4 R24, [R222+0x5900] ;  /* 0x00590000de18783b */ /* 0x010fe40000000200 */
[C---:B------:R-:W-:Y:S02]  /*20b0*/  HMMA.16816.F32 R124, R80.reuse, R126, RZ ;  /* 0x0000007e507c723c */ /* 0x040fe400000018ff */
[----:B--2---:R-:W2:Y:S04]  /*20c0*/  LDSM.16.M88.4 R28, [R222+0x5100] ;  /* 0x00510000de1c783b */ /* 0x004ea80000000200 */
[----:B------:R-:W0:Y:S02]  /*20d0*/  LDGDEPBAR ;  /* 0x00000000000079af */ /* 0x000e240000000000 */
[C---:B------:R-:W-:Y:S08]  /*20e0*/  HMMA.16816.F32 R116, R80.reuse, R118, RZ ;  /* 0x000000765074723c */ /* 0x040ff000000018ff */
[C---:B------:R-:W-:Y:S08]  /*20f0*/  HMMA.16816.F32 R108, R80.reuse, R110, RZ ;  /* 0x0000006e506c723c */ /* 0x040ff000000018ff */
[C---:B------:R-:W-:Y:S08]  /*2100*/  HMMA.16816.F32 R100, R80.reuse, R102, RZ ;  /* 0x000000665064723c */ /* 0x040ff000000018ff */
[----:B------:R-:W-:Y:S08]  /*2110*/  HMMA.16816.F32 R92, R80, R94, RZ ;  /* 0x0000005e505c723c */ /* 0x000ff000000018ff */
[-C--:B------:R-:W-:Y:S08]  /*2120*/  HMMA.16816.F32 R52, R84, R164.reuse, RZ ;  /* 0x000000a45434723c */ /* 0x080ff000000018ff */
[----:B------:R-:W-:Y:S08]  /*2130*/  HMMA.16816.F32 R88, R80, R164, RZ ;  /* 0x000000a45058723c */ /* 0x000ff000000018ff */
[-C--:B------:R-:W-:Y:S08]  /*2140*/  HMMA.16816.F32 R84, R84, R166.reuse, RZ ;  /* 0x000000a65454723c */ /* 0x080ff000000018ff */
[----:B------:R-:W-:Y:S08]  /*2150*/  HMMA.16816.F32 R80, R80, R166, RZ ;  /* 0x000000a65050723c */ /* 0x000ff000000018ff */
        /* <DEDUP_REMOVED lines=13> */
[C---:B------:R-:W-:Y:S08]  /*2230*/  HMMA.16816.F32 R88, R160.reuse, R132, R88 ;  /* 0x00000084a058723c */ /* 0x040ff00000001858 */
[C---:B------:R-:W-:Y:S01]  /*2240*/  HMMA.16816.F32 R80, R160.reuse, R134, R80 ;  /* 0x00000086a050723c */ /* 0x040fe20000001850 */
[----:B------:R-:W3:Y:S07]  /*2250*/  LDSM.16.M88.4 R132, [R223+0x6100] ;  /* 0x00610000df84783b */ /* 0x000eee0000000200 */
[C---:B------:R-:W-:Y:S08]  /*2260*/  HMMA.16816.F32 R128, R160.reuse, R152, R128 ;  /* 0x00000098a080723c */ /* 0x040ff00000001880 */
[C---:B------:R-:W-:Y:S08]  /*2270*/  HMMA.16816.F32 R120, R160.reuse, R148, R120 ;  /* 0x00000094a078723c */ /* 0x040ff00000001878 */
[C---:B------:R-:W-:Y:S08]  /*2280*/  HMMA.16816.F32 R112, R160.reuse, R144, R112 ;  /* 0x00000090a070723c */ /* 0x040ff00000001870 */
[C---:B------:R-:W-:Y:S08]  /*2290*/  HMMA.16816.F32 R104, R160.reuse, R140, R104 ;  /* 0x0000008ca068723c */ /* 0x040ff00000001868 */
[C---:B------:R-:W-:Y:S08]  /*22a0*/  HMMA.16816.F32 R96, R160.reuse, R136, R96 ;  /* 0x00000088a060723c */ /* 0x040ff00000001860 */
[C---:B------:R-:W-:Y:S01]  /*22b0*/  HMMA.16816.F32 R124, R160.reuse, R154, R124 ;  /* 0x0000009aa07c723c */ /* 0x040fe2000000187c */
[----:B------:R-:W-:Y:S07]  /*22c0*/  LDSM.16.M88.4 R152, [R212+0x1000] ;  /* 0x00100000d498783b */ /* 0x000fee0000000200 */
[C---:B------:R-:W-:Y:S01]  /*22d0*/  HMMA.16816.F32 R116, R160.reuse, R150, R116 ;  /* 0x00000096a074723c */ /* 0x040fe20000001874 */
[----:B------:R-:W-:Y:S07]  /*22e0*/  LDSM.16.M88.4 R148, [R212+0x1800] ;  /* 0x00180000d494783b */ /* 0x000fee0000000200 */
[C---:B------:R-:W-:Y:S01]  /*22f0*/  HMMA.16816.F32 R108, R160.reuse, R146, R108 ;  /* 0x00000092a06c723c */ /* 0x040fe2000000186c */
[----:B------:R-:W-:Y:S07]  /*2300*/  LDSM.16.M88.4 R144, [R212+0x2000] ;  /* 0x00200000d490783b */ /* 0x000fee0000000200 */
[C---:B------:R-:W-:Y:S01]  /*2310*/  HMMA.16816.F32 R100, R160.reuse, R142, R100 ;  /* 0x0000008ea064723c */ /* 0x040fe20000001864 */
[----:B------:R-:W-:Y:S07]  /*2320*/  LDSM.16.M88.4 R140, [R221+0x8100] ;  /* 0x00810000dd8c783b */ /* 0x000fee0000000200 */
[----:B------:R-:W-:Y:S01]  /*2330*/  HMMA.16816.F32 R92, R160, R138, R92 ;  /* 0x0000008aa05c723c */ /* 0x000fe2000000185c */
[----:B------:R-:W4:Y:S04]  /*2340*/  LDSM.16.M88.4 R136, [R212] ;  /* 0x00000000d488783b */ /* 0x000f280000000200 */
[----:B------:R-:W3:Y:S03]  /*2350*/  LDSM.16.M88.4 R160, [R212+0x2800] ;  /* 0x00280000d4a0783b */ /* 0x000ee60000000200 */
[C---:B------:R-:W-:Y:S08]  /*2360*/  HMMA.16816.F32 R76, R48.reuse, R44, R76 ;  /* 0x0000002c304c723c */ /* 0x040ff0000000184c */
[C---:B------:R-:W-:Y:S08]  /*2370*/  HMMA.16816.F32 R68, R48.reuse, R40, R68 ;  /* 0x000000283044723c */ /* 0x040ff00000001844 */
[C---:B------:R-:W-:Y:S08]  /*2380*/  HMMA.16816.F32 R64, R48.reuse, R36, R64 ;  /* 0x000000243040723c */ /* 0x040ff00000001840 */
[C---:B-1----:R-:W-:Y:S08]  /*2390*/  HMMA.16816.F32 R60, R48.reuse, R32, R60 ;  /* 0x00000020303c723c */ /* 0x042ff0000000183c */
[C---:B--2---:R-:W-:Y:S08]  /*23a0*/  HMMA.16816.F32 R56, R48.reuse, R28, R56 ;  /* 0x0000001c3038723c */ /* 0x044ff00000001838 */
[C---:B------:R-:W-:Y:S08]  /*23b0*/  HMMA.16816.F32 R52, R48.reuse, R24, R52 ;  /* 0x000000183034723c */ /* 0x040ff00000001834 */
[C---:B------:R-:W-:Y:S08]  /*23c0*/  HMMA.16816.F32 R72, R48.reuse, R46, R72 ;  /* 0x0000002e3048723c */ /* 0x040ff00000001848 */
[C---:B------:R-:W-:Y:S08]  /*23d0*/  HMMA.16816.F32 R20, R48.reuse, R42, R20 ;  /* 0x0000002a3014723c */ /* 0x040ff00000001814 */
[C---:B------:R-:W-:Y:S08]  /*23e0*/  HMMA.16816.F32 R16, R48.reuse, R38, R16 ;  /* 0x000000263010723c */ /* 0x040ff00000001810 */
[C---:B------:R-:W-:Y:S08]  /*23f0*/  HMMA.16816.F32 R12, R48.reuse, R34, R12 ;  /* 0x00000022300c723c */ /* 0x040ff0000000180c */
[C---:B------:R-:W-:Y:S08]  /*2400*/  HMMA.16816.F32 R8, R48.reuse, R30, R8 ;  /* 0x0000001e3008723c */ /* 0x040ff00000001808 */
[----:B------:R-:W-:Y:S01]  /*2410*/  HMMA.16816.F32 R84, R48, R26, R84 ;  /* 0x0000001a3054723c */ /* 0x000fe20000001854 */
[----:B------:R-:W1:Y:S01]  /*2420*/  LDSM.16.M88.4 R48, [R221+0x6100] ;  /* 0x00610000dd30783b */ /* 0x000e620000000200 */
[----:B------:R-:W-:-:S06]  /*2430*/  DEPBAR.LE SB0, 0x0 ;  /* 0x000080000000791a */ /* 0x000fcc0000000000 */
[C---:B---3--:R-:W-:Y:S08]  /*2440*/  HMMA.16816.F32 R128, R132.reuse, R44, R128 ;  /* 0x0000002c8480723c */ /* 0x048ff00000001880 */
        /* <DEDUP_REMOVED lines=23> */
[C---:B-1----:R-:W-:Y:S08]  /*25c0*/  HMMA.16816.F32 R128, R48.reuse, R136, R128 ;  /* 0x000000883080723c */ /* 0x042ff00000001880 */
        /* <DEDUP_REMOVED lines=13> */
[----:B------:R-:W-:Y:S01]  /*26a0*/  PLOP3.LUT P1, PT, PT, PT, UP1, 0x80, 0x0 ;  /* 0x000000000000781c */ /* 0x000fe20003f2f018 */
[----:B------:R-:W-:Y:S01]  /*26b0*/  IMAD.MOV.U32 R230, RZ, RZ, RZ ;  /* 0x000000ffffe67224 */ /* 0x000fe200078e00ff */
[----:B------:R-:W-:-:S02]  /*26c0*/  IADD3 R231, R232, UR12, R233 ;  /* 0x0000000ce8e77c10 */ /* 0x000fc4000fffe0e9 */
[----:B------:R-:W-:Y:S02]  /*26d0*/  PLOP3.LUT P0, PT, PT, PT, UP1, 0x80, 0x0 ;  /* 0x000000000000781c */ /* 0x000fe40003f0f018 */
[----:B------:R-:W-:-:S05]  /*26e0*/  IADD3 R231, R231, -0x60, RZ ;  /* 0xffffffa0e7e77810 */ /* 0x000fca0007ffe0ff */
[----:B------:R-:W-:Y:S02]  /*26f0*/  IMAD.MOV.U32 R2, RZ, RZ, R231 ;  /* 0x000000ffff027224 */ /* 0x000fe400078e00e7 */
[----:B------:R-:W-:-:S05]  /*2700*/  @P1 IMAD.HI.U32 R24, R231, c[0x0][0x2bc], RZ ;  /* 0x0000af00e7181a27 */ /* 0x000fca00078e00ff */
        /* <DEDUP_REMOVED lines=17> */
[----:B------:R-:W-:-:S05]  /*2820*/  IMAD R2, R230, c[0x0][0x1f4], R2 ;  /* 0x00007d00e6027a24 */ /* 0x000fca00078e0202 */
[----:B------:R-:W-:Y:S02]  /*2830*/  IADD3.X R2, R25, UR8, R2, P0, !PT ;  /* 0x0000000819027c10 */ /* 0x000fe400087fe402 */
[----:B------:R-:W-:-:S04]  /*2840*/  LEA R38, P0, R36, c[0x0][0x1c8], 0x1 ;  /* 0x0000720024267a11 */ /* 0x000fc800078008ff */
[----:B------:R-:W-:Y:S01]  /*2850*/  LEA.HI.X R36, R36, c[0x0][0x1cc], R2, 0x1, P0 ;  /* 0x0000730024247a11 */ /* 0x000fe200000f0c02 */
[----:B------:R-:W1:Y:S04]  /*2860*/  SHFL.IDX PT, R34, R38, RZ, 0x181f ;  /* 0x00181fff26227589 */ /* 0x000e6800000e0000 */
[----:B------:R-:W2:Y:S04]  /*2870*/  SHFL.IDX PT, R33, R36, RZ, 0x181f ;  /* 0x00181fff24217589 */ /* 0x000ea800000e0000 */
[----:B------:R-:W-:Y:S04]  /*2880*/  SHFL.IDX PT, R31, R38, 0x1, 0x181f ;  /* 0x00381f00261f7f89 */ /* 0x000fe800000e0000 */
[----:B------:R-:W-:Y:S04]  /*2890*/  SHFL.IDX PT, R29, R38, 0x2, 0x181f ;  /* 0x00581f00261d7f89 */ /* 0x000fe800000e0000 */
[----:B------:R-:W-:Y:S04]  /*28a0*/  SHFL.IDX PT, R32, R36, 0x1, 0x181f ;  /* 0x00381f0024207f89 */ /* 0x000fe800000e0000 */
[----:B------:R-:W-:Y:S04]  /*28b0*/  SHFL.IDX PT, R27, R38, 0x3, 0x181f ;  /* 0x00781f00261b7f89 */ /* 0x000fe800000e0000 */
[----:B------:R-:W3:Y:S01]  /*28c0*/  SHFL.IDX PT, R25, R38, 0x4, 0x181f ;  /* 0x00981f0026197f89 */ /* 0x000ee200000e0000 */
[----:B-1----:R-:W-:-:S03]  /*28d0*/  IADD3 R34, P0, R34, R235, RZ ;  /* 0x000000eb22227210 */ /* 0x002fc60007f1e0ff */
[----:B------:R3:W-:Y:S02]  /*28e0*/  SHFL.IDX PT, R2, R38, 0x5, 0x181f ;  /* 0x00b81f0026027f89 */ /* 0x0007e400000e0000 */
[----:B--2---:R-:W-:Y:S02]  /*28f0*/  IMAD.X R35, R33, 0x1, R234, P0 ;  /* 0x0000000121237824 */ /* 0x004fe400000e06ea */
[----:B------:R-:W-:Y:S04]  /*2900*/  SHFL.IDX PT, R30, R36, 0x2, 0x181f ;  /* 0x00581f00241e7f89 */ /* 0x000fe800000e0000 */
[----:B------:R-:W-:Y:S04]  /*2910*/  SHFL.IDX PT, R28, R36, 0x3, 0x181f ;  /* 0x00781f00241c7f89 */ /* 0x000fe800000e0000 */
[----:B------:R-:W1:Y:S04]  /*2920*/  SHFL.IDX PT, R26, R36, 0x4, 0x181f ;  /* 0x00981f00241a7f89 */ /* 0x000e6800000e0000 */
[----:B------:R2:W4:Y:S04]  /*2930*/  SHFL.IDX PT, R24, R36, 0x5, 0x181f ;  /* 0x00b81f0024187f89 */ /* 0x00052800000e0000 */
[----:B------:R5:W-:Y:S01]  /*2940*/  LDGSTS.E.BYPASS.LTC128B.128 [R229+0x3100], [R34.64], !P3 ;  /* 0x0310000022e57fae */ /* 0x000be2000d901d74 */
[----:B---3--:R-:W-:-:S05]  /*2950*/  IADD3 R38, P1, R25, R235, RZ ;  /* 0x000000eb19267210 */ /* 0x008fca0007f3e0ff */
[----:B-1----:R-:W-:Y:S01]  /*2960*/  IMAD.X R39, R26, 0x1, R234, P1 ;  /* 0x000000011a277824 */ /* 0x002fe200008e06ea */
[----:B--2---:R-:W-:-:S05]  /*2970*/  IADD3 R36, P0, R31, R235, RZ ;  /* 0x000000eb1f247210 */ /* 0x004fca0007f1e0ff */
[--C-:B------:R-:W-:Y:S01]  /*2980*/  IMAD.X R37, R32, 0x1, R234.reuse, P0 ;  /* 0x0000000120257824 */ /* 0x100fe200000e06ea */
[-C--:B------:R-:W-:Y:S02]  /*2990*/  IADD3 R32, P2, R27, R235.reuse, RZ ;  /* 0x000000eb1b207210 */ /* 0x080fe40007f5e0ff */
[-C--:B-----5:R-:W-:Y:S02]  /*29a0*/  IADD3 R34, P5, R29, R235.reuse, RZ ;  /* 0x000000eb1d227210 */ /* 0x0a0fe40007fbe0ff */
[----:B------:R-:W-:Y:S01]  /*29b0*/  IADD3 R40, P0, R2, R235, RZ ;  /* 0x000000eb02287210 */ /* 0x000fe20007f1e0ff */
[--C-:B------:R-:W-:Y:S01]  /*29c0*/  IMAD.X R33, R28, 0x1, R234.reuse, P2 ;  /* 0x000000011c217824 */ /* 0x100fe200010e06ea */
[----:B------:R1:W-:Y:S01]  /*29d0*/  LDGSTS.E.BYPASS.LTC128B.128 [R229+0x3900], [R36.64], !P3 ;  /* 0x0390000024e57fae */ /* 0x0003e2000d901d74 */
[--C-:B------:R-:W-:Y:S02]  /*29e0*/  IMAD.X R35, R30, 0x1, R234.reuse, P5 ;  /* 0x000000011e237824 */ /* 0x100fe400028e06ea */
[----:B----4-:R-:W-:-:S03]  /*29f0*/  IMAD.X R41, R24, 0x1, R234, P0 ;  /* 0x0000000118297824 */ /* 0x010fc600000e06ea */
[----:B------:R1:W-:Y:S04]  /*2a00*/  LDGSTS.E.BYPASS.LTC128B.128 [R229+0x4100], [R34.64], !P3 ;  /* 0x0410000022e57fae */ /* 0x0003e8000d901d74 */
[----:B------:R1:W-:Y:S04]  /*2a10*/  LDGSTS.E.BYPASS.LTC128B.128 [R229+0x4900], [R32.64], !P3 ;  /* 0x0490000020e57fae */ /* 0x0003e8000d901d74 */
[----:B------:R1:W-:Y:S04]  /*2a20*/  LDGSTS.E.BYPASS.LTC128B.128 [R229+0x5100], [R38.64], !P3 ;  /* 0x0510000026e57fae */ /* 0x0003e8000d901d74 */
[----:B------:R1:W-:Y:S02]  /*2a30*/  LDGSTS.E.BYPASS.LTC128B.128 [R229+0x5900], [R40.64], !P3 ;  /* 0x0590000028e57fae */ /* 0x0003e4000d901d74 */
.L_x_150:
[----:B------:R-:W-:Y:S01]  /*2a40*/  LOP3.LUT R2, R168, 0xffffffe0, RZ, 0xc0, !PT ;  /* 0xffffffe0a8027812 */ /* 0x000fe200078ec0ff */
[----:B------:R-:W-:Y:S01]  /*2a50*/  ULDC UR12, c[0x0][0x324] ;  /* 0x0000c900000c7ab9 */ /* 0x000fe20000000800 */
[----:B------:R-:W-:Y:S01]  /*2a60*/  LEA.HI R25, R169, R7, RZ, 0x2 ;  /* 0x00000007a9197211 */ /* 0x000fe200078f10ff */
[----:B------:R-:W-:Y:S01]  /*2a70*/  ULDC UR15, c[0x0][0x1d0] ;  /* 0x00007400000f7ab9 */ /* 0x000fe20000000800 */
[----:B------:R-:W-:Y:S01]  /*2a80*/  SHF.R.S32.HI R27, RZ, 0x1f, R6 ;  /* 0x0000001fff1b7819 */ /* 0x000fe20000011406 */
[----:B------:R-:W-:Y:S01]  /*2a90*/  IMAD.IADD R2, R7, 0x1, -R2 ;  /* 0x0000000107027824 */ /* 0x000fe200078e0a02 */
[----:B------:R-:W-:Y:S01]  /*2aa0*/  LOP3.LUT R25, R25, 0xfffffffc, RZ, 0xc0, !PT ;  /* 0xfffffffc19197812 */ /* 0x000fe200078ec0ff */
[----:B------:R-:W-:Y:S01]  /*2ab0*/  ULOP3.LUT UR12, URZ, UR12, URZ, 0x33, !UPT ;  /* 0x0000000c3f0c7292 */ /* 0x000fe2000f8e333f */
[----:B------:R-:W-:Y:S01]  /*2ac0*/  LEA.HI R27, R27, R6, RZ, 0x2 ;  /* 0x000000061b1b7211 */ /* 0x000fe200078f10ff */
[----:B------:R-:W-:Y:S01]  /*2ad0*/  UIMAD UR15, UR7, UR15, UR35 ;  /* 0x0000000f070f72a4 */ /* 0x000fe2000f8e0223 */
[----:B------:R-:W-:Y:S01]  /*2ae0*/  SHF.R.S32.HI R24, RZ, 0x1f, R2 ;  /* 0x0000001fff187819 */ /* 0x000fe20000011402 */
[----:B------:R-:W-:Y:S01]  /*2af0*/  IMAD.IADD R25, R7, 0x1, -R25 ;  /* 0x0000000107197824 */ /* 0x000fe200078e0a19 */
[----:B------:R-:W-:Y:S01]  /*2b00*/  LOP3.LUT R27, R27, 0xffffffc, RZ, 0xc0, !PT ;  /* 0x0ffffffc1b1b7812 */ /* 0x000fe200078ec0ff */
[----:B------:R-:W0:Y:S01]  /*2b10*/  LDGDEPBAR ;  /* 0x00000000000079af */ /* 0x000e220000000000 */
[----:B------:R-:W-:Y:S01]  /*2b20*/  LEA.HI R7, R24, R2, RZ, 0x2 ;  /* 0x0000000218077211 */ /* 0x000fe200078f10ff */
[----:B------:R-:W-:Y:S01]  /*2b30*/  IMAD.IADD R5, R5, 0x1, R3 ;  /* 0x0000000105057824 */ /* 0x000fe200078e0203 */
[----:B------:R-:W-:Y:S01]  /*2b40*/  LEA.HI R24, R25, R25, RZ, 0x1 ;  /* 0x0000001919187211 */ /* 0x000fe200078f08ff */
[----:B------:R-:W-:Y:S01]  /*2b50*/  IMAD.IADD R27, R6, 0x1, -R27 ;  /* 0x00000001061b7824 */ /* 0x000fe200078e0a1b */
[----:B------:R-:W-:-:S02]  /*2b60*/  LEA.HI.SX32 R6, R7, UR14, 0x1e ;  /* 0x0000000e07067c11 */ /* 0x000fc4000f8ff2ff */
[----:B------:R-:W-:Y:S01]  /*2b70*/  PLOP3.LUT P1, PT, PT, PT, UP2, 0x80, 0x0 ;  /* 0x000000000000781c */ /* 0x000fe20003f2f028 */
[C---:B------:R-:W-:Y:S01]  /*2b80*/  IMAD.SHL.U32 R26, R24.reuse, 0x20, RZ ;  /* 0x00000020181a7824 */ /* 0x040fe200078e00ff */
[----:B------:R-:W-:Y:S01]  /*2b90*/  LOP3.LUT R24, R24, 0x1ffffffe, RZ, 0xc0, !PT ;  /* 0x1ffffffe18187812 */ /* 0x000fe200078ec0ff */
[----:B------:R-:W-:Y:S01]  /*2ba0*/  IMAD R6, R27, 0x10, R6 ;  /* 0x000000101b067824 */ /* 0x000fe200078e0206 */
[----:B------:R-:W-:Y:S02]  /*2bb0*/  PLOP3.LUT P0, PT, PT, PT, UP2, 0x80, 0x0 ;  /* 0x000000000000781c */ /* 0x000fe40003f0f028 */
[----:B------:R-:W-:Y:S01]  /*2bc0*/  LOP3.LUT R26, R26, 0xffffffc0, RZ, 0xc0, !PT ;  /* 0xffffffc01a1a7812 */ /* 0x000fe200078ec0ff */
[----:B------:R-:W-:Y:S01]  /*2bd0*/  IMAD.IADD R24, R25, 0x1, -R24 ;  /* 0x0000000119187824 */ /* 0x000fe200078e0a18 */
[----:B------:R-:W-:-:S03]  /*2be0*/  LOP3.LUT R237, R7, 0x7ffffffc, RZ, 0xc0, !PT ;  /* 0x7ffffffc07ed7812 */ /* 0x000fc600078ec0ff */
[----:B------:R-:W-:Y:S02]  /*2bf0*/  IMAD.IADD R6, R26, 0x1, R6 ;  /* 0x000000011a067824 */ /* 0x000fe400078e0206 */
[----:B------:R-:W-:Y:S02]  /*2c00*/  IMAD.IADD R237, R2, 0x1, -R237 ;  /* 0x0000000102ed7824 */ /* 0x000fe400078e0aed */
[----:B------:R-:W-:Y:S02]  /*2c10*/  IMAD R236, R24, 0x8, R6 ;  /* 0x0000000818ec7824 */ /* 0x000fe400078e0206 */
[----:B------:R-:W-:Y:S02]  /*2c20*/  IMAD.U32 R2, RZ, RZ, UR18 ;  /* 0x00000012ff027e24 */ /* 0x000fe4000f8e00ff */
[----:B------:R-:W-:-:S04]  /*2c30*/  @P1 IMAD.HI.U32 R6, R236, c[0x0][0x2c8], RZ ;  /* 0x0000b200ec061a27 */ /* 0x000fc800078e00ff */
[----:B-1----:R-:W-:Y:S01]  /*2c40*/  IMAD.MOV.U32 R33, RZ, RZ, R236 ;  /* 0x000000ffff217224 */ /* 0x002fe200078e00ec */
[----:B------:R-:W-:Y:S01]  /*2c50*/  @P0 SHF.R.U32.HI R33, RZ, c[0x0][0x2cc], R6 ;  /* 0x0000b300ff210a19 */ /* 0x000fe20000011606 */
[----:B------:R-:W-:Y:S01]  /*2c60*/  IMAD.SHL.U32 R237, R237, 0x2, RZ ;  /* 0x00000002eded7824 */ /* 0x000fe200078e00ff */
[----:B------:R-:W-:-:S03]  /*2c70*/  PLOP3.LUT P0, PT, PT, PT, UP0, 0x40, 0x0 ;  /* 0x000000000000781c */ /* 0x000fc60003f0e808 */
[----:B------:R-:W1:Y:S01]  /*2c80*/  SHFL.IDX PT, R6, R33, RZ, 0x1c1f ;  /* 0x001c1fff21067589 */ /* 0x000e6200000e0000 */
[C---:B------:R-:W-:Y:S02]  /*2c90*/  IADD3 R2, -R237.reuse, 0x1, R2 ;  /* 0x00000001ed027810 */ /* 0x040fe40007ffe102 */
[C---:B------:R-:W-:Y:S02]  /*2ca0*/  IADD3 R27, -R237.reuse, UR15, RZ ;  /* 0x0000000fed1b7c10 */ /* 0x040fe4000fffe1ff */
[----:B------:R-:W-:Y:S02]  /*2cb0*/  IADD3 R24, R2, -c[0x0][0x168], RZ ;  /* 0x80005a0002187a10 */ /* 0x000fe40007ffe0ff */
[----:B------:R-:W-:Y:S02]  /*2cc0*/  IADD3 R2, -R237, UR35, RZ ;  /* 0x00000023ed027c10 */ /* 0x000fe4000fffe1ff */
[C---:B------:R-:W-:Y:S02]  /*2cd0*/  IADD3 R32, R24.reuse, c[0x0][0x328], RZ ;  /* 0x0000ca0018207a10 */ /* 0x040fe40007ffe0ff */
[----:B------:R-:W-:-:S03]  /*2ce0*/  IADD3 R24, R24, UR12, RZ ;  /* 0x0000000c18187c10 */ /* 0x000fc6000fffe0ff */
[--C-:B-1----:R-:W-:Y:S02]  /*2cf0*/  IMAD.IADD R30, R32, 0x1, R6.reuse ;  /* 0x00000001201e7824 */ /* 0x102fe400078e0206 */
[----:B------:R-:W-:-:S03]  /*2d00*/  IMAD.IADD R3, R24, 0x1, R6 ;  /* 0x0000000118037824 */ /* 0x000fc600078e0206 */
[----:B------:R-:W-:Y:S01]  /*2d10*/  IMNMX R30, R30, R27, PT ;  /* 0x0000001b1e1e7217 */ /* 0x000fe20003800200 */
[----:B------:R-:W-:Y:S05]  /*2d20*/  @P0 BRA `(.L_x_151) ;  /* 0x0000015000000947 */ /* 0x000fea0003800000 */
[----:B------:R-:W-:Y:S01]  /*2d30*/  IMAD.U32 R7, RZ, RZ, UR10 ;  /* 0x0000000aff077e24 */ /* 0x000fe2000f8e00ff */
[----:B------:R-:W-:Y:S04]  /*2d40*/  BSSY B0, `(.L_x_152) ;  /* 0x000000f000007945 */ /* 0x000fe80003800000 */
[----:B------:R-:W-:-:S04]  /*2d50*/  IADD3 R7, R7, -c[0x0][0x168], R6 ;  /* 0x80005a0007077a10 */ /* 0x000fc80007ffe006 */
[----:B------:R-:W-:-:S13]  /*2d60*/  ISETP.GT.AND P0, PT, R7, -0x1, PT ;  /* 0xffffffff0700780c */ /* 0x000fda0003f04270 */
[----:B------:R-:W-:Y:S05]  /*2d70*/  @P0 BRA `(.L_x_153) ;  /* 0x0000007000000947 */ /* 0x000fea0003800000 */
[----:B------:R-:W-:Y:S01]  /*2d80*/  IMAD.MOV.U32 R6, RZ, RZ, c[0x0][0x32c] ;  /* 0x0000cb00ff067624 */ /* 0x000fe200078e00ff */
[----:B------:R-:W-:-:S04]  /*2d90*/  LOP3.LUT R7, RZ, R7, RZ, 0x33, !PT ;  /* 0x00000007ff077212 */ /* 0x000fc800078e33ff */
[----:B------:R-:W-:-:S13]  /*2da0*/  ISETP.NE.AND P0, PT, R6, 0x1, PT ;  /* 0x000000010600780c */ /* 0x000fda0003f05270 */
[----:B------:R-:W-:-:S05]  /*2db0*/  @P0 IMAD.HI.U32 R6, R7, c[0x0][0x330], RZ ;  /* 0x0000cc0007060a27 */ /* 0x000fca00078e00ff */
[----:B------:R-:W-:-:S04]  /*2dc0*/  @P0 SHF.R.U32.HI R7, RZ, c[0x0][0x334], R6 ;  /* 0x0000cd00ff070a19 */ /* 0x000fc80000011606 */
[----:B------:R-:W-:Y:S01]  /*2dd0*/  LOP3.LUT R7, RZ, R7, RZ, 0x33, !PT ;  /* 0x00000007ff077212 */ /* 0x000fe200078e33ff */
[----:B------:R-:W-:Y:S05]  /*2de0*/  BRA `(.L_x_154) ;  /* 0x0000004000007947 */ /* 0x000fea0003800000 */
.L_x_153:
[----:B------:R-:W-:-:S04]  /*2df0*/  MOV R6, c[0x0][0x32c] ;  /* 0x0000cb0000067a02 */ /* 0x000fc80000000f00 */
[----:B------:R-:W-:-:S13]  /*2e00*/  ISETP.NE.AND P0, PT, R6, 0x1, PT ;  /* 0x000000010600780c */ /* 0x000fda0003f05270 */
[----:B------:R-:W-:-:S05]  /*2e10*/  @P0 IMAD.HI.U32 R6, R7, c[0x0][0x330], RZ ;  /* 0x0000cc0007060a27 */ /* 0x000fca00078e00ff */
[----:B------:R-:W-:Y:S02]  /*2e20*/  @P0 SHF.R.U32.HI R7, RZ, c[0x0][0x334], R6 ;  /* 0x0000cd00ff070a19 */ /* 0x000fe40000011606 */
.L_x_154:
[----:B------:R-:W-:Y:S05]  /*2e30*/  BSYNC B0 ;  /* 0x0000000000007941 */ /* 0x000fea0003800000 */
.L_x_152:
[----:B------:R-:W-:-:S05]  /*2e40*/  IMAD R7, R7, c[0x0][0x32c], R2 ;  /* 0x0000cb0007077a24 */ /* 0x000fca00078e0202 */
[----:B------:R-:W-:Y:S02]  /*2e50*/  IADD3 R6, R7, c[0x0][0x32c], RZ ;  /* 0x0000cb0007067a10 */ /* 0x000fe40007ffe0ff */
[----:B------:R-:W-:Y:S02]  /*2e60*/  IMNMX R3, R3, R7, !PT ;  /* 0x0000000703037217 */ /* 0x000fe40007800200 */
[----:B------:R-:W-:Y:S02]  /*2e70*/  IMNMX R30, R30, R6, PT ;  /* 0x000000061e1e7217 */ /* 0x000fe40003800200 */
.L_x_151:
[----:B------:R-:W1:Y:S01]  /*2e80*/  SHFL.IDX PT, R6, R33, 0x1, 0x1c1f ;  /* 0x003c1f0021067f89 */ /* 0x000e6200000e0000 */
[----:B------:R-:W-:Y:S01]  /*2e90*/  PLOP3.LUT P0, PT, PT, PT, UP0, 0x40, 0x0 ;  /* 0x000000000000781c */ /* 0x000fe20003f0e808 */
[--C-:B-1----:R-:W-:Y:S02]  /*2ea0*/  IMAD.IADD R26, R32, 0x1, R6.reuse ;  /* 0x00000001201a7824 */ /* 0x102fe400078e0206 */
[----:B------:R-:W-:-:S03]  /*2eb0*/  IMAD.IADD R25, R24, 0x1, R6 ;  /* 0x0000000118197824 */ /* 0x000fc600078e0206 */
[----:B------:R-:W-:-:S07]  /*2ec0*/  IMNMX R26, R26, R27, PT ;  /* 0x0000001b1a1a7217 */ /* 0x000fce0003800200 */
        /* <DEDUP_REMOVED lines=13> */
.L_x_157:
[----:B------:R-:W-:-:S04]  /*2fa0*/  MOV R6, c[0x0][0x32c] ;  /* 0x0000cb0000067a02 */ /* 0x000fc80000000f00 */
[----:B------:R-:W-:-:S13]  /*2fb0*/  ISETP.NE.AND P0, PT, R6, 0x1, PT ;  /* 0x000000010600780c */ /* 0x000fda0003f05270 */
[----:B------:R-:W-:-:S05]  /*2fc0*/  @P0 IMAD.HI.U32 R6, R7, c[0x0][0x330], RZ ;  /* 0x0000cc0007060a27 */ /* 0x000fca00078e00ff */
[----:B------:R-:W-:Y:S02]  /*2fd0*/  @P0 SHF.R.U32.HI R7, RZ, c[0x0][0x334], R6 ;  /* 0x0000cd00ff070a19 */ /* 0x000fe40000011606 */
.L_x_158:
[----:B------:R-:W-:Y:S05]  /*2fe0*/  BSYNC B0 ;  /* 0x0000000000007941 */ /* 0x000fea0003800000 */
.L_x_156:
[----:B------:R-:W-:-:S05]  /*2ff0*/  IMAD R7, R7, c[0x0][0x32c], R2 ;  /* 0x0000cb0007077a24 */ /* 0x000fca00078e0202 */
[----:B------:R-:W-:Y:S02]  /*3000*/  IADD3 R6, R7, c[0x0][0x32c], RZ ;  /* 0x0000cb0007067a10 */ /* 0x000fe40007ffe0ff */
[----:B------:R-:W-:Y:S02]  /*3010*/  IMNMX R25, R25, R7, !PT ;  /* 0x0000000719197217 */ /* 0x000fe40007800200 */
[----:B------:R-:W-:Y:S02]  /*3020*/  IMNMX R26, R26, R6, PT ;  /* 0x000000061a1a7217 */ /* 0x000fe40003800200 */
.L_x_155:
[----:B------:R-:W-:Y:S01]  /*3030*/  UISETP.GE.AND UP3, UPT, UR35, 0xa, UPT ;  /* 0x0000000a2300788c */ /* 0x000fe2000bf66270 */
[----:B------:R-:W1:Y:S01]  /*3040*/  SHFL.IDX PT, R7, R33, 0x2, 0x1c1f ;  /* 0x005c1f0021077f89 */ /* 0x000e6200000e0000 */
[----:B------:R-:W-:Y:S02]  /*3050*/  UISETP.GE.AND UP6, UPT, UR35, 0x1, UPT ;  /* 0x000000012300788c */ /* 0x000fe4000bfc6270 */
[----:B------:R-:W-:Y:S02]  /*3060*/  UP2UR UR31, UPR, URZ, 0x8 ;  /* 0x000000083f1f7883 */ /* 0x000fe40008000000 */
[----:B------:R-:W-:Y:S01]  /*3070*/  PLOP3.LUT P1, PT, PT, PT, UP3, 0x40, 0x0 ;  /* 0x000000000000781c */ /* 0x000fe20003f2e838 */
[----:B------:R-:W-:Y:S01]  /*3080*/  UISETP.GE.AND UP3, UPT, UR35, 0x11, UPT ;  /* 0x000000112300788c */ /* 0x000fe2000bf66270 */
[----:B------:R-:W-:Y:S01]  /*3090*/  PLOP3.LUT P6, PT, PT, PT, UP6, 0x40, 0x0 ;  /* 0x000000000000781c */ /* 0x000fe20003fce868 */
[----:B------:R-:W-:Y:S01]  /*30a0*/  UISETP.GE.AND UP5, UPT, UR35, 0x2, UPT ;  /* 0x000000022300788c */ /* 0x000fe2000bfa6270 */
[C---:B------:R-:W-:Y:S01]  /*30b0*/  ISETP.GT.AND P1, PT, R3.reuse, 0x9, P1 ;  /* 0x000000090300780c */ /* 0x040fe20000f24270 */
[----:B------:R-:W-:Y:S01]  /*30c0*/  UP2UR UR30, UPR, URZ, 0x8 ;  /* 0x000000083f1e7883 */ /* 0x000fe20008000000 */
[C---:B------:R-:W-:Y:S01]  /*30d0*/  ISETP.GT.AND P6, PT, R3.reuse, RZ, P6 ;  /* 0x000000ff0300720c */ /* 0x040fe200037c4270 */
[----:B------:R-:W-:Y:S01]  /*30e0*/  UISETP.GE.AND UP4, UPT, UR35, 0x9, UPT ;  /* 0x000000092300788c */ /* 0x000fe2000bf86270 */
[----:B------:R-:W-:Y:S01]  /*30f0*/  PLOP3.LUT P0, PT, PT, PT, UP3, 0x40, 0x0 ;  /* 0x000000000000781c */ /* 0x000fe20003f0e838 */
[----:B------:R-:W-:Y:S01]  /*3100*/  UISETP.GE.AND UP3, UPT, UR35, 0x12, UPT ;  /* 0x000000122300788c */ /* 0x000fe2000bf66270 */
[----:B------:R-:W-:Y:S01]  /*3110*/  PLOP3.LUT P5, PT, PT, PT, UP5, 0x40, 0x0 ;  /* 0x000000000000781c */ /* 0x000fe20003fae858 */
[----:B------:R-:W-:Y:S01]  /*3120*/  UP2UR UR34, UPR, URZ, 0x40 ;  /* 0x000000403f227883 */ /* 0x000fe20008000000 */
[----:B------:R-:W-:Y:S01]  /*3130*/  ISETP.LT.OR P6, PT, R30, 0x1, P6 ;  /* 0x000000011e00780c */ /* 0x000fe200037c1670 */
[----:B------:R-:W-:Y:S01]  /*3140*/  UP2UR UR29, UPR, URZ, 0x8 ;  /* 0x000000083f1d7883 */ /* 0x000fe20008000000 */
[C---:B------:R-:W-:Y:S01]  /*3150*/  ISETP.GT.AND P5, PT, R3.reuse, 0x1, P5 ;  /* 0x000000010300780c */ /* 0x040fe20002fa4270 */
[----:B------:R-:W-:Y:S01]  /*3160*/  UP2UR UR33, UPR, URZ, 0x20 ;  /* 0x000000203f217883 */ /* 0x000fe20008000000 */
[----:B------:R-:W-:Y:S01]  /*3170*/  FSEL R128, R128, -INF , !P6 ;  /* 0xff80000080807808 */ /* 0x000fe20007000000 */
[----:B------:R-:W-:Y:S01]  /*3180*/  UP2UR UR32, UPR, URZ, 0x10 ;  /* 0x000000103f207883 */ /* 0x000fe20008000000 */
[----:B------:R-:W-:Y:S01]  /*3190*/  PLOP3.LUT P6, PT, PT, PT, UP3, 0x40, 0x0 ;  /* 0x000000000000781c */ /* 0x000fe20003fce838 */
[----:B------:R-:W-:Y:S01]  /*31a0*/  UISETP.GE.AND UP3, UPT, UR35, 0x19, UPT ;  /* 0x000000192300788c */ /* 0x000fe2000bf66270 */
[----:B------:R-:W-:Y:S01]  /*31b0*/  PLOP3.LUT P2, PT, PT, PT, UP4, 0x40, 0x0 ;  /* 0x000000000000781c */ /* 0x000fe20003f4e848 */
[----:B------:R-:W-:Y:S01]  /*31c0*/  UISETP.GE.AND UP6, UPT, UR35, 0x51, UPT ;  /* 0x000000512300788c */ /* 0x000fe2000bfc6270 */
[C---:B------:R-:W-:Y:S01]  /*31d0*/  ISETP.LT.OR P5, PT, R30.reuse, 0x2, P5 ;  /* 0x000000021e00780c */ /* 0x040fe20002fa1670 */
[----:B------:R-:W-:Y:S01]  /*31e0*/  UP2UR UR28, UPR, URZ, 0x8 ;  /* 0x000000083f1c7883 */ /* 0x000fe20008000000 */
[----:B------:R-:W-:Y:S01]  /*31f0*/  ISETP.GT.AND P2, PT, R3, 0x8, P2 ;  /* 0x000000080300780c */ /* 0x000fe20001744270 */
[----:B------:R-:W-:Y:S01]  /*3200*/  UISETP.GE.AND UP5, UPT, UR35, 0x52, UPT ;  /* 0x000000522300788c */ /* 0x000fe2000bfa6270 */
[----:B------:R-:W-:Y:S01]  /*3210*/  FSEL R129, R129, -INF , !P5 ;  /* 0xff80000081817808 */ /* 0x000fe20006800000 */
[----:B------:R-:W-:Y:S01]  /*3220*/  UISETP.GE.AND UP4, UPT, UR35, 0x59, UPT ;  /* 0x000000592300788c */ /* 0x000fe2000bf86270 */
[----:B------:R-:W-:Y:S01]  /*3230*/  PLOP3.LUT P5, PT, PT, PT, UP3, 0x40, 0x0 ;  /* 0x000000000000781c */ /* 0x000fe20003fae838 */
[----:B------:R-:W-:Y:S01]  /*3240*/  UISETP.GE.AND UP3, UPT, UR35, 0x1a, UPT ;  /* 0x0000001a2300788c */ /* 0x000fe2000bf66270 */
[----:B------:R-:W-:Y:S01]  /*3250*/  ISETP.LT.OR P2, PT, R30, 0x9, P2 ;  /* 0x000000091e00780c */ /* 0x000fe20001741670 */
[----:B-1----:R-:W-:Y:S01]  /*3260*/  IMAD.IADD R35, R32, 0x1, R7 ;  /* 0x0000000120237824 */ /* 0x002fe200078e0207 */
[----:B------:R-:W-:Y:S01]  /*3270*/  ISETP.LT.OR P1, PT, R30, 0xa, P1 ;  /* 0x0000000a1e00780c */ /* 0x000fe20000f21670 */
[----:B------:R-:W-:Y:S01]  /*3280*/  UP2UR UR27, UPR, URZ, 0x8 ;  /* 0x000000083f1b7883 */ /* 0x000fe20008000000 */
[----:B------:R-:W-:-:S02]  /*3290*/  FSEL R29, R124, -INF , !P2 ;  /* 0xff8000007c1d7808 */ /* 0x000fc40005000000 */
[----:B------:R-:W-:Y:S01]  /*32a0*/  PLOP3.LUT P2, PT, PT, PT, UP3, 0x40, 0x0 ;  /* 0x000000000000781c */ /* 0x000fe20003f4e838 */
[----:B------:R-:W-:Y:S01]  /*32b0*/  UISETP.GE.AND UP3, UPT, UR35, 0x21, UPT ;  /* 0x000000212300788c */ /* 0x000fe2000bf66270 */
[----:B------:R-:W-:Y:S02]  /*32c0*/  ISETP.GT.AND P0, PT, R3, 0x10, P0 ;  /* 0x000000100300780c */ /* 0x000fe40000704270 */
[----:B------:R-:W-:Y:S01]  /*32d0*/  FSEL R28, R125, -INF , !P1 ;  /* 0xff8000007d1c7808 */ /* 0x000fe20004800000 */
[----:B------:R-:W-:Y:S01]  /*32e0*/  UP2UR UR26, UPR, URZ, 0x8 ;  /* 0x000000083f1a7883 */ /* 0x000fe20008000000 */
[----:B------:R-:W-:Y:S02]  /*32f0*/  ISETP.LT.OR P0, PT, R30, 0x11, P0 ;  /* 0x000000111e00780c */ /* 0x000fe40000701670 */
[----:B------:R-:W-:Y:S01]  /*3300*/  PLOP3.LUT P1, PT, PT, PT, UP3, 0x40, 0x0 ;  /* 0x000000000000781c */ /* 0x000fe20003f2e838 */
[----:B------:R-:W-:Y:S01]  /*3310*/  UISETP.GE.AND UP3, UPT, UR35, 0x22, UPT ;  /* 0x000000222300788c */ /* 0x000fe2000bf66270 */
[----:B------:R-:W-:-:S02]  /*3320*/  ISETP.GT.AND P6, PT, R3, 0x11, P6 ;  /* 0x000000110300780c */ /* 0x000fc400037c4270 */
[----:B------:R-:W-:Y:S01]  /*3330*/  FSEL R120, R120, -INF , !P0 ;  /* 0xff80000078787808 */ /* 0x000fe20004000000 */
[----:B------:R-:W-:Y:S01]  /*3340*/  UP2UR UR25, UPR, URZ, 0x8 ;  /* 0x000000083f197883 */ /* 0x000fe20008000000 */
[C---:B------:R-:W-:Y:S02]  /*3350*/  ISETP.LT.OR P6, PT, R30.reuse, 0x12, P6 ;  /* 0x000000121e00780c */ /* 0x040fe400037c1670 */
[----:B------:R-:W-:Y:S01]  /*3360*/  PLOP3.LUT P0, PT, PT, PT, UP3, 0x40, 0x0 ;  /* 0x000000000000781c */ /* 0x000fe20003f0e838 */
[----:B------:R-:W-:Y:S01]  /*3370*/  UISETP.GE.AND UP3, UPT, UR35, 0x29, UPT ;  /* 0x000000292300788c */ /* 0x000fe2000bf66270 */
[----:B------:R-:W-:Y:S02]  /*3380*/  ISETP.GT.AND P5, PT, R3, 0x18, P5 ;  /* 0x000000180300780c */ /* 0x000fe40002fa4270 */
[----:B------:R-:W-:Y:S01]  /*3390*/  FSEL R121, R121, -INF , !P6 ;  /* 0xff80000079797808 */ /* 0x000fe20007000000 */
[----:B------:R-:W-:Y:S01]  /*33a0*/  UP2UR UR24, UPR, URZ, 0x8 ;  /* 0x000000083f187883 */ /* 0x000fe20008000000 */
[----:B------:R-:W-:-:S02]  /*33b0*/  ISETP.LT.OR P5, PT, R30, 0x19, P5 ;  /* 0x000000191e00780c */ /* 0x000fc40002fa1670 */
[----:B------:R-:W-:Y:S01]  /*33c0*/  PLOP3.LUT P6, PT, PT, PT, UP3, 0x40, 0x0 ;  /* 0x000000000000781c */ /* 0x000fe20003fce838 */
[----:B------:R-:W-:Y:S01]  /*33d0*/  UISETP.GE.AND UP3, UPT, UR35, 0x2a, UPT ;  /* 0x0000002a2300788c */ /* 0x000fe2000bf66270 */
[C---:B------:R-:W-:Y:S02]  /*33e0*/  ISETP.GT.AND P2, PT, R3.reuse, 0x19, P2 ;  /* 0x000000190300780c */ /* 0x040fe40001744270 */
        /* <DEDUP_REMOVED lines=8> */
[----:B------:R-:W-:Y:S02]  /*3470*/  ISETP.LT.OR P1, PT, R30, 0x21, P1 ;  /* 0x000000211e00780c */ /* 0x000fe40000f21670 */
        /* <DEDUP_REMOVED lines=38> */
[----:B------:R-:W-:Y:S02]  /*36e0*/  FSEL R168, R100, -INF , !P0 ;  /* 0xff80000064a87808 */ /* 0x000fe40004000000 */
[C---:B------:R-:W-:Y:S01]  /*36f0*/  ISETP.GT.AND P6, PT, R3.reuse, 0x39, P6 ;  /* 0x000000390300780c */ /* 0x040fe200037c4270 */
[----:B------:R-:W-:Y:S01]  /*3700*/  UP2UR UR15, UPR, URZ, 0x8 ;  /* 0x000000083f0f7883 */ /* 0x000fe20008000000 */
[----:B------:R-:W-:-:S02]  /*3710*/  ISETP.GT.AND P5, PT, R3, 0x40, P5 ;  /* 0x000000400300780c */ /* 0x000fc40002fa4270 */
[----:B------:R-:W-:Y:S01]  /*3720*/  PLOP3.LUT P0, PT, PT, PT, UP3, 0x40, 0x0 ;  /* 0x000000000000781c */ /* 0x000fe20003f0e838 */
[----:B------:R-:W-:Y:S01]  /*3730*/  UISETP.GE.AND UP3, UPT, UR35, 0x5a, UPT ;  /* 0x0000005a2300788c */ /* 0x000fe2000bf66270 */
[C---:B------:R-:W-:Y:S02]  /*3740*/  ISETP.GT.AND P2, PT, R3.reuse, 0x41, P2 ;  /* 0x000000410300780c */ /* 0x040fe40001744270 */
[C---:B------:R-:W-:Y:S02]  /*3750*/  ISETP.GT.AND P0, PT, R3.reuse, 0x49, P0 ;  /* 0x000000490300780c */ /* 0x040fe40000704270 */
[----:B------:R-:W-:Y:S02]  /*3760*/  ISETP.GT.AND P1, PT, R3, 0x48, P1 ;  /* 0x000000480300780c */ /* 0x000fe40000f24270 */
[C---:B------:R-:W-:Y:S02]  /*3770*/  ISETP.LT.OR P0, PT, R30.reuse, 0x4a, P0 ;  /* 0x0000004a1e00780c */ /* 0x040fe40000701670 */
[----:B------:R-:W-:-:S02]  /*3780*/  ISETP.LT.OR P6, PT, R30, 0x3a, P6 ;  /* 0x0000003a1e00780c */ /* 0x000fc400037c1670 */
[C---:B------:R-:W-:Y:S02]  /*3790*/  ISETP.LT.OR P5, PT, R30.reuse, 0x41, P5 ;  /* 0x000000411e00780c */ /* 0x040fe40002fa1670 */
[C---:B------:R-:W-:Y:S02]  /*37a0*/  ISETP.LT.OR P2, PT, R30.reuse, 0x42, P2 ;  /* 0x000000421e00780c */ /* 0x040fe40001741670 */
[----:B------:R-:W-:Y:S02]  /*37b0*/  ISETP.LT.OR P1, PT, R30, 0x49, P1 ;  /* 0x000000491e00780c */ /* 0x000fe40000f21670 */
[----:B------:R-:W-:Y:S02]  /*37c0*/  FSEL R154, R93, -INF , !P0 ;  /* 0xff8000005d9a7808 */ /* 0x000fe40004000000 */
[----:B------:R-:W-:Y:S02]  /*37d0*/  PLOP3.LUT P0, PT, PT, PT, UP0, 0x40, 0x0 ;  /* 0x000000000000781c */ /* 0x000fe40003f0e808 */
[----:B------:R-:W-:-:S02]  /*37e0*/  FSEL R169, R101, -INF , !P6 ;  /* 0xff80000065a97808 */ /* 0x000fc40007000000 */
[----:B------:R-:W-:Y:S02]  /*37f0*/  FSEL R208, R96, -INF , !P5 ;  /* 0xff80000060d07808 */ /* 0x000fe40006800000 */
[----:B------:R-:W-:Y:S02]  /*3800*/  FSEL R209, R97, -INF , !P2 ;  /* 0xff80000061d17808 */ /* 0x000fe40005000000 */
[----:B------:R-:W-:Y:S02]  /*3810*/  FSEL R210, R92, -INF , !P1 ;  /* 0xff8000005cd27808 */ /* 0x000fe40004800000 */
[----:B------:R-:W-:Y:S02]  /*3820*/  PLOP3.LUT P6, PT, PT, PT, UP6, 0x40, 0x0 ;  /* 0x000000000000781c */ /* 0x000fe40003fce868 */
[----:B------:R-:W-:Y:S02]  /*3830*/  PLOP3.LUT P5, PT, PT, PT, UP5, 0x40, 0x0 ;  /* 0x000000000000781c */ /* 0x000fe40003fae858 */
[----:B------:R-:W-:-:S02]  /*3840*/  PLOP3.LUT P2, PT, PT, PT, UP4, 0x40, 0x0 ;  /* 0x000000000000781c */ /* 0x000fc40003f4e848 */
[----:B------:R-:W-:Y:S02]  /*3850*/  PLOP3.LUT P1, PT, PT, PT, UP3, 0x40, 0x0 ;  /* 0x000000000000781c */ /* 0x000fe40003f2e838 */
[C---:B------:R-:W-:Y:S02]  /*3860*/  ISETP.GT.AND P6, PT, R3.reuse, 0x50, P6 ;  /* 0x000000500300780c */ /* 0x040fe400037c4270 */
[C---:B------:R-:W-:Y:S02]  /*3870*/  ISETP.GT.AND P5, PT, R3.reuse, 0x51, P5 ;  /* 0x000000510300780c */ /* 0x040fe40002fa4270 */
[C---:B------:R-:W-:Y:S02]  /*3880*/  ISETP.GT.AND P2, PT, R3.reuse, 0x58, P2 ;  /* 0x000000580300780c */ /* 0x040fe40001744270 */
[----:B------:R-:W-:Y:S01]  /*3890*/  ISETP.GT.AND P1, PT, R3, 0x59, P1 ;  /* 0x000000590300780c */ /* 0x000fe20000f24270 */
[----:B------:R-:W-:Y:S01]  /*38a0*/  IMAD.IADD R3, R24, 0x1, R7 ;  /* 0x0000000118037824 */ /* 0x000fe200078e0207 */
[----:B------:R-:W-:-:S02]  /*38b0*/  ISETP.LT.OR P6, PT, R30, 0x51, P6 ;  /* 0x000000511e00780c */ /* 0x000fc400037c1670 */
[C---:B------:R-:W-:Y:S02]  /*38c0*/  ISETP.LT.OR P5, PT, R30.reuse, 0x52, P5 ;  /* 0x000000521e00780c */ /* 0x040fe40002fa1670 */
[C---:B------:R-:W-:Y:S02]  /*38d0*/  ISETP.LT.OR P2, PT, R30.reuse, 0x59, P2 ;  /* 0x000000591e00780c */ /* 0x040fe40001741670 */
[----:B------:R-:W-:Y:S02]  /*38e0*/  ISETP.LT.OR P1, PT, R30, 0x5a, P1 ;  /* 0x0000005a1e00780c */ /* 0x000fe40000f21670 */
[----:B------:R-:W-:Y:S02]  /*38f0*/  IMNMX R35, R35, R27, PT ;  /* 0x0000001b23237217 */ /* 0x000fe40003800200 */
[----:B------:R-:W-:Y:S02]  /*3900*/  FSEL R153, R88, -INF , !P6 ;  /* 0xff80000058997808 */ /* 0x000fe40007000000 */
[----:B------:R-:W-:-:S02]  /*3910*/  FSEL R139, R89, -INF , !P5 ;  /* 0xff800000598b7808 */ /* 0x000fc40006800000 */
[----:B------:R-:W-:Y:S02]  /*3920*/  FSEL R135, R80, -INF , !P2 ;  /* 0xff80000050877808 */ /* 0x000fe40005000000 */
[----:B------:R-:W-:Y:S01]  /*3930*/  FSEL R132, R81, -INF , !P1 ;  /* 0xff80000051847808 */ /* 0x000fe20004800000 */
        /* <DEDUP_REMOVED lines=13> */
.L_x_161:
[----:B------:R-:W-:-:S04]  /*3a10*/  MOV R7, c[0x0][0x32c] ;  /* 0x0000cb0000077a02 */ /* 0x000fc80000000f00 */
[----:B------:R-:W-:-:S13]  /*3a20*/  ISETP.NE.AND P0, PT, R7, 0x1, PT ;  /* 0x000000010700780c */ /* 0x000fda0003f05270 */
[----:B------:R-:W-:-:S05]  /*3a30*/  @P0 IMAD.HI.U32 R7, R30, c[0x0][0x330], RZ ;  /* 0x0000cc001e070a27 */ /* 0x000fca00078e00ff */
[----:B------:R-:W-:Y:S02]  /*3a40*/  @P0 SHF.R.U32.HI R30, RZ, c[0x0][0x334], R7 ;  /* 0x0000cd00ff1e0a19 */ /* 0x000fe40000011607 */
.L_x_162:
[----:B------:R-:W-:Y:S05]  /*3a50*/  BSYNC B0 ;  /* 0x0000000000007941 */ /* 0x000fea0003800000 */
.L_x_160:
[----:B------:R-:W-:-:S05]  /*3a60*/  IMAD R30, R30, c[0x0][0x32c], R2 ;  /* 0x0000cb001e1e7a24 */ /* 0x000fca00078e0202 */
[----:B------:R-:W-:Y:S02]  /*3a70*/  IADD3 R7, R30, c[0x0][0x32c], RZ ;  /* 0x0000cb001e077a10 */ /* 0x000fe40007ffe0ff */
[----:B------:R-:W-:Y:S02]  /*3a80*/  IMNMX R3, R3, R30, !PT ;  /* 0x0000001e03037217 */ /* 0x000fe40007800200 */
[----:B------:R-:W-:Y:S02]  /*3a90*/  IMNMX R35, R35, R7, PT ;  /* 0x0000000723237217 */ /* 0x000fe40003800200 */
.L_x_159:
[----:B------:R-:W-:Y:S02]  /*3aa0*/  UP2UR UR37, UPR, URZ, 0x1 ;  /* 0x000000013f257883 */ /* 0x000fe40008000000 */
[----:B------:R-:W-:Y:S02]  /*3ab0*/  UISETP.NE.AND UP0, UPT, UR17, URZ, UPT ;  /* 0x0000003f1100728c */ /* 0x000fe4000bf05270 */
[----:B------:R-:W-:Y:S02]  /*3ac0*/  UP2UR UR41, UPR, URZ, 0x40 ;  /* 0x000000403f297883 */ /* 0x000fe40008000000 */
[----:B------:R-:W-:-:S02]  /*3ad0*/  UISETP.NE.AND UP6, UPT, UR29, URZ, UPT ;  /* 0x0000003f1d00728c */ /* 0x000fc4000bfc5270 */
[----:B------:R-:W-:Y:S02]  /*3ae0*/  UP2UR UR42, UPR, URZ, 0x1 ;  /* 0x000000013f2a7883 */ /* 0x000fe40008000000 */
[----:B------:R-:W-:Y:S02]  /*3af0*/  UISETP.NE.AND UP0, UPT, UR33, URZ, UPT ;  /* 0x0000003f2100728c */ /* 0x000fe4000bf05270 */
[----:B------:R-:W-:Y:S02]  /*3b00*/  UP2UR UR43, UPR, URZ, 0x40 ;  /* 0x000000403f2b7883 */ /* 0x000fe40008000000 */
[----:B------:R-:W-:Y:S02]  /*3b10*/  UISETP.NE.AND UP6, UPT, UR34, URZ, UPT ;  /* 0x0000003f2200728c */ /* 0x000fe4000bfc5270 */
[----:B------:R-:W-:Y:S01]  /*3b20*/  PLOP3.LUT P0, PT, PT, PT, UP0, 0x40, 0x0 ;  /* 0x000000000000781c */ /* 0x000fe20003f0e808 */
[----:B------:R-:W-:Y:S02]  /*3b30*/  UP2UR UR38, UPR, URZ, 0x8 ;  /* 0x000000083f267883 */ /* 0x000fe40008000000 */
[----:B------:R-:W-:Y:S01]  /*3b40*/  UISETP.NE.AND UP3, UPT, UR32, URZ, UPT ;  /* 0x0000003f2000728c */ /* 0x000fe2000bf65270 */
[----:B------:R-:W-:Y:S01]  /*3b50*/  PLOP3.LUT P1, PT, PT, PT, UP6, 0x40, 0x0 ;  /* 0x000000000000781c */ /* 0x000fe20003f2e868 */
[----:B------:R-:W-:Y:S01]  /*3b60*/  UP2UR UR39, UPR, URZ, 0x10 ;  /* 0x000000103f277883 */ /* 0x000fe20008000000 */
[C---:B------:R-:W-:Y:S01]  /*3b70*/  ISETP.GT.AND P0, PT, R25.reuse, 0x1, P0 ;  /* 0x000000011900780c */ /* 0x040fe20000704270 */
[----:B------:R-:W-:Y:S01]  /*3b80*/  UISETP.NE.AND UP6, UPT, UR43, URZ, UPT ;  /* 0x0000003f2b00728c */ /* 0x000fe2000bfc5270 */
[----:B------:R-:W-:Y:S01]  /*3b90*/  ISETP.GT.AND P1, PT, R25, RZ, P1 ;  /* 0x000000ff1900720c */ /* 0x000fe20000f24270 */
[----:B------:R-:W-:Y:S01]  /*3ba0*/  UP2UR UR40, UPR, URZ, 0x20 ;  /* 0x000000203f287883 */ /* 0x000fe20008000000 */
[C---:B------:R-:W-:Y:S01]  /*3bb0*/  ISETP.LT.OR P0, PT, R26.reuse, 0x2, P0 ;  /* 0x000000021a00780c */ /* 0x040fe20000701670 */
[----:B------:R-:W-:Y:S01]  /*3bc0*/  UISETP.NE.AND UP4, UPT, UR31, URZ, UPT ;  /* 0x0000003f1f00728c */ /* 0x000fe2000bf85270 */
[----:B------:R-:W-:Y:S01]  /*3bd0*/  PLOP3.LUT P5, PT, PT, PT, UP3, 0x40, 0x0 ;  /* 0x000000000000781c */ /* 0x000fe20003fae838 */
[----:B------:R-:W-:Y:S01]  /*3be0*/  UISETP.NE.AND UP5, UPT, UR30, URZ, UPT ;  /* 0x0000003f1e00728c */ /* 0x000fe2000bfa5270 */
[----:B------:R-:W-:Y:S01]  /*3bf0*/  ISETP.LT.OR P1, PT, R26, 0x1, P1 ;  /* 0x000000011a00780c */ /* 0x000fe20000f21670 */
[----:B------:R-:W-:Y:S01]  /*3c00*/  UISETP.NE.AND UP0, UPT, UR25, URZ, UPT ;  /* 0x0000003f1900728c */ /* 0x000fe2000bf05270 */
[----:B------:R-:W-:Y:S01]  /*3c10*/  FSEL R131, R131, -INF , !P0 ;  /* 0xff80000083837808 */ /* 0x000fe20004000000 */
[----:B------:R-:W-:Y:S01]  /*3c20*/  UISETP.NE.AND UP3, UPT, UR26, URZ, UPT ;  /* 0x0000003f1a00728c */ /* 0x000fe2000bf65270 */
[----:B------:R-:W-:Y:S01]  /*3c30*/  PLOP3.LUT P0, PT, PT, PT, UP6, 0x40, 0x0 ;  /* 0x000000000000781c */ /* 0x000fe20003f0e868 */
[----:B------:R-:W-:Y:S01]  /*3c40*/  UISETP.NE.AND UP6, UPT, UR21, URZ, UPT ;  /* 0x0000003f1500728c */ /* 0x000fe2000bfc5270 */
[C---:B------:R-:W-:Y:S01]  /*3c50*/  ISETP.GT.AND P5, PT, R25.reuse, 0x8, P5 ;  /* 0x000000081900780c */ /* 0x040fe20002fa4270 */
[----:B------:R-:W-:Y:S01]  /*3c60*/  UP2UR UR36, UPR, URZ, 0x4 ;  /* 0x000000043f247883 */ /* 0x000fe20008000000 */
[----:B------:R-:W-:Y:S01]  /*3c70*/  FSEL R130, R130, -INF , !P1 ;  /* 0xff80000082827808 */ /* 0x000fe20004800000 */
[----:B------:R-:W-:Y:S01]  /*3c80*/  UISETP.NE.AND UP2, UPT, UR16, URZ, UPT ;  /* 0x0000003f1000728c */ /* 0x000fe2000bf45270 */
[----:B------:R-:W-:Y:S01]  /*3c90*/  PLOP3.LUT P2, PT, PT, PT, UP4, 0x40, 0x0 ;  /* 0x000000000000781c */ /* 0x000fe20003f4e848 */
[----:B------:R-:W-:Y:S01]  /*3ca0*/  UISETP.NE.AND UP4, UPT, UR27, URZ, UPT ;  /* 0x0000003f1b00728c */ /* 0x000fe2000bf85270 */
[----:B------:R-:W-:Y:S01]  /*3cb0*/  PLOP3.LUT P1, PT, PT, PT, UP5, 0x40, 0x0 ;  /* 0x000000000000781c */ /* 0x000fe20003f2e858 */
[----:B------:R-:W-:Y:S01]  /*3cc0*/  UISETP.NE.AND UP5, UPT, UR28, URZ, UPT ;  /* 0x0000003f1c00728c */ /* 0x000fe2000bfa5270 */
[C---:B------:R-:W-:Y:S01]  /*3cd0*/  ISETP.GT.AND P0, PT, R25.reuse, 0x11, P0 ;  /* 0x000000111900780c */ /* 0x040fe20000704270 */
[----:B------:R-:W-:Y:S01]  /*3ce0*/  UP2UR UR35, UPR, URZ, 0x2 ;  /* 0x000000023f237883 */ /* 0x000fe20008000000 */
[----:B------:R-:W-:Y:S01]  /*3cf0*/  ISETP.LT.OR P5, PT, R26, 0x9, P5 ;  /* 0x000000091a00780c */ /* 0x000fe20002fa1670 */
[----:B------:R-:W-:Y:S01]  /*3d00*/  UISETP.NE.AND UP1, UPT, UR15, URZ, UPT ;  /* 0x0000003f0f00728c */ /* 0x000fe2000bf25270 */
[----:B------:R-:W-:-:S02]  /*3d10*/  ISETP.GT.AND P2, PT, R25, 0x9, P2 ;  /* 0x000000091900780c */ /* 0x000fc40001744270 */
[----:B------:R-:W-:Y:S02]  /*3d20*/  ISETP.GT.AND P1, PT, R25, 0x10, P1 ;  /* 0x000000101900780c */ /* 0x000fe40000f24270 */
[----:B------:R-:W-:Y:S02]  /*3d30*/  ISETP.LT.OR P0, PT, R26, 0x12, P0 ;  /* 0x000000121a00780c */ /* 0x000fe40000701670 */
[----:B------:R-:W-:Y:S02]  /*3d40*/  FSEL R31, R126, -INF , !P5 ;  /* 0xff8000007e1f7808 */ /* 0x000fe40006800000 */
[C---:B------:R-:W-:Y:S02]  /*3d50*/  ISETP.LT.OR P2, PT, R26.reuse, 0xa, P2 ;  /* 0x0000000a1a00780c */ /* 0x040fe40001741670 */
[----:B------:R-:W-:Y:S01]  /*3d60*/  PLOP3.LUT P5, PT, PT, PT, UP5, 0x40, 0x0 ;  /* 0x000000000000781c */ /* 0x000fe20003fae858 */
[----:B------:R-:W-:Y:S01]  /*3d70*/  UISETP.NE.AND UP5, UPT, UR20, URZ, UPT ;  /* 0x0000003f1400728c */ /* 0x000fe2000bfa5270 */
[----:B------:R-:W-:-:S02]  /*3d80*/  ISETP.LT.OR P1, PT, R26, 0x11, P1 ;  /* 0x000000111a00780c */ /* 0x000fc40000f21670 */
[----:B------:R-:W-:Y:S02]  /*3d90*/  FSEL R50, R123, -INF , !P0 ;  /* 0xff8000007b327808 */ /* 0x000fe40004000000 */
[----:B------:R-:W-:Y:S02]  /*3da0*/  FSEL R30, R127, -INF , !P2 ;  /* 0xff8000007f1e7808 */ /* 0x000fe40005000000 */
[----:B------:R-:W-:Y:S01]  /*3db0*/  PLOP3.LUT P0, PT, PT, PT, UP0, 0x40, 0x0 ;  /* 0x000000000000781c */ /* 0x000fe20003f0e808 */
[----:B------:R-:W-:Y:S01]  /*3dc0*/  UISETP.NE.AND UP0, UPT, UR22, URZ, UPT ;  /* 0x0000003f1600728c */ /* 0x000fe2000bf05270 */
[----:B------:R-:W-:Y:S02]  /*3dd0*/  ISETP.GT.AND P5, PT, R25, 0x18, P5 ;  /* 0x000000181900780c */ /* 0x000fe40002fa4270 */
[----:B------:R-:W-:Y:S01]  /*3de0*/  PLOP3.LUT P2, PT, PT, PT, UP4, 0x40, 0x0 ;  /* 0x000000000000781c */ /* 0x000fe20003f4e848 */
[----:B------:R-:W-:Y:S01]  /*3df0*/  UISETP.NE.AND UP4, UPT, UR24, URZ, UPT ;  /* 0x0000003f1800728c */ /* 0x000fe2000bf85270 */
[----:B------:R-:W-:-:S02]  /*3e00*/  FSEL R122, R122, -INF , !P1 ;  /* 0xff8000007a7a7808 */ /* 0x000fc40004800000 */
[----:B------:R-:W-:Y:S01]  /*3e10*/  PLOP3.LUT P1, PT, PT, PT, UP3, 0x40, 0x0 ;  /* 0x000000000000781c */ /* 0x000fe20003f2e838 */
[----:B------:R-:W-:Y:S01]  /*3e20*/  UISETP.NE.AND UP3, UPT, UR23, URZ, UPT ;  /* 0x0000003f1700728c */ /* 0x000fe2000bf65270 */
[C---:B------:R-:W-:Y:S02]  /*3e30*/  ISETP.GT.AND P0, PT, R25.reuse, 0x21, P0 ;  /* 0x000000211900780c */ /* 0x040fe40000704270 */
[C---:B------:R-:W-:Y:S02]  /*3e40*/  ISETP.LT.OR P5, PT, R26.reuse, 0x19, P5 ;  /* 0x000000191a00780c */ /* 0x040fe40002fa1670 */
[C---:B------:R-:W-:Y:S02]  /*3e50*/  ISETP.GT.AND P2, PT, R25.reuse, 0x19, P2 ;  /* 0x000000191900780c */ /* 0x040fe40001744270 */
[----:B------:R-:W-:Y:S02]  /*3e60*/  ISETP.GT.AND P1, PT, R25, 0x20, P1 ;  /* 0x000000201900780c */ /* 0x000fe40000f24270 */
[----:B------:R-:W-:-:S02]  /*3e70*/  ISETP.LT.OR P0, PT, R26, 0x22, P0 ;  /* 0x000000221a00780c */ /* 0x000fc40000701670 */
[----:B------:R-:W-:Y:S02]  /*3e80*/  FSEL R118, R118, -INF , !P5 ;  /* 0xff80000076767808 */ /* 0x000fe40006800000 */
[C---:B------:R-:W-:Y:S02]  /*3e90*/  ISETP.LT.OR P2, PT, R26.reuse, 0x1a, P2 ;  /* 0x0000001a1a00780c */ /* 0x040fe40001741670 */
[----:B------:R-:W-:Y:S01]  /*3ea0*/  PLOP3.LUT P5, PT, PT, PT, UP4, 0x40, 0x0 ;  /* 0x000000000000781c */ /* 0x000fe20003fae848 */
[----:B------:R-:W-:Y:S01]  /*3eb0*/  UISETP.NE.AND UP4, UPT, UR19, URZ, UPT ;  /* 0x0000003f1300728c */ /* 0x000fe2000bf85270 */
[----:B------:R-:W-:Y:S02]  /*3ec0*/  ISETP.LT.OR P1, PT, R26, 0x21, P1 ;  /* 0x000000211a00780c */ /* 0x000fe40000f21670 */
[----:B------:R-:W-:Y:S02]  /*3ed0*/  FSEL R48, R115, -INF , !P0 ;  /* 0xff80000073307808 */ /* 0x000fe40004000000 */
[----:B------:R-:W-:-:S02]  /*3ee0*/  FSEL R7, R119, -INF , !P2 ;  /* 0xff80000077077808 */ /* 0x000fc40005000000 */
[----:B------:R-:W-:Y:S01]  /*3ef0*/  PLOP3.LUT P0, PT, PT, PT, UP6, 0x40, 0x0 ;  /* 0x000000000000781c */ /* 0x000fe20003f0e868 */
[----:B------:R-:W-:Y:S01]  /*3f00*/  UISETP.NE.AND UP6, UPT, UR41, URZ, UPT ;  /* 0x0000003f2900728c */ /* 0x000fe2000bfc5270 */
[C---:B------:R-:W-:Y:S02]  /*3f10*/  ISETP.GT.AND P5, PT, R25.reuse, 0x28, P5 ;  /* 0x000000281900780c */ /* 0x040fe40002fa4270 */
[----:B------:R-:W-:Y:S01]  /*3f20*/  PLOP3.LUT P2, PT, PT, PT, UP3, 0x40, 0x0 ;  /* 0x000000000000781c */ /* 0x000fe20003f4e838 */
[----:B------:R-:W-:Y:S01]  /*3f30*/  UISETP.NE.AND UP3, UPT, UR18, URZ, UPT ;  /* 0x0000003f1200728c */ /* 0x000fe2000bf65270 */
[----:B------:R-:W-:Y:S01]  /*3f40*/  FSEL R49, R114, -INF , !P1 ;  /* 0xff80000072317808 */ /* 0x000fe20004800000 */
[----:B------:R-:W-:Y:S01]  /*3f50*/  UP2UR UR41, UPR, URZ, 0x40 ;  /* 0x000000403f297883 */ /* 0x000fe20008000000 */
[----:B------:R-:W-:Y:S01]  /*3f60*/  PLOP3.LUT P1, PT, PT, PT, UP0, 0x40, 0x0 ;  /* 0x000000000000781c */ /* 0x000fe20003f2e808 */
[----:B------:R-:W-:Y:S01]  /*3f70*/  UISETP.NE.AND UP0, UPT, UR42, URZ, UPT ;  /* 0x0000003f2a00728c */ /* 0x000fe2000bf05270 */
[----:B------:R-:W-:-:S02]  /*3f80*/  ISETP.GT.AND P0, PT, R25, 0x31, P0 ;  /* 0x000000311900780c */ /* 0x000fc40000704270 */
[C---:B------:R-:W-:Y:S02]  /*3f90*/  ISETP.LT.OR P5, PT, R26.reuse, 0x29, P5 ;  /* 0x000000291a00780c */ /* 0x040fe40002fa1670 */
[C---:B------:R-:W-:Y:S02]  /*3fa0*/  ISETP.GT.AND P2, PT, R25.reuse, 0x29, P2 ;  /* 0x000000291900780c */ /* 0x040fe40001744270 */
[----:B------:R-:W-:Y:S02]  /*3fb0*/  ISETP.GT.AND P1, PT, R25, 0x30, P1 ;  /* 0x000000301900780c */ /* 0x000fe40000f24270 */
[----:B------:R-:W-:Y:S02]  /*3fc0*/  ISETP.LT.OR P0, PT, R26, 0x32, P0 ;  /* 0x000000321a00780c */ /* 0x000fe40000701670 */
[----:B------:R-:W-:Y:S02]  /*3fd0*/  FSEL R96, R110, -INF , !P5 ;  /* 0xff8000006e607808 */ /* 0x000fe40006800000 */
[----:B------:R-:W-:-:S02]  /*3fe0*/  ISETP.LT.OR P2, PT, R26, 0x2a, P2 ;  /* 0x0000002a1a00780c */ /* 0x000fc40001741670 */
[----:B------:R-:W-:Y:S01]  /*3ff0*/  PLOP3.LUT P6, PT, PT, PT, UP5, 0x40, 0x0 ;  /* 0x000000000000781c */ /* 0x000fe20003fce858 */
[----:B------:R-:W-:Y:S01]  /*4000*/  UISETP.NE.AND UP5, UPT, UR40, URZ, UPT ;  /* 0x0000003f2800728c */ /* 0x000fe2000bfa5270 */
[----:B------:R-:W-:Y:S01]  /*4010*/  PLOP3.LUT P5, PT, PT, PT, UP4, 0x40, 0x0 ;  /* 0x000000000000781c */ /* 0x000fe20003fae848 */
[----:B------:R-:W-:Y:S01]  /*4020*/  UISETP.NE.AND UP4, UPT, UR39, URZ, UPT ;  /* 0x0000003f2700728c */ /* 0x000fe2000bf85270 */
[----:B------:R-:W-:Y:S01]  /*4030*/  ISETP.LT.OR P1, PT, R26, 0x31, P1 ;  /* 0x000000311a00780c */ /* 0x000fe20000f21670 */
[----:B------:R-:W-:Y:S01]  /*4040*/  UP2UR UR39, UPR, URZ, 0x4 ;  /* 0x000000043f277883 */ /* 0x000fe20008000000 */
[----:B------:R-:W-:Y:S01]  /*4050*/  FSEL R170, R107, -INF , !P0 ;  /* 0xff8000006baa7808 */ /* 0x000fe20004000000 */
[----:B------:R-:W-:Y:S01]  /*4060*/  UP2UR UR42, UPR, URZ, 0x20 ;  /* 0x000000203f2a7883 */ /* 0x000fe20008000000 */
[----:B------:R-:W-:Y:S01]  /*4070*/  FSEL R47, R111, -INF , !P2 ;  /* 0xff8000006f2f7808 */ /* 0x000fe20005000000 */
[----:B------:R-:W-:Y:S01]  /*4080*/  UP2UR UR43, UPR, URZ, 0x10 ;  /* 0x000000103f2b7883 */ /* 0x000fe20008000000 */
[----:B------:R-:W-:Y:S01]  /*4090*/  PLOP3.LUT P0, PT, PT, PT, UP2, 0x40, 0x0 ;  /* 0x000000000000781c */ /* 0x000fe20003f0e828 */
[----:B------:R-:W-:Y:S01]  /*40a0*/  UISETP.NE.AND UP2, UPT, UR27, URZ, UPT ;  /* 0x0000003f1b00728c */ /* 0x000fe2000bf45270 */
[C---:B------:R-:W-:Y:S01]  /*40b0*/  ISETP.GT.AND P6, PT, R25.reuse, 0x38, P6 ;  /* 0x000000381900780c */ /* 0x040fe200037c4270 */
[----:B------:R-:W-:Y:S01]  /*40c0*/  UP2UR UR40, UPR, URZ, 0x2 ;  /* 0x000000023f287883 */ /* 0x000fe20008000000 */
[C---:B------:R-:W-:Y:S01]  /*40d0*/  ISETP.GT.AND P5, PT, R25.reuse, 0x39, P5 ;  /* 0x000000391900780c */ /* 0x040fe20002fa4270 */
[----:B------:R-:W-:Y:S01]  /*40e0*/  UP2UR UR45, UPR, URZ, 0x4 ;  /* 0x000000043f2d7883 */ /* 0x000fe20008000000 */
[----:B------:R-:W-:Y:S01]  /*40f0*/  PLOP3.LUT P2, PT, PT, PT, UP3, 0x40, 0x0 ;  /* 0x000000000000781c */ /* 0x000fe20003f4e838 */
[----:B------:R-:W-:Y:S01]  /*4100*/  UISETP.NE.AND UP3, UPT, UR38, URZ, UPT ;  /* 0x0000003f2600728c */ /* 0x000fe2000bf65270 */
[----:B------:R-:W-:Y:S01]  /*4110*/  FSEL R187, R106, -INF , !P1 ;  /* 0xff8000006abb7808 */ /* 0x000fe20004800000 */
[----:B------:R-:W-:Y:S01]  /*4120*/  UP2UR UR38, UPR, URZ, 0x1 ;  /* 0x000000013f267883 */ /* 0x000fe20008000000 */
[----:B------:R-:W-:Y:S01]  /*4130*/  PLOP3.LUT P1, PT, PT, PT, UP0, 0x40, 0x0 ;  /* 0x000000000000781c */ /* 0x000fe20003f2e808 */
[----:B------:R-:W-:Y:S01]  /*4140*/  UISETP.NE.AND UP0, UPT, UR34, URZ, UPT ;  /* 0x0000003f2200728c */ /* 0x000fe2000bf05270 */
[C---:B------:R-:W-:Y:S01]  /*4150*/  ISETP.LT.OR P6, PT, R26.reuse, 0x39, P6 ;  /* 0x000000391a00780c */ /* 0x040fe200037c1670 */
[----:B------:R-:W-:Y:S01]  /*4160*/  UISETP.NE.AND UP2, UPT, UR33, URZ, UPT ;  /* 0x0000003f2100728c */ /* 0x000fe2000bf45270 */
[----:B------:R-:W-:Y:S01]  /*4170*/  ISETP.LT.OR P5, PT, R26, 0x3a, P5 ;  /* 0x0000003a1a00780c */ /* 0x000fe20002fa1670 */
[----:B------:R-:W-:Y:S01]  /*4180*/  UP2UR UR44, UPR, URZ, 0x8 ;  /* 0x000000083f2c7883 */ /* 0x000fe20008000000 */
[----:B------:R-:W-:-:S02]  /*4190*/  ISETP.GT.AND P0, PT, R25, 0x48, P0 ;  /* 0x000000481900780c */ /* 0x000fc40000704270 */
[C---:B------:R-:W-:Y:S02]  /*41a0*/  ISETP.GT.AND P2, PT, R25.reuse, 0x40, P2 ;  /* 0x000000401900780c */ /* 0x040fe40001744270 */
[----:B------:R-:W-:Y:S02]  /*41b0*/  ISETP.GT.AND P1, PT, R25, 0x41, P1 ;  /* 0x000000411900780c */ /* 0x000fe40000f24270 */
[----:B------:R-:W-:Y:S02]  /*41c0*/  FSEL R171, R102, -INF , !P6 ;  /* 0xff80000066ab7808 */ /* 0x000fe40007000000 */
[----:B------:R-:W-:Y:S02]  /*41d0*/  FSEL R172, R103, -INF , !P5 ;  /* 0xff80000067ac7808 */ /* 0x000fe40006800000 */
[C---:B------:R-:W-:Y:S02]  /*41e0*/  ISETP.LT.OR P0, PT, R26.reuse, 0x49, P0 ;  /* 0x000000491a00780c */ /* 0x040fe40000701670 */
[----:B------:R-:W-:-:S02]  /*41f0*/  ISETP.LT.OR P2, PT, R26, 0x41, P2 ;  /* 0x000000411a00780c */ /* 0x000fc40001741670 */
[----:B------:R-:W-:Y:S01]  /*4200*/  PLOP3.LUT P6, PT, PT, PT, UP1, 0x40, 0x0 ;  /* 0x000000000000781c */ /* 0x000fe20003fce818 */
[----:B------:R-:W-:Y:S01]  /*4210*/  UISETP.NE.AND UP1, UPT, UR28, URZ, UPT ;  /* 0x0000003f1c00728c */ /* 0x000fe2000bf25270 */
[----:B------:R-:W-:Y:S01]  /*4220*/  PLOP3.LUT P5, PT, PT, PT, UP6, 0x40, 0x0 ;  /* 0x000000000000781c */ /* 0x000fe20003fae868 */
[----:B------:R-:W-:Y:S01]  /*4230*/  UISETP.NE.AND UP6, UPT, UR29, URZ, UPT ;  /* 0x0000003f1d00728c */ /* 0x000fe2000bfc5270 */
[----:B------:R-:W-:Y:S02]  /*4240*/  ISETP.LT.OR P1, PT, R26, 0x42, P1 ;  /* 0x000000421a00780c */ /* 0x000fe40000f21670 */
[----:B------:R-:W-:Y:S02]  /*4250*/  FSEL R206, R94, -INF , !P0 ;  /* 0xff8000005ece7808 */ /* 0x000fe40004000000 */
[----:B------:R-:W-:Y:S02]  /*4260*/  FSEL R211, R98, -INF , !P2 ;  /* 0xff80000062d37808 */ /* 0x000fe40005000000 */
[----:B------:R-:W-:Y:S01]  /*4270*/  PLOP3.LUT P0, PT, PT, PT, UP3, 0x40, 0x0 ;  /* 0x000000000000781c */ /* 0x000fe20003f0e838 */
[----:B------:R-:W-:Y:S01]  /*4280*/  UISETP.NE.AND UP3, UPT, UR32, URZ, UPT ;  /* 0x0000003f2000728c */ /* 0x000fe2000bf65270 */
[----:B------:R-:W-:-:S02]  /*4290*/  ISETP.GT.AND P6, PT, R25, 0x49, P6 ;  /* 0x000000491900780c */ /* 0x000fc400037c4270 */
[----:B------:R-:W-:Y:S02]  /*42a0*/  ISETP.GT.AND P5, PT, R25, 0x50, P5 ;  /* 0x000000501900780c */ /* 0x000fe40002fa4270 */
[----:B------:R-:W-:Y:S01]  /*42b0*/  PLOP3.LUT P2, PT, PT, PT, UP5, 0x40, 0x0 ;  /* 0x000000000000781c */ /* 0x000fe20003f4e858 */
[----:B------:R-:W-:Y:S01]  /*42c0*/  UISETP.NE.AND UP5, UPT, UR30, URZ, UPT ;  /* 0x0000003f1e00728c */ /* 0x000fe2000bfa5270 */
[----:B------:R-:W-:Y:S02]  /*42d0*/  FSEL R155, R99, -INF , !P1 ;  /* 0xff800000639b7808 */ /* 0x000fe40004800000 */
[----:B------:R-:W-:Y:S01]  /*42e0*/  PLOP3.LUT P1, PT, PT, PT, UP4, 0x40, 0x0 ;  /* 0x000000000000781c */ /* 0x000fe20003f2e848 */
[----:B------:R-:W-:Y:S01]  /*42f0*/  UISETP.NE.AND UP4, UPT, UR31, URZ, UPT ;  /* 0x0000003f1f00728c */ /* 0x000fe2000bf85270 */
[----:B------:R-:W-:Y:S02]  /*4300*/  ISETP.GT.AND P0, PT, R25, 0x59, P0 ;  /* 0x000000591900780c */ /* 0x000fe40000704270 */
[----:B------:R-:W-:-:S02]  /*4310*/  ISETP.LT.OR P6, PT, R26, 0x4a, P6 ;  /* 0x0000004a1a00780c */ /* 0x000fc400037c1670 */
[C---:B------:R-:W-:Y:S02]  /*4320*/  ISETP.LT.OR P5, PT, R26.reuse, 0x51, P5 ;  /* 0x000000511a00780c */ /* 0x040fe40002fa1670 */
[C---:B------:R-:W-:Y:S02]  /*4330*/  ISETP.GT.AND P2, PT, R25.reuse, 0x51, P2 ;  /* 0x000000511900780c */ /* 0x040fe40001744270 */
[----:B------:R-:W-:Y:S02]  /*4340*/  ISETP.GT.AND P1, PT, R25, 0x58, P1 ;  /* 0x000000581900780c */ /* 0x000fe40000f24270 */
[----:B------:R-:W-:Y:S02]  /*4350*/  ISETP.LT.OR P0, PT, R26, 0x5a, P0 ;  /* 0x0000005a1a00780c */ /* 0x000fe40000701670 */
[----:B------:R-:W-:Y:S02]  /*4360*/  FSEL R152, R95, -INF , !P6 ;  /* 0xff8000005f987808 */ /* 0x000fe40007000000 */
[----:B------:R-:W-:-:S02]  /*4370*/  FSEL R137, R90, -INF , !P5 ;  /* 0xff8000005a897808 */ /* 0x000fc40006800000 */
[C---:B------:R-:W-:Y:S02]  /*4380*/  ISETP.LT.OR P2, PT, R26.reuse, 0x52, P2 ;  /* 0x000000521a00780c */ /* 0x040fe40001741670 */
[----:B------:R-:W-:Y:S01]  /*4390*/  PLOP3.LUT P6, PT, PT, PT, UP0, 0x40, 0x0 ;  /* 0x000000000000781c */ /* 0x000fe20003fce808 */
[----:B------:R-:W-:Y:S01]  /*43a0*/  UISETP.NE.AND UP0, UPT, UR26, URZ, UPT ;  /* 0x0000003f1a00728c */ /* 0x000fe2000bf05270 */
[----:B------:R-:W-:Y:S01]  /*43b0*/  PLOP3.LUT P5, PT, PT, PT, UP2, 0x40, 0x0 ;  /* 0x000000000000781c */ /* 0x000fe20003fae828 */
[----:B------:R-:W-:Y:S01]  /*43c0*/  UISETP.NE.AND UP2, UPT, UR45, URZ, UPT ;  /* 0x0000003f2d00728c */ /* 0x000fe2000bf45270 */
[----:B------:R-:W-:Y:S02]  /*43d0*/  ISETP.LT.OR P1, PT, R26, 0x59, P1 ;  /* 0x000000591a00780c */ /* 0x000fe40000f21670 */
[----:B------:R-:W-:Y:S02]  /*43e0*/  FSEL R125, R83, -INF , !P0 ;  /* 0xff800000537d7808 */ /* 0x000fe40004000000 */
[----:B------:R-:W-:-:S02]  /*43f0*/  FSEL R134, R91, -INF , !P2 ;  /* 0xff8000005b867808 */ /* 0x000fc40005000000 */
[C---:B------:R-:W-:Y:S02]  /*4400*/  ISETP.GT.AND P6, PT, R3.reuse, RZ, P6 ;  /* 0x000000ff0300720c */ /* 0x040fe400037c4270 */
[----:B------:R-:W-:Y:S02]  /*4410*/  ISETP.GT.AND P5, PT, R3, 0x1, P5 ;  /* 0x000000010300780c */ /* 0x000fe40002fa4270 */
[----:B------:R-:W-:Y:S01]  /*4420*/  PLOP3.LUT P0, PT, PT, PT, UP5, 0x40, 0x0 ;  /* 0x000000000000781c */ /* 0x000fe20003f0e858 */
[----:B------:R-:W-:Y:S01]  /*4430*/  UISETP.NE.AND UP5, UPT, UR22, URZ, UPT ;  /* 0x0000003f1600728c */ /* 0x000fe2000bfa5270 */
[----:B------:R-:W-:Y:S01]  /*4440*/  PLOP3.LUT P2, PT, PT, PT, UP3, 0x40, 0x0 ;  /* 0x000000000000781c */ /* 0x000fe20003f4e838 */
[----:B------:R-:W-:Y:S01]  /*4450*/  UISETP.NE.AND UP3, UPT, UR24, URZ, UPT ;  /* 0x0000003f1800728c */ /* 0x000fe2000bf65270 */
[----:B------:R-:W-:Y:S02]  /*4460*/  FSEL R127, R82, -INF , !P1 ;  /* 0xff800000527f7808 */ /* 0x000fe40004800000 */
[----:B------:R-:W-:Y:S01]  /*4470*/  PLOP3.LUT P1, PT, PT, PT, UP4, 0x40, 0x0 ;  /* 0x000000000000781c */ /* 0x000fe20003f2e848 */
[----:B------:R-:W-:Y:S01]  /*4480*/  UP2UR UR45, UPR, URZ, 0x8 ;  /* 0x000000083f2d7883 */ /* 0x000fe20008000000 */
[C---:B------:R-:W-:Y:S01]  /*4490*/  ISETP.LT.OR P6, PT, R35.reuse, 0x1, P6 ;  /* 0x000000012300780c */ /* 0x040fe200037c1670 */
[----:B------:R-:W-:Y:S01]  /*44a0*/  UISETP.NE.AND UP3, UPT, UR25, URZ, UPT ;  /* 0x0000003f1900728c */ /* 0x000fe2000bf65270 */
[----:B------:R-:W-:Y:S01]  /*44b0*/  ISETP.LT.OR P5, PT, R35, 0x2, P5 ;  /* 0x000000022300780c */ /* 0x000fe20002fa1670 */
[----:B------:R-:W-:Y:S01]  /*44c0*/  UISETP.NE.AND UP4, UPT, UR23, URZ, UPT ;  /* 0x0000003f1700728c */ /* 0x000fe2000bf85270 */
[----:B------:R-:W-:-:S02]  /*44d0*/  ISETP.GT.AND P0, PT, R3, 0x10, P0 ;  /* 0x000000100300780c */ /* 0x000fc40000704270 */
[C---:B------:R-:W-:Y:S02]  /*44e0*/  ISETP.GT.AND P2, PT, R3.reuse, 0x8, P2 ;  /* 0x000000080300780c */ /* 0x040fe40001744270 */
[----:B------:R-:W-:Y:S02]  /*44f0*/  ISETP.GT.AND P1, PT, R3, 0x9, P1 ;  /* 0x000000090300780c */ /* 0x000fe40000f24270 */
[----:B------:R-:W-:Y:S02]  /*4500*/  FSEL R180, R76, -INF , !P6 ;  /* 0xff8000004cb47808 */ /* 0x000fe40007000000 */
[----:B------:R-:W-:Y:S02]  /*4510*/  FSEL R184, R77, -INF , !P5 ;  /* 0xff8000004db87808 */ /* 0x000fe40006800000 */
[C---:B------:R-:W-:Y:S02]  /*4520*/  ISETP.LT.OR P0, PT, R35.reuse, 0x11, P0 ;  /* 0x000000112300780c */ /* 0x040fe40000701670 */
[----:B------:R-:W-:Y:S01]  /*4530*/  PLOP3.LUT P6, PT, PT, PT, UP6, 0x40, 0x0 ;  /* 0x000000000000781c */ /* 0x000fe20003fce868 */
[----:B------:R-:W-:Y:S01]  /*4540*/  UISETP.NE.AND UP6, UPT, UR21, URZ, UPT ;  /* 0x0000003f1500728c */ /* 0x000fe2000bfc5270 */
[----:B------:R-:W-:Y:S01]  /*4550*/  PLOP3.LUT P5, PT, PT, PT, UP1, 0x40, 0x0 ;  /* 0x000000000000781c */ /* 0x000fe20003fae818 */
[----:B------:R-:W-:Y:S01]  /*4560*/  UISETP.NE.AND UP1, UPT, UR20, URZ, UPT ;  /* 0x0000003f1400728c */ /* 0x000fe2000bf25270 */
[----:B------:R-:W-:-:S02]  /*4570*/  ISETP.LT.OR P2, PT, R35, 0x9, P2 ;  /* 0x000000092300780c */ /* 0x000fc40001741670 */
[----:B------:R-:W-:Y:S02]  /*4580*/  ISETP.LT.OR P1, PT, R35, 0xa, P1 ;  /* 0x0000000a2300780c */ /* 0x000fe40000f21670 */
[----:B------:R-:W-:Y:S02]  /*4590*/  FSEL R41, R68, -INF , !P0 ;  /* 0xff80000044297808 */ /* 0x000fe40004000000 */
[C---:B------:R-:W-:Y:S02]  /*45a0*/  ISETP.GT.AND P6, PT, R3.reuse, 0x11, P6 ;  /* 0x000000110300780c */ /* 0x040fe400037c4270 */
[----:B------:R-:W-:Y:S02]  /*45b0*/  ISETP.GT.AND P5, PT, R3, 0x18, P5 ;  /* 0x000000180300780c */ /* 0x000fe40002fa4270 */
[----:B------:R-:W-:Y:S01]  /*45c0*/  PLOP3.LUT P0, PT, PT, PT, UP3, 0x40, 0x0 ;  /* 0x000000000000781c */ /* 0x000fe20003f0e838 */
[----:B------:R-:W-:Y:S01]  /*45d0*/  UISETP.NE.AND UP3, UPT, UR45, URZ, UPT ;  /* 0x0000003f2d00728c */ /* 0x000fe2000bf65270 */
[----:B------:R-:W-:-:S02]  /*45e0*/  FSEL R183, R72, -INF , !P2 ;  /* 0xff80000048b77808 */ /* 0x000fc40005000000 */
[----:B------:R-:W-:Y:S02]  /*45f0*/  FSEL R44, R73, -INF , !P1 ;  /* 0xff800000492c7808 */ /* 0x000fe40004800000 */
[----:B------:R-:W-:Y:S01]  /*4600*/  PLOP3.LUT P2, PT, PT, PT, UP2, 0x40, 0x0 ;  /* 0x000000000000781c */ /* 0x000fe20003f4e828 */
[----:B------:R-:W-:Y:S01]  /*4610*/  UISETP.NE.AND UP2, UPT, UR19, URZ, UPT ;  /* 0x0000003f1300728c */ /* 0x000fe2000bf45270 */
[----:B------:R-:W-:Y:S01]  /*4620*/  PLOP3.LUT P1, PT, PT, PT, UP0, 0x40, 0x0 ;  /* 0x000000000000781c */ /* 0x000fe20003f2e808 */
[----:B------:R-:W-:Y:S01]  /*4630*/  UISETP.NE.AND UP0, UPT, UR18, URZ, UPT ;  /* 0x0000003f1200728c */ /* 0x000fe2000bf05270 */
[C---:B------:R-:W-:Y:S02]  /*4640*/  ISETP.LT.OR P6, PT, R35.reuse, 0x12, P6 ;  /* 0x000000122300780c */ /* 0x040fe400037c1670 */
[----:B------:R-:W-:Y:S02]  /*4650*/  ISETP.LT.OR P5, PT, R35, 0x19, P5 ;  /* 0x000000192300780c */ /* 0x000fe40002fa1670 */
        /* <DEDUP_REMOVED lines=29> */
[----:B------:R-:W-:Y:S01]  /*4830*/  FSEL R240, R17, -INF , !P5 ;  /* 0xff80000011f07808 */ /* 0x000fe20006800000 */
[----:B------:R-:W1:Y:S01]  /*4840*/  SHFL.IDX PT, R16, R33, 0x3, 0x1c1f ;  /* 0x007c1f0021107f89 */ /* 0x000e6200000e0000 */
        /* <DEDUP_REMOVED lines=8> */
[----:B------:R-:W-:Y:S01]  /*48d0*/  PLOP3.LUT P0, PT, PT, PT, UP1, 0x40, 0x0 ;  /* 0x000000000000781c */ /* 0x000fe20003f0e818 */
[----:B------:R-:W-:Y:S01]  /*48e0*/  UISETP.NE.AND UP1, UPT, UR35, URZ, UPT ;  /* 0x0000003f2300728c */ /* 0x000fe2000bf25270 */
[----:B------:R-:W-:Y:S02]  /*48f0*/  FSEL R136, R60, -INF , !P2 ;  /* 0xff8000003c887808 */ /* 0x000fe40005000000 */
[----:B------:R-:W-:Y:S02]  /*4900*/  FSEL R133, R61, -INF , !P1 ;  /* 0xff8000003d857808 */ /* 0x000fe40004800000 */
[----:B------:R-:W-:Y:S01]  /*4910*/  PLOP3.LUT P2, PT, PT, PT, UP0, 0x40, 0x0 ;  /* 0x000000000000781c */ /* 0x000fe20003f4e808 */
[----:B------:R-:W-:Y:S01]  /*4920*/  UISETP.NE.AND UP0, UPT, UR37, URZ, UPT ;  /* 0x0000003f2500728c */ /* 0x000fe2000bf05270 */
[----:B------:R-:W-:Y:S01]  /*4930*/  PLOP3.LUT P1, PT, PT, PT, UP2, 0x40, 0x0 ;  /* 0x000000000000781c */ /* 0x000fe20003f2e828 */
[----:B------:R-:W-:Y:S01]  /*4940*/  UISETP.NE.AND UP2, UPT, UR36, URZ, UPT ;  /* 0x0000003f2400728c */ /* 0x000fe2000bf45270 */
[----:B------:R-:W-:-:S02]  /*4950*/  ISETP.GT.AND P0, PT, R3, 0x49, P0 ;  /* 0x000000490300780c */ /* 0x000fc40000704270 */
[C---:B------:R-:W-:Y:S02]  /*4960*/  ISETP.GT.AND P6, PT, R3.reuse, 0x39, P6 ;  /* 0x000000390300780c */ /* 0x040fe400037c4270 */
        /* <DEDUP_REMOVED lines=8> */
[----:B------:R-:W-:Y:S01]  /*49f0*/  FSEL R174, R9, -INF , !P0 ;  /* 0xff80000009ae7808 */ /* 0x000fe20004000000 */
[----:B-1----:R-:W-:Y:S01]  /*4a00*/  IMAD.IADD R9, R24, 0x1, R16 ;  /* 0x0000000118097824 */ /* 0x002fe200078e0210 */
[----:B------:R-:W-:Y:S02]  /*4a10*/  PLOP3.LUT P0, PT, PT, PT, UP0, 0x40, 0x0 ;  /* 0x000000000000781c */ /* 0x000fe40003f0e808 */
[----:B------:R-:W-:-:S02]  /*4a20*/  FSEL R124, R13, -INF , !P6 ;  /* 0xff8000000d7c7808 */ /* 0x000fc40007000000 */
[----:B------:R-:W-:Y:S02]  /*4a30*/  FSEL R156, R56, -INF , !P5 ;  /* 0xff800000389c7808 */ /* 0x000fe40006800000 */
[----:B------:R-:W-:Y:S02]  /*4a40*/  FSEL R157, R57, -INF , !P2 ;  /* 0xff800000399d7808 */ /* 0x000fe40005000000 */
[----:B------:R-:W-:Y:S01]  /*4a50*/  FSEL R159, R8, -INF , !P1 ;  /* 0xff800000089f7808 */ /* 0x000fe20004800000 */
[----:B------:R-:W-:Y:S01]  /*4a60*/  IMAD.IADD R8, R32, 0x1, R16 ;  /* 0x0000000120087824 */ /* 0x000fe200078e0210 */
[----:B------:R-:W-:Y:S02]  /*4a70*/  PLOP3.LUT P6, PT, PT, PT, UP6, 0x40, 0x0 ;  /* 0x000000000000781c */ /* 0x000fe40003fce868 */
[----:B------:R-:W-:Y:S02]  /*4a80*/  PLOP3.LUT P5, PT, PT, PT, UP5, 0x40, 0x0 ;  /* 0x000000000000781c */ /* 0x000fe40003fae858 */
[----:B------:R-:W-:-:S02]  /*4a90*/  PLOP3.LUT P2, PT, PT, PT, UP4, 0x40, 0x0 ;  /* 0x000000000000781c */ /* 0x000fc40003f4e848 */
[----:B------:R-:W-:Y:S02]  /*4aa0*/  PLOP3.LUT P1, PT, PT, PT, UP3, 0x40, 0x0 ;  /* 0x000000000000781c */ /* 0x000fe40003f2e838 */
[C---:B------:R-:W-:Y:S02]  /*4ab0*/  ISETP.GT.AND P6, PT, R3.reuse, 0x50, P6 ;  /* 0x000000500300780c */ /* 0x040fe400037c4270 */
[C---:B------:R-:W-:Y:S02]  /*4ac0*/  ISETP.GT.AND P5, PT, R3.reuse, 0x51, P5 ;  /* 0x000000510300780c */ /* 0x040fe40002fa4270 */
[C---:B------:R-:W-:Y:S02]  /*4ad0*/  ISETP.GT.AND P2, PT, R3.reuse, 0x58, P2 ;  /* 0x000000580300780c */ /* 0x040fe40001744270 */
[----:B------:R-:W-:Y:S02]  /*4ae0*/  ISETP.GT.AND P1, PT, R3, 0x59, P1 ;  /* 0x000000590300780c */ /* 0x000fe40000f24270 */
        /* <DEDUP_REMOVED lines=22> */
.L_x_165:
[----:B------:R-:W-:-:S04]  /*4c50*/  MOV R3, c[0x0][0x32c] ;  /* 0x0000cb0000037a02 */ /* 0x000fc80000000f00 */
[----:B------:R-:W-:-:S13]  /*4c60*/  ISETP.NE.AND P0, PT, R3, 0x1, PT ;  /* 0x000000010300780c */ /* 0x000fda0003f05270 */
[----:B------:R-:W-:-:S05]  /*4c70*/  @P0 IMAD.HI.U32 R3, R16, c[0x0][0x330], RZ ;  /* 0x0000cc0010030a27 */ /* 0x000fca00078e00ff */
[----:B------:R-:W-:Y:S02]  /*4c80*/  @P0 SHF.R.U32.HI R16, RZ, c[0x0][0x334], R3 ;  /* 0x0000cd00ff100a19 */ /* 0x000fe40000011603 */
.L_x_166:
[----:B------:R-:W-:Y:S05]  /*4c90*/  BSYNC B0 ;  /* 0x0000000000007941 */ /* 0x000fea0003800000 */
.L_x_164:
[----:B------:R-:W-:-:S05]  /*4ca0*/  IMAD R16, R16, c[0x0][0x32c], R2 ;  /* 0x0000cb0010107a24 */ /* 0x000fca00078e0202 */
[----:B------:R-:W-:Y:S02]  /*4cb0*/  IADD3 R2, R16, c[0x0][0x32c], RZ ;  /* 0x0000cb0010027a10 */ /* 0x000fe40007ffe0ff */
[----:B------:R-:W-:Y:S02]  /*4cc0*/  IMNMX R9, R9, R16, !PT ;  /* 0x0000001009097217 */ /* 0x000fe40007800200 */
[----:B------:R-:W-:Y:S02]  /*4cd0*/  IMNMX R8, R8, R2, PT ;  /* 0x0000000208087217 */ /* 0x000fe40003800200 */
.L_x_163:
[----:B------:R-:W-:Y:S01]  /*4ce0*/  FMNMX.FTZ R3, R128, R129, !PT ;  /* 0x0000008180037209 */ /* 0x000fe20007810000 */
[----:B------:R-:W-:Y:S01]  /*4cf0*/  UP2UR UR35, UPR, URZ, 0x40 ;  /* 0x000000403f237883 */ /* 0x000fe20008000000 */
[----:B------:R-:W-:Y:S01]  /*4d00*/  FMNMX.FTZ R2, R130, R131, !PT ;  /* 0x0000008382027209 */ /* 0x000fe20007810000 */
[----:B------:R-:W-:Y:S01]  /*4d10*/  UISETP.NE.AND UP6, UPT, UR34, URZ, UPT ;  /* 0x0000003f2200728c */ /* 0x000fe2000bfc5270 */
        /* <DEDUP_REMOVED lines=25> */
[----:B------:R-:W-:Y:S01]  /*4eb0*/  IMAD.SHL.U32 R225, R5, 0x2, RZ ;  /* 0x0000000205e17824 */ /* 0x000fe200078e00ff */
[----:B------:R-:W-:Y:S01]  /*4ec0*/  FMNMX.FTZ R2, R49, R2, !PT ;  /* 0x0000000231027209 */ /* 0x000fe20007810000 */
[----:B------:R-:W-:Y:S01]  /*4ed0*/  UIADD3 UR6, UR6, -0x2, URZ ;  /* 0xfffffffe06067890 */ /* 0x000fe2000fffe03f */
[----:B------:R-:W-:Y:S01]  /*4ee0*/  FMNMX.FTZ R3, R113, R3, !PT ;  /* 0x0000000371037209 */ /* 0x000fe20007810000 */
[--C-:B------:R-:W-:Y:S01]  /*4ef0*/  IMAD R219, R4, 0x2, R225.reuse ;  /* 0x0000000204db7824 */ /* 0x100fe200078e02e1 */
[----:B------:R-:W-:Y:S01]  /*4f00*/  FMNMX.FTZ R2, R48, R2, !PT ;  /* 0x0000000230027209 */ /* 0x000fe20007810000 */
[----:B------:R-:W-:Y:S01]  /*4f10*/  IMAD R220, R0, 0x2, R225 ;  /* 0x0000000200dc7824 */ /* 0x000fe200078e02e1 */
[----:B------:R-:W-:Y:S01]  /*4f20*/  FMNMX.FTZ R3, R6, R3, !PT ;  /* 0x0000000306037209 */ /* 0x000fe20007810000 */
[----:B------:R-:W-:Y:S01]  /*4f30*/  IMAD R218, R0, 0x2, R219 ;  /* 0x0000000200da7824 */ /* 0x000fe200078e02db */
[----:B------:R-:W-:Y:S01]  /*4f40*/  FMNMX.FTZ R2, R96, R2, !PT ;  /* 0x0000000260027209 */ /* 0x000fe20007810000 */
[----:B------:R-:W-:Y:S01]  /*4f50*/  LDSM.16.MT88.4 R92, [R225+0x900] ;  /* 0x00090000e15c783b */ /* 0x000fe20000004200 */
[----:B------:R-:W-:-:S02]  /*4f60*/  FMNMX.FTZ R3, R46, R3, !PT ;  /* 0x000000032e037209 */ /* 0x000fc40007810000 */
[----:B------:R-:W-:Y:S01]  /*4f70*/  FMNMX.FTZ R2, R47, R2, !PT ;  /* 0x000000022f027209 */ /* 0x000fe20007810000 */
[----:B------:R-:W-:Y:S01]  /*4f80*/  LDSM.16.MT88.4 R36, [R220+0x100] ;  /* 0x00010000dc24783b */ /* 0x000fe20000004200 */
[----:B------:R-:W-:Y:S02]  /*4f90*/  FMNMX.FTZ R3, R45, R3, !PT ;  /* 0x000000032d037209 */ /* 0x000fe40007810000 */
[----:B------:R-:W-:Y:S01]  /*4fa0*/  FMNMX.FTZ R2, R187, R2, !PT ;  /* 0x00000002bb027209 */ /* 0x000fe20007810000 */
[----:B------:R-:W-:Y:S01]  /*4fb0*/  LDSM.16.MT88.4 R88, [R220+0x900] ;  /* 0x00090000dc58783b */ /* 0x000fe20000004200 */
[----:B------:R-:W-:Y:S02]  /*4fc0*/  FMNMX.FTZ R3, R188, R3, !PT ;  /* 0x00000003bc037209 */ /* 0x000fe40007810000 */
[----:B------:R-:W-:Y:S01]  /*4fd0*/  FMNMX.FTZ R2, R170, R2, !PT ;  /* 0x00000002aa027209 */ /* 0x000fe20007810000 */
[----:B------:R-:W-:Y:S01]  /*4fe0*/  LDSM.16.MT88.4 R80, [R219+0x900] ;  /* 0x00090000db50783b */ /* 0x000fe20000004200 */
        /* <DEDUP_REMOVED lines=20> */
[----:B------:R-:W-:Y:S01]  /*5130*/  PLOP3.LUT P5, PT, PT, PT, UP6, 0x40, 0x0 ;  /* 0x000000000000781c */ /* 0x000fe20003fae868 */
[----:B------:R-:W1:Y:S01]  /*5140*/  SHFL.BFLY PT, R13, R3, 0x2, 0x1f ;  /* 0x0c401f00030d7f89 */ /* 0x000e6200000e0000 */
[----:B------:R-:W-:Y:S01]  /*5150*/  PLOP3.LUT P2, PT, PT, PT, UP5, 0x40, 0x0 ;  /* 0x000000000000781c */ /* 0x000fe20003f4e858 */
[----:B------:R-:W-:Y:S01]  /*5160*/  UISETP.NE.AND UP6, UPT, UR35, URZ, UPT ;  /* 0x0000003f2300728c */ /* 0x000fe2000bfc5270 */
[----:B------:R-:W-:Y:S01]  /*5170*/  PLOP3.LUT P1, PT, PT, PT, UP2, 0x40, 0x0 ;  /* 0x000000000000781c */ /* 0x000fe20003f2e828 */
[----:B------:R-:W2:Y:S01]  /*5180*/  SHFL.BFLY PT, R12, R2, 0x2, 0x1f ;  /* 0x0c401f00020c7f89 */ /* 0x000ea200000e0000 */
[----:B------:R-:W-:Y:S01]  /*5190*/  PLOP3.LUT P0, PT, PT, PT, UP1, 0x40, 0x0 ;  /* 0x000000000000781c */ /* 0x000fe20003f0e818 */
[----:B------:R-:W-:Y:S01]  /*51a0*/  UISETP.NE.AND UP2, UPT, UR27, URZ, UPT ;  /* 0x0000003f1b00728c */ /* 0x000fe2000bf45270 */
[----:B------:R-:W-:Y:S01]  /*51b0*/  PLOP3.LUT P6, PT, PT, PT, UP0, 0x40, 0x0 ;  /* 0x000000000000781c */ /* 0x000fe20003fce808 */
[----:B------:R-:W-:Y:S01]  /*51c0*/  UISETP.NE.AND UP1, UPT, UR26, URZ, UPT ;  /* 0x0000003f1a00728c */ /* 0x000fe2000bf25270 */
[C---:B------:R-:W-:Y:S01]  /*51d0*/  ISETP.GT.AND P5, PT, R9.reuse, RZ, P5 ;  /* 0x000000ff0900720c */ /* 0x040fe20002fa4270 */
[----:B------:R-:W-:Y:S01]  /*51e0*/  UISETP.NE.AND UP0, UPT, UR25, URZ, UPT ;  /* 0x0000003f1900728c */ /* 0x000fe2000bf05270 */
[C---:B------:R-:W-:Y:S01]  /*51f0*/  ISETP.GT.AND P2, PT, R9.reuse, 0x1, P2 ;  /* 0x000000010900780c */ /* 0x040fe20001744270 */
[----:B------:R-:W-:Y:S01]  /*5200*/  UISETP.NE.AND UP5, UPT, UR34, URZ, UPT ;  /* 0x0000003f2200728c */ /* 0x000fe2000bfa5270 */
[----:B------:R-:W-:-:S02]  /*5210*/  ISETP.GT.AND P1, PT, R9, 0x8, P1 ;  /* 0x000000080900780c */ /* 0x000fc40000f24270 */
[C---:B------:R-:W-:Y:S02]  /*5220*/  ISETP.GT.AND P0, PT, R9.reuse, 0x9, P0 ;  /* 0x000000090900780c */ /* 0x040fe40000704270 */
[----:B------:R-:W-:Y:S02]  /*5230*/  ISETP.GT.AND P6, PT, R9, 0x10, P6 ;  /* 0x000000100900780c */ /* 0x000fe400037c4270 */
[C---:B------:R-:W-:Y:S02]  /*5240*/  ISETP.LT.OR P5, PT, R8.reuse, 0x1, P5 ;  /* 0x000000010800780c */ /* 0x040fe40002fa1670 */
[C---:B------:R-:W-:Y:S02]  /*5250*/  ISETP.LT.OR P2, PT, R8.reuse, 0x2, P2 ;  /* 0x000000020800780c */ /* 0x040fe40001741670 */
[----:B------:R-:W-:Y:S02]  /*5260*/  ISETP.LT.OR P1, PT, R8, 0x9, P1 ;  /* 0x000000090800780c */ /* 0x000fe40000f21670 */
[----:B-1----:R-:W-:-:S02]  /*5270*/  FMNMX.FTZ R13, R3, R13, !PT ;  /* 0x0000000d030d7209 */ /* 0x002fc40007810000 */
[C---:B------:R-:W-:Y:S02]  /*5280*/  ISETP.LT.OR P0, PT, R8.reuse, 0xa, P0 ;  /* 0x0000000a0800780c */ /* 0x040fe40000701670 */
[----:B------:R-:W-:Y:S01]  /*5290*/  ISETP.LT.OR P6, PT, R8, 0x11, P6 ;  /* 0x000000110800780c */ /* 0x000fe200037c1670 */
[----:B------:R-:W1:Y:S01]  /*52a0*/  SHFL.BFLY PT, R3, R13, 0x1, 0x1f ;  /* 0x0c201f000d037f89 */ /* 0x000e6200000e0000 */
[----:B------:R-:W-:Y:S02]  /*52b0*/  FSEL R43, R78, -INF , !P5 ;  /* 0xff8000004e2b7808 */ /* 0x000fe40006800000 */
[----:B------:R-:W-:Y:S02]  /*52c0*/  FSEL R42, R79, -INF , !P2 ;  /* 0xff8000004f2a7808 */ /* 0x000fe40005000000 */
[----:B------:R-:W-:Y:S01]  /*52d0*/  FSEL R40, R74, -INF , !P1 ;  /* 0xff8000004a287808 */ /* 0x000fe20004800000 */
[----:B------:R-:W-:Y:S01]  /*52e0*/  LDSM.16.MT88.4 R76, [R218+0x900] ;  /* 0x00090000da4c783b */ /* 0x000fe20000004200 */
[----:B------:R-:W-:-:S02]  /*52f0*/  FSEL R35, R75, -INF , !P0 ;  /* 0xff8000004b237808 */ /* 0x000fc40004000000 */
[----:B--2---:R-:W-:Y:S01]  /*5300*/  FMNMX.FTZ R12, R2, R12, !PT ;  /* 0x0000000c020c7209 */ /* 0x004fe20007810000 */
[----:B------:R-:W-:Y:S01]  /*5310*/  LDSM.16.MT88.4 R72, [R218+0x1100] ;  /* 0x00110000da48783b */ /* 0x000fe20000004200 */
        /* <DEDUP_REMOVED lines=8> */
[----:B------:R-:W-:Y:S01]  /*53a0*/  FSEL R33, R70, -INF , !P6 ;  /* 0xff80000046217808 */ /* 0x000fe20007000000 */
        /* <DEDUP_REMOVED lines=11> */
[----:B------:R-:W-:Y:S02]  /*5460*/  ISETP.LT.OR P0, PT, R8, 0x21, P0 ;  /* 0x000000210800780c */ /* 0x000fe40000701670 */
[----:B------:R-:W-:Y:S02]  /*5470*/  FMNMX.FTZ R0, R180, R184, !PT ;  /* 0x000000b8b4007209 */ /* 0x000fe40007810000 */
[----:B------:R-:W-:Y:S02]  /*5480*/  ISETP.LT.OR P6, PT, R8, 0x22, P6 ;  /* 0x000000220800780c */ /* 0x000fe400037c1670 */
[----:B------:R-:W-:Y:S02]  /*5490*/  FSEL R32, R71, -INF , !P5 ;  /* 0xff80000047207808 */ /* 0x000fe40006800000 */
[----:B------:R-:W-:Y:S01]  /*54a0*/  FSEL R27, R22, -INF , !P2 ;  /* 0xff800000161b7808 */ /* 0x000fe20005000000 */
[----:B------:R-:W-:Y:S01]  /*54b0*/  LDSM.16.MT88.4 R68, [R225+0x1900] ;  /* 0x00190000e144783b */ /* 0x000fe20000004200 */
[----:B------:R-:W-:-:S02]  /*54c0*/  FSEL R24, R23, -INF , !P1 ;  /* 0xff80000017187808 */ /* 0x000fc40004800000 */
[----:B------:R-:W-:Y:S01]  /*54d0*/  FSEL R247, R66, -INF , !P0 ;  /* 0xff80000042f77808 */ /* 0x000fe20004000000 */
[----:B------:R-:W-:Y:S01]  /*54e0*/  LDSM.16.MT88.4 R20, [R218+0x100] ;  /* 0x00010000da14783b */ /* 0x000fe20000004200 */
[----:B------:R-:W-:Y:S01]  /*54f0*/  PLOP3.LUT P5, PT, PT, PT, UP3, 0x40, 0x0 ;  /* 0x000000000000781c */ /* 0x000fe20003fae838 */
[----:B------:R-:W-:Y:S01]  /*5500*/  UISETP.NE.AND UP3, UPT, UR19, URZ, UPT ;  /* 0x0000003f1300728c */ /* 0x000fe2000bf65270 */
[----:B------:R-:W-:Y:S01]  /*5510*/  PLOP3.LUT P2, PT, PT, PT, UP2, 0x40, 0x0 ;  /* 0x000000000000781c */ /* 0x000fe20003f4e828 */
[----:B------:R-:W-:Y:S01]  /*5520*/  UISETP.NE.AND UP2, UPT, UR18, URZ, UPT ;  /* 0x0000003f1200728c */ /* 0x000fe2000bf45270 */
[----:B------:R-:W-:Y:S01]  /*5530*/  PLOP3.LUT P1, PT, PT, PT, UP1, 0x40, 0x0 ;  /* 0x000000000000781c */ /* 0x000fe20003f2e818 */
[----:B------:R-:W-:Y:S01]  /*5540*/  UISETP.NE.AND UP1, UPT, UR16, URZ, UPT ;  /* 0x0000003f1000728c */ /* 0x000fe2000bf25270 */
[----:B------:R-:W-:Y:S01]  /*5550*/  PLOP3.LUT P0, PT, PT, PT, UP0, 0x40, 0x0 ;  /* 0x000000000000781c */ /* 0x000fe20003f0e808 */
[----:B------:R-:W-:Y:S01]  /*5560*/  UISETP.NE.AND UP0, UPT, UR17, URZ, UPT ;  /* 0x0000003f1100728c */ /* 0x000fe2000bf05270 */
[----:B------:R-:W-:-:S02]  /*5570*/  FMNMX.FTZ R0, R183, R0, !PT ;  /* 0x00000000b7007209 */ /* 0x000fc40007810000 */
[----:B------:R-:W-:Y:S01]  /*5580*/  FSEL R246, R67, -INF , !P6 ;  /* 0xff80000043f67808 */ /* 0x000fe20007000000 */
[----:B------:R-:W-:Y:S01]  /*5590*/  ULDC.64 UR16, c[0x0][0x2c8] ;  /* 0x0000b20000107ab9 */ /* 0x000fe20000000a00 */
[----:B------:R-:W-:Y:S01]  /*55a0*/  PLOP3.LUT P6, PT, PT, PT, UP4, 0x40, 0x0 ;  /* 0x000000000000781c */ /* 0x000fe20003fce848 */
[----:B------:R-:W-:Y:S01]  /*55b0*/  UISETP.NE.AND UP4, UPT, UR33, URZ, UPT ;  /* 0x0000003f2100728c */ /* 0x000fe2000bf85270 */
[C---:B------:R-:W-:Y:S01]  /*55c0*/  ISETP.GT.AND P5, PT, R9.reuse, 0x28, P5 ;  /* 0x000000280900780c */ /* 0x040fe20002fa4270 */
[----:B------:R-:W-:Y:S01]  /*55d0*/  LDSM.16.MT88.4 R64, [R220+0x1900] ;  /* 0x00190000dc40783b */ /* 0x000fe20000004200 */
[C---:B------:R-:W-:Y:S01]  /*55e0*/  ISETP.GT.AND P2, PT, R9.reuse, 0x29, P2 ;  /* 0x000000290900780c */ /* 0x040fe20001744270 */
[----:B------:R-:W-:Y:S01]  /*55f0*/  UIMAD.WIDE.U32 UR18, UR14, UR16, URZ ;  /* 0x000000100e1272a5 */ /* 0x000fe2000f8e003f */
[C---:B------:R-:W-:Y:S02]  /*5600*/  ISETP.GT.AND P1, PT, R9.reuse, 0x30, P1 ;  /* 0x000000300900780c */ /* 0x040fe40000f24270 */
[----:B------:R-:W-:-:S02]  /*5610*/  ISETP.GT.AND P0, PT, R9, 0x31, P0 ;  /* 0x000000310900780c */ /* 0x000fc40000704270 */
[----:B------:R-:W-:Y:S02]  /*5620*/  FMNMX.FTZ R0, R44, R0, !PT ;  /* 0x000000002c007209 */ /* 0x000fe40007810000 */
[----:B------:R-:W-:Y:S02]  /*5630*/  ISETP.GT.AND P6, PT, R9, 0x38, P6 ;  /* 0x000000380900780c */ /* 0x000fe400037c4270 */
[C---:B------:R-:W-:Y:S02]  /*5640*/  ISETP.LT.OR P5, PT, R8.reuse, 0x29, P5 ;  /* 0x000000290800780c */ /* 0x040fe40002fa1670 */
[C---:B------:R-:W-:Y:S02]  /*5650*/  ISETP.LT.OR P2, PT, R8.reuse, 0x2a, P2 ;  /* 0x0000002a0800780c */ /* 0x040fe40001741670 */
[C---:B------:R-:W-:Y:S02]  /*5660*/  ISETP.LT.OR P1, PT, R8.reuse, 0x31, P1 ;  /* 0x000000310800780c */ /* 0x040fe40000f21670 */
[----:B------:R-:W-:-:S02]  /*5670*/  ISETP.LT.OR P0, PT, R8, 0x32, P0 ;  /* 0x000000320800780c */ /* 0x000fc40000701670 */
[----:B------:R-:W-:Y:S02]  /*5680*/  FMNMX.FTZ R0, R41, R0, !PT ;  /* 0x0000000029007209 */ /* 0x000fe40007810000 */
[----:B-1----:R-:W-:Y:S02]  /*5690*/  FMNMX.FTZ R3, R13, R3, !PT ;  /* 0x000000030d037209 */ /* 0x002fe40007810000 */
[----:B------:R-:W-:Y:S02]  /*56a0*/  ISETP.LT.OR P6, PT, R8, 0x39, P6 ;  /* 0x000000390800780c */ /* 0x000fe400037c1670 */
[----:B------:R-:W-:Y:S01]  /*56b0*/  FSEL R245, R18, -INF , !P5 ;  /* 0xff80000012f57808 */ /* 0x000fe20006800000 */
[----:B------:R-:W-:Y:S01]  /*56c0*/  FMUL.FTZ R239, R3, c[0x0][0x2d0] ;  /* 0x0000b40003ef7a20 */ /* 0x000fe20000410000 */
[----:B------:R-:W-:Y:S02]  /*56d0*/  FSEL R244, R19, -INF , !P2 ;  /* 0xff80000013f47808 */ /* 0x000fe40005000000 */
[----:B------:R-:W-:Y:S01]  /*56e0*/  FSEL R138, R62, -INF , !P1 ;  /* 0xff8000003e8a7808 */ /* 0x000fe20004800000 */
[----:B------:R-:W-:Y:S01]  /*56f0*/  LDSM.16.MT88.4 R16, [R225+0x100] ;  /* 0x00010000e110783b */ /* 0x000fe20000004200 */
[----:B------:R-:W-:-:S02]  /*5700*/  FSEL R204, R63, -INF , !P0 ;  /* 0xff8000003fcc7808 */ /* 0x000fc40004000000 */
[----:B------:R-:W-:Y:S01]  /*5710*/  PLOP3.LUT P5, PT, PT, PT, UP3, 0x40, 0x0 ;  /* 0x000000000000781c */ /* 0x000fe20003fae838 */
[----:B------:R-:W-:Y:S01]  /*5720*/  UISETP.NE.AND UP3, UPT, UR28, URZ, UPT ;  /* 0x0000003f1c00728c */ /* 0x000fe2000bf65270 */
[----:B------:R-:W-:Y:S01]  /*5730*/  PLOP3.LUT P2, PT, PT, PT, UP2, 0x40, 0x0 ;  /* 0x000000000000781c */ /* 0x000fe20003f4e828 */
[----:B------:R-:W-:Y:S01]  /*5740*/  LDSM.16.MT88.4 R60, [R219+0x1900] ;  /* 0x00190000db3c783b */ /* 0x000fe20000004200 */
[----:B------:R-:W-:Y:S01]  /*5750*/  PLOP3.LUT P1, PT, PT, PT, UP0, 0x40, 0x0 ;  /* 0x000000000000781c */ /* 0x000fe20003f2e808 */
[----:B------:R-:W-:Y:S01]  /*5760*/  UISETP.NE.AND UP2, UPT, UR29, URZ, UPT ;  /* 0x0000003f1d00728c */ /* 0x000fe2000bf45270 */
[----:B------:R-:W-:Y:S01]  /*5770*/  PLOP3.LUT P0, PT, PT, PT, UP1, 0x40, 0x0 ;  /* 0x000000000000781c */ /* 0x000fe20003f0e818 */
[----:B------:R-:W-:Y:S01]  /*5780*/  UISETP.NE.AND UP1, UPT, UR15, URZ, UPT ;  /* 0x0000003f0f00728c */ /* 0x000fe2000bf25270 */
[----:B------:R-:W-:Y:S01]  /*5790*/  FMNMX.FTZ R0, R34, R0, !PT ;  /* 0x0000000022007209 */ /* 0x000fe20007810000 */
[----:B------:R-:W-:Y:S01]  /*57a0*/  UISETP.NE.AND UP0, UPT, UR32, URZ, UPT ;  /* 0x0000003f2000728c */ /* 0x000fe2000bf05270 */
[----:B--2---:R-:W-:-:S02]  /*57b0*/  FMNMX.FTZ R2, R12, R2, !PT ;  /* 0x000000020c027209 */ /* 0x004fc40007810000 */
[----:B------:R-:W-:Y:S02]  /*57c0*/  FSEL R203, R14, -INF , !P6 ;  /* 0xff8000000ecb7808 */ /* 0x000fe40007000000 */
[----:B------:R-:W-:Y:S01]  /*57d0*/  FSETP.NEU.FTZ.AND P6, PT, R3, -INF , PT ;  /* 0xff8000000300780b */ /* 0x000fe20003fdd000 */
[----:B------:R-:W-:Y:S01]  /*57e0*/  FMUL.FTZ R207, R2, c[0x0][0x2d0] ;  /* 0x0000b40002cf7a20 */ /* 0x000fe20000410000 */
[C---:B------:R-:W-:Y:S01]  /*57f0*/  ISETP.GT.AND P5, PT, R9.reuse, 0x39, P5 ;  /* 0x000000390900780c */ /* 0x040fe20002fa4270 */
[----:B------:R-:W-:Y:S01]  /*5800*/  @UP2 UMOV UR15, UR19 ;  /* 0x00000013000f2c82 */ /* 0x000fe20008000000 */
[C---:B------:R-:W-:Y:S01]  /*5810*/  ISETP.GT.AND P2, PT, R9.reuse, 0x40, P2 ;  /* 0x000000400900780c */ /* 0x040fe20001744270 */
[----:B------:R-:W-:Y:S01]  /*5820*/  @UP2 USHF.R.U32.HI UR14, URZ, UR17, UR15 ;  /* 0x000000113f0e2299 */ /* 0x000fe2000801160f */
[C---:B------:R-:W-:Y:S02]  /*5830*/  ISETP.GT.AND P1, PT, R9.reuse, 0x41, P1 ;  /* 0x000000410900780c */ /* 0x040fe40000f24270 */
[----:B------:R-:W-:Y:S01]  /*5840*/  ISETP.GT.AND P0, PT, R9, 0x48, P0 ;  /* 0x000000480900780c */ /* 0x000fe20000704270 */
[----:B------:R-:W-:Y:S01]  /*5850*/  UIADD3 UR14, UR13, UR14, URZ ;  /* 0x0000000e0d0e7290 */ /* 0x000fe2000fffe03f */
[----:B------:R-:W-:-:S02]  /*5860*/  FMNMX.FTZ R0, R26, R0, !PT ;  /* 0x000000001a007209 */ /* 0x000fc40007810000 */
[----:B------:R-:W-:Y:S01]  /*5870*/  FSEL R239, R239, RZ, P6 ;  /* 0x000000ffefef7208 */ /* 0x000fe20003000000 */
[----:B------:R-:W-:Y:S01]  /*5880*/  ULDC UR13, c[0x0][0x328] ;  /* 0x0000ca00000d7ab9 */ /* 0x000fe20000000800 */
[----:B------:R-:W-:Y:S01]  /*5890*/  FSETP.NEU.FTZ.AND P6, PT, R2, -INF , PT ;  /* 0xff8000000200780b */ /* 0x000fe20003fdd000 */
[----:B------:R-:W-:Y:S01]  /*58a0*/  UIADD3 UR13, UR14, UR13, URZ ;  /* 0x0000000d0e0d7290 */ /* 0x000fe2000fffe03f */
[C---:B------:R-:W-:Y:S01]  /*58b0*/  ISETP.LT.OR P5, PT, R8.reuse, 0x3a, P5 ;  /* 0x0000003a0800780c */ /* 0x040fe20002fa1670 */
[--C-:B------:R-:W-:Y:S01]  /*58c0*/  FFMA.FTZ R142, R29, c[0x0][0x2d0], -R239.reuse ;  /* 0x0000b4001d8e7a23 */ /* 0x100fe200000108ef */
[----:B------:R-:W-:Y:S01]  /*58d0*/  ISETP.LT.OR P2, PT, R8, 0x41, P2 ;  /* 0x000000410800780c */ /* 0x000fe20001741670 */
[--C-:B------:R-:W-:Y:S01]  /*58e0*/  FFMA.FTZ R108, R28, c[0x0][0x2d0], -R239.reuse ;  /* 0x0000b4001c6c7a23 */ /* 0x100fe200000108ef */
[----:B------:R-:W-:Y:S01]  /*58f0*/  ISETP.LT.OR P1, PT, R8, 0x42, P1 ;  /* 0x000000420800780c */ /* 0x000fe20000f21670 */
[--C-:B------:R-:W-:Y:S01]  /*5900*/  FFMA.FTZ R166, R128, c[0x0][0x2d0], -R239.reuse ;  /* 0x0000b40080a67a23 */ /* 0x100fe200000108ef */
[----:B------:R-:W-:Y:S01]  /*5910*/  ISETP.LT.OR P0, PT, R8, 0x49, P0 ;  /* 0x000000490800780c */ /* 0x000fe20000701670 */
[--C-:B------:R-:W-:Y:S01]  /*5920*/  FFMA.FTZ R143, R129, c[0x0][0x2d0], -R239.reuse ;  /* 0x0000b400818f7a23 */ /* 0x100fe200000108ef */
[----:B------:R-:W-:Y:S01]  /*5930*/  FMNMX.FTZ R0, R25, R0, !PT ;  /* 0x0000000019007209 */ /* 0x000fe20007810000 */
[----:B------:R-:W-:Y:S01]  /*5940*/  MUFU.EX2 R142, R142 ;  /* 0x0000008e008e7308 */ /* 0x000fe20000000800 */
[----:B------:R-:W-:Y:S01]  /*5950*/  FSEL R207, R207, RZ, P6 ;  /* 0x000000ffcfcf7208 */ /* 0x000fe20003000000 */
[--C-:B------:R-:W-:Y:S01]  /*5960*/  FFMA.FTZ R167, R120, c[0x0][0x2d0], -R239.reuse ;  /* 0x0000b40078a77a23 */ /* 0x100fe200000108ef */
[----:B------:R-:W-:Y:S01]  /*5970*/  FSEL R201, R15, -INF , !P5 ;  /* 0xff8000000fc97808 */ /* 0x000fe20006800000 */
[----:B------:R-:W-:Y:S01]  /*5980*/  FFMA.FTZ R111, R121, c[0x0][0x2d0], -R239 ;  /* 0x0000b400796f7a23 */ /* 0x000fe200000108ef */
[----:B------:R-:W-:Y:S01]  /*5990*/  FSEL R177, R58, -INF , !P2 ;  /* 0xff8000003ab17808 */ /* 0x000fe20005000000 */
[--C-:B------:R-:W-:Y:S01]  /*59a0*/  FFMA.FTZ R109, R31, c[0x0][0x2d0], -R207.reuse ;  /* 0x0000b4001f6d7a23 */ /* 0x100fe200000108cf */
[----:B------:R-:W-:Y:S01]  /*59b0*/  FSEL R178, R59, -INF , !P1 ;  /* 0xff8000003bb27808 */ /* 0x000fe20004800000 */
[--C-:B------:R-:W-:Y:S01]  /*59c0*/  FFMA.FTZ R110, R30, c[0x0][0x2d0], -R207.reuse ;  /* 0x0000b4001e6e7a23 */ /* 0x100fe200000108cf */
[----:B------:R-:W-:Y:S01]  /*59d0*/  FSEL R179, R10, -INF , !P0 ;  /* 0xff8000000ab37808 */ /* 0x000fe20004000000 */
[----:B------:R-:W-:Y:S01]  /*59e0*/  LDSM.16.MT88.4 R28, [R219+0x100] ;  /* 0x00010000db1c783b */ /* 0x000fe20000004200 */
[----:B------:R-:W-:Y:S01]  /*59f0*/  FMNMX.FTZ R0, R243, R0, !PT ;  /* 0x00000000f3007209 */ /* 0x000fe20007810000 */
[--C-:B------:R-:W-:Y:S01]  /*5a00*/  FFMA.FTZ R141, R130, c[0x0][0x2d0], -R207.reuse ;  /* 0x0000b400828d7a23 */ /* 0x100fe200000108cf */
[----:B------:R-:W-:Y:S01]  /*5a10*/  PLOP3.LUT P6, PT, PT, PT, UP1, 0x40, 0x0 ;  /* 0x000000000000781c */ /* 0x000fe20003fce818 */
[--C-:B------:R-:W-:Y:S01]  /*5a20*/  FFMA.FTZ R140, R131, c[0x0][0x2d0], -R207.reuse ;  /* 0x0000b400838c7a23 */ /* 0x100fe200000108cf */
[----:B------:R-:W-:Y:S01]  /*5a30*/  PLOP3.LUT P5, PT, PT, PT, UP6, 0x40, 0x0 ;  /* 0x000000000000781c */ /* 0x000fe20003fae868 */
[----:B------:R-:W-:Y:S01]  /*5a40*/  MUFU.EX2 R166, R166 ;  /* 0x000000a600a67308 */ /* 0x000fe20000000800 */
[----:B------:R-:W-:Y:S01]  /*5a50*/  PLOP3.LUT P2, PT, PT, PT, UP5, 0x40, 0x0 ;  /* 0x000000000000781c */ /* 0x000fe20003f4e858 */
[----:B------:R-:W-:Y:S01]  /*5a60*/  FFMA.FTZ R165, R122, c[0x0][0x2d0], -R207 ;  /* 0x0000b4007aa57a23 */ /* 0x000fe200000108cf */
[----:B------:R-:W-:Y:S01]  /*5a70*/  PLOP3.LUT P1, PT, PT, PT, UP4, 0x40, 0x0 ;  /* 0x000000000000781c */ /* 0x000fe20003f2e848 */
[--C-:B------:R-:W-:Y:S01]  /*5a80*/  FFMA.FTZ R120, R116, c[0x0][0x2d0], -R239.reuse ;  /* 0x0000b40074787a23 */ /* 0x100fe200000108ef */
[----:B------:R-:W-:Y:S01]  /*5a90*/  PLOP3.LUT P0, PT, PT, PT, UP3, 0x40, 0x0 ;  /* 0x000000000000781c */ /* 0x000fe20003f0e838 */
[----:B------:R-:W-:Y:S01]  /*5aa0*/  FFMA.FTZ R123, R117, c[0x0][0x2d0], -R239 ;  /* 0x0000b400757b7a23 */ /* 0x000fe200000108ef */
[----:B------:R-:W-:Y:S01]  /*5ab0*/  FMNMX.FTZ R0, R242, R0, !PT ;  /* 0x00000000f2007209 */ /* 0x000fe20007810000 */
[----:B------:R-:W1:Y:S01]  /*5ac0*/  MUFU.EX2 R143, R143 ;  /* 0x0000008f008f7308 */ /* 0x000e620000000800 */
[C---:B------:R-:W-:Y:S01]  /*5ad0*/  ISETP.GT.AND P6, PT, R9.reuse, 0x49, P6 ;  /* 0x000000490900780c */ /* 0x040fe200037c4270 */
[--C-:B------:R-:W-:Y:S01]  /*5ae0*/  FFMA.FTZ R164, R50, c[0x0][0x2d0], -R207.reuse ;  /* 0x0000b40032a47a23 */ /* 0x100fe200000108cf */
[C---:B------:R-:W-:Y:S01]  /*5af0*/  ISETP.GT.AND P5, PT, R9.reuse, 0x50, P5 ;  /* 0x000000500900780c */ /* 0x040fe20002fa4270 */
[--C-:B------:R-:W-:Y:S01]  /*5b00*/  FFMA.FTZ R122, R118, c[0x0][0x2d0], -R207.reuse ;  /* 0x0000b400767a7a23 */ /* 0x100fe200000108cf */
[----:B------:R-:W-:Y:S01]  /*5b10*/  ISETP.GT.AND P2, PT, R9, 0x51, P2 ;  /* 0x000000510900780c */ /* 0x000fe20001744270 */
[----:B------:R-:W-:Y:S01]  /*5b20*/  FFMA.FTZ R121, R7, c[0x0][0x2d0], -R207 ;  /* 0x0000b40007797a23 */ /* 0x000fe200000108cf */
[C---:B------:R-:W-:Y:S01]  /*5b30*/  ISETP.GT.AND P1, PT, R9.reuse, 0x58, P1 ;  /* 0x000000580900780c */ /* 0x040fe20000f24270 */
[----:B------:R-:W2:Y:S01]  /*5b40*/  MUFU.EX2 R108, R108 ;  /* 0x0000006c006c7308 */ /* 0x000ea20000000800 */
[----:B------:R-:W-:Y:S01]  /*5b50*/  ISETP.GT.AND P0, PT, R9, 0x59, P0 ;  /* 0x000000590900780c */ /* 0x000fe20000704270 */
[--C-:B------:R-:W-:Y:S01]  /*5b60*/  FFMA.FTZ R99, R112, c[0x0][0x2d0], -R239.reuse ;  /* 0x0000b40070637a23 */ /* 0x100fe200000108ef */
[----:B------:R-:W-:Y:S01]  /*5b70*/  FMNMX.FTZ R9, R43, R42, !PT ;  /* 0x0000002a2b097209 */ /* 0x000fe20007810000 */
[----:B------:R-:W-:Y:S01]  /*5b80*/  FFMA.FTZ R98, R113, c[0x0][0x2d0], -R239 ;  /* 0x0000b40071627a23 */ /* 0x000fe200000108ef */
[----:B------:R-:W-:Y:S01]  /*5b90*/  FMNMX.FTZ R0, R241, R0, !PT ;  /* 0x00000000f1007209 */ /* 0x000fe20007810000 */
[--C-:B------:R-:W-:Y:S01]  /*5ba0*/  FFMA.FTZ R97, R49, c[0x0][0x2d0], -R207.reuse ;  /* 0x0000b40031617a23 */ /* 0x100fe200000108cf */
[----:B------:R-:W-:Y:S01]  /*5bb0*/  FMNMX.FTZ R9, R40, R9, !PT ;  /* 0x0000000928097209 */ /* 0x000fe20007810000 */
[----:B------:R-:W-:Y:S01]  /*5bc0*/  MUFU.EX2 R141, R141 ;  /* 0x0000008d008d7308 */ /* 0x000fe20000000800 */
[----:B------:R-:W-:Y:S01]  /*5bd0*/  FMNMX.FTZ R0, R240, R0, !PT ;  /* 0x00000000f0007209 */ /* 0x000fe20007810000 */
[----:B------:R-:W-:Y:S01]  /*5be0*/  FFMA.FTZ R85, R48, c[0x0][0x2d0], -R207 ;  /* 0x0000b40030557a23 */ /* 0x000fe200000108cf */
[----:B------:R-:W-:Y:S01]  /*5bf0*/  FMNMX.FTZ R9, R35, R9, !PT ;  /* 0x0000000923097209 */ /* 0x000fe20007810000 */
[----:B------:R-:W-:Y:S01]  /*5c00*/  LDSM.16.MT88.4 R48, [R225+0x1100] ;  /* 0x00110000e130783b */ /* 0x000fe20000004200 */
[----:B------:R-:W-:Y:S01]  /*5c10*/  FMNMX.FTZ R0, R136, R0, !PT ;  /* 0x0000000088007209 */ /* 0x000fe20007810000 */
[--C-:B------:R-:W-:Y:S01]  /*5c20*/  FFMA.FTZ R84, R6, c[0x0][0x2d0], -R239.reuse ;  /* 0x0000b40006547a23 */ /* 0x100fe200000108ef */
[----:B------:R-:W-:Y:S01]  /*5c30*/  FMNMX.FTZ R9, R33, R9, !PT ;  /* 0x0000000921097209 */ /* 0x000fe20007810000 */
[----:B------:R-:W3:Y:S01]  /*5c40*/  MUFU.EX2 R140, R140 ;  /* 0x0000008c008c7308 */ /* 0x000ee20000000800 */
[----:B------:R-:W-:Y:S01]  /*5c50*/  FMNMX.FTZ R0, R133, R0, !PT ;  /* 0x0000000085007209 */ /* 0x000fe20007810000 */
[----:B------:R-:W-:Y:S01]  /*5c60*/  LDSM.16.MT88.4 R12, [R220+0x1100] ;  /* 0x00110000dc0c783b */ /* 0x000fe20000004200 */
        /* <DEDUP_REMOVED lines=13> */
[----:B------:R-:W4:Y:S01]  /*5d40*/  MUFU.EX2 R110, R110 ;  /* 0x0000006e006e7308 */ /* 0x000f220000000800 */
[----:B------:R-:W-:Y:S01]  /*5d50*/  FMNMX.FTZ R0, R157, R0, !PT ;  /* 0x000000009d007209 */ /* 0x000fe20007810000 */
[----:B------:R-:W-:Y:S01]  /*5d60*/  FFMA.FTZ R168, R168, c[0x0][0x2d0], -R239 ;  /* 0x0000b400a8a87a23 */ /* 0x000fe200000108ef */
[----:B------:R-:W-:Y:S01]  /*5d70*/  FMNMX.FTZ R9, R246, R9, !PT ;  /* 0x00000009f6097209 */ /* 0x000fe20007810000 */
[--C-:B------:R-:W-:Y:S01]  /*5d80*/  FFMA.FTZ R170, R170, c[0x0][0x2d0], -R207.reuse ;  /* 0x0000b400aaaa7a23 */ /* 0x100fe200000108cf */
[----:B------:R-:W-:Y:S01]  /*5d90*/  FMNMX.FTZ R0, R159, R0, !PT ;  /* 0x000000009f007209 */ /* 0x000fe20007810000 */
[--C-:B------:R-:W-:Y:S01]  /*5da0*/  FFMA.FTZ R171, R171, c[0x0][0x2d0], -R207.reuse ;  /* 0x0000b400abab7a23 */ /* 0x100fe200000108cf */
[----:B------:R-:W-:Y:S01]  /*5db0*/  FMNMX.FTZ R9, R245, R9, !PT ;  /* 0x00000009f5097209 */ /* 0x000fe20007810000 */
[----:B------:R-:W-:Y:S01]  /*5dc0*/  MUFU.EX2 R167, R167 ;  /* 0x000000a700a77308 */ /* 0x000fe20000000800 */
[----:B------:R-:W-:Y:S01]  /*5dd0*/  FMNMX.FTZ R0, R174, R0, !PT ;  /* 0x00000000ae007209 */ /* 0x000fe20007810000 */
[--C-:B------:R-:W-:Y:S01]  /*5de0*/  FFMA.FTZ R172, R172, c[0x0][0x2d0], -R207.reuse ;  /* 0x0000b400acac7a23 */ /* 0x100fe200000108cf */
[----:B------:R-:W-:Y:S01]  /*5df0*/  FMNMX.FTZ R9, R244, R9, !PT ;  /* 0x00000009f4097209 */ /* 0x000fe20007810000 */
[----:B------:R-:W-:Y:S01]  /*5e00*/  FFMA.FTZ R206, R206, c[0x0][0x2d0], -R207 ;  /* 0x0000b400cece7a23 */ /* 0x000fe200000108cf */
[----:B------:R-:W-:Y:S01]  /*5e10*/  FMNMX.FTZ R0, R175, R0, !PT ;  /* 0x00000000af007209 */ /* 0x000fe20007810000 */
[----:B------:R-:W-:Y:S01]  /*5e20*/  FFMA.FTZ R210, R210, c[0x0][0x2d0], -R239 ;  /* 0x0000b400d2d27a23 */ /* 0x000fe200000108ef */
[----:B------:R-:W-:Y:S01]  /*5e30*/  FMNMX.FTZ R9, R138, R9, !PT ;  /* 0x000000098a097209 */ /* 0x000fe20007810000 */
[----:B------:R-:W5:Y:S01]  /*5e40*/  MUFU.EX2 R111, R111 ;  /* 0x0000006f006f7308 */ /* 0x000f620000000800 */
[----:B------:R-:W-:Y:S01]  /*5e50*/  FMNMX.FTZ R0, R176, R0, !PT ;  /* 0x00000000b0007209 */ /* 0x000fe20007810000 */
[----:B------:R-:W-:Y:S01]  /*5e60*/  UISETP.NE.AND UP1, UPT, UR30, URZ, UPT ;  /* 0x0000003f1e00728c */ /* 0x000fe2000bf25270 */
[----:B------:R-:W-:-:S02]  /*5e70*/  FMNMX.FTZ R9, R204, R9, !PT ;  /* 0x00000009cc097209 */ /* 0x000fc40007810000 */
[----:B------:R-:W-:Y:S02]  /*5e80*/  FMNMX.FTZ R0, R158, R0, !PT ;  /* 0x000000009e007209 */ /* 0x000fe40007810000 */
[----:B------:R-:W-:Y:S01]  /*5e90*/  FMNMX.FTZ R9, R203, R9, !PT ;  /* 0x00000009cb097209 */ /* 0x000fe20007810000 */
[----:B------:R-:W-:Y:S01]  /*5ea0*/  MUFU.EX2 R120, R120 ;  /* 0x0000007800787308 */ /* 0x000fe20000000800 */
[----:B------:R-:W-:Y:S02]  /*5eb0*/  FMNMX.FTZ R0, R173, R0, !PT ;  /* 0x00000000ad007209 */ /* 0x000fe40007810000 */
[----:B------:R-:W-:Y:S02]  /*5ec0*/  FMNMX.FTZ R9, R201, R9, !PT ;  /* 0x00000009c9097209 */ /* 0x000fe40007810000 */
[C---:B------:R-:W-:Y:S01]  /*5ed0*/  ISETP.LT.OR P6, PT, R8.reuse, 0x4a, P6 ;  /* 0x0000004a0800780c */ /* 0x040fe200037c1670 */
[----:B------:R-:W1:Y:S01]  /*5ee0*/  SHFL.BFLY PT, R52, R0, 0x2, 0x1f ;  /* 0x0c401f0000347f89 */ /* 0x000e6200000e0000 */
[----:B------:R-:W-:Y:S01]  /*5ef0*/  FMNMX.FTZ R53, R177, R9, !PT ;  /* 0x00000009b1357209 */ /* 0x000fe20007810000 */
[----:B------:R-:W-:Y:S01]  /*5f00*/  MUFU.EX2 R123, R123 ;  /* 0x0000007b007b7308 */ /* 0x000fe20000000800 */
[----:B------:R-:W-:-:S02]  /*5f10*/  ISETP.LT.OR P5, PT, R8, 0x51, P5 ;  /* 0x000000510800780c */ /* 0x000fc40002fa1670 */
[----:B------:R-:W-:Y:S02]  /*5f20*/  FMNMX.FTZ R53, R178, R53, !PT ;  /* 0x00000035b2357209 */ /* 0x000fe40007810000 */
[----:B------:R-:W-:Y:S02]  /*5f30*/  FSEL R189, R11, -INF , !P6 ;  /* 0xff8000000bbd7808 */ /* 0x000fe40007000000 */
[----:B------:R-:W-:Y:S01]  /*5f40*/  FMNMX.FTZ R53, R179, R53, !PT ;  /* 0x00000035b3357209 */ /* 0x000fe20007810000 */
[----:B------:R-:W-:Y:S01]  /*5f50*/  MUFU.EX2 R165, R165 ;  /* 0x000000a500a57308 */ /* 0x000fe20000000800 */
[----:B------:R-:W-:Y:S02]  /*5f60*/  ISETP.LT.OR P2, PT, R8, 0x52, P2 ;  /* 0x000000520800780c */ /* 0x000fe40001741670 */
[----:B------:R-:W-:Y:S02]  /*5f70*/  FSEL R186, R54, -INF , !P5 ;  /* 0xff80000036ba7808 */ /* 0x000fe40006800000 */
[----:B------:R-:W-:-:S02]  /*5f80*/  FMNMX.FTZ R53, R189, R53, !PT ;  /* 0x00000035bd357209 */ /* 0x000fc40007810000 */
[----:B------:R-:W-:Y:S01]  /*5f90*/  ISETP.LT.OR P1, PT, R8, 0x59, P1 ;  /* 0x000000590800780c */ /* 0x000fe20000f21670 */
[----:B------:R-:W2:Y:S01]  /*5fa0*/  MUFU.EX2 R164, R164 ;  /* 0x000000a400a47308 */ /* 0x000ea20000000800 */
[----:B------:R-:W-:Y:S02]  /*5fb0*/  FSEL R181, R55, -INF , !P2 ;  /* 0xff80000037b57808 */ /* 0x000fe40005000000 */
[----:B------:R-:W-:Y:S02]  /*5fc0*/  FMNMX.FTZ R53, R186, R53, !PT ;  /* 0x00000035ba357209 */ /* 0x000fe40007810000 */
[----:B------:R-:W-:Y:S02]  /*5fd0*/  ISETP.LT.OR P0, PT, R8, 0x5a, P0 ;  /* 0x0000005a0800780c */ /* 0x000fe40000701670 */
[----:B------:R-:W-:Y:S01]  /*5fe0*/  FSEL R182, R86, -INF , !P1 ;  /* 0xff80000056b67808 */ /* 0x000fe20004800000 */
[----:B------:R-:W-:Y:S01]  /*5ff0*/  MUFU.EX2 R122, R122 ;  /* 0x0000007a007a7308 */ /* 0x000fe20000000800 */
[----:B------:R-:W-:Y:S01]  /*6000*/  FMNMX.FTZ R53, R181, R53, !PT ;  /* 0x00000035b5357209 */ /* 0x000fe20007810000 */
[----:B------:R-:W-:Y:S01]  /*6010*/  LDSM.16.MT88.4 R8, [R219+0x1100] ;  /* 0x00110000db08783b */ /* 0x000fe20000004200 */
[----:B-1----:R-:W-:Y:S01]  /*6020*/  FMNMX.FTZ R0, R0, R52, !PT ;  /* 0x0000003400007209 */ /* 0x002fe20007810000 */
[--C-:B------:R-:W-:Y:S01]  /*6030*/  FFMA.FTZ R86, R188, c[0x0][0x2d0], -R239.reuse ;  /* 0x0000b400bc567a23 */ /* 0x100fe200000108ef */
[----:B------:R-:W-:Y:S01]  /*6040*/  FSEL R185, R87, -INF , !P0 ;  /* 0xff80000057b97808 */ /* 0x000fe20004000000 */
[----:B------:R-:W-:Y:S01]  /*6050*/  FFMA.FTZ R87, R169, c[0x0][0x2d0], -R239 ;  /* 0x0000b400a9577a23 */ /* 0x000fe200000108ef */
[----:B------:R-:W-:Y:S01]  /*6060*/  FMNMX.FTZ R52, R182, R53, !PT ;  /* 0x00000035b6347209 */ /* 0x000fe20007810000 */
[----:B------:R-:W1:Y:S01]  /*6070*/  MUFU.EX2 R121, R121 ;  /* 0x0000007900797308 */ /* 0x000e620000000800 */
[----:B------:R-:W1:Y:S01]  /*6080*/  SHFL.BFLY PT, R53, R0, 0x1, 0x1f ;  /* 0x0c201f0000357f89 */ /* 0x000e6200000e0000 */
[----:B------:R-:W-:Y:S01]  /*6090*/  F2FP.PACK_AB R128, R143, R166 ;  /* 0x000000a68f80723e */ /* 0x000fe200000000ff */
[----:B------:R-:W-:Y:S01]  /*60a0*/  FFMA.FTZ R169, R187, c[0x0][0x2d0], -R207 ;  /* 0x0000b400bba97a23 */ /* 0x000fe200000108cf */
[----:B------:R-:W-:Y:S01]  /*60b0*/  FMNMX.FTZ R52, R185, R52, !PT ;  /* 0x00000034b9347209 */ /* 0x000fe20007810000 */
[----:B------:R-:W-:Y:S01]  /*60c0*/  FADD.FTZ R143, R166, R143 ;  /* 0x0000008fa68f7221 */ /* 0x000fe20000010000 */
[----:B--2---:R-:W-:-:S02]  /*60d0*/  F2FP.PACK_AB R130, R108, R142 ;  /* 0x0000008e6c82723e */ /* 0x004fc400000000ff */
[----:B---3--:R-:W-:Y:S01]  /*60e0*/  F2FP.PACK_AB R129, R140, R141 ;  /* 0x0000008d8c81723e */ /* 0x008fe200000000ff */
[----:B------:R-:W2:Y:S01]  /*60f0*/  SHFL.BFLY PT, R54, R52, 0x2, 0x1f ;  /* 0x0c401f0034367f89 */ /* 0x000ea200000e0000 */
[----:B----4-:R-:W-:Y:S01]  /*6100*/  F2FP.PACK_AB R131, R110, R109 ;  /* 0x0000006d6e83723e */ /* 0x010fe200000000ff */
[----:B------:R-:W-:Y:S01]  /*6110*/  MUFU.EX2 R99, R99 ;  /* 0x0000006300637308 */ /* 0x000fe20000000800 */
[----:B-----5:R-:W-:Y:S02]  /*6120*/  F2FP.PACK_AB R4, R111, R167 ;  /* 0x000000a76f04723e */ /* 0x020fe400000000ff */
[----:B------:R-:W-:Y:S02]  /*6130*/  F2FP.PACK_AB R5, R164, R165 ;  /* 0x000000a5a405723e */ /* 0x000fe400000000ff */
[----:B------:R-:W-:Y:S01]  /*6140*/  F2FP.PACK_AB R6, R123, R120 ;  /* 0x000000787b06723e */ /* 0x000fe200000000ff */
[C---:B------:R-:W-:Y:S01]  /*6150*/  HMMA.16816.F32 R160, R128.reuse, R16, RZ ;  /* 0x0000001080a0723c */ /* 0x040fe200000018ff */
[----:B-1----:R-:W-:Y:S01]  /*6160*/  F2FP.PACK_AB R7, R121, R122 ;  /* 0x0000007a7907723e */ /* 0x002fe200000000ff */
[----:B------:R-:W1:Y:S06]  /*6170*/  MUFU.EX2 R98, R98 ;  /* 0x0000006200627308 */ /* 0x000e6c0000000800 */
[----:B------:R-:W-:Y:S01]  /*6180*/  HMMA.16816.F32 R144, R128, R36, RZ ;  /* 0x000000248090723c */ /* 0x000fe200000018ff */
[----:B------:R-:W-:Y:S01]  /*6190*/  FMNMX.FTZ R0, R0, R53, !PT ;  /* 0x0000003500007209 */ /* 0x000fe20007810000 */
[----:B------:R-:W-:Y:S03]  /*61a0*/  MUFU.EX2 R84, R84 ;  /* 0x0000005400547308 */ /* 0x000fe60000000800 */
[C---:B------:R-:W-:Y:S01]  /*61b0*/  FSETP.NEU.FTZ.AND P0, PT, R0.reuse, -INF , PT ;  /* 0xff8000000000780b */ /* 0x040fe20003f1d000 */
[----:B------:R-:W-:-:S02]  /*61c0*/  FMUL.FTZ R202, R0, c[0x0][0x2d0] ;  /* 0x0000b40000ca7a20 */ /* 0x000fc40000410000 */
[----:B------:R-:W-:Y:S01]  /*61d0*/  HMMA.16816.F32 R104, R128, R28, RZ ;  /* 0x0000001c8068723c */ /* 0x000fe200000018ff */
[----:B--2---:R-:W-:Y:S01]  /*61e0*/  FMNMX.FTZ R52, R52, R54, !PT ;  /* 0x0000003634347209 */ /* 0x004fe20007810000 */
[----:B------:R-:W-:Y:S01]  /*61f0*/  MUFU.EX2 R46, R46 ;  /* 0x0000002e002e7308 */ /* 0x000fe20000000800 */
[----:B------:R-:W-:-:S03]  /*6200*/  FSEL R202, R202, RZ, P0 ;  /* 0x000000ffcaca7208 */ /* 0x000fc60000000000 */
[----:B------:R-:W2:Y:S02]  /*6210*/  SHFL.BFLY PT, R53, R52, 0x1, 0x1f ;  /* 0x0c201f0034357f89 */ /* 0x000ea400000e0000 */
[C---:B------:R-:W-:Y:S01]  /*6220*/  HMMA.16816.F32 R116, R128.reuse, R20, RZ ;  /* 0x000000148074723c */ /* 0x040fe200000018ff */
[--C-:B------:R-:W-:Y:S01]  /*6230*/  FFMA.FTZ R188, R44, c[0x0][0x2d0], -R202.reuse ;  /* 0x0000b4002cbc7a23 */ /* 0x100fe200000108ca */
[----:B------:R-:W-:Y:S01]  /*6240*/  MUFU.EX2 R97, R97 ;  /* 0x0000006100617308 */ /* 0x000fe20000000800 */
[--C-:B------:R-:W-:Y:S02]  /*6250*/  FFMA.FTZ R180, R180, c[0x0][0x2d0], -R202.reuse ;  /* 0x0000b400b4b47a23 */ /* 0x100fe400000108ca */
[--C-:B------:R-:W-:Y:S02]  /*6260*/  FFMA.FTZ R184, R184, c[0x0][0x2d0], -R202.reuse ;  /* 0x0000b400b8b87a23 */ /* 0x100fe400000108ca */
[--C-:B------:R-:W-:Y:S01]  /*6270*/  FFMA.FTZ R183, R183, c[0x0][0x2d0], -R202.reuse ;  /* 0x0000b400b7b77a23 */ /* 0x100fe200000108ca */
[----:B------:R-:W-:Y:S01]  /*6280*/  HMMA.16816.F32 R148, R128, R18, RZ ;  /* 0x000000128094723c */ /* 0x000fe200000018ff */
[--C-:B------:R-:W-:Y:S01]  /*6290*/  FFMA.FTZ R187, R41, c[0x0][0x2d0], -R202.reuse ;  /* 0x0000b40029bb7a23 */ /* 0x100fe200000108ca */
[----:B------:R-:W3:Y:S01]  /*62a0*/  MUFU.EX2 R85, R85 ;  /* 0x0000005500557308 */ /* 0x000ee20000000800 */
[----:B------:R-:W-:-:S02]  /*62b0*/  FFMA.FTZ R190, R34, c[0x0][0x2d0], -R202 ;  /* 0x0000b40022be7a23 */ /* 0x000fc400000108ca */
[--C-:B------:R-:W-:Y:S02]  /*62c0*/  FFMA.FTZ R195, R26, c[0x0][0x2d0], -R202.reuse ;  /* 0x0000b4001ac37a23 */ /* 0x100fe400000108ca */
[----:B------:R-:W-:Y:S01]  /*62d0*/  FFMA.FTZ R196, R25, c[0x0][0x2d0], -R202 ;  /* 0x0000b40019c47a23 */ /* 0x000fe200000108ca */
[----:B------:R-:W-:Y:S02]  /*62e0*/  HMMA.16816.F32 R100, R128, R38, RZ ;  /* 0x000000268064723c */ /* 0x000fe400000018ff */
[----:B------:R-:W-:Y:S01]  /*62f0*/  MUFU.EX2 R96, R96 ;  /* 0x0000006000607308 */ /* 0x000fe20000000800 */
[----:B--2---:R-:W-:-:S05]  /*6300*/  FMNMX.FTZ R44, R52, R53, !PT ;  /* 0x00000035342c7209 */ /* 0x004fca0007810000 */
[----:B------:R-:W-:Y:S02]  /*6310*/  HMMA.16816.F32 R112, R128, R30, RZ ;  /* 0x0000001e8070723c */ /* 0x000fe400000018ff */
[----:B------:R-:W2:Y:S01]  /*6320*/  MUFU.EX2 R47, R47 ;  /* 0x0000002f002f7308 */ /* 0x000ea20000000800 */
[C---:B------:R-:W-:Y:S01]  /*6330*/  FMUL.FTZ R205, R44.reuse, c[0x0][0x2d0] ;  /* 0x0000b4002ccd7a20 */ /* 0x040fe20000410000 */
[----:B------:R-:W-:-:S04]  /*6340*/  FSETP.NEU.FTZ.AND P0, PT, R44, -INF , PT ;  /* 0xff8000002c00780b */ /* 0x000fc80003f1d000 */
[----:B------:R-:W-:Y:S01]  /*6350*/  HMMA.16816.F32 R128, R128, R22, RZ ;  /* 0x000000168080723c */ /* 0x000fe200000018ff */
[----:B------:R-:W-:Y:S01]  /*6360*/  FSEL R205, R205, RZ, P0 ;  /* 0x000000ffcdcd7208 */ /* 0x000fe20000000000 */
[----:B------:R-:W-:Y:S01]  /*6370*/  MUFU.EX2 R45, R45 ;  /* 0x0000002d002d7308 */ /* 0x000fe20000000800 */
[----:B------:R-:W-:-:S03]  /*6380*/  PLOP3.LUT P0, PT, PT, PT, UP0, 0x40, 0x0 ;  /* 0x000000000000781c */ /* 0x000fc60003f0e808 */
[--C-:B------:R-:W-:Y:S02]  /*6390*/  FFMA.FTZ R191, R43, c[0x0][0x2d0], -R205.reuse ;  /* 0x0000b4002bbf7a23 */ /* 0x100fe400000108cd */
[C---:B------:R-:W-:Y:S01]  /*63a0*/  HMMA.16816.F32 R160, R4.reuse, R92, R160 ;  /* 0x0000005c04a0723c */ /* 0x040fe200000018a0 */
[--C-:B------:R-:W-:Y:S01]  /*63b0*/  FFMA.FTZ R192, R42, c[0x0][0x2d0], -R205.reuse ;  /* 0x0000b4002ac07a23 */ /* 0x100fe200000108cd */
[----:B------:R-:W4:Y:S01]  /*63c0*/  MUFU.EX2 R86, R86 ;  /* 0x0000005600567308 */ /* 0x000f220000000800 */
[--C-:B------:R-:W-:Y:S02]  /*63d0*/  FFMA.FTZ R194, R40, c[0x0][0x2d0], -R205.reuse ;  /* 0x0000b40028c27a23 */ /* 0x100fe400000108cd */
[--C-:B------:R-:W-:Y:S02]  /*63e0*/  FFMA.FTZ R193, R35, c[0x0][0x2d0], -R205.reuse ;  /* 0x0000b40023c17a23 */ /* 0x100fe400000108cd */
[--C-:B------:R-:W-:Y:S01]  /*63f0*/  FFMA.FTZ R198, R33, c[0x0][0x2d0], -R205.reuse ;  /* 0x0000b40021c67a23 */ /* 0x100fe200000108cd */
[----:B------:R-:W-:Y:S01]  /*6400*/  HMMA.16816.F32 R144, R4, R88, R144 ;  /* 0x000000580490723c */ /* 0x000fe20000001890 */
[--C-:B------:R-:W-:Y:S01]  /*6410*/  FFMA.FTZ R197, R32, c[0x0][0x2d0], -R205.reuse ;  /* 0x0000b40020c57a23 */ /* 0x100fe200000108cd */
[----:B------:R-:W-:Y:S01]  /*6420*/  MUFU.EX2 R168, R168 ;  /* 0x000000a800a87308 */ /* 0x000fe20000000800 */
[----:B------:R-:W-:-:S02]  /*6430*/  FFMA.FTZ R200, R27, c[0x0][0x2d0], -R205 ;  /* 0x0000b4001bc87a23 */ /* 0x000fc400000108cd */
[--C-:B------:R-:W-:Y:S02]  /*6440*/  FFMA.FTZ R199, R24, c[0x0][0x2d0], -R205.reuse ;  /* 0x0000b40018c77a23 */ /* 0x100fe400000108cd */
[--C-:B------:R-:W-:Y:S01]  /*6450*/  FFMA.FTZ R204, R204, c[0x0][0x2d0], -R205.reuse ;  /* 0x0000b400cccc7a23 */ /* 0x100fe200000108cd */
[----:B------:R-:W-:Y:S01]  /*6460*/  HMMA.16816.F32 R104, R4, R80, R104 ;  /* 0x000000500468723c */ /* 0x000fe20000001868 */
[--C-:B------:R-:W-:Y:S01]  /*6470*/  FFMA.FTZ R203, R203, c[0x0][0x2d0], -R205.reuse ;  /* 0x0000b400cbcb7a23 */ /* 0x100fe200000108cd */
[----:B------:R-:W-:Y:S01]  /*6480*/  MUFU.EX2 R87, R87 ;  /* 0x0000005700577308 */ /* 0x000fe20000000800 */
[--C-:B------:R-:W-:Y:S02]  /*6490*/  FFMA.FTZ R201, R201, c[0x0][0x2d0], -R205.reuse ;  /* 0x0000b400c9c97a23 */ /* 0x100fe400000108cd */
[----:B------:R-:W-:-:S03]  /*64a0*/  FFMA.FTZ R185, R185, c[0x0][0x2d0], -R205 ;  /* 0x0000b400b9b97a23 */ /* 0x000fc600000108cd */
[C---:B------:R-:W-:Y:S02]  /*64b0*/  HMMA.16816.F32 R116, R4.reuse, R76, R116 ;  /* 0x0000004c0474723c */ /* 0x040fe40000001874 */
[----:B------:R-:W-:Y:S06]  /*64c0*/  MUFU.EX2 R169, R169 ;  /* 0x000000a900a97308 */ /* 0x000fec0000000800 */
[C---:B------:R-:W-:Y:S02]  /*64d0*/  HMMA.16816.F32 R148, R4.reuse, R94, R148 ;  /* 0x0000005e0494723c */ /* 0x040fe40000001894 */
[----:B------:R-:W5:Y:S06]  /*64e0*/  MUFU.EX2 R170, R170 ;  /* 0x000000aa00aa7308 */ /* 0x000f6c0000000800 */
[C---:B------:R-:W-:Y:S02]  /*64f0*/  HMMA.16816.F32 R100, R4.reuse, R90, R100 ;  /* 0x0000005a0464723c */ /* 0x040fe40000001864 */
[----:B------:R-:W-:Y:S06]  /*6500*/  MUFU.EX2 R171, R171 ;  /* 0x000000ab00ab7308 */ /* 0x000fec0000000800 */
[C---:B------:R-:W-:Y:S02]  /*6510*/  HMMA.16816.F32 R112, R4.reuse, R82, R112 ;  /* 0x000000520470723c */ /* 0x040fe40000001870 */
[----:B------:R-:W2:Y:S06]  /*6520*/  MUFU.EX2 R172, R172 ;  /* 0x000000ac00ac7308 */ /* 0x000eac0000000800 */
[----:B------:R-:W-:Y:S02]  /*6530*/  HMMA.16816.F32 R128, R4, R78, R128 ;  /* 0x0000004e0480723c */ /* 0x000fe40000001880 */
[----:B------:R-:W-:Y:S05]  /*6540*/  MUFU.EX2 R180, R180 ;  /* 0x000000b400b47308 */ /* 0x000fea0000000800 */
[----:B-1----:R-:W-:-:S02]  /*6550*/  F2FP.PACK_AB R4, R98, R99 ;  /* 0x000000636204723e */ /* 0x002fc400000000ff */
[----:B---3--:R-:W-:Y:S01]  /*6560*/  F2FP.PACK_AB R5, R85, R97 ;  /* 0x000000615505723e */ /* 0x008fe200000000ff */
[----:B------:R-:W1:Y:S01]  /*6570*/  MUFU.EX2 R184, R184 ;  /* 0x000000b800b87308 */ /* 0x000e620000000800 */
[----:B------:R-:W-:Y:S02]  /*6580*/  F2FP.PACK_AB R6, R46, R84 ;  /* 0x000000542e06723e */ /* 0x000fe400000000ff */
[----:B--2---:R-:W-:-:S05]  /*6590*/  F2FP.PACK_AB R7, R47, R96 ;  /* 0x000000602f07723e */ /* 0x004fca00000000ff */
[----:B------:R-:W-:Y:S02]  /*65a0*/  MUFU.EX2 R183, R183 ;  /* 0x000000b700b77308 */ /* 0x000fe40000000800 */
[C---:B------:R-:W-:Y:S06]  /*65b0*/  HMMA.16816.F32 R160, R4.reuse, R48, R160 ;  /* 0x0000003004a0723c */ /* 0x040fec00000018a0 */
[----:B------:R-:W2:Y:S02]  /*65c0*/  MUFU.EX2 R188, R188 ;  /* 0x000000bc00bc7308 */ /* 0x000ea40000000800 */
[C---:B------:R-:W-:Y:S06]  /*65d0*/  HMMA.16816.F32 R144, R4.reuse, R12, R144 ;  /* 0x0000000c0490723c */ /* 0x040fec0000001890 */
[----:B------:R-:W-:Y:S02]  /*65e0*/  MUFU.EX2 R191, R191 ;  /* 0x000000bf00bf7308 */ /* 0x000fe40000000800 */
[C---:B------:R-:W-:Y:S06]  /*65f0*/  HMMA.16816.F32 R104, R4.reuse, R8, R104 ;  /* 0x000000080468723c */ /* 0x040fec0000001868 */
[----:B------:R-:W3:Y:S02]  /*6600*/  MUFU.EX2 R192, R192 ;  /* 0x000000c000c07308 */ /* 0x000ee40000000800 */
[C---:B------:R-:W-:Y:S06]  /*6610*/  HMMA.16816.F32 R116, R4.reuse, R72, R116 ;  /* 0x000000480474723c */ /* 0x040fec0000001874 */
[----:B------:R-:W-:Y:S02]  /*6620*/  MUFU.EX2 R194, R194 ;  /* 0x000000c200c27308 */ /* 0x000fe40000000800 */
[C---:B------:R-:W-:Y:S06]  /*6630*/  HMMA.16816.F32 R148, R4.reuse, R50, R148 ;  /* 0x000000320494723c */ /* 0x040fec0000001894 */
[----:B------:R-:W1:Y:S02]  /*6640*/  MUFU.EX2 R193, R193 ;  /* 0x000000c100c17308 */ /* 0x000e640000000800 */
[C---:B------:R-:W-:Y:S06]  /*6650*/  HMMA.16816.F32 R100, R4.reuse, R14, R100 ;  /* 0x0000000e0464723c */ /* 0x040fec0000001864 */
[----:B------:R-:W1:Y:S02]  /*6660*/  MUFU.EX2 R187, R187 ;  /* 0x000000bb00bb7308 */ /* 0x000e640000000800 */
[C---:B------:R-:W-:Y:S06]  /*6670*/  HMMA.16816.F32 R112, R4.reuse, R10, R112 ;  /* 0x0000000a0470723c */ /* 0x040fec0000001870 */
[----:B------:R-:W-:Y:S02]  /*6680*/  MUFU.EX2 R190, R190 ;  /* 0x000000be00be7308 */ /* 0x000fe40000000800 */
[----:B------:R-:W-:Y:S06]  /*6690*/  HMMA.16816.F32 R128, R4, R74, R128 ;  /* 0x0000004a0480723c */ /* 0x000fec0000001880 */
[----:B------:R-:W-:Y:S01]  /*66a0*/  MUFU.EX2 R195, R195 ;  /* 0x000000c300c37308 */ /* 0x000fe20000000800 */
[----:B----4-:R-:W-:-:S02]  /*66b0*/  F2FP.PACK_AB R4, R86, R45 ;  /* 0x0000002d5604723e */ /* 0x010fc400000000ff */
[----:B-----5:R-:W-:Y:S02]  /*66c0*/  F2FP.PACK_AB R5, R170, R169 ;  /* 0x000000a9aa05723e */ /* 0x020fe400000000ff */
[----:B------:R-:W-:Y:S02]  /*66d0*/  F2FP.PACK_AB R6, R87, R168 ;  /* 0x000000a85706723e */ /* 0x000fe400000000ff */
[----:B------:R-:W-:Y:S01]  /*66e0*/  F2FP.PACK_AB R7, R172, R171 ;  /* 0x000000abac07723e */ /* 0x000fe200000000ff */
[----:B------:R-:W-:Y:S06]  /*66f0*/  MUFU.EX2 R196, R196 ;  /* 0x000000c400c47308 */ /* 0x000fec0000000800 */
[C---:B------:R-:W-:Y:S02]  /*6700*/  HMMA.16816.F32 R160, R4.reuse, R68, R160 ;  /* 0x0000004404a0723c */ /* 0x040fe400000018a0 */
[----:B------:R-:W4:Y:S06]  /*6710*/  MUFU.EX2 R198, R198 ;  /* 0x000000c600c67308 */ /* 0x000f2c0000000800 */
[C---:B------:R-:W-:Y:S02]  /*6720*/  HMMA.16816.F32 R148, R4.reuse, R70, R148 ;  /* 0x000000460494723c */ /* 0x040fe40000001894 */
[----:B------:R-:W5:Y:S06]  /*6730*/  MUFU.EX2 R197, R197 ;  /* 0x000000c500c57308 */ /* 0x000f6c0000000800 */
[C---:B------:R-:W-:Y:S02]  /*6740*/  HMMA.16816.F32 R144, R4.reuse, R64, R144 ;  /* 0x000000400490723c */ /* 0x040fe40000001890 */
[----:B------:R-:W1:Y:S06]  /*6750*/  MUFU.EX2 R200, R200 ;  /* 0x000000c800c87308 */ /* 0x000e6c0000000800 */
[C---:B------:R-:W-:Y:S02]  /*6760*/  HMMA.16816.F32 R100, R4.reuse, R66, R100 ;  /* 0x000000420464723c */ /* 0x040fe40000001864 */
[----:B------:R-:W1:Y:S06]  /*6770*/  MUFU.EX2 R199, R199 ;  /* 0x000000c700c77308 */ /* 0x000e6c0000000800 */
[C---:B------:R-:W-:Y:S02]  /*6780*/  HMMA.16816.F32 R104, R4.reuse, R60, R104 ;  /* 0x0000003c0468723c */ /* 0x040fe40000001868 */
[----:B------:R-:W-:Y:S06]  /*6790*/  MUFU.EX2 R206, R206 ;  /* 0x000000ce00ce7308 */ /* 0x000fec0000000800 */
[C---:B------:R-:W-:Y:S02]  /*67a0*/  HMMA.16816.F32 R112, R4.reuse, R62, R112 ;  /* 0x0000003e0470723c */ /* 0x040fe40000001870 */
[----:B------:R-:W-:Y:S06]  /*67b0*/  MUFU.EX2 R204, R204 ;  /* 0x000000cc00cc7308 */ /* 0x000fec0000000800 */
[C---:B------:R-:W-:Y:S02]  /*67c0*/  HMMA.16816.F32 R116, R4.reuse, R56, R116 ;  /* 0x000000380474723c */ /* 0x040fe40000001874 */
[----:B------:R-:W-:Y:S06]  /*67d0*/  MUFU.EX2 R203, R203 ;  /* 0x000000cb00cb7308 */ /* 0x000fec0000000800 */
[----:B------:R-:W-:Y:S02]  /*67e0*/  HMMA.16816.F32 R128, R4, R58, R128 ;  /* 0x0000003a0480723c */ /* 0x000fe40000001880 */
[----:B------:R-:W-:Y:S05]  /*67f0*/  MUFU.EX2 R201, R201 ;  /* 0x000000c900c97308 */ /* 0x000fea0000000800 */
[----:B-1----:R-:W-:Y:S01]  /*6800*/  F2FP.PACK_AB R4, R184, R180 ;  /* 0x000000b4b804723e */ /* 0x002fe200000000ff */
[----:B------:R-:W-:Y:S01]  /*6810*/  FADD.FTZ R180, R180, R184 ;  /* 0x000000b8b4b47221 */ /* 0x000fe20000010000 */
[----:B--2---:R-:W-:-:S02]  /*6820*/  F2FP.PACK_AB R6, R188, R183 ;  /* 0x000000b7bc06723e */ /* 0x004fc400000000ff */
[----:B---3--:R-:W-:Y:S01]  /*6830*/  F2FP.PACK_AB R5, R192, R191 ;  /* 0x000000bfc005723e */ /* 0x008fe200000000ff */
[----:B------:R-:W-:Y:S01]  /*6840*/  FADD.FTZ R191, R191, R192 ;  /* 0x000000c0bfbf7221 */ /* 0x000fe20000010000 */
[----:B------:R-:W-:Y:S01]  /*6850*/  F2FP.PACK_AB R7, R193, R194 ;  /* 0x000000c2c107723e */ /* 0x000fe200000000ff */
[----:B------:R-:W-:Y:S02]  /*6860*/  FADD.FTZ R180, R183, R180 ;  /* 0x000000b4b7b47221 */ /* 0x000fe40000010000 */
[----:B------:R-:W-:Y:S02]  /*6870*/  FADD.FTZ R191, R194, R191 ;  /* 0x000000bfc2bf7221 */ /* 0x000fe40000010000 */
[----:B------:R-:W-:Y:S02]  /*6880*/  FADD.FTZ R180, R188, R180 ;  /* 0x000000b4bcb47221 */ /* 0x000fe40000010000 */
[----:B------:R-:W-:Y:S01]  /*6890*/  HMMA.16816.F32 R40, R4, R36, RZ ;  /* 0x000000240428723c */ /* 0x000fe200000018ff */
[----:B------:R-:W-:-:S02]  /*68a0*/  FADD.FTZ R191, R193, R191 ;  /* 0x000000bfc1bf7221 */ /* 0x000fc40000010000 */
[----:B------:R-:W-:Y:S02]  /*68b0*/  FADD.FTZ R180, R187, R180 ;  /* 0x000000b4bbb47221 */ /* 0x000fe40000010000 */
[----:B----4-:R-:W-:Y:S02]  /*68c0*/  FADD.FTZ R191, R198, R191 ;  /* 0x000000bfc6bf7221 */ /* 0x010fe40000010000 */
[----:B------:R-:W-:Y:S01]  /*68d0*/  FADD.FTZ R180, R190, R180 ;  /* 0x000000b4beb47221 */ /* 0x000fe20000010000 */
[----:B------:R-:W-:Y:S01]  /*68e0*/  HMMA.16816.F32 R36, R4, R38, RZ ;  /* 0x000000260424723c */ /* 0x000fe200000018ff */
[----:B-----5:R-:W-:Y:S02]  /*68f0*/  FADD.FTZ R191, R197, R191 ;  /* 0x000000bfc5bf7221 */ /* 0x020fe40000010000 */
[----:B------:R-:W-:Y:S02]  /*6900*/  FADD.FTZ R180, R195, R180 ;  /* 0x000000b4c3b47221 */ /* 0x000fe40000010000 */
[----:B------:R-:W-:-:S02]  /*6910*/  FADD.FTZ R191, R200, R191 ;  /* 0x000000bfc8bf7221 */ /* 0x000fc40000010000 */
[----:B------:R-:W-:Y:S01]  /*6920*/  FADD.FTZ R180, R196, R180 ;  /* 0x000000b4c4b47221 */ /* 0x000fe20000010000 */
[----:B------:R-:W-:Y:S01]  /*6930*/  HMMA.16816.F32 R32, R4, R28, RZ ;  /* 0x0000001c0420723c */ /* 0x000fe200000018ff */
[----:B------:R-:W-:-:S07]  /*6940*/  FADD.FTZ R191, R199, R191 ;  /* 0x000000bfc7bf7221 */ /* 0x000fce0000010000 */
[C---:B------:R-:W-:Y:S08]  /*6950*/  HMMA.16816.F32 R24, R4.reuse, R20, RZ ;  /* 0x000000140418723c */ /* 0x040ff000000018ff */
[C---:B------:R-:W-:Y:S08]  /*6960*/  HMMA.16816.F32 R52, R4.reuse, R16, RZ ;  /* 0x000000100434723c */ /* 0x040ff000000018ff */
[C---:B------:R-:W-:Y:S08]  /*6970*/  HMMA.16816.F32 R16, R4.reuse, R18, RZ ;  /* 0x000000120410723c */ /* 0x040ff000000018ff */
[C---:B------:R-:W-:Y:S08]  /*6980*/  HMMA.16816.F32 R28, R4.reuse, R30, RZ ;  /* 0x0000001e041c723c */ /* 0x040ff000000018ff */
[----:B------:R-:W-:Y:S07]  /*6990*/  HMMA.16816.F32 R20, R4, R22, RZ ;  /* 0x000000160414723c */ /* 0x000fee00000018ff */
[----:B------:R-:W-:-:S02]  /*69a0*/  F2FP.PACK_AB R4, R190, R187 ;  /* 0x000000bbbe04723e */ /* 0x000fc400000000ff */
[----:B------:R-:W-:Y:S02]  /*69b0*/  F2FP.PACK_AB R6, R196, R195 ;  /* 0x000000c3c406723e */ /* 0x000fe400000000ff */
[----:B------:R-:W-:Y:S02]  /*69c0*/  F2FP.PACK_AB R5, R197, R198 ;  /* 0x000000c6c505723e */ /* 0x000fe400000000ff */
[----:B------:R-:W-:-:S07]  /*69d0*/  F2FP.PACK_AB R7, R199, R200 ;  /* 0x000000c8c707723e */ /* 0x000fce00000000ff */
[C---:B------:R-:W-:Y:S07]  /*69e0*/  HMMA.16816.F32 R40, R4.reuse, R88, R40 ;  /* 0x000000580428723c */ /* 0x040fee0000001828 */
[----:B------:R-:W-:Y:S01]  /*69f0*/  FFMA.FTZ R89, R241, c[0x0][0x2d0], -R202 ;  /* 0x0000b400f1597a23 */ /* 0x000fe200000108ca */
[----:B------:R-:W-:Y:S01]  /*6a00*/  HMMA.16816.F32 R32, R4, R80, R32 ;  /* 0x000000500420723c */ /* 0x000fe20000001820 */
[----:B------:R-:W-:Y:S02]  /*6a10*/  FFMA.FTZ R88, R247, c[0x0][0x2d0], -R205 ;  /* 0x0000b400f7587a23 */ /* 0x000fe400000108cd */
[----:B------:R-:W-:-:S02]  /*6a20*/  FFMA.FTZ R241, R125, c[0x0][0x2d0], -R207 ;  /* 0x0000b4007df17a23 */ /* 0x000fc400000108cf */
[----:B------:R-:W-:Y:S02]  /*6a30*/  MUFU.EX2 R89, R89 ;  /* 0x0000005900597308 */ /* 0x000fe40000000800 */
[--C-:B------:R-:W-:Y:S01]  /*6a40*/  FFMA.FTZ R81, R240, c[0x0][0x2d0], -R202.reuse ;  /* 0x0000b400f0517a23 */ /* 0x100fe200000108ca */
[C---:B------:R-:W-:Y:S01]  /*6a50*/  HMMA.16816.F32 R24, R4.reuse, R76, R24 ;  /* 0x0000004c0418723c */ /* 0x040fe20000001818 */
[--C-:B------:R-:W-:Y:S02]  /*6a60*/  FFMA.FTZ R80, R246, c[0x0][0x2d0], -R205.reuse ;  /* 0x0000b400f6507a23 */ /* 0x100fe400000108cd */
[----:B------:R-:W-:Y:S02]  /*6a70*/  FFMA.FTZ R240, R133, c[0x0][0x2d0], -R202 ;  /* 0x0000b40085f07a23 */ /* 0x000fe400000108ca */
[----:B------:R-:W-:Y:S02]  /*6a80*/  MUFU.EX2 R81, R81 ;  /* 0x0000005100517308 */ /* 0x000fe40000000800 */
[--C-:B------:R-:W-:Y:S01]  /*6a90*/  FFMA.FTZ R77, R245, c[0x0][0x2d0], -R205.reuse ;  /* 0x0000b400f54d7a23 */ /* 0x100fe200000108cd */
[----:B------:R-:W-:Y:S01]  /*6aa0*/  HMMA.16816.F32 R36, R4, R90, R36 ;  /* 0x0000005a0424723c */ /* 0x000fe20000001824 */
[----:B------:R-:W-:-:S02]  /*6ab0*/  FFMA.FTZ R76, R244, c[0x0][0x2d0], -R205 ;  /* 0x0000b400f44c7a23 */ /* 0x000fc400000108cd */
[--C-:B------:R-:W-:Y:S02]  /*6ac0*/  FFMA.FTZ R244, R124, c[0x0][0x2d0], -R202.reuse ;  /* 0x0000b4007cf47a23 */ /* 0x100fe400000108ca */
[----:B------:R-:W1:Y:S01]  /*6ad0*/  MUFU.EX2 R88, R88 ;  /* 0x0000005800587308 */ /* 0x000e620000000800 */
[----:B------:R-:W-:Y:S02]  /*6ae0*/  FFMA.FTZ R245, R138, c[0x0][0x2d0], -R205 ;  /* 0x0000b4008af57a23 */ /* 0x000fe400000108cd */
[--C-:B------:R-:W-:Y:S01]  /*6af0*/  FFMA.FTZ R91, R243, c[0x0][0x2d0], -R202.reuse ;  /* 0x0000b400f35b7a23 */ /* 0x100fe200000108ca */
[----:B------:R-:W-:Y:S01]  /*6b00*/  HMMA.16816.F32 R52, R4, R92, R52 ;  /* 0x0000005c0434723c */ /* 0x000fe20000001834 */
[--C-:B------:R-:W-:Y:S02]  /*6b10*/  FFMA.FTZ R90, R242, c[0x0][0x2d0], -R202.reuse ;  /* 0x0000b400f25a7a23 */ /* 0x100fe400000108ca */
[----:B------:R-:W-:Y:S01]  /*6b20*/  FFMA.FTZ R242, R132, c[0x0][0x2d0], -R239 ;  /* 0x0000b40084f27a23 */ /* 0x000fe200000108ef */
[----:B------:R-:W2:Y:S01]  /*6b30*/  MUFU.EX2 R80, R80 ;  /* 0x0000005000507308 */ /* 0x000ea20000000800 */
[----:B------:R-:W-:-:S02]  /*6b40*/  FFMA.FTZ R243, R126, c[0x0][0x2d0], -R202 ;  /* 0x0000b4007ef37a23 */ /* 0x000fc400000108ca */
[--C-:B------:R-:W-:Y:S01]  /*6b50*/  FFMA.FTZ R92, R153, c[0x0][0x2d0], -R239.reuse ;  /* 0x0000b400995c7a23 */ /* 0x100fe200000108ef */
[----:B------:R-:W-:Y:S01]  /*6b60*/  HMMA.16816.F32 R16, R4, R94, R16 ;  /* 0x0000005e0410723c */ /* 0x000fe20000001810 */
[----:B------:R-:W-:-:S03]  /*6b70*/  FFMA.FTZ R93, R139, c[0x0][0x2d0], -R239 ;  /* 0x0000b4008b5d7a23 */ /* 0x000fc600000108ef */
[----:B------:R-:W-:Y:S01]  /*6b80*/  MUFU.EX2 R91, R91 ;  /* 0x0000005b005b7308 */ /* 0x000fe20000000800 */
[----:B-1----:R-:W-:Y:S02]  /*6b90*/  FADD.FTZ R191, R88, R191 ;  /* 0x000000bf58bf7221 */ /* 0x002fe40000010000 */
[--C-:B------:R-:W-:Y:S01]  /*6ba0*/  FFMA.FTZ R94, R211, c[0x0][0x2d0], -R207.reuse ;  /* 0x0000b400d35e7a23 */ /* 0x100fe200000108cf */
[C---:B------:R-:W-:Y:S01]  /*6bb0*/  HMMA.16816.F32 R28, R4.reuse, R82, R28 ;  /* 0x00000052041c723c */ /* 0x040fe2000000181c */
[--C-:B------:R-:W-:Y:S02]  /*6bc0*/  FFMA.FTZ R95, R155, c[0x0][0x2d0], -R207.reuse ;  /* 0x0000b4009b5f7a23 */ /* 0x100fe400000108cf */
[----:B------:R-:W-:Y:S01]  /*6bd0*/  FFMA.FTZ R211, R134, c[0x0][0x2d0], -R207 ;  /* 0x0000b40086d37a23 */ /* 0x000fe200000108cf */
[----:B------:R-:W1:Y:S01]  /*6be0*/  MUFU.EX2 R90, R90 ;  /* 0x0000005a005a7308 */ /* 0x000e620000000800 */
[----:B--2---:R-:W-:Y:S02]  /*6bf0*/  FADD.FTZ R191, R80, R191 ;  /* 0x000000bf50bf7221 */ /* 0x004fe40000010000 */
[--C-:B------:R-:W-:Y:S01]  /*6c00*/  FFMA.FTZ R82, R208, c[0x0][0x2d0], -R239.reuse ;  /* 0x0000b400d0527a23 */ /* 0x100fe200000108ef */
[----:B------:R-:W-:Y:S01]  /*6c10*/  HMMA.16816.F32 R20, R4, R78, R20 ;  /* 0x0000004e0414723c */ /* 0x000fe20000001814 */
[----:B------:R-:W-:-:S02]  /*6c20*/  FFMA.FTZ R83, R209, c[0x0][0x2d0], -R239 ;  /* 0x0000b400d1537a23 */ /* 0x000fc400000108ef */
[----:B------:R-:W-:Y:S01]  /*6c30*/  FFMA.FTZ R208, R152, c[0x0][0x2d0], -R207 ;  /* 0x0000b40098d07a23 */ /* 0x000fe200000108cf */
[----:B------:R-:W2:Y:S01]  /*6c40*/  MUFU.EX2 R77, R77 ;  /* 0x0000004d004d7308 */ /* 0x000ea20000000800 */
[--C-:B------:R-:W-:Y:S02]  /*6c50*/  FFMA.FTZ R209, R135, c[0x0][0x2d0], -R239.reuse ;  /* 0x0000b40087d17a23 */ /* 0x100fe400000108ef */
[----:B------:R-:W-:Y:S01]  /*6c60*/  F2FP.PACK_AB R6, R81, R89 ;  /* 0x000000595106723e */ /* 0x000fe200000000ff */
[----:B------:R-:W-:Y:S01]  /*6c70*/  FFMA.FTZ R79, R154, c[0x0][0x2d0], -R239 ;  /* 0x0000b4009a4f7a23 */ /* 0x000fe200000108ef */
[----:B------:R-:W-:Y:S01]  /*6c80*/  F2FP.PACK_AB R5, R80, R88 ;  /* 0x000000585005723e */ /* 0x000fe200000000ff */
[----:B------:R-:W-:Y:S01]  /*6c90*/  FFMA.FTZ R239, R127, c[0x0][0x2d0], -R207 ;  /* 0x0000b4007fef7a23 */ /* 0x000fe200000108cf */
[----:B------:R-:W-:Y:S01]  /*6ca0*/  LDSM.16.MT88.4 R152, [R225+0x2900] ;  /* 0x00290000e198783b */ /* 0x000fe20000004200 */
[----:B------:R-:W3:Y:S01]  /*6cb0*/  MUFU.EX2 R76, R76 ;  /* 0x0000004c004c7308 */ /* 0x000ee20000000800 */
[C---:B-1----:R-:W-:Y:S01]  /*6cc0*/  F2FP.PACK_AB R4, R90.reuse, R91 ;  /* 0x0000005b5a04723e */ /* 0x042fe200000000ff */
[----:B------:R-:W-:Y:S01]  /*6cd0*/  FADD.FTZ R180, R91, R180 ;  /* 0x000000b45bb47221 */ /* 0x000fe20000010000 */
[----:B------:R-:W-:Y:S03]  /*6ce0*/  LDSM.16.MT88.4 R132, [R219+0x2900] ;  /* 0x00290000db84783b */ /* 0x000fe60000004200 */
[----:B------:R-:W-:Y:S01]  /*6cf0*/  FADD.FTZ R180, R90, R180 ;  /* 0x000000b45ab47221 */ /* 0x000fe20000010000 */
[----:B------:R-:W-:Y:S01]  /*6d00*/  LDSM.16.MT88.4 R124, [R218+0x2900] ;  /* 0x00290000da7c783b */ /* 0x000fe20000004200 */
[----:B------:R-:W-:Y:S01]  /*6d10*/  MUFU.EX2 R82, R82 ;  /* 0x0000005200527308 */ /* 0x000fe20000000800 */
[----:B--2---:R-:W-:-:S02]  /*6d20*/  FADD.FTZ R191, R77, R191 ;  /* 0x000000bf4dbf7221 */ /* 0x004fc40000010000 */
[----:B------:R-:W-:-:S04]  /*6d30*/  FADD.FTZ R180, R89, R180 ;  /* 0x000000b459b47221 */ /* 0x000fc80000010000 */
[----:B------:R-:W-:Y:S01]  /*6d40*/  FADD.FTZ R180, R81, R180 ;  /* 0x000000b451b47221 */ /* 0x000fe20000010000 */
[C---:B---3--:R-:W-:Y:S01]  /*6d50*/  F2FP.PACK_AB R7, R76.reuse, R77 ;  /* 0x0000004d4c07723e */ /* 0x048fe200000000ff */
[----:B------:R-:W1:Y:S01]  /*6d60*/  MUFU.EX2 R83, R83 ;  /* 0x0000005300537308 */ /* 0x000e620000000800 */
[----:B------:R-:W-:-:S05]  /*6d70*/  FADD.FTZ R191, R76, R191 ;  /* 0x000000bf4cbf7221 */ /* 0x000fca0000010000 */
[C---:B------:R-:W-:Y:S02]  /*6d80*/  HMMA.16816.F32 R52, R4.reuse, R48, R52 ;  /* 0x000000300434723c */ /* 0x040fe40000001834 */
[----:B------:R2:W-:Y:S06]  /*6d90*/  MUFU.EX2 R78, R210 ;  /* 0x000000d2004e7308 */ /* 0x0005ec0000000800 */
[C---:B------:R-:W-:Y:S01]  /*6da0*/  HMMA.16816.F32 R48, R4.reuse, R50, R16 ;  /* 0x000000320430723c */ /* 0x040fe20000001810 */
[----:B------:R-:W3:Y:S01]  /*6db0*/  LDSM.16.MT88.4 R16, [R225+0x2100] ;  /* 0x00210000e110783b */ /* 0x000ee20000004200 */
[----:B------:R-:W-:Y:S06]  /*6dc0*/  MUFU.EX2 R79, R79 ;  /* 0x0000004f004f7308 */ /* 0x000fec0000000800 */
[----:B------:R-:W-:Y:S02]  /*6dd0*/  HMMA.16816.F32 R40, R4, R12, R40 ;  /* 0x0000000c0428723c */ /* 0x000fe40000001828 */
[----:B------:R-:W-:Y:S01]  /*6de0*/  MUFU.EX2 R94, R94 ;  /* 0x0000005e005e7308 */ /* 0x000fe20000000800 */
[----:B--2---:R-:W-:-:S02]  /*6df0*/  FFMA.FTZ R210, R137, c[0x0][0x2d0], -R207 ;  /* 0x0000b40089d27a23 */ /* 0x004fc400000108cf */
[----:B------:R-:W-:Y:S02]  /*6e00*/  FFMA.FTZ R207, R136, c[0x0][0x2d0], -R202 ;  /* 0x0000b40088cf7a23 */ /* 0x000fe400000108ca */
[----:B------:R-:W-:Y:S01]  /*6e10*/  LDSM.16.MT88.4 R136, [R220+0x2900] ;  /* 0x00290000dc88783b */ /* 0x000fe20000004200 */
[C---:B------:R-:W-:Y:S02]  /*6e20*/  HMMA.16816.F32 R36, R4.reuse, R14, R36 ;  /* 0x0000000e0424723c */ /* 0x040fe40000001824 */
[----:B------:R-:W2:Y:S01]  /*6e30*/  MUFU.EX2 R95, R95 ;  /* 0x0000005f005f7308 */ /* 0x000ea20000000800 */
[----:B------:R-:W4:Y:S05]  /*6e40*/  LDSM.16.MT88.4 R12, [R220+0x2100] ;  /* 0x00210000dc0c783b */ /* 0x000f2a0000004200 */
[C---:B------:R-:W-:Y:S02]  /*6e50*/  HMMA.16816.F32 R32, R4.reuse, R8, R32 ;  /* 0x000000080420723c */ /* 0x040fe40000001820 */
[----:B------:R-:W5:Y:S06]  /*6e60*/  MUFU.EX2 R208, R208 ;  /* 0x000000d000d07308 */ /* 0x000f6c0000000800 */
[C---:B------:R-:W-:Y:S01]  /*6e70*/  HMMA.16816.F32 R28, R4.reuse, R10, R28 ;  /* 0x0000000a041c723c */ /* 0x040fe2000000181c */
[----:B------:R-:W4:Y:S01]  /*6e80*/  LDSM.16.MT88.4 R8, [R219+0x2100] ;  /* 0x00210000db08783b */ /* 0x000f220000004200 */
[----:B------:R-:W-:Y:S06]  /*6e90*/  MUFU.EX2 R92, R92 ;  /* 0x0000005c005c7308 */ /* 0x000fec0000000800 */
[C---:B------:R-:W-:Y:S02]  /*6ea0*/  HMMA.16816.F32 R24, R4.reuse, R72, R24 ;  /* 0x000000480418723c */ /* 0x040fe40000001818 */
[----:B------:R-:W-:Y:S05]  /*6eb0*/  MUFU.EX2 R93, R93 ;  /* 0x0000005d005d7308 */ /* 0x000fea0000000800 */
[----:B-1----:R-:W-:Y:S01]  /*6ec0*/  F2FP.PACK_AB R72, R83, R82 ;  /* 0x000000525348723e */ /* 0x002fe200000000ff */
[----:B------:R-:W-:Y:S01]  /*6ed0*/  HMMA.16816.F32 R20, R4, R74, R20 ;  /* 0x0000004a0414723c */ /* 0x000fe20000001814 */
[----:B------:R-:W1:Y:S01]  /*6ee0*/  LDSM.16.MT88.4 R4, [R218+0x2100] ;  /* 0x00210000da04783b */ /* 0x000e620000004200 */
[----:B--2---:R-:W-:Y:S01]  /*6ef0*/  F2FP.PACK_AB R73, R95, R94 ;  /* 0x0000005e5f49723e */ /* 0x004fe200000000ff */
[----:B------:R-:W-:Y:S04]  /*6f00*/  MUFU.EX2 R209, R209 ;  /* 0x000000d100d17308 */ /* 0x000fe80000000800 */
[----:B------:R-:W-:-:S02]  /*6f10*/  F2FP.PACK_AB R74, R79, R78 ;  /* 0x0000004e4f4a723e */ /* 0x000fc400000000ff */
[----:B-----5:R-:W-:Y:S02]  /*6f20*/  F2FP.PACK_AB R75, R208, R206 ;  /* 0x000000ced04b723e */ /* 0x020fe400000000ff */
[----:B------:R-:W-:Y:S05]  /*6f30*/  MUFU.EX2 R242, R242 ;  /* 0x000000f200f27308 */ /* 0x000fea0000000800 */
[C---:B---3--:R-:W-:Y:S03]  /*6f40*/  HMMA.16816.F32 R160, R72.reuse, R16, R160 ;  /* 0x0000001048a0723c */ /* 0x048fe600000018a0 */
[----:B------:R-:W-:Y:S05]  /*6f50*/  MUFU.EX2 R210, R210 ;  /* 0x000000d200d27308 */ /* 0x000fea0000000800 */
[C---:B------:R-:W-:Y:S03]  /*6f60*/  HMMA.16816.F32 R148, R72.reuse, R18, R148 ;  /* 0x000000124894723c */ /* 0x040fe60000001894 */
[----:B------:R-:W-:Y:S05]  /*6f70*/  MUFU.EX2 R211, R211 ;  /* 0x000000d300d37308 */ /* 0x000fea0000000800 */
[C---:B----4-:R-:W-:Y:S03]  /*6f80*/  HMMA.16816.F32 R144, R72.reuse, R12, R144 ;  /* 0x0000000c4890723c */ /* 0x050fe60000001890 */
[----:B------:R-:W-:Y:S05]  /*6f90*/  MUFU.EX2 R239, R239 ;  /* 0x000000ef00ef7308 */ /* 0x000fea0000000800 */
[C---:B------:R-:W-:Y:S03]  /*6fa0*/  HMMA.16816.F32 R100, R72.reuse, R14, R100 ;  /* 0x0000000e4864723c */ /* 0x040fe60000001864 */
[----:B------:R-:W-:Y:S05]  /*6fb0*/  MUFU.EX2 R241, R241 ;  /* 0x000000f100f17308 */ /* 0x000fea0000000800 */
[C---:B------:R-:W-:Y:S03]  /*6fc0*/  HMMA.16816.F32 R104, R72.reuse, R8, R104 ;  /* 0x000000084868723c */ /* 0x040fe60000001868 */
[----:B------:R-:W2:Y:S05]  /*6fd0*/  MUFU.EX2 R207, R207 ;  /* 0x000000cf00cf7308 */ /* 0x000eaa0000000800 */
[C---:B------:R-:W-:Y:S03]  /*6fe0*/  HMMA.16816.F32 R112, R72.reuse, R10, R112 ;  /* 0x0000000a4870723c */ /* 0x040fe60000001870 */
[----:B------:R-:W3:Y:S05]  /*6ff0*/  MUFU.EX2 R240, R240 ;  /* 0x000000f000f07308 */ /* 0x000eea0000000800 */
[----:B-1----:R-:W-:Y:S03]  /*7000*/  HMMA.16816.F32 R116, R72, R4, R116 ;  /* 0x000000044874723c */ /* 0x002fe60000001874 */
[----:B------:R-:W1:Y:S01]  /*7010*/  MUFU.EX2 R243, R243 ;  /* 0x000000f300f37308 */ /* 0x000e620000000800 */
[----:B--2---:R-:W-:-:S04]  /*7020*/  FADD.FTZ R180, R207, R180 ;  /* 0x000000b4cfb47221 */ /* 0x004fc80000010000 */
[----:B------:R-:W-:Y:S03]  /*7030*/  HMMA.16816.F32 R128, R72, R6, R128 ;  /* 0x000000064880723c */ /* 0x000fe60000001880 */
[----:B------:R-:W2:Y:S01]  /*7040*/  MUFU.EX2 R244, R244 ;  /* 0x000000f400f47308 */ /* 0x000ea20000000800 */
[----:B---3--:R-:W-:-:S03]  /*7050*/  FADD.FTZ R180, R240, R180 ;  /* 0x000000b4f0b47221 */ /* 0x008fc60000010000 */
[----:B------:R-:W-:Y:S02]  /*7060*/  F2FP.PACK_AB R72, R93, R92 ;  /* 0x0000005c5d48723e */ /* 0x000fe400000000ff */
[----:B------:R-:W-:Y:S02]  /*7070*/  F2FP.PACK_AB R73, R211, R210 ;  /* 0x000000d2d349723e */ /* 0x000fe400000000ff */
[----:B------:R-:W3:Y:S01]  /*7080*/  MUFU.EX2 R245, R245 ;  /* 0x000000f500f57308 */ /* 0x000ee20000000800 */
[----:B------:R-:W-:Y:S01]  /*7090*/  F2FP.PACK_AB R74, R242, R209 ;  /* 0x000000d1f24a723e */ /* 0x000fe200000000ff */
[----:B-1----:R-:W-:Y:S01]  /*70a0*/  FADD.FTZ R180, R243, R180 ;  /* 0x000000b4f3b47221 */ /* 0x002fe20000010000 */
[----:B------:R-:W-:-:S03]  /*70b0*/  F2FP.PACK_AB R75, R241, R239 ;  /* 0x000000eff14b723e */ /* 0x000fc600000000ff */
[----:B--2---:R-:W-:-:S04]  /*70c0*/  FADD.FTZ R180, R244, R180 ;  /* 0x000000b4f4b47221 */ /* 0x004fc80000010000 */
[----:B------:R-:W-:Y:S01]  /*70d0*/  HMMA.16816.F32 R160, R72, R152, R160 ;  /* 0x0000009848a0723c */ /* 0x000fe200000018a0 */
[----:B---3--:R-:W-:-:S07]  /*70e0*/  FADD.FTZ R191, R245, R191 ;  /* 0x000000bff5bf7221 */ /* 0x008fce0000010000 */
[----:B------:R-:W-:Y:S01]  /*70f0*/  HMMA.16816.F32 R148, R72, R154, R148 ;  /* 0x0000009a4894723c */ /* 0x000fe20000001894 */
[----:B------:R-:W-:-:S04]  /*7100*/  FADD.FTZ R191, R204, R191 ;  /* 0x000000bfccbf7221 */ /* 0x000fc80000010000 */
[----:B------:R-:W-:-:S03]  /*7110*/  FADD.FTZ R191, R203, R191 ;  /* 0x000000bfcbbf7221 */ /* 0x000fc60000010000 */
[----:B------:R-:W-:Y:S01]  /*7120*/  HMMA.16816.F32 R144, R72, R136, R144 ;  /* 0x000000884890723c */ /* 0x000fe20000001890 */
[----:B------:R-:W-:-:S07]  /*7130*/  FADD.FTZ R191, R201, R191 ;  /* 0x000000bfc9bf7221 */ /* 0x000fce0000010000 */
[C---:B------:R-:W-:Y:S08]  /*7140*/  HMMA.16816.F32 R100, R72.reuse, R138, R100 ;  /* 0x0000008a4864723c */ /* 0x040ff00000001864 */
[C---:B------:R-:W-:Y:S08]  /*7150*/  HMMA.16816.F32 R104, R72.reuse, R132, R104 ;  /* 0x000000844868723c */ /* 0x040ff00000001868 */
[C---:B------:R-:W-:Y:S08]  /*7160*/  HMMA.16816.F32 R112, R72.reuse, R134, R112 ;  /* 0x000000864870723c */ /* 0x040ff00000001870 */
[C---:B------:R-:W-:Y:S08]  /*7170*/  HMMA.16816.F32 R116, R72.reuse, R124, R116 ;  /* 0x0000007c4874723c */ /* 0x040ff00000001874 */
[----:B------:R-:W-:Y:S07]  /*7180*/  HMMA.16816.F32 R128, R72, R126, R128 ;  /* 0x0000007e4880723c */ /* 0x000fee0000001880 */
[----:B------:R-:W-:-:S02]  /*7190*/  F2FP.PACK_AB R72, R240, R207 ;  /* 0x000000cff048723e */ /* 0x000fc400000000ff */
[----:B------:R-:W-:Y:S01]  /*71a0*/  F2FP.PACK_AB R74, R244, R243 ;  /* 0x000000f3f44a723e */ /* 0x000fe200000000ff */
[----:B------:R-:W-:Y:S01]  /*71b0*/  IMAD.U32 R243, RZ, RZ, UR6 ;  /* 0x00000006fff37e24 */ /* 0x000fe2000f8e00ff */
[----:B------:R-:W-:Y:S02]  /*71c0*/  F2FP.PACK_AB R73, R204, R245 ;  /* 0x000000f5cc49723e */ /* 0x000fe400000000ff */
[----:B------:R-:W-:-:S07]  /*71d0*/  F2FP.PACK_AB R75, R201, R203 ;  /* 0x000000cbc94b723e */ /* 0x000fce00000000ff */
[C---:B------:R-:W-:Y:S07]  /*71e0*/  HMMA.16816.F32 R52, R72.reuse, R68, R52 ;  /* 0x000000444834723c */ /* 0x040fee0000001834 */
[--C-:B------:R-:W-:Y:S01]  /*71f0*/  FFMA.FTZ R68, R179, c[0x0][0x2d0], -R205.reuse ;  /* 0x0000b400b3447a23 */ /* 0x100fe200000108cd */
[----:B------:R-:W-:Y:S01]  /*7200*/  HMMA.16816.F32 R36, R72, R66, R36 ;  /* 0x000000424824723c */ /* 0x000fe20000001824 */
[----:B------:R-:W-:-:S04]  /*7210*/  FFMA.FTZ R69, R189, c[0x0][0x2d0], -R205 ;  /* 0x0000b400bd457a23 */ /* 0x000fc800000108cd */
[----:B------:R-:W-:Y:S02]  /*7220*/  MUFU.EX2 R68, R68 ;  /* 0x0000004400447308 */ /* 0x000fe40000000800 */
[--C-:B------:R-:W-:Y:S01]  /*7230*/  FFMA.FTZ R66, R177, c[0x0][0x2d0], -R205.reuse ;  /* 0x0000b400b1427a23 */ /* 0x100fe200000108cd */
[----:B------:R-:W-:Y:S01]  /*7240*/  HMMA.16816.F32 R32, R72, R60, R32 ;  /* 0x0000003c4820723c */ /* 0x000fe20000001820 */
[----:B------:R-:W-:-:S04]  /*7250*/  FFMA.FTZ R67, R178, c[0x0][0x2d0], -R205 ;  /* 0x0000b400b2437a23 */ /* 0x000fc800000108cd */
[----:B------:R-:W1:Y:S02]  /*7260*/  MUFU.EX2 R66, R66 ;  /* 0x0000004200427308 */ /* 0x000e640000000800 */
[--C-:B------:R-:W-:Y:S01]  /*7270*/  FFMA.FTZ R60, R156, c[0x0][0x2d0], -R202.reuse ;  /* 0x0000b4009c3c7a23 */ /* 0x100fe200000108ca */
[----:B------:R-:W-:Y:S01]  /*7280*/  HMMA.16816.F32 R28, R72, R62, R28 ;  /* 0x0000003e481c723c */ /* 0x000fe2000000181c */
[----:B------:R-:W-:-:S04]  /*7290*/  FFMA.FTZ R61, R157, c[0x0][0x2d0], -R202 ;  /* 0x0000b4009d3d7a23 */ /* 0x000fc800000108ca */
[----:B------:R-:W2:Y:S02]  /*72a0*/  MUFU.EX2 R60, R60 ;  /* 0x0000003c003c7308 */ /* 0x000ea40000000800 */
[--C-:B------:R-:W-:Y:S01]  /*72b0*/  FFMA.FTZ R62, R159, c[0x0][0x2d0], -R202.reuse ;  /* 0x0000b4009f3e7a23 */ /* 0x100fe200000108ca */
[----:B------:R-:W-:Y:S01]  /*72c0*/  HMMA.16816.F32 R24, R72, R56, R24 ;  /* 0x000000384818723c */ /* 0x000fe20000001818 */
[----:B------:R-:W-:-:S04]  /*72d0*/  FFMA.FTZ R63, R174, c[0x0][0x2d0], -R202 ;  /* 0x0000b400ae3f7a23 */ /* 0x000fc800000108ca */
[----:B------:R-:W3:Y:S01]  /*72e0*/  MUFU.EX2 R61, R61 ;  /* 0x0000003d003d7308 */ /* 0x000ee20000000800 */
[----:B-1----:R-:W-:Y:S02]  /*72f0*/  FADD.FTZ R191, R66, R191 ;  /* 0x000000bf42bf7221 */ /* 0x002fe40000010000 */
[C---:B------:R-:W-:Y:S05]  /*7300*/  HMMA.16816.F32 R20, R72.reuse, R58, R20 ;  /* 0x0000003a4814723c */ /* 0x040fea0000001814 */
[----:B------:R-:W-:Y:S01]  /*7310*/  MUFU.EX2 R62, R62 ;  /* 0x0000003e003e7308 */ /* 0x000fe20000000800 */
[----:B--2---:R-:W-:Y:S02]  /*7320*/  FADD.FTZ R180, R60, R180 ;  /* 0x000000b43cb47221 */ /* 0x004fe40000010000 */
[C---:B------:R-:W-:Y:S05]  /*7330*/  HMMA.16816.F32 R40, R72.reuse, R64, R40 ;  /* 0x000000404828723c */ /* 0x040fea0000001828 */
[----:B------:R-:W1:Y:S01]  /*7340*/  MUFU.EX2 R63, R63 ;  /* 0x0000003f003f7308 */ /* 0x000e620000000800 */
[----:B---3--:R-:W-:Y:S01]  /*7350*/  F2FP.PACK_AB R56, R61, R60 ;  /* 0x0000003c3d38723e */ /* 0x008fe200000000ff */
[--C-:B------:R-:W-:Y:S01]  /*7360*/  FFMA.FTZ R64, R175, c[0x0][0x2d0], -R202.reuse ;  /* 0x0000b400af407a23 */ /* 0x100fe200000108ca */
[----:B------:R-:W-:Y:S01]  /*7370*/  HMMA.16816.F32 R48, R72, R70, R48 ;  /* 0x000000464830723c */ /* 0x000fe20000001830 */
[----:B------:R-:W-:-:S02]  /*7380*/  FFMA.FTZ R65, R176, c[0x0][0x2d0], -R202 ;  /* 0x0000b400b0417a23 */ /* 0x000fc400000108ca */
[----:B------:R-:W-:Y:S02]  /*7390*/  FADD.FTZ R180, R61, R180 ;  /* 0x000000b43db47221 */ /* 0x000fe40000010000 */
[----:B------:R-:W2:Y:S02]  /*73a0*/  MUFU.EX2 R67, R67 ;  /* 0x0000004300437308 */ /* 0x000ea40000000800 */
[----:B------:R-:W-:Y:S02]  /*73b0*/  FFMA.FTZ R72, R186, c[0x0][0x2d0], -R205 ;  /* 0x0000b400ba487a23 */ /* 0x000fe400000108cd */
[--C-:B------:R-:W-:Y:S02]  /*73c0*/  FFMA.FTZ R70, R158, c[0x0][0x2d0], -R202.reuse ;  /* 0x0000b4009e467a23 */ /* 0x100fe400000108ca */
[----:B------:R-:W-:Y:S02]  /*73d0*/  FFMA.FTZ R71, R173, c[0x0][0x2d0], -R202 ;  /* 0x0000b400ad477a23 */ /* 0x000fe400000108ca */
[----:B------:R-:W3:Y:S01]  /*73e0*/  MUFU.EX2 R69, R69 ;  /* 0x0000004500457308 */ /* 0x000ee20000000800 */
[----:B-1----:R-:W-:Y:S01]  /*73f0*/  F2FP.PACK_AB R58, R63, R62 ;  /* 0x0000003e3f3a723e */ /* 0x002fe200000000ff */
[----:B------:R-:W-:-:S04]  /*7400*/  FADD.FTZ R180, R62, R180 ;  /* 0x000000b43eb47221 */ /* 0x000fc80000010000 */
[----:B------:R-:W-:Y:S01]  /*7410*/  FADD.FTZ R180, R63, R180 ;  /* 0x000000b43fb47221 */ /* 0x000fe20000010000 */
[C---:B--2---:R-:W-:Y:S01]  /*7420*/  F2FP.PACK_AB R57, R67.reuse, R66 ;  /* 0x000000424339723e */ /* 0x044fe200000000ff */
[----:B------:R-:W1:Y:S01]  /*7430*/  MUFU.EX2 R64, R64 ;  /* 0x0000004000407308 */ /* 0x000e620000000800 */
[----:B------:R-:W-:-:S04]  /*7440*/  FADD.FTZ R191, R67, R191 ;  /* 0x000000bf43bf7221 */ /* 0x000fc80000010000 */
[----:B------:R-:W-:Y:S01]  /*7450*/  FADD.FTZ R191, R68, R191 ;  /* 0x000000bf44bf7221 */ /* 0x000fe20000010000 */
[C---:B---3--:R-:W-:Y:S02]  /*7460*/  F2FP.PACK_AB R59, R69.reuse, R68 ;  /* 0x00000044453b723e */ /* 0x048fe400000000ff */
[----:B------:R-:W-:Y:S01]  /*7470*/  MUFU.EX2 R72, R72 ;  /* 0x0000004800487308 */ /* 0x000fe20000000800 */
[----:B------:R-:W-:-:S04]  /*7480*/  FADD.FTZ R191, R69, R191 ;  /* 0x000000bf45bf7221 */ /* 0x000fc80000010000 */
[----:B------:R-:W-:Y:S03]  /*7490*/  HMMA.16816.F32 R32, R56, R8, R32 ;  /* 0x000000083820723c */ /* 0x000fe60000001820 */
[----:B------:R-:W2:Y:S01]  /*74a0*/  MUFU.EX2 R65, R65 ;  /* 0x0000004100417308 */ /* 0x000ea20000000800 */
[----:B-1----:R-:W-:-:S03]  /*74b0*/  FADD.FTZ R180, R64, R180 ;  /* 0x000000b440b47221 */ /* 0x002fc60000010000 */
[----:B------:R-:W-:Y:S01]  /*74c0*/  FADD.FTZ R8, R141, R140 ;  /* 0x0000008c8d087221 */ /* 0x000fe20000010000 */
[C---:B------:R-:W-:Y:S01]  /*74d0*/  HMMA.16816.F32 R52, R56.reuse, R16, R52 ;  /* 0x000000103834723c */ /* 0x040fe20000001834 */
[----:B------:R-:W-:Y:S02]  /*74e0*/  FADD.FTZ R9, R142, R143 ;  /* 0x0000008f8e097221 */ /* 0x000fe40000010000 */
[----:B------:R-:W-:Y:S01]  /*74f0*/  MUFU.EX2 R70, R70 ;  /* 0x0000004600467308 */ /* 0x000fe20000000800 */
[----:B------:R-:W-:Y:S02]  /*7500*/  FADD.FTZ R8, R109, R8 ;  /* 0x000000086d087221 */ /* 0x000fe40000010000 */
[----:B------:R-:W-:Y:S02]  /*7510*/  FADD.FTZ R9, R108, R9 ;  /* 0x000000096c097221 */ /* 0x000fe40000010000 */
[----:B------:R-:W-:Y:S01]  /*7520*/  FADD.FTZ R8, R110, R8 ;  /* 0x000000086e087221 */ /* 0x000fe20000010000 */
[----:B------:R-:W-:Y:S01]  /*7530*/  HMMA.16816.F32 R40, R56, R12, R40 ;  /* 0x0000000c3828723c */ /* 0x000fe20000001828 */
[----:B------:R-:W-:Y:S01]  /*7540*/  FADD.FTZ R9, R167, R9 ;  /* 0x00000009a7097221 */ /* 0x000fe20000010000 */
[----:B------:R-:W1:Y:S01]  /*7550*/  MUFU.EX2 R71, R71 ;  /* 0x0000004700477308 */ /* 0x000e620000000800 */
[----:B------:R-:W-:-:S02]  /*7560*/  FADD.FTZ R8, R165, R8 ;  /* 0x00000008a5087221 */ /* 0x000fc40000010000 */
[----:B------:R-:W-:Y:S02]  /*7570*/  FADD.FTZ R9, R111, R9 ;  /* 0x000000096f097221 */ /* 0x000fe40000010000 */
[----:B------:R-:W-:Y:S01]  /*7580*/  FADD.FTZ R8, R164, R8 ;  /* 0x00000008a4087221 */ /* 0x000fe20000010000 */
[C---:B------:R-:W-:Y:S01]  /*7590*/  HMMA.16816.F32 R24, R56.reuse, R4, R24 ;  /* 0x000000043818723c */ /* 0x040fe20000001818 */
[----:B------:R-:W-:Y:S01]  /*75a0*/  FADD.FTZ R9, R120, R9 ;  /* 0x0000000978097221 */ /* 0x000fe20000010000 */
[----:B------:R-:W-:Y:S01]  /*75b0*/  MUFU.EX2 R12, R185 ;  /* 0x000000b9000c7308 */ /* 0x000fe20000000800 */
[----:B------:R-:W-:Y:S02]  /*75c0*/  FADD.FTZ R8, R122, R8 ;  /* 0x000000087a087221 */ /* 0x000fe40000010000 */
[----:B------:R-:W-:Y:S02]  /*75d0*/  FADD.FTZ R9, R123, R9 ;  /* 0x000000097b097221 */ /* 0x000fe40000010000 */
[----:B------:R-:W-:Y:S01]  /*75e0*/  FADD.FTZ R8, R121, R8 ;  /* 0x0000000879087221 */ /* 0x000fe20000010000 */
[----:B------:R-:W-:Y:S01]  /*75f0*/  HMMA.16816.F32 R48, R56, R18, R48 ;  /* 0x000000123830723c */ /* 0x000fe20000001830 */
[----:B------:R-:W-:Y:S01]  /*7600*/  FADD.FTZ R9, R99, R9 ;  /* 0x0000000963097221 */ /* 0x000fe20000010000 */
[----:B--2---:R-:W-:Y:S01]  /*7610*/  F2FP.PACK_AB R4, R65, R64 ;  /* 0x000000404104723e */ /* 0x004fe200000000ff */
        /* <DEDUP_REMOVED lines=16> */
[----:B------:R-:W-:-:S02]  /*7720*/  FFMA.FTZ R16, R181, c[0x0][0x2d0], -R205 ;  /* 0x0000b400b5107a23 */ /* 0x000fc400000108cd */
[----:B------:R-:W-:Y:S01]  /*7730*/  FFMA.FTZ R17, R182, c[0x0][0x2d0], -R205 ;  /* 0x0000b400b6117a23 */ /* 0x000fe200000108cd */
[----:B-1----:R-:W-:Y:S01]  /*7740*/  F2FP.PACK_AB R6, R71, R70 ;  /* 0x000000464706723e */ /* 0x002fe200000000ff */
[----:B------:R-:W-:Y:S02]  /*7750*/  FADD.FTZ R9, R87, R9 ;  /* 0x0000000957097221 */ /* 0x000fe40000010000 */
[----:B------:R-:W-:Y:S01]  /*7760*/  FADD.FTZ R8, R172, R8 ;  /* 0x00000008ac087221 */ /* 0x000fe20000010000 */
[----:B------:R-:W1:Y:S01]  /*7770*/  MUFU.EX2 R16, R16 ;  /* 0x0000001000107308 */ /* 0x000e620000000800 */
[----:B------:R-:W-:Y:S02]  /*7780*/  FADD.FTZ R9, R82, R9 ;  /* 0x0000000952097221 */ /* 0x000fe40000010000 */
[----:B------:R-:W-:Y:S02]  /*7790*/  FADD.FTZ R8, R94, R8 ;  /* 0x000000085e087221 */ /* 0x000fe40000010000 */
[----:B------:R-:W-:-:S02]  /*77a0*/  FADD.FTZ R9, R83, R9 ;  /* 0x0000000953097221 */ /* 0x000fc40000010000 */
[----:B------:R-:W-:Y:S01]  /*77b0*/  FADD.FTZ R8, R95, R8 ;  /* 0x000000085f087221 */ /* 0x000fe20000010000 */
[----:B------:R-:W2:Y:S01]  /*77c0*/  MUFU.EX2 R17, R17 ;  /* 0x0000001100117308 */ /* 0x000ea20000000800 */
[----:B------:R-:W-:Y:S02]  /*77d0*/  FADD.FTZ R9, R78, R9 ;  /* 0x000000094e097221 */ /* 0x000fe40000010000 */
[----:B------:R-:W-:Y:S02]  /*77e0*/  FADD.FTZ R8, R206, R8 ;  /* 0x00000008ce087221 */ /* 0x000fe40000010000 */
[----:B------:R-:W-:Y:S02]  /*77f0*/  FADD.FTZ R9, R79, R9 ;  /* 0x000000094f097221 */ /* 0x000fe40000010000 */
[----:B------:R-:W-:Y:S01]  /*7800*/  FADD.FTZ R8, R208, R8 ;  /* 0x00000008d0087221 */ /* 0x000fe20000010000 */
[----:B-1----:R-:W-:Y:S01]  /*7810*/  F2FP.PACK_AB R5, R16, R72 ;  /* 0x000000481005723e */ /* 0x002fe200000000ff */
[----:B------:R-:W-:-:S02]  /*7820*/  FADD.FTZ R9, R92, R9 ;  /* 0x000000095c097221 */ /* 0x000fc40000010000 */
[----:B------:R-:W-:Y:S02]  /*7830*/  FADD.FTZ R8, R210, R8 ;  /* 0x00000008d2087221 */ /* 0x000fe40000010000 */
[----:B------:R-:W-:Y:S02]  /*7840*/  FADD.FTZ R191, R72, R191 ;  /* 0x000000bf48bf7221 */ /* 0x000fe40000010000 */
[----:B------:R-:W-:Y:S01]  /*7850*/  FADD.FTZ R9, R93, R9 ;  /* 0x000000095d097221 */ /* 0x000fe20000010000 */
[----:B--2---:R-:W-:Y:S01]  /*7860*/  F2FP.PACK_AB R7, R12, R17 ;  /* 0x000000110c07723e */ /* 0x004fe200000000ff */
[----:B------:R-:W-:Y:S02]  /*7870*/  FADD.FTZ R8, R211, R8 ;  /* 0x00000008d3087221 */ /* 0x000fe40000010000 */
[----:B------:R-:W-:Y:S02]  /*7880*/  FADD.FTZ R180, R65, R180 ;  /* 0x000000b441b47221 */ /* 0x000fe40000010000 */
[----:B------:R-:W-:-:S02]  /*7890*/  FADD.FTZ R191, R16, R191 ;  /* 0x000000bf10bf7221 */ /* 0x000fc40000010000 */
[C---:B------:R-:W-:Y:S01]  /*78a0*/  HMMA.16816.F32 R156, R4.reuse, R152, R52 ;  /* 0x00000098049c723c */ /* 0x040fe20000001834 */
[----:B------:R-:W-:Y:S02]  /*78b0*/  FADD.FTZ R9, R209, R9 ;  /* 0x00000009d1097221 */ /* 0x000fe40000010000 */
[----:B------:R-:W-:Y:S02]  /*78c0*/  FADD.FTZ R8, R239, R8 ;  /* 0x00000008ef087221 */ /* 0x000fe40000010000 */
[----:B------:R-:W-:Y:S02]  /*78d0*/  FADD.FTZ R180, R70, R180 ;  /* 0x000000b446b47221 */ /* 0x000fe40000010000 */
[----:B------:R-:W-:Y:S01]  /*78e0*/  FADD.FTZ R17, R17, R191 ;  /* 0x000000bf11117221 */ /* 0x000fe20000010000 */
[----:B------:R-:W-:Y:S01]  /*78f0*/  HMMA.16816.F32 R140, R4, R136, R40 ;  /* 0x00000088048c723c */ /* 0x000fe20000001828 */
[----:B------:R-:W-:Y:S02]  /*7900*/  FADD.FTZ R242, R242, R9 ;  /* 0x00000009f2f27221 */ /* 0x000fe40000010000 */
[----:B------:R-:W-:-:S02]  /*7910*/  FADD.FTZ R241, R241, R8 ;  /* 0x00000008f1f17221 */ /* 0x000fc40000010000 */
[----:B------:R-:W-:Y:S02]  /*7920*/  FADD.FTZ R240, R71, R180 ;  /* 0x000000b447f07221 */ /* 0x000fe40000010000 */
[----:B------:R-:W-:Y:S01]  /*7930*/  FADD.FTZ R239, R12, R17 ;  /* 0x000000110cef7221 */ /* 0x000fe20000010000 */
[C---:B------:R-:W-:Y:S08]  /*7940*/  HMMA.16816.F32 R108, R4.reuse, R132, R32 ;  /* 0x00000084046c723c */ /* 0x040ff00000001820 */
[C---:B------:R-:W-:Y:S08]  /*7950*/  HMMA.16816.F32 R120, R4.reuse, R124, R24 ;  /* 0x0000007c0478723c */ /* 0x040ff00000001818 */
[C---:B------:R-:W-:Y:S08]  /*7960*/  HMMA.16816.F32 R152, R4.reuse, R154, R48 ;  /* 0x0000009a0498723c */ /* 0x040ff00000001830 */
[C---:B------:R-:W-:Y:S08]  /*7970*/  HMMA.16816.F32 R136, R4.reuse, R138, R36 ;  /* 0x0000008a0488723c */ /* 0x040ff00000001824 */
[C---:B------:R-:W-:Y:S08]  /*7980*/  HMMA.16816.F32 R132, R4.reuse, R134, R28 ;  /* 0x000000860484723c */ /* 0x040ff0000000181c */
[----:B------:R-:W-:Y:S01]  /*7990*/  HMMA.16816.F32 R124, R4, R126, R20 ;  /* 0x0000007e047c723c */ /* 0x000fe20000001814 */
[----:B------:R-:W-:Y:S07]  /*79a0*/  @P0 BRA `(.L_x_167) ;  /* 0x0000015000000947 */ /* 0x000fee0003800000 */
[----:B------:R-:W-:Y:S01]  /*79b0*/  ISETP.LT.AND P0, PT, RZ, UR14, PT ;  /* 0x0000000eff007c0c */ /* 0x000fe2000bf01270 */
[----:B------:R-:W-:-:S02]  /*79c0*/  UIADD3 UR16, UR14, -0x1, URZ ;  /* 0xffffffff0e107890 */ /* 0x000fc4000fffe03f */
[----:B------:R-:W-:-:S10]  /*79d0*/  ULDC UR6, c[0x0][0x32c] ;  /* 0x0000cb0000067ab9 */ /* 0x000fd40000000800 */
[----:B------:R-:W-:Y:S05]  /*79e0*/  @P0 BRA `(.L_x_168) ;  /* 0x0000008000000947 */ /* 0x000fea0003800000 */
[----:B------:R-:W-:Y:S02]  /*79f0*/  UISETP.NE.AND UP3, UPT, UR6, 0x1, UPT ;  /* 0x000000010600788c */ /* 0x000fe4000bf65270 */
[----:B------:R-:W-:-:S03]  /*7a00*/  UIADD3 UR16, -UR14, URZ, URZ ;  /* 0x0000003f0e107290 */ /* 0x000fc6000fffe13f */
[----:B------:R-:W-:Y:S02]  /*7a10*/  ULDC.64 UR14, c[0x0][0x330] ;  /* 0x0000cc00000e7ab9 */ /* 0x000fe40000000a00 */
[----:B------:R-:W-:-:S07]  /*7a20*/  UIMAD.WIDE.U32 UR18, UR16, UR14, URZ ;  /* 0x0000000e101272a5 */ /* 0x000fce000f8e003f */
[----:B------:R-:W-:Y:S02]  /*7a30*/  @UP3 UMOV UR17, UR19 ;  /* 0x0000001300113c82 */ /* 0x000fe40008000000 */
[----:B------:R-:W-:-:S04]  /*7a40*/  @UP3 USHF.R.U32.HI UR16, URZ, UR15, UR17 ;  /* 0x0000000f3f103299 */ /* 0x000fc80008011611 */
[----:B------:R-:W-:Y:S01]  /*7a50*/  ULOP3.LUT UR16, URZ, UR16, URZ, 0x33, !UPT ;  /* 0x000000103f107292 */ /* 0x000fe2000f8e333f */
[----:B------:R-:W-:Y:S05]  /*7a60*/  BRA `(.L_x_169) ;  /* 0x0000005000007947 */ /* 0x000fea0003800000 */
.L_x_168:
[----:B------:R-:W-:Y:S02]  /*7a70*/  UISETP.NE.AND UP3, UPT, UR6, 0x1, UPT ;  /* 0x000000010600788c */ /* 0x000fe4000bf65270 */
[----:B------:R-:W-:Y:S02]  /*7a80*/  ULDC.64 UR14, c[0x0][0x330] ;  /* 0x0000cc00000e7ab9 */ /* 0x000fe40000000a00 */
[----:B------:R-:W-:-:S07]  /*7a90*/  UIMAD.WIDE.U32 UR18, UR16, UR14, URZ ;  /* 0x0000000e101272a5 */ /* 0x000fce000f8e003f */
[----:B------:R-:W-:Y:S02]  /*7aa0*/  @UP3 UMOV UR17, UR19 ;  /* 0x0000001300113c82 */ /* 0x000fe40008000000 */
[----:B------:R-:W-:Y:S02]  /*7ab0*/  @UP3 USHF.R.U32.HI UR16, URZ, UR15, UR17 ;  /* 0x0000000f3f103299 */ /* 0x000fe40008011611 */
.L_x_169:
[----:B------:R-:W-:Y:S02]  /*7ac0*/  ULDC UR14, c[0x0][0x32c] ;  /* 0x0000cb00000e7ab9 */ /* 0x000fe40000000800 */
[----:B------:R-:W-:-:S04]  /*7ad0*/  UIMAD UR14, UR16, UR6, UR14 ;  /* 0x00000006100e72a4 */ /* 0x000fc8000f8e020e */
[----:B------:R-:W-:-:S04]  /*7ae0*/  UISETP.LT.AND UP3, UPT, UR13, UR14, UPT ;  /* 0x0000000e0d00728c */ /* 0x000fc8000bf61270 */
[----:B------:R-:W-:-:S04]  /*7af0*/  USEL UR13, UR13, UR14, UP3 ;  /* 0x0000000e0d0d7287 */ /* 0x000fc80009800000 */
.L_x_167:
[----:B------:R-:W-:-:S07]  /*7b00*/  UIMAD.WIDE UR14, UR13, 0x2aaaaaab, URZ ;  /* 0x2aaaaaab0d0e78a5 */ /* 0x000fce000f8e023f */
[----:B------:R-:W-:Y:S02]  /*7b10*/  UMOV UR13, UR15 ;  /* 0x0000000f000d7c82 */ /* 0x000fe40008000000 */
[----:B------:R-:W-:-:S04]  /*7b20*/  USHF.R.U32.HI UR6, URZ, 0x1f, UR13 ;  /* 0x0000001f3f067899 */ /* 0x000fc8000801160d */
[----:B------:R-:W-:-:S04]  /*7b30*/  ULEA.HI.SX32 UR6, UR13, UR6, 0x1c ;  /* 0x000000060d067291 */ /* 0x000fc8000f8fe23f */
[----:B------:R-:W-:-:S04]  /*7b40*/  UISETP.LT.AND UP3, UPT, UR5, UR6, UPT ;  /* 0x000000060500728c */ /* 0x000fc8000bf61270 */
[----:B------:R-:W-:-:S06]  /*7b50*/  USEL UR6, UR5, UR6, !UP3 ;  /* 0x0000000605067287 */ /* 0x000fcc000d800000 */
[----:B------:R-:W-:-:S13]  /*7b60*/  ISETP.GE.AND P0, PT, R243, UR6, PT ;  /* 0x00000006f3007c0c */ /* 0x000fda000bf06270 */
[----:B------:R-:W-:Y:S05]  /*7b70*/  @!P0 BRA `(.L_x_170) ;  /* 0x00005d3000008947 */ /* 0x000fea0003800000 */
[----:B------:R-:W-:Y:S01]  /*7b80*/  IMAD.MOV.U32 R166, RZ, RZ, R2 ;  /* 0x000000ffffa67224 */ /* 0x000fe200078e0002 */
[----:B------:R-:W-:Y:S01]  /*7b90*/  MOV R164, R44 ;  /* 0x0000002c00a47202 */ /* 0x000fe20000000f00 */
[----:B------:R-:W-:Y:S01]  /*7ba0*/  IMAD.MOV.U32 R167, RZ, RZ, R3 ;  /* 0x000000ffffa77224 */ /* 0x000fe200078e0003 */
[----:B------:R-:W-:Y:S02]  /*7bb0*/  MOV R165, R0 ;  /* 0x0000000000a57202 */ /* 0x000fe40000000f00 */
.L_x_189:
[----:B------:R-:W-:Y:S04]  /*7bc0*/  DEPBAR.LE SB0, 0x0 ;  /* 0x000080000000791a */ /* 0x000fe80000000000 */
[----:B------:R-:W-:Y:S01]  /*7bd0*/  BAR.SYNC.DEFER_BLOCKING 0x0 ;  /* 0x0000000000007b1d */ /* 0x000fe20000010000 */
[----:B------:R-:W-:Y:S05]  /*7be0*/  ISETP.LT.AND P0, PT, R243, UR5, PT ;  /* 0x00000005f3007c0c */ /* 0x000fea000bf01270 */
[----:B------:R1:W2:Y:S04]  /*7bf0*/  LDSM.16.M88.4 R96, [R228+0x6100] ;  /* 0x00610000e460783b */ /* 0x0002a80000000200 */
[----:B------:R1:W3:Y:S04]  /*7c00*/  LDSM.16.M88.4 R92, [R228+0x8100] ;  /* 0x00810000e45c783b */ /* 0x0002e80000000200 */
        /* <DEDUP_REMOVED lines=9> */
[----:B------:R1:W1:Y:S04]  /*7ca0*/  LDSM.16.M88.4 R184, [R217] ;  /* 0x00000000d9b8783b */ /* 0x0002680000000200 */
[----:B------:R1:W1:Y:S04]  /*7cb0*/  LDSM.16.M88.4 R188, [R216] ;  /* 0x00000000d8bc783b */ /* 0x0002680000000200 */
[----:B------:R1:W1:Y:S04]  /*7cc0*/  LDSM.16.M88.4 R192, [R215] ;  /* 0x00000000d7c0783b */ /* 0x0002680000000200 */
[----:B------:R1:W1:Y:S04]  /*7cd0*/  LDSM.16.M88.4 R196, [R214] ;  /* 0x00000000d6c4783b */ /* 0x0002680000000200 */
[----:B------:R1:W1:Y:S01]  /*7ce0*/  LDSM.16.M88.4 R200, [R213] ;  /* 0x00000000d5c8783b */ /* 0x0002620000000200 */
[----:B------:R-:W-:-:S05]  /*7cf0*/  @P0 BRA `(.L_x_171) ;  /* 0x000002b000000947 */ /* 0x000fca0003800000 */
[----:B--234-:R-:W-:Y:S01]  /*7d00*/  SHF.R.S32.HI R4, RZ, 0x1f, R231 ;  /* 0x0000001fff047819 */ /* 0x01cfe200000114e7 */
[C---:B------:R-:W-:Y:S01]  /*7d10*/  IMAD.WIDE.U32 R2, R231.reuse, c[0x0][0x208], RZ ;  /* 0x00008200e7027a25 */ /* 0x040fe200078e00ff */
[----:B------:R-:W-:Y:S03]  /*7d20*/  SHF.R.S32.HI R0, RZ, 0x1f, R230 ;  /* 0x0000001fff007819 */ /* 0x000fe600000114e6 */
[----:B------:R-:W-:Y:S02]  /*7d30*/  IMAD R4, R4, c[0x0][0x208], RZ ;  /* 0x0000820004047a24 */ /* 0x000fe400078e02ff */
[----:B------:R-:W-:Y:S02]  /*7d40*/  IMAD R0, R0, c[0x0][0x218], RZ ;  /* 0x0000860000007a24 */ /* 0x000fe400078e02ff */
[----:B------:R-:W-:Y:S02]  /*7d50*/  IMAD R4, R231, c[0x0][0x20c], R4 ;  /* 0x00008300e7047a24 */ /* 0x000fe400078e0204 */
[C---:B------:R-:W-:Y:S02]  /*7d60*/  IMAD R0, R230.reuse, c[0x0][0x21c], R0 ;  /* 0x00008700e6007a24 */ /* 0x040fe400078e0200 */
[----:B------:R-:W-:Y:S04]  /*7d70*/  IMAD.IADD R3, R3, 0x1, R4 ;  /* 0x0000000103037824 */ /* 0x000fe800078e0204 */
[----:B------:R-:W-:Y:S05]  /*7d80*/  IMAD.WIDE.U32 R2, R230, c[0x0][0x218], R2 ;  /* 0x00008600e6027a25 */ /* 0x000fea00078e0002 */
[----:B------:R-:W-:Y:S04]  /*7d90*/  IADD3 R14, P0, R2, UR48, RZ ;  /* 0x00000030020e7c10 */ /* 0x000fe8000ff1e0ff */
[----:B------:R-:W-:Y:S02]  /*7da0*/  IADD3.X R0, R3, UR9, R0, P0, !PT ;  /* 0x0000000903007c10 */ /* 0x000fe400087fe400 */
[C---:B------:R-:W-:Y:S04]  /*7db0*/  LEA R20, P0, R14.reuse, c[0x0][0x1f8], 0x1 ;  /* 0x00007e000e147a11 */ /* 0x040fe800078008ff */
[----:B------:R-:W-:Y:S01]  /*7dc0*/  LEA.HI.X R14, R14, c[0x0][0x1fc], R0, 0x1, P0 ;  /* 0x00007f000e0e7a11 */ /* 0x000fe200000f0c00 */
[----:B------:R-:W2:Y:S04]  /*7dd0*/  SHFL.IDX PT, R12, R20, RZ, 0x181f ;  /* 0x00181fff140c7589 */ /* 0x000ea800000e0000 */
[----:B------:R-:W3:Y:S04]  /*7de0*/  SHFL.IDX PT, R11, R14, RZ, 0x181f ;  /* 0x00181fff0e0b7589 */ /* 0x000ee800000e0000 */
[----:B------:R-:W4:Y:S04]  /*7df0*/  SHFL.IDX PT, R9, R20, 0x1, 0x181f ;  /* 0x00381f0014097f89 */ /* 0x000f2800000e0000 */
[----:B------:R-:W5:Y:S04]  /*7e00*/  SHFL.IDX PT, R10, R14, 0x1, 0x181f ;  /* 0x00381f000e0a7f89 */ /* 0x000f6800000e0000 */
[----:B------:R-:W-:Y:S04]  /*7e10*/  SHFL.IDX PT, R8, R14, 0x2, 0x181f ;  /* 0x00581f000e087f89 */ /* 0x000fe800000e0000 */
[----:B------:R-:W-:Y:S04]  /*7e20*/  SHFL.IDX PT, R6, R14, 0x3, 0x181f ;  /* 0x00781f000e067f89 */ /* 0x000fe800000e0000 */
[----:B------:R-:W-:Y:S04]  /*7e30*/  SHFL.IDX PT, R4, R14, 0x4, 0x181f ;  /* 0x00981f000e047f89 */ /* 0x000fe800000e0000 */
[----:B------:R4:W-:Y:S04]  /*7e40*/  SHFL.IDX PT, R2, R14, 0x5, 0x181f ;  /* 0x00b81f000e027f89 */ /* 0x0009e800000e0000 */
[----:B------:R-:W-:Y:S04]  /*7e50*/  SHFL.IDX PT, R7, R20, 0x2, 0x181f ;  /* 0x00581f0014077f89 */ /* 0x000fe800000e0000 */
[----:B------:R-:W1:Y:S04]  /*7e60*/  SHFL.IDX PT, R5, R20, 0x3, 0x181f ;  /* 0x00781f0014057f89 */ /* 0x000e6800000e0000 */
[----:B------:R-:W1:Y:S04]  /*7e70*/  SHFL.IDX PT, R3, R20, 0x4, 0x181f ;  /* 0x00981f0014037f89 */ /* 0x000e6800000e0000 */
[----:B------:R1:W1:Y:S01]  /*7e80*/  SHFL.IDX PT, R0, R20, 0x5, 0x181f ;  /* 0x00b81f0014007f89 */ /* 0x00026200000e0000 */
[-C--:B--2---:R-:W-:Y:S05]  /*7e90*/  IADD3 R12, P0, R12, R235.reuse, RZ ;  /* 0x000000eb0c0c7210 */ /* 0x084fea0007f1e0ff */
[--C-:B---3--:R-:W-:Y:S01]  /*7ea0*/  IMAD.X R13, R11, 0x1, R234.reuse, P0 ;  /* 0x000000010b0d7824 */ /* 0x108fe200000e06ea */
[-C--:B----4-:R-:W-:Y:S04]  /*7eb0*/  IADD3 R14, P0, R9, R235.reuse, RZ ;  /* 0x000000eb090e7210 */ /* 0x090fe80007f1e0ff */
[----:B------:R2:W-:Y:S01]  /*7ec0*/  LDGSTS.E.BYPASS.LTC128B.128 [R238], [R12.64], !P3 ;  /* 0x000000000cee7fae */ /* 0x0005e2000d901d74 */
[--C-:B-----5:R-:W-:Y:S01]  /*7ed0*/  IMAD.X R15, R10, 0x1, R234.reuse, P0 ;  /* 0x000000010a0f7824 */ /* 0x120fe200000e06ea */
[-C--:B-1----:R-:W-:Y:S04]  /*7ee0*/  IADD3 R10, P2, R5, R235.reuse, RZ ;  /* 0x000000eb050a7210 */ /* 0x082fe80007f5e0ff */
[----:B------:R1:W-:Y:S01]  /*7ef0*/  LDGSTS.E.BYPASS.LTC128B.128 [R238+0x800], [R14.64], !P3 ;  /* 0x008000000eee7fae */ /* 0x0003e2000d901d74 */
[--C-:B------:R-:W-:Y:S01]  /*7f00*/  IMAD.X R11, R6, 0x1, R234.reuse, P2 ;  /* 0x00000001060b7824 */ /* 0x100fe200010e06ea */
[-C--:B------:R-:W-:Y:S02]  /*7f10*/  IADD3 R20, P1, R3, R235.reuse, RZ ;  /* 0x000000eb03147210 */ /* 0x080fe40007f3e0ff */
[-C--:B------:R-:W-:Y:S03]  /*7f20*/  IADD3 R22, P0, R0, R235.reuse, RZ ;  /* 0x000000eb00167210 */ /* 0x080fe60007f1e0ff */
[----:B------:R-:W-:Y:S01]  /*7f30*/  IMAD.X R21, R4, 0x1, R234, P1 ;  /* 0x0000000104157824 */ /* 0x000fe200008e06ea */
[-C--:B------:R-:W-:Y:S02]  /*7f40*/  IADD3.X R23, R2, R234.reuse, RZ, P0, !PT ;  /* 0x000000ea02177210 */ /* 0x080fe400007fe4ff */
[----:B--2---:R-:W-:Y:S04]  /*7f50*/  IADD3 R12, P5, R7, R235, RZ ;  /* 0x000000eb070c7210 */ /* 0x004fe80007fbe0ff */
[----:B------:R-:W-:Y:S05]  /*7f60*/  IADD3.X R13, R8, R234, RZ, P5, !PT ;  /* 0x000000ea080d7210 */ /* 0x000fea0002ffe4ff */
[----:B------:R1:W-:Y:S04]  /*7f70*/  LDGSTS.E.BYPASS.LTC128B.128 [R238+0x1000], [R12.64], !P3 ;  /* 0x010000000cee7fae */ /* 0x0003e8000d901d74 */
[----:B------:R1:W-:Y:S04]  /*7f80*/  LDGSTS.E.BYPASS.LTC128B.128 [R238+0x1800], [R10.64], !P3 ;  /* 0x018000000aee7fae */ /* 0x0003e8000d901d74 */
[----:B------:R1:W-:Y:S04]  /*7f90*/  LDGSTS.E.BYPASS.LTC128B.128 [R238+0x2000], [R20.64], !P3 ;  /* 0x0200000014ee7fae */ /* 0x0003e8000d901d74 */
[----:B------:R1:W-:Y:S02]  /*7fa0*/  LDGSTS.E.BYPASS.LTC128B.128 [R238+0x2800], [R22.64], !P3 ;  /* 0x0280000016ee7fae */ /* 0x0003e4000d901d74 */
.L_x_171:
[-C--:B--234-:R-:W-:Y:S01]  /*7fb0*/  HMMA.16816.F32 R4, R96, R16.reuse, RZ ;  /* 0x000000106004723c */ /* 0x09cfe200000018ff */
[----:B------:R-:W-:Y:S02]  /*7fc0*/  LDSM.16.M88.4 R204, [R222+0x4100] ;  /* 0x00410000decc783b */ /* 0x000fe40000000200 */
[----:B------:R-:W-:Y:S05]  /*7fd0*/  ISETP.GT.AND P0, PT, R243, UR5, PT ;  /* 0x00000005f3007c0c */ /* 0x000fea000bf04270 */
[C---:B-1----:R-:W-:Y:S01]  /*7fe0*/  HMMA.16816.F32 R8, R92.reuse, R16, RZ ;  /* 0x000000105c08723c */ /* 0x042fe200000018ff */
[----:B------:R-:W0:Y:S07]  /*7ff0*/  LDGDEPBAR ;  /* 0x00000000000079af */ /* 0x000e2e0000000000 */
[-C--:B------:R-:W-:Y:S01]  /*8000*/  HMMA.16816.F32 R12, R92, R18.reuse, RZ ;  /* 0x000000125c0c723c */ /* 0x080fe200000018ff */
[----:B------:R-:W-:Y:S07]  /*8010*/  LDSM.16.M88.4 R208, [R222+0x4900] ;  /* 0x00490000ded0783b */ /* 0x000fee0000000200 */
[C---:B------:R-:W-:Y:S08]  /*8020*/  HMMA.16816.F32 R16, R96.reuse, R18, RZ ;  /* 0x000000126010723c */ /* 0x040ff000000018ff */
[-C--:B------:R-:W-:Y:S08]  /*8030*/  HMMA.16816.F32 R20, R96, R32.reuse, RZ ;  /* 0x000000206014723c */ /* 0x080ff000000018ff */
        /* <DEDUP_REMOVED lines=48> */
[----:B------:R-:W-:Y:S07]  /*8340*/  LDSM.16.M88.4 R180, [R221+0x6100] ;  /* 0x00610000ddb4783b */ /* 0x000fee0000000200 */
[----:B------:R-:W-:Y:S01]  /*8350*/  HMMA.16816.F32 R96, R172, R202, R96 ;  /* 0x000000caac60723c */ /* 0x000fe20000001860 */
[----:B------:R-:W4:Y:S07]  /*8360*/  LDSM.16.M88.4 R172, [R222+0x5100] ;  /* 0x00510000deac783b */ /* 0x000f2e0000000200 */
[-C--:B-1----:R-:W-:Y:S01]  /*8370*/  HMMA.16816.F32 R4, R168, R176.reuse, R4 ;  /* 0x000000b0a804723c */ /* 0x082fe20000001804 */
[----:B------:R-:W-:Y:S07]  /*8380*/  LDSM.16.M88.4 R200, [R212+0x1000] ;  /* 0x00100000d4c8783b */ /* 0x000fee0000000200 */
        /* <DEDUP_REMOVED lines=8> */
[----:B------:R-:W2:Y:S07]  /*8410*/  LDSM.16.M88.4 R188, [R212] ;  /* 0x00000000d4bc783b */ /* 0x000eae0000000200 */
        /* <DEDUP_REMOVED lines=9> */
[----:B------:R-:W5:Y:S07]  /*84b0*/  LDSM.16.M88.4 R208, [R212+0x2000] ;  /* 0x00200000d4d0783b */ /* 0x000f6e0000000200 */
[-C--:B----4-:R-:W-:Y:S08]  /*84c0*/  HMMA.16816.F32 R68, R168, R172.reuse, R68 ;  /* 0x000000aca844723c */ /* 0x090ff00000001844 */
[C---:B------:R-:W-:Y:S08]  /*84d0*/  HMMA.16816.F32 R72, R184.reuse, R172, R72 ;  /* 0x000000acb848723c */ /* 0x040ff00000001848 */
[-C--:B------:R-:W-:Y:S08]  /*84e0*/  HMMA.16816.F32 R76, R184, R174.reuse, R76 ;  /* 0x000000aeb84c723c */ /* 0x080ff0000000184c */
[C---:B------:R-:W-:Y:S01]  /*84f0*/  HMMA.16816.F32 R80, R168.reuse, R174, R80 ;  /* 0x000000aea850723c */ /* 0x040fe20000001850 */
[----:B------:R-:W4:Y:S01]  /*8500*/  LDSM.16.M88.4 R172, [R212+0x2800] ;  /* 0x00280000d4ac783b */ /* 0x000f220000000200 */
[----:B------:R-:W-:Y:S06]  /*8510*/  DEPBAR.LE SB0, 0x0 ;  /* 0x000080000000791a */ /* 0x000fec0000000000 */
[-C--:B-1----:R-:W-:Y:S01]  /*8520*/  HMMA.16816.F32 R84, R168, R176.reuse, R84 ;  /* 0x000000b0a854723c */ /* 0x082fe20000001854 */
[----:B------:R-:W-:Y:S07]  /*8530*/  BAR.SYNC.DEFER_BLOCKING 0x0 ;  /* 0x0000000000007b1d */ /* 0x000fee0000010000 */
[C---:B------:R-:W-:Y:S08]  /*8540*/  HMMA.16816.F32 R88, R184.reuse, R176, R88 ;  /* 0x000000b0b858723c */ /* 0x040ff00000001858 */
[-C--:B------:R-:W-:Y:S08]  /*8550*/  HMMA.16816.F32 R92, R184, R178.reuse, R92 ;  /* 0x000000b2b85c723c */ /* 0x080ff0000000185c */
[----:B------:R-:W-:Y:S08]  /*8560*/  HMMA.16816.F32 R96, R168, R178, R96 ;  /* 0x000000b2a860723c */ /* 0x000ff00000001860 */
[-C--:B--2---:R-:W-:Y:S08]  /*8570*/  HMMA.16816.F32 R4, R180, R188.reuse, R4 ;  /* 0x000000bcb404723c */ /* 0x084ff00000001804 */
        /* <DEDUP_REMOVED lines=15> */
[-C--:B-----5:R-:W-:Y:S08]  /*8670*/  HMMA.16816.F32 R68, R180, R208.reuse, R68 ;  /* 0x000000d0b444723c */ /* 0x0a0ff00000001844 */
[C---:B------:R-:W-:Y:S08]  /*8680*/  HMMA.16816.F32 R72, R192.reuse, R208, R72 ;  /* 0x000000d0c048723c */ /* 0x040ff00000001848 */
[-C--:B------:R-:W-:Y:S08]  /*8690*/  HMMA.16816.F32 R76, R192, R210.reuse, R76 ;  /* 0x000000d2c04c723c */ /* 0x080ff0000000184c */
[C---:B------:R-:W-:Y:S08]  /*86a0*/  HMMA.16816.F32 R80, R180.reuse, R210, R80 ;  /* 0x000000d2b450723c */ /* 0x040ff00000001850 */
[-C--:B----4-:R-:W-:Y:S08]  /*86b0*/  HMMA.16816.F32 R84, R180, R172.reuse, R84 ;  /* 0x000000acb454723c */ /* 0x090ff00000001854 */
[C---:B------:R-:W-:Y:S08]  /*86c0*/  HMMA.16816.F32 R88, R192.reuse, R172, R88 ;  /* 0x000000acc058723c */ /* 0x040ff00000001858 */
[-C--:B------:R-:W-:Y:S08]  /*86d0*/  HMMA.16816.F32 R92, R192, R174.reuse, R92 ;  /* 0x000000aec05c723c */ /* 0x080ff0000000185c */
[----:B------:R-:W-:Y:S01]  /*86e0*/  HMMA.16816.F32 R96, R180, R174, R96 ;  /* 0x000000aeb460723c */ /* 0x000fe20000001860 */
[----:B------:R-:W-:-:S07]  /*86f0*/  @!P0 BRA `(.L_x_172) ;  /* 0x000003a000008947 */ /* 0x000fce0003800000 */
[----:B------:R-:W-:Y:S01]  /*8700*/  PLOP3.LUT P1, PT, PT, PT, UP1, 0x80, 0x0 ;  /* 0x000000000000781c */ /* 0x000fe20003f2f018 */
[----:B------:R-:W-:Y:S01]  /*8710*/  IMAD R231, R243, 0x60, R233 ;  /* 0x00000060f3e77824 */ /* 0x000fe200078e02e9 */
[----:B------:R-:W-:Y:S01]  /*8720*/  PLOP3.LUT P0, PT, PT, PT, UP1, 0x80, 0x0 ;  /* 0x000000000000781c */ /* 0x000fe20003f0f018 */
[----:B------:R-:W-:Y:S03]  /*8730*/  IMAD.MOV.U32 R230, RZ, RZ, RZ ;  /* 0x000000ffffe67224 */ /* 0x000fe600078e00ff */
[----:B------:R-:W-:Y:S05]  /*8740*/  IADD3 R231, R231, -0x60, R232 ;  /* 0xffffffa0e7e77810 */ /* 0x000fea0007ffe0e8 */
[--C-:B------:R-:W-:Y:S02]  /*8750*/  IMAD.MOV.U32 R0, RZ, RZ, R231.reuse ;  /* 0x000000ffff007224 */ /* 0x100fe400078e00e7 */
[----:B------:R-:W-:Y:S05]  /*8760*/  @P1 IMAD.HI.U32 R2, R231, c[0x0][0x2bc], RZ ;  /* 0x0000af00e7021a27 */ /* 0x000fea00078e00ff */
[----:B------:R-:W-:Y:S04]  /*8770*/  @P0 SHF.R.U32.HI R0, RZ, c[0x0][0x2c0], R2 ;  /* 0x0000b000ff000a19 */ /* 0x000fe80000011602 */
[C---:B------:R-:W-:Y:S04]  /*8780*/  @!P4 IADD3 R168, P0, R0.reuse, UR46, RZ ;  /* 0x0000002e00a8cc10 */ /* 0x040fe8000ff1e0ff */
[----:B------:R-:W-:Y:S01]  /*8790*/  @!P4 LEA.HI.X.SX32 R3, R0, UR4, 0x1, P0 ;  /* 0x000000040003cc11 */ /* 0x000fe200080f0eff */
[----:B------:R-:W-:Y:S01]  /*87a0*/  IMAD.MOV R0, RZ, RZ, -R0 ;  /* 0x000000ffff007224 */ /* 0x000fe200078e0a00 */
[----:B------:R-:W-:Y:S03]  /*87b0*/  @!P4 LEA R2, P0, R168, c[0x0][0x2a0], 0x2 ;  /* 0x0000a800a802ca11 */ /* 0x000fe600078010ff */
        /* <DEDUP_REMOVED lines=12> */
[----:B------:R-:W-:Y:S05]  /*8880*/  IMAD R0, R230, c[0x0][0x1f4], R0 ;  /* 0x00007d00e6007a24 */ /* 0x000fea00078e0200 */
[----:B------:R-:W-:Y:S02]  /*8890*/  IADD3.X R0, R3, UR8, R0, P0, !PT ;  /* 0x0000000803007c10 */ /* 0x000fe400087fe400 */
[C---:B------:R-:W-:Y:S04]  /*88a0*/  LEA R180, P0, R2.reuse, c[0x0][0x1c8], 0x1 ;  /* 0x0000720002b47a11 */ /* 0x040fe800078008ff */
[----:B------:R-:W-:Y:S01]  /*88b0*/  LEA.HI.X R0, R2, c[0x0][0x1cc], R0, 0x1, P0 ;  /* 0x0000730002007a11 */ /* 0x000fe200000f0c00 */
[----:B------:R-:W1:Y:S04]  /*88c0*/  SHFL.IDX PT, R175, R180, RZ, 0x181f ;  /* 0x00181fffb4af7589 */ /* 0x000e6800000e0000 */
[----:B------:R-:W2:Y:S04]  /*88d0*/  SHFL.IDX PT, R176, R0, RZ, 0x181f ;  /* 0x00181fff00b07589 */ /* 0x000ea800000e0000 */
[----:B------:R-:W3:Y:S04]  /*88e0*/  SHFL.IDX PT, R173, R180, 0x1, 0x181f ;  /* 0x00381f00b4ad7f89 */ /* 0x000ee800000e0000 */
[----:B------:R-:W-:Y:S04]  /*88f0*/  SHFL.IDX PT, R171, R180, 0x2, 0x181f ;  /* 0x00581f00b4ab7f89 */ /* 0x000fe800000e0000 */
[----:B------:R-:W4:Y:S04]  /*8900*/  SHFL.IDX PT, R174, R0, 0x1, 0x181f ;  /* 0x00381f0000ae7f89 */ /* 0x000f2800000e0000 */
[----:B------:R-:W5:Y:S04]  /*8910*/  SHFL.IDX PT, R169, R180, 0x3, 0x181f ;  /* 0x00781f00b4a97f89 */ /* 0x000f6800000e0000 */
[----:B------:R-:W-:Y:S01]  /*8920*/  SHFL.IDX PT, R172, R0, 0x2, 0x181f ;  /* 0x00581f0000ac7f89 */ /* 0x000fe200000e0000 */
[-C--:B-1----:R-:W-:Y:S03]  /*8930*/  IADD3 R178, P0, R175, R235.reuse, RZ ;  /* 0x000000ebafb27210 */ /* 0x082fe60007f1e0ff */
[----:B------:R-:W1:Y:S02]  /*8940*/  SHFL.IDX PT, R3, R180, 0x4, 0x181f ;  /* 0x00981f00b4037f89 */ /* 0x000e6400000e0000 */
[--C-:B--2---:R-:W-:Y:S02]  /*8950*/  IMAD.X R179, R176, 0x1, R234.reuse, P0 ;  /* 0x00000001b0b37824 */ /* 0x104fe400000e06ea */
[----:B------:R1:W2:Y:S01]  /*8960*/  SHFL.IDX PT, R2, R180, 0x5, 0x181f ;  /* 0x00b81f00b4027f89 */ /* 0x0002a200000e0000 */
[-C--:B---3--:R-:W-:Y:S03]  /*8970*/  IADD3 R176, P0, R173, R235.reuse, RZ ;  /* 0x000000ebadb07210 */ /* 0x088fe60007f1e0ff */
[----:B------:R3:W-:Y:S04]  /*8980*/  LDGSTS.E.BYPASS.LTC128B.128 [R229+0x3100], [R178.64], !P3 ;  /* 0x03100000b2e57fae */ /* 0x0007e8000d901d74 */
[----:B------:R-:W3:Y:S01]  /*8990*/  SHFL.IDX PT, R170, R0, 0x3, 0x181f ;  /* 0x00781f0000aa7f89 */ /* 0x000ee200000e0000 */
[--C-:B----4-:R-:W-:Y:S03]  /*89a0*/  IMAD.X R177, R174, 0x1, R234.reuse, P0 ;  /* 0x00000001aeb17824 */ /* 0x110fe600000e06ea */
[----:B------:R-:W4:Y:S01]  /*89b0*/  SHFL.IDX PT, R168, R0, 0x4, 0x181f ;  /* 0x00981f0000a87f89 */ /* 0x000f2200000e0000 */
[-C--:B-----5:R-:W-:Y:S03]  /*89c0*/  IADD3 R174, P2, R169, R235.reuse, RZ ;  /* 0x000000eba9ae7210 */ /* 0x0a0fe60007f5e0ff */
[----:B------:R-:W5:Y:S04]  /*89d0*/  SHFL.IDX PT, R0, R0, 0x5, 0x181f ;  /* 0x00b81f0000007f89 */ /* 0x000f6800000e0000 */
[----:B------:R5:W-:Y:S01]  /*89e0*/  LDGSTS.E.BYPASS.LTC128B.128 [R229+0x3900], [R176.64], !P3 ;  /* 0x03900000b0e57fae */ /* 0x000be2000d901d74 */
[-C--:B-1----:R-:W-:Y:S02]  /*89f0*/  IADD3 R180, P1, R3, R235.reuse, RZ ;  /* 0x000000eb03b47210 */ /* 0x082fe40007f3e0ff */
[-C--:B--2---:R-:W-:Y:S02]  /*8a00*/  IADD3 R2, P0, R2, R235.reuse, RZ ;  /* 0x000000eb02027210 */ /* 0x084fe40007f1e0ff */
[----:B---3--:R-:W-:Y:S01]  /*8a10*/  IADD3 R178, P5, R171, R235, RZ ;  /* 0x000000ebabb27210 */ /* 0x008fe20007fbe0ff */
[--C-:B------:R-:W-:Y:S04]  /*8a20*/  IMAD.X R175, R170, 0x1, R234.reuse, P2 ;  /* 0x00000001aaaf7824 */ /* 0x100fe800010e06ea */
[--C-:B------:R-:W-:Y:S02]  /*8a30*/  IMAD.X R179, R172, 0x1, R234.reuse, P5 ;  /* 0x00000001acb37824 */ /* 0x100fe400028e06ea */
[--C-:B----4-:R-:W-:Y:S02]  /*8a40*/  IMAD.X R181, R168, 0x1, R234.reuse, P1 ;  /* 0x00000001a8b57824 */ /* 0x110fe400008e06ea */
[----:B-----5:R-:W-:Y:S01]  /*8a50*/  IMAD.X R3, R0, 0x1, R234, P0 ;  /* 0x0000000100037824 */ /* 0x020fe200000e06ea */
[----:B------:R1:W-:Y:S04]  /*8a60*/  LDGSTS.E.BYPASS.LTC128B.128 [R229+0x4100], [R178.64], !P3 ;  /* 0x04100000b2e57fae */ /* 0x0003e8000d901d74 */
[----:B------:R1:W-:Y:S04]  /*8a70*/  LDGSTS.E.BYPASS.LTC128B.128 [R229+0x4900], [R174.64], !P3 ;  /* 0x04900000aee57fae */ /* 0x0003e8000d901d74 */
[----:B------:R1:W-:Y:S04]  /*8a80*/  LDGSTS.E.BYPASS.LTC128B.128 [R229+0x5100], [R180.64], !P3 ;  /* 0x05100000b4e57fae */ /* 0x0003e8000d901d74 */
[----:B------:R1:W-:Y:S02]  /*8a90*/  LDGSTS.E.BYPASS.LTC128B.128 [R229+0x5900], [R2.64], !P3 ;  /* 0x0590000002e57fae */ /* 0x0003e4000d901d74 */
.L_x_172:
[----:B------:R-:W-:Y:S01]  /*8aa0*/  IMAD.MOV.U32 R171, RZ, RZ, R236 ;  /* 0x000000ffffab7224 */ /* 0x000fe200078e00ec */
[----:B------:R-:W-:Y:S01]  /*8ab0*/  PLOP3.LUT P1, PT, PT, PT, UP2, 0x80, 0x0 ;  /* 0x000000000000781c */ /* 0x000fe20003f2f028 */
[----:B------:R-:W0:Y:S01]  /*8ac0*/  LDGDEPBAR ;  /* 0x00000000000079af */ /* 0x000e220000000000 */
[----:B------:R-:W-:Y:S01]  /*8ad0*/  PLOP3.LUT P0, PT, PT, PT, UP2, 0x80, 0x0 ;  /* 0x000000000000781c */ /* 0x000fe20003f0f028 */
[----:B------:R-:W-:Y:S05]  /*8ae0*/  IMAD R170, R243, -0x60, RZ ;  /* 0xffffffa0f3aa7824 */ /* 0x000fea00078e02ff */
[----:B-1----:R-:W-:Y:S05]  /*8af0*/  IADD3 R2, -R237, 0x1, R170 ;  /* 0x00000001ed027810 */ /* 0x002fea0007ffe1aa */
[----:B------:R-:W-:Y:S05]  /*8b00*/  @P1 IMAD.HI.U32 R0, R236, c[0x0][0x2c8], RZ ;  /* 0x0000b200ec001a27 */ /* 0x000fea00078e00ff */
[----:B------:R-:W-:Y:S01]  /*8b10*/  @P0 SHF.R.U32.HI R171, RZ, c[0x0][0x2cc], R0 ;  /* 0x0000b300ffab0a19 */ /* 0x000fe20000011600 */
[----:B------:R-:W-:Y:S01]  /*8b20*/  IMAD.U32 R0, RZ, RZ, UR7 ;  /* 0x00000007ff007e24 */ /* 0x000fe2000f8e00ff */
[----:B------:R-:W-:Y:S03]  /*8b30*/  PLOP3.LUT P0, PT, PT, PT, UP0, 0x40, 0x0 ;  /* 0x000000000000781c */ /* 0x000fe60003f0e808 */
[----:B------:R-:W1:Y:S01]  /*8b40*/  SHFL.IDX PT, R168, R171, RZ, 0x1c1f ;  /* 0x001c1fffaba87589 */ /* 0x000e6200000e0000 */
[----:B------:R-:W-:Y:S05]  /*8b50*/  IMAD R2, R0, c[0x0][0x1d0], R2 ;  /* 0x0000740000027a24 */ /* 0x000fea00078e0202 */
[----:B------:R-:W-:Y:S04]  /*8b60*/  IADD3 R2, R2, -c[0x0][0x168], RZ ;  /* 0x80005a0002027a10 */ /* 0x000fe80007ffe0ff */
[C---:B------:R-:W-:Y:S02]  /*8b70*/  IADD3 R3, R2.reuse, c[0x0][0x328], RZ ;  /* 0x0000ca0002037a10 */ /* 0x040fe40007ffe0ff */
[----:B------:R-:W-:Y:S03]  /*8b80*/  IADD3 R2, R2, UR12, RZ ;  /* 0x0000000c02027c10 */ /* 0x000fe6000fffe0ff */
[----:B-1----:R-:W-:Y:S02]  /*8b90*/  IMAD.IADD R183, R3, 0x1, R168 ;  /* 0x0000000103b77824 */ /* 0x002fe400078e02a8 */
[----:B------:R-:W-:Y:S01]  /*8ba0*/  IMAD.IADD R180, R168, 0x1, R2 ;  /* 0x00000001a8b47824 */ /* 0x000fe200078e0202 */
[----:B------:R-:W-:-:S05]  /*8bb0*/  @P0 BRA `(.L_x_173) ;  /* 0x000001a000000947 */ /* 0x000fca0003800000 */
[----:B------:R-:W-:Y:S01]  /*8bc0*/  MOV R0, UR7 ;  /* 0x0000000700007c02 */ /* 0x000fe20008000f00 */
[----:B------:R-:W-:Y:S04]  /*8bd0*/  BSSY B0, `(.L_x_174) ;  /* 0x0000013000007945 */ /* 0x000fe80003800000 */
[----:B------:R-:W-:Y:S05]  /*8be0*/  IMAD R168, R0, c[0x0][0x1d0], R168 ;  /* 0x0000740000a87a24 */ /* 0x000fea00078e02a8 */
[----:B------:R-:W-:Y:S04]  /*8bf0*/  IADD3 R168, R168, -c[0x0][0x168], RZ ;  /* 0x80005a00a8a87a10 */ /* 0x000fe80007ffe0ff */
[----:B------:R-:W-:Y:S11]  /*8c00*/  ISETP.GT.AND P0, PT, R168, -0x1, PT ;  /* 0xffffffffa800780c */ /* 0x000ff60003f04270 */
[----:B------:R-:W-:Y:S02]  /*8c10*/  @!UPT UIADD3 URZ, URZ, URZ, URZ ;  /* 0x0000003f3f3ff290 */ /* 0x000fe4000fffe03f */
[----:B------:R-:W-:-:S05]  /*8c20*/  @P0 BRA `(.L_x_175) ;  /* 0x0000008000000947 */ /* 0x000fca0003800000 */
[----:B------:R-:W-:Y:S01]  /*8c30*/  LOP3.LUT R168, RZ, R168, RZ, 0x33, !PT ;  /* 0x000000a8ffa87212 */ /* 0x000fe200078e33ff */
[----:B------:R-:W-:Y:S05]  /*8c40*/  IMAD.MOV.U32 R0, RZ, RZ, c[0x0][0x32c] ;  /* 0x0000cb00ff007624 */ /* 0x000fea00078e00ff */
[----:B------:R-:W-:Y:S11]  /*8c50*/  ISETP.NE.AND P0, PT, R0, 0x1, PT ;  /* 0x000000010000780c */ /* 0x000ff60003f05270 */
[----:B------:R-:W-:Y:S02]  /*8c60*/  @!UPT UIADD3 URZ, URZ, URZ, URZ ;  /* 0x0000003f3f3ff290 */ /* 0x000fe4000fffe03f */
[----:B------:R-:W-:Y:S05]  /*8c70*/  @P0 IMAD.HI.U32 R0, R168, c[0x0][0x330], RZ ;  /* 0x0000cc00a8000a27 */ /* 0x000fea00078e00ff */
[----:B------:R-:W-:Y:S04]  /*8c80*/  @P0 SHF.R.U32.HI R168, RZ, c[0x0][0x334], R0 ;  /* 0x0000cd00ffa80a19 */ /* 0x000fe80000011600 */
[----:B------:R-:W-:Y:S01]  /*8c90*/  LOP3.LUT R168, RZ, R168, RZ, 0x33, !PT ;  /* 0x000000a8ffa87212 */ /* 0x000fe200078e33ff */
[----:B------:R-:W-:-:S05]  /*8ca0*/  BRA `(.L_x_176) ;  /* 0x0000005000007947 */ /* 0x000fca0003800000 */
.L_x_175:
[----:B------:R-:W-:Y:S04]  /*8cb0*/  MOV R0, c[0x0][0x32c] ;  /* 0x0000cb0000007a02 */ /* 0x000fe80000000f00 */
[----:B------:R-:W-:Y:S11]  /*8cc0*/  ISETP.NE.AND P0, PT, R0, 0x1, PT ;  /* 0x000000010000780c */ /* 0x000ff60003f05270 */
[----:B------:R-:W-:Y:S02]  /*8cd0*/  @!UPT UIADD3 URZ, URZ, URZ, URZ ;  /* 0x0000003f3f3ff290 */ /* 0x000fe4000fffe03f */
[----:B------:R-:W-:Y:S05]  /*8ce0*/  @P0 IMAD.HI.U32 R0, R168, c[0x0][0x330], RZ ;  /* 0x0000cc00a8000a27 */ /* 0x000fea00078e00ff */
[----:B------:R-:W-:Y:S02]  /*8cf0*/  @P0 SHF.R.U32.HI R168, RZ, c[0x0][0x334], R0 ;  /* 0x0000cd00ffa80a19 */ /* 0x000fe40000011600 */
.L_x_176:
[----:B------:R-:W-:Y:S05]  /*8d00*/  BSYNC B0 ;  /* 0x0000000000007941 */ /* 0x000fea0003800000 */
.L_x_174:
[----:B------:R-:W-:Y:S04]  /*8d10*/  IMAD.IADD R0, R170, 0x1, -R237 ;  /* 0x00000001aa007824 */ /* 0x000fe800078e0aed */
[----:B------:R-:W-:Y:S05]  /*8d20*/  IMAD R168, R168, c[0x0][0x32c], R0 ;  /* 0x0000cb00a8a87a24 */ /* 0x000fea00078e0200 */
[----:B------:R-:W-:Y:S02]  /*8d30*/  IADD3 R0, R168, c[0x0][0x32c], RZ ;  /* 0x0000cb00a8007a10 */ /* 0x000fe40007ffe0ff */
[----:B------:R-:W-:Y:S02]  /*8d40*/  IMNMX R180, R180, R168, !PT ;  /* 0x000000a8b4b47217 */ /* 0x000fe40007800200 */
[----:B------:R-:W-:Y:S02]  /*8d50*/  IMNMX R183, R183, R0, PT ;  /* 0x00000000b7b77217 */ /* 0x000fe40003800200 */
.L_x_173:
[----:B------:R-:W-:Y:S01]  /*8d60*/  PLOP3.LUT P0, PT, PT, PT, UP0, 0x40, 0x0 ;  /* 0x000000000000781c */ /* 0x000fe20003f0e808 */
[----:B------:R-:W1:Y:S02]  /*8d70*/  SHFL.IDX PT, R168, R171, 0x1, 0x1c1f ;  /* 0x003c1f00aba87f89 */ /* 0x000e6400000e0000 */
[----:B-1----:R-:W-:Y:S01]  /*8d80*/  IADD3 R177, R2, R168, RZ ;  /* 0x000000a802b17210 */ /* 0x002fe20007ffe0ff */
[----:B------:R-:W-:Y:S09]  /*8d90*/  IMAD.IADD R181, R3, 0x1, R168 ;  /* 0x0000000103b57824 */ /* 0x000ff200078e02a8 */
        /* <DEDUP_REMOVED lines=16> */
.L_x_179:
[----:B------:R-:W-:Y:S04]  /*8ea0*/  MOV R0, c[0x0][0x32c] ;  /* 0x0000cb0000007a02 */ /* 0x000fe80000000f00 */
[----:B------:R-:W-:Y:S11]  /*8eb0*/  ISETP.NE.AND P0, PT, R0, 0x1, PT ;  /* 0x000000010000780c */ /* 0x000ff60003f05270 */
[----:B------:R-:W-:Y:S02]  /*8ec0*/  @!UPT UIADD3 URZ, URZ, URZ, URZ ;  /* 0x0000003f3f3ff290 */ /* 0x000fe4000fffe03f */
[----:B------:R-:W-:Y:S05]  /*8ed0*/  @P0 IMAD.HI.U32 R0, R168, c[0x0][0x330], RZ ;  /* 0x0000cc00a8000a27 */ /* 0x000fea00078e00ff */
[----:B------:R-:W-:Y:S02]  /*8ee0*/  @P0 SHF.R.U32.HI R168, RZ, c[0x0][0x334], R0 ;  /* 0x0000cd00ffa80a19 */ /* 0x000fe40000011600 */
.L_x_180:
[----:B------:R-:W-:Y:S05]  /*8ef0*/  BSYNC B0 ;  /* 0x0000000000007941 */ /* 0x000fea0003800000 */
.L_x_178:
[----:B------:R-:W-:Y:S04]  /*8f00*/  IMAD.IADD R0, R170, 0x1, -R237 ;  /* 0x00000001aa007824 */ /* 0x000fe800078e0aed */
[----:B------:R-:W-:Y:S05]  /*8f10*/  IMAD R0, R168, c[0x0][0x32c], R0 ;  /* 0x0000cb00a8007a24 */ /* 0x000fea00078e0200 */
[----:B------:R-:W-:Y:S02]  /*8f20*/  IADD3 R168, R0, c[0x0][0x32c], RZ ;  /* 0x0000cb0000a87a10 */ /* 0x000fe40007ffe0ff */
[----:B------:R-:W-:Y:S02]  /*8f30*/  IMNMX R177, R177, R0, !PT ;  /* 0x00000000b1b17217 */ /* 0x000fe40007800200 */
[----:B------:R-:W-:Y:S02]  /*8f40*/  IMNMX R181, R181, R168, PT ;  /* 0x000000a8b5b57217 */ /* 0x000fe40003800200 */
.L_x_177:
        /* <DEDUP_REMOVED lines=20> */
.L_x_183:
[----:B------:R-:W-:Y:S04]  /*9090*/  MOV R0, c[0x0][0x32c] ;  /* 0x0000cb0000007a02 */ /* 0x000fe80000000f00 */
[----:B------:R-:W-:Y:S11]  /*90a0*/  ISETP.NE.AND P0, PT, R0, 0x1, PT ;  /* 0x000000010000780c */ /* 0x000ff60003f05270 */
[----:B------:R-:W-:Y:S02]  /*90b0*/  @!UPT UIADD3 URZ, URZ, URZ, URZ ;  /* 0x0000003f3f3ff290 */ /* 0x000fe4000fffe03f */
[----:B------:R-:W-:Y:S05]  /*90c0*/  @P0 IMAD.HI.U32 R0, R168, c[0x0][0x330], RZ ;  /* 0x0000cc00a8000a27 */ /* 0x000fea00078e00ff */
[----:B------:R-:W-:Y:S02]  /*90d0*/  @P0 SHF.R.U32.HI R168, RZ, c[0x0][0x334], R0 ;  /* 0x0000cd00ffa80a19 */ /* 0x000fe40000011600 */
.L_x_184:
[----:B------:R-:W-:Y:S05]  /*90e0*/  BSYNC B0 ;  /* 0x0000000000007941 */ /* 0x000fea0003800000 */
.L_x_182:
[----:B------:R-:W-:Y:S04]  /*90f0*/  IMAD.IADD R0, R170, 0x1, -R237 ;  /* 0x00000001aa007824 */ /* 0x000fe800078e0aed */
[----:B------:R-:W-:Y:S05]  /*9100*/  IMAD R0, R168, c[0x0][0x32c], R0 ;  /* 0x0000cb00a8007a24 */ /* 0x000fea00078e0200 */
[----:B------:R-:W-:Y:S02]  /*9110*/  IADD3 R168, R0, c[0x0][0x32c], RZ ;  /* 0x0000cb0000a87a10 */ /* 0x000fe40007ffe0ff */
[----:B------:R-:W-:Y:S02]  /*9120*/  IMNMX R174, R174, R0, !PT ;  /* 0x00000000aeae7217 */ /* 0x000fe40007800200 */
[----:B------:R-:W-:Y:S02]  /*9130*/  IMNMX R175, R175, R168, PT ;  /* 0x000000a8afaf7217 */ /* 0x000fe40003800200 */
.L_x_181:
[C---:B------:R-:W-:Y:S02]  /*9140*/  ISETP.GE.AND P1, PT, R170.reuse, 0x9, PT ;  /* 0x00000009aa00780c */ /* 0x040fe40003f26270 */
[----:B------:R-:W-:Y:S02]  /*9150*/  ISETP.GE.AND P5, PT, R170, 0xa, PT ;  /* 0x0000000aaa00780c */ /* 0x000fe40003fa6270 */
[----:B------:R-:W-:Y:S02]  /*9160*/  ISETP.GT.AND P0, PT, R180, 0x8, !P1 ;  /* 0x00000008b400780c */ /* 0x000fe40004f04270 */
[----:B------:R-:W-:Y:S02]  /*9170*/  P2R R173, PR, RZ, 0x2 ;  /* 0x00000002ffad7803 */ /* 0x000fe40000000000 */
[----:B------:R-:W-:Y:S02]  /*9180*/  ISETP.LT.OR P0, PT, R183, 0x9, P0 ;  /* 0x00000009b700780c */ /* 0x000fe40000701670 */
[C---:B------:R-:W-:Y:S02]  /*9190*/  ISETP.GT.AND P1, PT, R177.reuse, 0x8, !P1 ;  /* 0x00000008b100780c */ /* 0x040fe40004f24270 */
[----:B------:R-:W-:Y:S02]  /*91a0*/  P2R R179, PR, RZ, 0x10 ;  /* 0x00000010ffb37803 */ /* 0x000fe40000000000 */
[----:B------:R-:W-:Y:S02]  /*91b0*/  FSEL R169, R16, -INF , !P0 ;  /* 0xff80000010a97808 */ /* 0x000fe40004000000 */
[----:B------:R-:W-:Y:S02]  /*91c0*/  ISETP.GT.AND P0, PT, R177, 0x9, !P5 ;  /* 0x00000009b100780c */ /* 0x000fe40006f04270 */
[C---:B------:R-:W-:Y:S02]  /*91d0*/  ISETP.LT.OR P1, PT, R181.reuse, 0x9, P1 ;  /* 0x00000009b500780c */ /* 0x040fe40000f21670 */
[----:B------:R-:W-:Y:S02]  /*91e0*/  ISETP.GE.AND P4, PT, R170, 0x11, PT ;  /* 0x00000011aa00780c */ /* 0x000fe40003f86270 */
[----:B------:R-:W-:Y:S02]  /*91f0*/  ISETP.LT.OR P0, PT, R181, 0xa, P0 ;  /* 0x0000000ab500780c */ /* 0x000fe40000701670 */
[----:B------:R-:W-:Y:S02]  /*9200*/  FSEL R0, R18, -INF , !P1 ;  /* 0xff80000012007808 */ /* 0x000fe40004800000 */
[----:B------:R-:W-:Y:S02]  /*9210*/  ISETP.GT.AND P1, PT, R180, 0x10, !P4 ;  /* 0x00000010b400780c */ /* 0x000fe40006724270 */
[----:B------:R-:W-:Y:S02]  /*9220*/  P2R R176, PR, RZ, 0x8 ;  /* 0x00000008ffb07803 */ /* 0x000fe40000000000 */
[----:B------:R-:W-:Y:S02]  /*9230*/  FSEL R19, R19, -INF , !P0 ;  /* 0xff80000013137808 */ /* 0x000fe40004000000 */
[C---:B------:R-:W-:Y:S02]  /*9240*/  ISETP.LT.OR P0, PT, R183.reuse, 0x11, P1 ;  /* 0x00000011b700780c */ /* 0x040fe40000f01670 */
[----:B------:R-:W-:Y:S02]  /*9250*/  ISETP.GE.AND P3, PT, R170, 0x12, PT ;  /* 0x00000012aa00780c */ /* 0x000fe40003f66270 */
[----:B------:R-:W-:Y:S02]  /*9260*/  ISETP.GT.AND P2, PT, R180, 0x9, !P5 ;  /* 0x00000009b400780c */ /* 0x000fe40006f44270 */
[----:B------:R-:W-:Y:S02]  /*9270*/  FSEL R20, R20, -INF , !P0 ;  /* 0xff80000014147808 */ /* 0x000fe40004000000 */
[----:B------:R-:W-:Y:S02]  /*9280*/  ISETP.GT.AND P0, PT, R180, 0x11, !P3 ;  /* 0x00000011b400780c */ /* 0x000fe40005f04270 */
[C---:B------:R-:W-:Y:S02]  /*9290*/  ISETP.LT.OR P2, PT, R183.reuse, 0xa, P2 ;  /* 0x0000000ab700780c */ /* 0x040fe40001741670 */
[----:B------:R-:W-:Y:S02]  /*92a0*/  ISETP.LT.OR P0, PT, R183, 0x12, P0 ;  /* 0x00000012b700780c */ /* 0x000fe40000701670 */
[----:B------:R-:W-:Y:S02]  /*92b0*/  FSEL R168, R17, -INF , !P2 ;  /* 0xff80000011a87808 */ /* 0x000fe40005000000 */
[----:B------:R-:W-:Y:S02]  /*92c0*/  FSEL R17, R21, -INF , !P0 ;  /* 0xff80000015117808 */ /* 0x000fe40004000000 */
[----:B------:R-:W-:Y:S02]  /*92d0*/  ISETP.GT.AND P0, PT, R177, 0x10, !P4 ;  /* 0x00000010b100780c */ /* 0x000fe40006704270 */
[C---:B------:R-:W-:Y:S02]  /*92e0*/  ISETP.GE.AND P2, PT, R170.reuse, 0x19, PT ;  /* 0x00000019aa00780c */ /* 0x040fe40003f46270 */
[----:B------:R-:W-:Y:S02]  /*92f0*/  ISETP.LT.OR P0, PT, R181, 0x11, P0 ;  /* 0x00000011b500780c */ /* 0x000fe40000701670 */
[----:B------:R-:W-:Y:S02]  /*9300*/  ISETP.GE.AND P1, PT, R170, 0x1a, PT ;  /* 0x0000001aaa00780c */ /* 0x000fe40003f26270 */
[----:B------:R-:W-:Y:S02]  /*9310*/  FSEL R18, R22, -INF , !P0 ;  /* 0xff80000016127808 */ /* 0x000fe40004000000 */
[----:B------:R-:W-:Y:S02]  /*9320*/  ISETP.GT.AND P0, PT, R177, 0x11, !P3 ;  /* 0x00000011b100780c */ /* 0x000fe40005f04270 */
[----:B------:R-:W-:Y:S02]  /*9330*/  P2R R22, PR, RZ, 0x4 ;  /* 0x00000004ff167803 */ /* 0x000fe40000000000 */
[----:B------:R-:W-:Y:S02]  /*9340*/  ISETP.LT.OR P0, PT, R181, 0x12, P0 ;  /* 0x00000012b500780c */ /* 0x000fe40000701670 */
[----:B------:R-:W-:Y:S02]  /*9350*/  P2R R21, PR, RZ, 0x2 ;  /* 0x00000002ff157803 */ /* 0x000fe40000000000 */
[----:B------:R-:W-:Y:S02]  /*9360*/  FSEL R16, R23, -INF , !P0 ;  /* 0xff80000017107808 */ /* 0x000fe40004000000 */
[----:B------:R-:W-:Y:S02]  /*9370*/  ISETP.GT.AND P0, PT, R180, 0x18, !P2 ;  /* 0x00000018b400780c */ /* 0x000fe40005704270 */
[----:B------:R-:W-:Y:S02]  /*9380*/  P2R R178, PR, RZ, 0x10 ;  /* 0x00000010ffb27803 */ /* 0x000fe40000000000 */
[C---:B------:R-:W-:Y:S02]  /*9390*/  ISETP.LT.OR P0, PT, R183.reuse, 0x19, P0 ;  /* 0x00000019b700780c */ /* 0x040fe40000701670 */
[----:B------:R-:W-:Y:S02]  /*93a0*/  ISETP.GE.AND P4, PT, R170, 0x4a, PT ;  /* 0x0000004aaa00780c */ /* 0x000fe40003f86270 */
[----:B------:R-:W-:Y:S02]  /*93b0*/  FSEL R32, R32, -INF , !P0 ;  /* 0xff80000020207808 */ /* 0x000fe40004000000 */
[----:B------:R-:W-:Y:S02]  /*93c0*/  ISETP.GT.AND P0, PT, R180, 0x19, !P1 ;  /* 0x00000019b400780c */ /* 0x000fe40004f04270 */
[C---:B------:R-:W-:Y:S02]  /*93d0*/  ISETP.GE.AND P6, PT, R170.reuse, 0x52, PT ;  /* 0x00000052aa00780c */ /* 0x040fe40003fc6270 */
[----:B------:R-:W-:Y:S02]  /*93e0*/  ISETP.LT.OR P0, PT, R183, 0x1a, P0 ;  /* 0x0000001ab700780c */ /* 0x000fe40000701670 */
[----:B------:R-:W-:Y:S02]  /*93f0*/  P2R R182, PR, RZ, 0x8 ;  /* 0x00000008ffb67803 */ /* 0x000fe40000000000 */
[----:B------:R-:W-:Y:S02]  /*9400*/  FSEL R33, R33, -INF , !P0 ;  /* 0xff80000021217808 */ /* 0x000fe40004000000 */
[----:B------:R-:W-:Y:S02]  /*9410*/  ISETP.GT.AND P0, PT, R177, 0x18, !P2 ;  /* 0x00000018b100780c */ /* 0x000fe40005704270 */
[----:B------:R-:W-:Y:S02]  /*9420*/  ISETP.GE.AND P2, PT, R170, 0x21, PT ;  /* 0x00000021aa00780c */ /* 0x000fe40003f46270 */
        /* <DEDUP_REMOVED lines=10> */
[C---:B------:R-:W-:Y:S02]  /*94d0*/  ISETP.LT.OR P0, PT, R183.reuse, 0x21, P0 ;  /* 0x00000021b700780c */ /* 0x040fe40000701670 */
[----:B------:R-:W-:Y:S02]  /*94e0*/  P2R R172, PR, RZ, 0x20 ;  /* 0x00000020ffac7803 */ /* 0x000fe40000000000 */
[----:B------:R-:W-:Y:S02]  /*94f0*/  FSEL R188, R36, -INF , !P0 ;  /* 0xff80000024bc7808 */ /* 0x000fe40004000000 */
[----:B------:R-:W-:Y:S02]  /*9500*/  ISETP.GT.AND P0, PT, R180, 0x21, !P1 ;  /* 0x00000021b400780c */ /* 0x000fe40004f04270 */
[C---:B------:R-:W-:Y:S02]  /*9510*/  ISETP.GE.AND P5, PT, R170.reuse, 0x59, PT ;  /* 0x00000059aa00780c */ /* 0x040fe40003fa6270 */
[----:B------:R-:W-:Y:S04]  /*9520*/  ISETP.LT.OR P0, PT, R183, 0x22, P0 ;  /* 0x00000022b700780c */ /* 0x000fe80000701670 */
        /* <DEDUP_REMOVED lines=11> */
[----:B------:R-:W-:Y:S04]  /*95e0*/  ISETP.GT.AND P0, PT, R180, 0x28, !P2 ;  /* 0x00000028b400780c */ /* 0x000fe80005704270 */
[C---:B------:R-:W-:Y:S04]  /*95f0*/  ISETP.LT.OR P0, PT, R183.reuse, 0x29, P0 ;  /* 0x00000029b700780c */ /* 0x040fe80000701670 */
[----:B------:R-:W-:Y:S02]  /*9600*/  FSEL R193, R48, -INF , !P0 ;  /* 0xff80000030c17808 */ /* 0x000fe40004000000 */
[----:B------:R-:W-:Y:S04]  /*9610*/  ISETP.GT.AND P0, PT, R180, 0x29, !P1 ;  /* 0x00000029b400780c */ /* 0x000fe80004f04270 */
        /* <DEDUP_REMOVED lines=28> */
[----:B------:R-:W-:Y:S03]  /*97e0*/  ISETP.GT.AND P0, PT, R180, 0x38, !P2 ;  /* 0x00000038b400780c */ /* 0x000fe60005704270 */
[----:B------:R1:W-:Y:S01]  /*97f0*/  STL [R1], R48 ;  /* 0x0000003001007387 */ /* 0x0003e20000100800 */
[C---:B------:R-:W-:Y:S04]  /*9800*/  ISETP.LT.OR P0, PT, R183.reuse, 0x39, P0 ;  /* 0x00000039b700780c */ /* 0x040fe80000701670 */
[----:B------:R-:W-:Y:S02]  /*9810*/  FSEL R252, R64, -INF , !P0 ;  /* 0xff80000040fc7808 */ /* 0x000fe40004000000 */
[----:B------:R-:W-:Y:S02]  /*9820*/  ISETP.GT.AND P0, PT, R180, 0x39, !P1 ;  /* 0x00000039b400780c */ /* 0x000fe40004f04270 */
[----:B------:R-:W-:Y:S02]  /*9830*/  P2R R64, PR, RZ, 0x10 ;  /* 0x00000010ff407803 */ /* 0x000fe40000000000 */
        /* <DEDUP_REMOVED lines=13> */
[----:B-1----:R-:W-:Y:S02]  /*9910*/  P2R R48, PR, RZ, 0x10 ;  /* 0x00000010ff307803 */ /* 0x002fe40000000000 */
[C---:B------:R-:W-:Y:S02]  /*9920*/  ISETP.LT.OR P0, PT, R183.reuse, 0x41, P0 ;  /* 0x00000041b700780c */ /* 0x040fe40000701670 */
[----:B------:R-:W-:Y:S02]  /*9930*/  P2R R67, PR, RZ, 0x8 ;  /* 0x00000008ff437803 */ /* 0x000fe40000000000 */
[----:B------:R-:W-:Y:S02]  /*9940*/  FSEL R248, R68, -INF , !P0 ;  /* 0xff80000044f87808 */ /* 0x000fe40004000000 */
[----:B------:R-:W-:Y:S04]  /*9950*/  ISETP.GT.AND P0, PT, R180, 0x41, !P1 ;  /* 0x00000041b400780c */ /* 0x000fe80004f04270 */
[----:B------:R-:W-:Y:S04]  /*9960*/  ISETP.LT.OR P0, PT, R183, 0x42, P0 ;  /* 0x00000042b700780c */ /* 0x000fe80000701670 */
        /* <DEDUP_REMOVED lines=30> */
[----:B------:R-:W-:Y:S04]  /*9b50*/  ISETP.GT.AND P0, PT, R177, 0x50, !P1 ;  /* 0x00000050b100780c */ /* 0x000fe80004f04270 */
[----:B------:R-:W-:Y:S04]  /*9b60*/  ISETP.LT.OR P0, PT, R181, 0x51, P0 ;  /* 0x00000051b500780c */ /* 0x000fe80000701670 */
[----:B------:R-:W-:Y:S02]  /*9b70*/  FSEL R194, R86, -INF , !P0 ;  /* 0xff80000056c27808 */ /* 0x000fe40004000000 */
[----:B------:R-:W-:Y:S04]  /*9b80*/  ISETP.GT.AND P0, PT, R177, 0x51, !P6 ;  /* 0x00000051b100780c */ /* 0x000fe80007704270 */
[----:B------:R-:W-:Y:S04]  /*9b90*/  ISETP.LT.OR P0, PT, R181, 0x52, P0 ;  /* 0x00000052b500780c */ /* 0x000fe80000701670 */
[----:B------:R-:W-:Y:S02]  /*9ba0*/  FSEL R189, R87, -INF , !P0 ;  /* 0xff80000057bd7808 */ /* 0x000fe40004000000 */
[----:B------:R-:W-:Y:S04]  /*9bb0*/  ISETP.GT.AND P0, PT, R180, RZ, !P3 ;  /* 0x000000ffb400720c */ /* 0x000fe80005f04270 */
        /* <DEDUP_REMOVED lines=9> */
[----:B------:R-:W-:Y:S04]  /*9c50*/  ISETP.LT.OR P0, PT, R181, 0x1, P0 ;  /* 0x00000001b500780c */ /* 0x000fe80000701670 */
[----:B------:R-:W-:Y:S02]  /*9c60*/  FSEL R6, R6, -INF , !P0 ;  /* 0xff80000006067808 */ /* 0x000fe40004000000 */
[----:B------:R-:W-:Y:S04]  /*9c70*/  ISETP.GT.AND P0, PT, R180, 0x58, !P5 ;  /* 0x00000058b400780c */ /* 0x000fe80006f04270 */
[C---:B------:R-:W-:Y:S04]  /*9c80*/  ISETP.LT.OR P0, PT, R183.reuse, 0x59, P0 ;  /* 0x00000059b700780c */ /* 0x040fe80000701670 */
[----:B------:R-:W-:Y:S02]  /*9c90*/  FSEL R186, R96, -INF , !P0 ;  /* 0xff80000060ba7808 */ /* 0x000fe40004000000 */
[----:B------:R-:W-:Y:S04]  /*9ca0*/  ISETP.GE.AND P0, PT, R170, 0x5a, PT ;  /* 0x0000005aaa00780c */ /* 0x000fe80003f06270 */
        /* <DEDUP_REMOVED lines=10> */
[----:B------:R-:W-:Y:S02]  /*9d50*/  ISETP.NE.AND P4, PT, R48, RZ, PT ;  /* 0x000000ff3000720c */ /* 0x000fe40003f85270 */
[----:B------:R-:W-:Y:S04]  /*9d60*/  ISETP.LT.OR P2, PT, R175, 0x2, P2 ;  /* 0x00000002af00780c */ /* 0x000fe80001741670 */
[----:B------:R-:W-:Y:S02]  /*9d70*/  FSEL R9, R9, -INF , !P2 ;  /* 0xff80000009097808 */ /* 0x000fe40005000000 */
[----:B------:R-:W-:Y:S04]  /*9d80*/  ISETP.NE.AND P2, PT, R173, RZ, PT ;  /* 0x000000ffad00720c */ /* 0x000fe80003f45270 */
[----:B------:R-:W-:Y:S04]  /*9d90*/  ISETP.GT.AND P2, PT, R174, 0x8, !P2 ;  /* 0x00000008ae00780c */ /* 0x000fe80005744270 */
[C---:B------:R-:W-:Y:S04]  /*9da0*/  ISETP.LT.OR P2, PT, R175.reuse, 0x9, P2 ;  /* 0x00000009af00780c */ /* 0x040fe80001741670 */
[----:B------:R-:W-:Y:S02]  /*9db0*/  FSEL R12, R12, -INF , !P2 ;  /* 0xff8000000c0c7808 */ /* 0x000fe40005000000 */
[----:B------:R-:W-:Y:S04]  /*9dc0*/  ISETP.NE.AND P2, PT, R172, RZ, PT ;  /* 0x000000ffac00720c */ /* 0x000fe80003f45270 */
[----:B------:R-:W-:Y:S04]  /*9dd0*/  ISETP.GT.AND P2, PT, R174, 0x9, !P2 ;  /* 0x00000009ae00780c */ /* 0x000fe80005744270 */
        /* <DEDUP_REMOVED lines=12> */
[----:B------:R-:W-:Y:S04]  /*9ea0*/  ISETP.LT.OR P2, PT, R175, 0x19, P2 ;  /* 0x00000019af00780c */ /* 0x000fe80001741670 */
[----:B------:R-:W-:Y:S02]  /*9eb0*/  FSEL R49, R28, -INF , !P2 ;  /* 0xff8000001c317808 */ /* 0x000fe40005000000 */
[----:B------:R-:W-:Y:S01]  /*9ec0*/  ISETP.NE.AND P2, PT, R21, RZ, PT ;  /* 0x000000ff1500720c */ /* 0x000fe20003f45270 */
[----:B------:R-:W1:Y:S03]  /*9ed0*/  SHFL.IDX PT, R28, R171, 0x3, 0x1c1f ;  /* 0x007c1f00ab1c7f89 */ /* 0x000e6600000e0000 */
[----:B------:R-:W-:Y:S04]  /*9ee0*/  ISETP.GT.AND P2, PT, R174, 0x19, !P2 ;  /* 0x00000019ae00780c */ /* 0x000fe80005744270 */
[----:B------:R-:W-:Y:S04]  /*9ef0*/  ISETP.LT.OR P2, PT, R175, 0x1a, P2 ;  /* 0x0000001aaf00780c */ /* 0x000fe80001741670 */
[----:B------:R-:W-:Y:S02]  /*9f00*/  FSEL R48, R29, -INF , !P2 ;  /* 0xff8000001d307808 */ /* 0x000fe40005000000 */
[----:B------:R-:W-:Y:S04]  /*9f10*/  ISETP.NE.AND P2, PT, R184, RZ, PT ;  /* 0x000000ffb800720c */ /* 0x000fe80003f45270 */
[----:B------:R-:W-:Y:S04]  /*9f20*/  ISETP.GT.AND P2, PT, R174, 0x20, !P2 ;  /* 0x00000020ae00780c */ /* 0x000fe80005744270 */
[----:B------:R-:W-:Y:S01]  /*9f30*/  ISETP.LT.OR P2, PT, R175, 0x21, P2 ;  /* 0x00000021af00780c */ /* 0x000fe20001741670 */
[--C-:B-1----:R-:W-:Y:S03]  /*9f40*/  IMAD.IADD R24, R3, 0x1, R28.reuse ;  /* 0x0000000103187824 */ /* 0x102fe600078e021c */
[----:B------:R-:W-:Y:S01]  /*9f50*/  FSEL R40, R40, -INF , !P2 ;  /* 0xff80000028287808 */ /* 0x000fe20005000000 */
[----:B------:R-:W-:Y:S01]  /*9f60*/  IMAD.IADD R25, R2, 0x1, R28 ;  /* 0x0000000102197824 */ /* 0x000fe200078e021c */
[----:B------:R-:W-:Y:S04]  /*9f70*/  ISETP.NE.AND P2, PT, R23, RZ, PT ;  /* 0x000000ff1700720c */ /* 0x000fe80003f45270 */
[C---:B------:R-:W-:Y:S04]  /*9f80*/  ISETP.GT.AND P2, PT, R174.reuse, 0x21, !P2 ;  /* 0x00000021ae00780c */ /* 0x040fe80005744270 */
[----:B------:R-:W-:Y:S04]  /*9f90*/  ISETP.LT.OR P2, PT, R175, 0x22, P2 ;  /* 0x00000022af00780c */ /* 0x000fe80001741670 */
[----:B------:R-:W-:Y:S02]  /*9fa0*/  FSEL R41, R41, -INF , !P2 ;  /* 0xff80000029297808 */ /* 0x000fe40005000000 */
[----:B------:R-:W-:Y:S04]  /*9fb0*/  ISETP.NE.AND P2, PT, R37, RZ, PT ;  /* 0x000000ff2500720c */ /* 0x000fe80003f45270 */
[----:B------:R-:W-:Y:S04]  /*9fc0*/  ISETP.GT.AND P2, PT, R174, 0x28, !P2 ;  /* 0x00000028ae00780c */ /* 0x000fe80005744270 */
[C---:B------:R-:W-:Y:S04]  /*9fd0*/  ISETP.LT.OR P2, PT, R175.reuse, 0x29, P2 ;  /* 0x00000029af00780c */ /* 0x040fe80001741670 */
[----:B------:R-:W-:Y:S02]  /*9fe0*/  FSEL R84, R44, -INF , !P2 ;  /* 0xff8000002c547808 */ /* 0x000fe40005000000 */
        /* <DEDUP_REMOVED lines=30> */
[----:B------:R-:W-:Y:S04]  /*a1d0*/  ISETP.LT.OR P2, PT, R175, 0x49, P2 ;  /* 0x00000049af00780c */ /* 0x000fe80001741670 */
[----:B------:R-:W-:Y:S02]  /*a1e0*/  FSEL R207, R76, -INF , !P2 ;  /* 0xff8000004ccf7808 */ /* 0x000fe40005000000 */
[C---:B------:R-:W-:Y:S02]  /*a1f0*/  ISETP.GT.AND P2, PT, R174.reuse, 0x49, !P4 ;  /* 0x00000049ae00780c */ /* 0x040fe40006744270 */
[----:B------:R-:W-:Y:S02]  /*a200*/  ISETP.NE.AND P4, PT, R179, RZ, PT ;  /* 0x000000ffb300720c */ /* 0x000fe40003f85270 */
[----:B------:R-:W-:Y:S04]  /*a210*/  ISETP.LT.OR P2, PT, R175, 0x4a, P2 ;  /* 0x0000004aaf00780c */ /* 0x000fe80001741670 */
[----:B------:R-:W-:Y:S02]  /*a220*/  FSEL R204, R77, -INF , !P2 ;  /* 0xff8000004dcc7808 */ /* 0x000fe40005000000 */
[----:B------:R-:W-:Y:S04]  /*a230*/  ISETP.GT.AND P2, PT, R174, 0x50, !P1 ;  /* 0x00000050ae00780c */ /* 0x000fe80004f44270 */
[C---:B------:R-:W-:Y:S04]  /*a240*/  ISETP.LT.OR P2, PT, R175.reuse, 0x51, P2 ;  /* 0x00000051af00780c */ /* 0x040fe80001741670 */
[----:B------:R-:W-:Y:S02]  /*a250*/  FSEL R185, R88, -INF , !P2 ;  /* 0xff80000058b97808 */ /* 0x000fe40005000000 */
[C---:B------:R-:W-:Y:S04]  /*a260*/  ISETP.GT.AND P2, PT, R174.reuse, 0x51, !P6 ;  /* 0x00000051ae00780c */ /* 0x040fe80007744270 */
[----:B------:R-:W-:Y:S04]  /*a270*/  ISETP.LT.OR P2, PT, R175, 0x52, P2 ;  /* 0x00000052af00780c */ /* 0x000fe80001741670 */
[----:B------:R-:W-:Y:S02]  /*a280*/  FSEL R181, R89, -INF , !P2 ;  /* 0xff80000059b57808 */ /* 0x000fe40005000000 */
[----:B------:R-:W-:Y:S04]  /*a290*/  ISETP.GT.AND P2, PT, R174, 0x58, !P5 ;  /* 0x00000058ae00780c */ /* 0x000fe80006f44270 */
[C---:B------:R-:W-:Y:S04]  /*a2a0*/  ISETP.LT.OR P2, PT, R175.reuse, 0x59, P2 ;  /* 0x00000059af00780c */ /* 0x040fe80001741670 */
[----:B------:R-:W-:Y:S02]  /*a2b0*/  FSEL R179, R92, -INF , !P2 ;  /* 0xff8000005cb37808 */ /* 0x000fe40005000000 */
[----:B------:R-:W-:Y:S02]  /*a2c0*/  ISETP.GT.AND P2, PT, R174, RZ, !P3 ;  /* 0x000000ffae00720c */ /* 0x000fe40005f44270 */
[----:B------:R-:W-:Y:S02]  /*a2d0*/  ISETP.NE.AND P3, PT, R176, RZ, PT ;  /* 0x000000ffb000720c */ /* 0x000fe40003f65270 */
[C---:B------:R-:W-:Y:S04]  /*a2e0*/  ISETP.LT.OR P2, PT, R175.reuse, 0x1, P2 ;  /* 0x00000001af00780c */ /* 0x040fe80001741670 */
[----:B------:R-:W-:Y:S02]  /*a2f0*/  FSEL R8, R8, -INF , !P2 ;  /* 0xff80000008087808 */ /* 0x000fe40005000000 */
[----:B------:R-:W-:Y:S04]  /*a300*/  ISETP.GT.AND P2, PT, R174, 0x59, !P0 ;  /* 0x00000059ae00780c */ /* 0x000fe80004744270 */
[----:B------:R-:W-:Y:S04]  /*a310*/  ISETP.LT.OR P2, PT, R175, 0x5a, P2 ;  /* 0x0000005aaf00780c */ /* 0x000fe80001741670 */
[----:B------:R-:W-:Y:S02]  /*a320*/  FSEL R176, R93, -INF , !P2 ;  /* 0xff8000005db07808 */ /* 0x000fe40005000000 */
[----:B------:R-:W-:Y:S11]  /*a330*/  PLOP3.LUT P2, PT, PT, PT, UP0, 0x40, 0x0 ;  /* 0x000000000000781c */ /* 0x000ff60003f4e808 */
[----:B------:R-:W-:Y:S02]  /*a340*/  @!UPT UIADD3 URZ, URZ, URZ, URZ ;  /* 0x0000003f3f3ff290 */ /* 0x000fe4000fffe03f */
        /* <DEDUP_REMOVED lines=16> */
.L_x_187:
[----:B------:R-:W-:Y:S04]  /*a450*/  MOV R2, c[0x0][0x32c] ;  /* 0x0000cb0000027a02 */ /* 0x000fe80000000f00 */
[----:B------:R-:W-:Y:S11]  /*a460*/  ISETP.NE.AND P2, PT, R2, 0x1, PT ;  /* 0x000000010200780c */ /* 0x000ff60003f45270 */
[----:B------:R-:W-:Y:S02]  /*a470*/  @!UPT UIADD3 URZ, URZ, URZ, URZ ;  /* 0x0000003f3f3ff290 */ /* 0x000fe4000fffe03f */
[----:B------:R-:W-:Y:S05]  /*a480*/  @P2 IMAD.HI.U32 R2, R28, c[0x0][0x330], RZ ;  /* 0x0000cc001c022a27 */ /* 0x000fea00078e00ff */
[----:B------:R-:W-:Y:S02]  /*a490*/  @P2 SHF.R.U32.HI R28, RZ, c[0x0][0x334], R2 ;  /* 0x0000cd00ff1c2a19 */ /* 0x000fe40000011602 */
.L_x_188:
[----:B------:R-:W-:Y:S05]  /*a4a0*/  BSYNC B0 ;  /* 0x0000000000007941 */ /* 0x000fea0003800000 */
.L_x_186:
[----:B------:R-:W-:Y:S04]  /*a4b0*/  IMAD.IADD R170, R170, 0x1, -R237 ;  /* 0x00000001aaaa7824 */ /* 0x000fe800078e0aed */
[----:B------:R-:W-:Y:S05]  /*a4c0*/  IMAD R170, R28, c[0x0][0x32c], R170 ;  /* 0x0000cb001caa7a24 */ /* 0x000fea00078e02aa */
[----:B------:R-:W-:Y:S02]  /*a4d0*/  IADD3 R2, R170, c[0x0][0x32c], RZ ;  /* 0x0000cb00aa027a10 */ /* 0x000fe40007ffe0ff */
[----:B------:R-:W-:Y:S02]  /*a4e0*/  IMNMX R25, R25, R170, !PT ;  /* 0x000000aa19197217 */ /* 0x000fe40007800200 */
[----:B------:R-:W-:Y:S02]  /*a4f0*/  IMNMX R24, R24, R2, PT ;  /* 0x0000000218187217 */ /* 0x000fe40003800200 */
.L_x_185:
[----:B------:R-:W2:Y:S01]  /*a500*/  LDL.LU R92, [R1] ;  /* 0x00000000015c7983 */ /* 0x000ea20000300800 */
[----:B------:R-:W-:Y:S01]  /*a510*/  ISETP.NE.AND P2, PT, R67, RZ, PT ;  /* 0x000000ff4300720c */ /* 0x000fe20003f45270 */
[----:B------:R-:W-:Y:S01]  /*a520*/  IMAD.MOV.U32 R44, RZ, RZ, R211 ;  /* 0x000000ffff2c7224 */ /* 0x000fe200078e00d3 */
[----:B------:R-:W-:Y:S01]  /*a530*/  MOV R89, R245 ;  /* 0x000000f500597202 */ /* 0x000fe20000000f00 */
[----:B------:R-:W-:Y:S01]  /*a540*/  IMAD.MOV.U32 R61, RZ, RZ, R205 ;  /* 0x000000ffff3d7224 */ /* 0x000fe200078e00cd */
[C---:B------:R-:W-:Y:S02]  /*a550*/  ISETP.GT.AND P2, PT, R25.reuse, RZ, !P2 ;  /* 0x000000ff1900720c */ /* 0x040fe40005744270 */
[----:B------:R-:W-:Y:S02]  /*a560*/  MOV R45, R208 ;  /* 0x000000d0002d7202 */ /* 0x000fe40000000f00 */
[----:B------:R-:W-:Y:S02]  /*a570*/  ISETP.LT.OR P2, PT, R24, 0x1, P2 ;  /* 0x000000011800780c */ /* 0x000fe40001741670 */
[----:B------:R-:W-:Y:S02]  /*a580*/  MOV R85, R199 ;  /* 0x000000c700557202 */ /* 0x000fe40000000f00 */
[----:B------:R-:W-:Y:S02]  /*a590*/  FSEL R10, R10, -INF , !P2 ;  /* 0xff8000000a0a7808 */ /* 0x000fe40005000000 */
[----:B------:R-:W-:Y:S02]  /*a5a0*/  ISETP.NE.AND P2, PT, R66, RZ, PT ;  /* 0x000000ff4200720c */ /* 0x000fe40003f45270 */
[C---:B------:R-:W-:Y:S02]  /*a5b0*/  ISETP.GT.AND P1, PT, R25.reuse, 0x50, !P1 ;  /* 0x000000501900780c */ /* 0x040fe40004f24270 */
[C---:B------:R-:W-:Y:S02]  /*a5c0*/  ISETP.GT.AND P2, PT, R25.reuse, 0x1, !P2 ;  /* 0x000000011900780c */ /* 0x040fe40005744270 */
[C---:B------:R-:W-:Y:S02]  /*a5d0*/  ISETP.LT.OR P1, PT, R24.reuse, 0x51, P1 ;  /* 0x000000511800780c */ /* 0x040fe40000f21670 */
[C---:B------:R-:W-:Y:S02]  /*a5e0*/  ISETP.LT.OR P2, PT, R24.reuse, 0x2, P2 ;  /* 0x000000021800780c */ /* 0x040fe40001741670 */
[----:B------:R-:W-:Y:S02]  /*a5f0*/  ISETP.GT.AND P6, PT, R25, 0x51, !P6 ;  /* 0x000000511900780c */ /* 0x000fe400077c4270 */
[----:B------:R-:W-:Y:S02]  /*a600*/  FSEL R11, R11, -INF , !P2 ;  /* 0xff8000000b0b7808 */ /* 0x000fe40005000000 */
[----:B------:R-:W-:Y:S02]  /*a610*/  ISETP.NE.AND P2, PT, R173, RZ, PT ;  /* 0x000000ffad00720c */ /* 0x000fe40003f45270 */
[C---:B------:R-:W-:Y:S02]  /*a620*/  ISETP.LT.OR P6, PT, R24.reuse, 0x52, P6 ;  /* 0x000000521800780c */ /* 0x040fe400037c1670 */
[C---:B------:R-:W-:Y:S02]  /*a630*/  ISETP.GT.AND P2, PT, R25.reuse, 0x8, !P2 ;  /* 0x000000081900780c */ /* 0x040fe40005744270 */
[C---:B------:R-:W-:Y:S02]  /*a640*/  ISETP.GT.AND P5, PT, R25.reuse, 0x58, !P5 ;  /* 0x000000581900780c */ /* 0x040fe40006fa4270 */
[C---:B------:R-:W-:Y:S02]  /*a650*/  ISETP.LT.OR P2, PT, R24.reuse, 0x9, P2 ;  /* 0x000000091800780c */ /* 0x040fe40001741670 */
[----:B------:R-:W-:Y:S02]  /*a660*/  ISETP.LT.OR P5, PT, R24, 0x59, P5 ;  /* 0x000000591800780c */ /* 0x000fe40002fa1670 */
[----:B------:R-:W-:Y:S02]  /*a670*/  FSEL R14, R14, -INF , !P2 ;  /* 0xff8000000e0e7808 */ /* 0x000fe40005000000 */
[----:B------:R-:W-:Y:S02]  /*a680*/  ISETP.NE.AND P2, PT, R172, RZ, PT ;  /* 0x000000ffac00720c */ /* 0x000fe40003f45270 */
[C---:B------:R-:W-:Y:S02]  /*a690*/  ISETP.GT.AND P0, PT, R25.reuse, 0x59, !P0 ;  /* 0x000000591900780c */ /* 0x040fe40004704270 */
[----:B------:R-:W-:Y:S02]  /*a6a0*/  ISETP.GT.AND P2, PT, R25, 0x9, !P2 ;  /* 0x000000091900780c */ /* 0x000fe40005744270 */
[C---:B------:R-:W-:Y:S02]  /*a6b0*/  ISETP.LT.OR P0, PT, R24.reuse, 0x5a, P0 ;  /* 0x0000005a1800780c */ /* 0x040fe40000701670 */
[----:B------:R-:W-:Y:S02]  /*a6c0*/  ISETP.LT.OR P2, PT, R24, 0xa, P2 ;  /* 0x0000000a1800780c */ /* 0x000fe40001741670 */
[----:B------:R-:W-:Y:S02]  /*a6d0*/  FSEL R73, R95, -INF , !P0 ;  /* 0xff8000005f497808 */ /* 0x000fe40004000000 */
[----:B------:R-:W-:Y:S02]  /*a6e0*/  FSEL R15, R15, -INF , !P2 ;  /* 0xff8000000f0f7808 */ /* 0x000fe40005000000 */
[----:B------:R-:W-:Y:S04]  /*a6f0*/  ISETP.NE.AND P2, PT, R178, RZ, PT ;  /* 0x000000ffb200720c */ /* 0x000fe80003f45270 */
[C---:B------:R-:W-:Y:S04]  /*a700*/  ISETP.GT.AND P2, PT, R25.reuse, 0x10, !P2 ;  /* 0x000000101900780c */ /* 0x040fe80005744270 */
[----:B------:R-:W-:Y:S04]  /*a710*/  ISETP.LT.OR P2, PT, R24, 0x11, P2 ;  /* 0x000000111800780c */ /* 0x000fe80001741670 */
[----:B------:R-:W-:Y:S02]  /*a720*/  FSEL R57, R26, -INF , !P2 ;  /* 0xff8000001a397808 */ /* 0x000fe40005000000 */
[----:B------:R-:W-:Y:S02]  /*a730*/  ISETP.NE.AND P2, PT, R182, RZ, PT ;  /* 0x000000ffb600720c */ /* 0x000fe40003f45270 */
[----:B------:R-:W-:Y:S02]  /*a740*/  FMNMX.FTZ R26, R6, R166, !PT ;  /* 0x000000a6061a7209 */ /* 0x000fe40007810000 */
[----:B------:R-:W-:Y:S02]  /*a750*/  ISETP.GT.AND P2, PT, R25, 0x11, !P2 ;  /* 0x000000111900780c */ /* 0x000fe40005744270 */
[----:B------:R-:W-:Y:S02]  /*a760*/  FMNMX.FTZ R26, R7, R26, !PT ;  /* 0x0000001a071a7209 */ /* 0x000fe40007810000 */
[----:B------:R-:W-:Y:S02]  /*a770*/  ISETP.LT.OR P2, PT, R24, 0x12, P2 ;  /* 0x000000121800780c */ /* 0x000fe40001741670 */
[----:B------:R-:W-:Y:S02]  /*a780*/  FMNMX.FTZ R26, R0, R26, !PT ;  /* 0x0000001a001a7209 */ /* 0x000fe40007810000 */
        /* <DEDUP_REMOVED lines=35> */
[----:B------:R-:W-:Y:S01]  /*a9c0*/  FSEL R80, R46, -INF , !P2 ;  /* 0xff8000002e507808 */ /* 0x000fe20005000000 */
[----:B------:R-:W-:Y:S01]  /*a9d0*/  IMAD.MOV.U32 R46, RZ, RZ, R198 ;  /* 0x000000ffff2e7224 */ /* 0x000fe200078e00c6 */
        /* <DEDUP_REMOVED lines=8> */
[----:B------:R-:W-:Y:S02]  /*aa60*/  MOV R47, R196 ;  /* 0x000000c4002f7202 */ /* 0x000fe40000000f00 */
[----:B------:R-:W-:Y:S02]  /*aa70*/  ISETP.GT.AND P2, PT, R25, 0x30, !P2 ;  /* 0x000000301900780c */ /* 0x000fe40005744270 */
[----:B------:R-:W-:Y:S02]  /*aa80*/  FMNMX.FTZ R26, R47, R26, !PT ;  /* 0x0000001a2f1a7209 */ /* 0x000fe40007810000 */
[----:B------:R-:W-:Y:S02]  /*aa90*/  ISETP.LT.OR P2, PT, R24, 0x31, P2 ;  /* 0x000000311800780c */ /* 0x000fe40001741670 */
[----:B------:R-:W-:Y:S02]  /*aaa0*/  FMNMX.FTZ R21, R41, R21, !PT ;  /* 0x0000001529157209 */ /* 0x000fe40007810000 */
[----:B------:R-:W-:Y:S01]  /*aab0*/  FSEL R93, R58, -INF , !P2 ;  /* 0xff8000003a5d7808 */ /* 0x000fe20005000000 */
[----:B------:R-:W-:Y:S01]  /*aac0*/  IMAD.MOV.U32 R58, RZ, RZ, R195 ;  /* 0x000000ffff3a7224 */ /* 0x000fe200078e00c3 */
[----:B------:R-:W-:Y:S02]  /*aad0*/  ISETP.NE.AND P2, PT, R38, RZ, PT ;  /* 0x000000ff2600720c */ /* 0x000fe40003f45270 */
[----:B------:R-:W-:Y:S01]  /*aae0*/  FMNMX.FTZ R21, R84, R21, !PT ;  /* 0x0000001554157209 */ /* 0x000fe20007810000 */
[----:B------:R-:W-:Y:S01]  /*aaf0*/  LDSM.16.MT88.4 R36, [R220+0x100] ;  /* 0x00010000dc24783b */ /* 0x000fe20000004200 */
        /* <DEDUP_REMOVED lines=8> */
[----:B------:R-:W-:Y:S02]  /*ab80*/  MOV R59, R192 ;  /* 0x000000c0003b7202 */ /* 0x000fe40000000f00 */
[----:B------:R-:W-:Y:S02]  /*ab90*/  ISETP.LT.OR P2, PT, R24, 0x39, P2 ;  /* 0x000000391800780c */ /* 0x000fe40001741670 */
[----:B------:R-:W-:Y:S02]  /*aba0*/  FMNMX.FTZ R23, R10, R164, !PT ;  /* 0x000000a40a177209 */ /* 0x000fe40007810000 */
[----:B------:R-:W-:Y:S01]  /*abb0*/  FSEL R27, R62, -INF , !P2 ;  /* 0xff8000003e1b7808 */ /* 0x000fe20005000000 */
[----:B------:R-:W-:Y:S01]  /*abc0*/  IMAD.MOV.U32 R62, RZ, RZ, R2 ;  /* 0x000000ffff3e7224 */ /* 0x000fe200078e0002 */
[----:B------:R-:W-:Y:S02]  /*abd0*/  FMNMX.FTZ R2, R4, R167, !PT ;  /* 0x000000a704027209 */ /* 0x000fe40007810000 */
[----:B------:R-:W-:Y:S02]  /*abe0*/  ISETP.NE.AND P2, PT, R52, RZ, PT ;  /* 0x000000ff3400720c */ /* 0x000fe40003f45270 */
[----:B------:R-:W-:Y:S02]  /*abf0*/  FMNMX.FTZ R2, R5, R2, !PT ;  /* 0x0000000205027209 */ /* 0x000fe40007810000 */
[----:B------:R-:W-:Y:S02]  /*ac00*/  ISETP.GT.AND P2, PT, R25, 0x39, !P2 ;  /* 0x000000391900780c */ /* 0x000fe40005744270 */
[----:B------:R-:W-:Y:S02]  /*ac10*/  FMNMX.FTZ R2, R169, R2, !PT ;  /* 0x00000002a9027209 */ /* 0x000fe40007810000 */
[----:B------:R-:W-:Y:S02]  /*ac20*/  ISETP.LT.OR P2, PT, R24, 0x3a, P2 ;  /* 0x0000003a1800780c */ /* 0x000fe40001741670 */
[----:B------:R-:W-:Y:S02]  /*ac30*/  FMNMX.FTZ R2, R168, R2, !PT ;  /* 0x00000002a8027209 */ /* 0x000fe40007810000 */
[----:B------:R-:W-:Y:S02]  /*ac40*/  FSEL R30, R63, -INF , !P2 ;  /* 0xff8000003f1e7808 */ /* 0x000fe40005000000 */
[----:B------:R-:W-:Y:S02]  /*ac50*/  FMNMX.FTZ R2, R20, R2, !PT ;  /* 0x0000000214027209 */ /* 0x000fe40007810000 */
[----:B------:R-:W-:Y:S02]  /*ac60*/  MOV R63, R191 ;  /* 0x000000bf003f7202 */ /* 0x000fe40000000f00 */
        /* <DEDUP_REMOVED lines=9> */
[----:B------:R-:W-:Y:S02]  /*ad00*/  ISETP.NE.AND P2, PT, R54, RZ, PT ;  /* 0x000000ff3600720c */ /* 0x000fe40003f45270 */
[----:B------:R-:W-:Y:S01]  /*ad10*/  FMNMX.FTZ R2, R193, R2, !PT ;  /* 0x00000002c1027209 */ /* 0x000fe20007810000 */
[----:B------:R-:W-:Y:S01]  /*ad20*/  LDSM.16.MT88.4 R52, [R219+0x100] ;  /* 0x00010000db34783b */ /* 0x000fe20000004200 */
[----:B------:R-:W-:Y:S02]  /*ad30*/  ISETP.GT.AND P2, PT, R25, 0x41, !P2 ;  /* 0x000000411900780c */ /* 0x000fe40005744270 */
[----:B------:R-:W-:Y:S02]  /*ad40*/  FMNMX.FTZ R2, R190, R2, !PT ;  /* 0x00000002be027209 */ /* 0x000fe40007810000 */
[----:B------:R-:W-:Y:S02]  /*ad50*/  FMNMX.FTZ R21, R59, R21, !PT ;  /* 0x000000153b157209 */ /* 0x000fe40007810000 */
[----:B------:R-:W-:Y:S02]  /*ad60*/  FMNMX.FTZ R2, R63, R2, !PT ;  /* 0x000000023f027209 */ /* 0x000fe40007810000 */
[----:B------:R-:W-:Y:S02]  /*ad70*/  ISETP.LT.OR P2, PT, R24, 0x42, P2 ;  /* 0x000000421800780c */ /* 0x000fe40001741670 */
[----:B------:R-:W-:Y:S02]  /*ad80*/  FMNMX.FTZ R2, R45, R2, !PT ;  /* 0x000000022d027209 */ /* 0x000fe40007810000 */
[----:B------:R-:W-:Y:S02]  /*ad90*/  FMNMX.FTZ R23, R11, R23, !PT ;  /* 0x000000170b177209 */ /* 0x000fe40007810000 */
[----:B------:R-:W-:Y:S02]  /*ada0*/  FMNMX.FTZ R2, R252, R2, !PT ;  /* 0x00000002fc027209 */ /* 0x000fe40007810000 */
[----:B------:R-:W-:Y:S02]  /*adb0*/  FMNMX.FTZ R21, R58, R21, !PT ;  /* 0x000000153a157209 */ /* 0x000fe40007810000 */
[----:B------:R-:W-:Y:S02]  /*adc0*/  FMNMX.FTZ R2, R251, R2, !PT ;  /* 0x00000002fb027209 */ /* 0x000fe40007810000 */
[----:B------:R-:W-:Y:S02]  /*add0*/  FSEL R211, R75, -INF , !P2 ;  /* 0xff8000004bd37808 */ /* 0x000fe40005000000 */
[----:B------:R-:W-:Y:S02]  /*ade0*/  FMNMX.FTZ R2, R248, R2, !PT ;  /* 0x00000002f8027209 */ /* 0x000fe40007810000 */
[----:B------:R-:W-:Y:S02]  /*adf0*/  ISETP.NE.AND P2, PT, R65, RZ, PT ;  /* 0x000000ff4100720c */ /* 0x000fe40003f45270 */
[----:B------:R-:W-:Y:S02]  /*ae00*/  FMNMX.FTZ R2, R247, R2, !PT ;  /* 0x00000002f7027209 */ /* 0x000fe40007810000 */
[----:B------:R-:W-:Y:S02]  /*ae10*/  FMNMX.FTZ R23, R14, R23, !PT ;  /* 0x000000170e177209 */ /* 0x000fe40007810000 */
[----:B------:R-:W-:Y:S02]  /*ae20*/  FMNMX.FTZ R2, R206, R2, !PT ;  /* 0x00000002ce027209 */ /* 0x000fe40007810000 */
[----:B------:R-:W-:Y:S02]  /*ae30*/  FMNMX.FTZ R21, R244, R21, !PT ;  /* 0x00000015f4157209 */ /* 0x000fe40007810000 */
[----:B------:R-:W-:Y:S02]  /*ae40*/  FMNMX.FTZ R2, R203, R2, !PT ;  /* 0x00000002cb027209 */ /* 0x000fe40007810000 */
[----:B------:R-:W-:Y:S02]  /*ae50*/  ISETP.GT.AND P2, PT, R25, 0x48, !P2 ;  /* 0x000000481900780c */ /* 0x000fe40005744270 */
[----:B------:R-:W-:Y:S02]  /*ae60*/  FMNMX.FTZ R2, R200, R2, !PT ;  /* 0x00000002c8027209 */ /* 0x000fe40007810000 */
[----:B------:R-:W-:Y:S02]  /*ae70*/  FMNMX.FTZ R23, R15, R23, !PT ;  /* 0x000000170f177209 */ /* 0x000fe40007810000 */
[----:B------:R-:W-:Y:S02]  /*ae80*/  FMNMX.FTZ R2, R197, R2, !PT ;  /* 0x00000002c5027209 */ /* 0x000fe40007810000 */
[----:B------:R-:W-:Y:S02]  /*ae90*/  FMNMX.FTZ R21, R210, R21, !PT ;  /* 0x00000015d2157209 */ /* 0x000fe40007810000 */
[----:B------:R-:W-:Y:S02]  /*aea0*/  FMNMX.FTZ R2, R186, R2, !PT ;  /* 0x00000002ba027209 */ /* 0x000fe40007810000 */
[----:B--2---:R-:W-:Y:S02]  /*aeb0*/  FMNMX.FTZ R26, R92, R26, !PT ;  /* 0x0000001a5c1a7209 */ /* 0x004fe40007810000 */
[----:B------:R-:W-:Y:S02]  /*aec0*/  FMNMX.FTZ R2, R183, R2, !PT ;  /* 0x00000002b7027209 */ /* 0x000fe40007810000 */
[----:B------:R-:W-:Y:S02]  /*aed0*/  FMNMX.FTZ R26, R250, R26, !PT ;  /* 0x0000001afa1a7209 */ /* 0x000fe40007810000 */
[----:B------:R-:W-:Y:S01]  /*aee0*/  ISETP.LT.OR P2, PT, R24, 0x49, P2 ;  /* 0x000000491800780c */ /* 0x000fe20001741670 */
[----:B------:R-:W1:Y:S01]  /*aef0*/  SHFL.BFLY PT, R22, R2, 0x2, 0x1f ;  /* 0x0c401f0002167f89 */ /* 0x000e6200000e0000 */
        /* <DEDUP_REMOVED lines=12> */
[----:B-1----:R-:W-:Y:S02]  /*afc0*/  FMNMX.FTZ R22, R2, R22, !PT ;  /* 0x0000001602167209 */ /* 0x002fe40007810000 */
[----:B------:R-:W-:Y:S02]  /*afd0*/  FMNMX.FTZ R26, R189, R26, !PT ;  /* 0x0000001abd1a7209 */ /* 0x000fe40007810000 */
[----:B------:R-:W-:Y:S01]  /*afe0*/  ISETP.GT.AND P2, PT, R25, 0x49, !P2 ;  /* 0x000000491900780c */ /* 0x000fe20005744270 */
[----:B------:R-:W1:Y:S01]  /*aff0*/  SHFL.BFLY PT, R3, R22, 0x1, 0x1f ;  /* 0x0c201f0016037f89 */ /* 0x000e6200000e0000 */
[----:B------:R-:W-:Y:S02]  /*b000*/  FMNMX.FTZ R26, R180, R26, !PT ;  /* 0x0000001ab41a7209 */ /* 0x000fe40007810000 */
[----:B------:R-:W-:Y:S02]  /*b010*/  FMNMX.FTZ R23, R60, R23, !PT ;  /* 0x000000173c177209 */ /* 0x000fe40007810000 */
[----:B------:R-:W-:Y:S02]  /*b020*/  FMNMX.FTZ R26, R177, R26, !PT ;  /* 0x0000001ab11a7209 */ /* 0x000fe40007810000 */
[----:B------:R-:W-:Y:S02]  /*b030*/  FMNMX.FTZ R21, R185, R21, !PT ;  /* 0x00000015b9157209 */ /* 0x000fe40007810000 */
[----:B------:R-:W-:Y:S01]  /*b040*/  ISETP.LT.OR P2, PT, R24, 0x4a, P2 ;  /* 0x0000004a1800780c */ /* 0x000fe20001741670 */
[----:B------:R-:W2:Y:S01]  /*b050*/  SHFL.BFLY PT, R2, R26, 0x2, 0x1f ;  /* 0x0c401f001a027f89 */ /* 0x000ea200000e0000 */
[----:B------:R-:W-:Y:S02]  /*b060*/  FMNMX.FTZ R23, R88, R23, !PT ;  /* 0x0000001758177209 */ /* 0x000fe40007810000 */
[----:B------:R-:W-:Y:S02]  /*b070*/  FMNMX.FTZ R21, R181, R21, !PT ;  /* 0x00000015b5157209 */ /* 0x000fe40007810000 */
[----:B------:R-:W-:Y:S02]  /*b080*/  FSEL R205, R79, -INF , !P2 ;  /* 0xff8000004fcd7808 */ /* 0x000fe40005000000 */
[----:B------:R-:W-:Y:S02]  /*b090*/  FMNMX.FTZ R23, R62, R23, !PT ;  /* 0x000000173e177209 */ /* 0x000fe40007810000 */
[----:B------:R-:W-:Y:S02]  /*b0a0*/  FMNMX.FTZ R21, R179, R21, !PT ;  /* 0x00000015b3157209 */ /* 0x000fe40007810000 */
[----:B------:R-:W-:Y:S02]  /*b0b0*/  FMNMX.FTZ R23, R28, R23, !PT ;  /* 0x000000171c177209 */ /* 0x000fe40007810000 */
[----:B------:R-:W-:Y:S02]  /*b0c0*/  FMNMX.FTZ R21, R176, R21, !PT ;  /* 0x00000015b0157209 */ /* 0x000fe40007810000 */
[----:B-1----:R-:W-:Y:S02]  /*b0d0*/  FMNMX.FTZ R3, R22, R3, !PT ;  /* 0x0000000316037209 */ /* 0x002fe40007810000 */
[----:B------:R-:W-:Y:S02]  /*b0e0*/  FMNMX.FTZ R23, R80, R23, !PT ;  /* 0x0000001750177209 */ /* 0x000fe40007810000 */
[C---:B------:R-:W-:Y:S01]  /*b0f0*/  FSETP.NEU.FTZ.AND P2, PT, R3.reuse, -INF , PT ;  /* 0xff8000000300780b */ /* 0x040fe20003f5d000 */
[----:B------:R-:W-:Y:S01]  /*b100*/  FMUL.FTZ R199, R3, c[0x0][0x2d0] ;  /* 0x0000b40003c77a20 */ /* 0x000fe20000410000 */
[----:B------:R-:W-:Y:S01]  /*b110*/  FSEL R191, R90, -INF , !P1 ;  /* 0xff8000005abf7808 */ /* 0x000fe20004800000 */
[----:B------:R-:W-:Y:S01]  /*b120*/  IMAD.MOV.U32 R90, RZ, RZ, R187 ;  /* 0x000000ffff5a7224 */ /* 0x000fe200078e00bb */
[----:B------:R-:W-:Y:S02]  /*b130*/  FSEL R187, R91, -INF , !P6 ;  /* 0xff8000005bbb7808 */ /* 0x000fe40007000000 */
[----:B------:R-:W-:Y:S02]  /*b140*/  FSEL R199, R199, RZ, P2 ;  /* 0x000000ffc7c77208 */ /* 0x000fe40001000000 */
[----:B--2---:R-:W-:Y:S02]  /*b150*/  FMNMX.FTZ R2, R26, R2, !PT ;  /* 0x000000021a027209 */ /* 0x004fe40007810000 */
[----:B------:R-:W-:Y:S01]  /*b160*/  FSEL R184, R94, -INF , !P5 ;  /* 0xff8000005eb87808 */ /* 0x000fe20006800000 */
[--C-:B------:R-:W-:Y:S01]  /*b170*/  FFMA.FTZ R172, R4, c[0x0][0x2d0], -R199.reuse ;  /* 0x0000b40004ac7a23 */ /* 0x100fe200000108c7 */
[----:B------:R-:W-:Y:S01]  /*b180*/  FSEL R71, R3, RZ, P2 ;  /* 0x000000ff03477208 */ /* 0x000fe20001000000 */
[----:B------:R-:W1:Y:S01]  /*b190*/  SHFL.BFLY PT, R4, R21, 0x2, 0x1f ;  /* 0x0c401f0015047f89 */ /* 0x000e6200000e0000 */
[--C-:B------:R-:W-:Y:S01]  /*b1a0*/  FFMA.FTZ R97, R5, c[0x0][0x2d0], -R199.reuse ;  /* 0x0000b40005617a23 */ /* 0x100fe200000108c7 */
[----:B------:R-:W-:Y:S01]  /*b1b0*/  FMNMX.FTZ R5, R31, R23, !PT ;  /* 0x000000171f057209 */ /* 0x000fe20007810000 */
[----:B------:R-:W-:Y:S01]  /*b1c0*/  FFMA.FTZ R171, R20, c[0x0][0x2d0], -R199 ;  /* 0x0000b40014ab7a23 */ /* 0x000fe200000108c7 */
[----:B------:R-:W-:Y:S01]  /*b1d0*/  MUFU.EX2 R172, R172 ;  /* 0x000000ac00ac7308 */ /* 0x000fe20000000800 */
[----:B------:R-:W-:Y:S01]  /*b1e0*/  FADD.FTZ R71, -R71, R167 ;  /* 0x000000a747477221 */ /* 0x000fe20000010100 */
[----:B------:R-:W-:Y:S01]  /*b1f0*/  FMNMX.FTZ R5, R93, R5, !PT ;  /* 0x000000055d057209 */ /* 0x000fe20007810000 */
[--C-:B------:R-:W-:Y:S01]  /*b200*/  FFMA.FTZ R75, R168, c[0x0][0x2d0], -R199.reuse ;  /* 0x0000b400a84b7a23 */ /* 0x100fe200000108c7 */
[----:B------:R-:W2:Y:S01]  /*b210*/  SHFL.BFLY PT, R22, R2, 0x1, 0x1f ;  /* 0x0c201f0002167f89 */ /* 0x000ea200000e0000 */
[----:B------:R-:W-:Y:S01]  /*b220*/  FMUL.FTZ R71, R71, c[0x0][0x2d0] ;  /* 0x0000b40047477a20 */ /* 0x000fe20000410000 */
[----:B------:R-:W-:Y:S01]  /*b230*/  FMNMX.FTZ R5, R29, R5, !PT ;  /* 0x000000051d057209 */ /* 0x000fe20007810000 */
[--C-:B------:R-:W-:Y:S01]  /*b240*/  FFMA.FTZ R74, R169, c[0x0][0x2d0], -R199.reuse ;  /* 0x0000b400a94a7a23 */ /* 0x100fe200000108c7 */
[----:B------:R-:W-:Y:S01]  /*b250*/  MOV R95, R27 ;  /* 0x0000001b005f7202 */ /* 0x000fe20000000f00 */
[----:B------:R-:W-:Y:S01]  /*b260*/  IMAD.MOV.U32 R94, RZ, RZ, R28 ;  /* 0x000000ffff5e7224 */ /* 0x000fe200078e001c */
[----:B------:R-:W3:Y:S01]  /*b270*/  MUFU.EX2 R97, R97 ;  /* 0x0000006100617308 */ /* 0x000ee20000000800 */
[----:B------:R-:W-:Y:S01]  /*b280*/  FMNMX.FTZ R5, R27, R5, !PT ;  /* 0x000000051b057209 */ /* 0x000fe20007810000 */
[--C-:B------:R-:W-:Y:S01]  /*b290*/  FFMA.FTZ R178, R17, c[0x0][0x2d0], -R199.reuse ;  /* 0x0000b40011b27a23 */ /* 0x100fe200000108c7 */
[----:B------:R-:W-:Y:S01]  /*b2a0*/  MOV R91, R31 ;  /* 0x0000001f005b7202 */ /* 0x000fe20000000f00 */
[--C-:B------:R-:W-:Y:S01]  /*b2b0*/  FFMA.FTZ R252, R252, c[0x0][0x2d0], -R199.reuse ;  /* 0x0000b400fcfc7a23 */ /* 0x100fe200000108c7 */
[----:B------:R-:W-:Y:S01]  /*b2c0*/  FMNMX.FTZ R5, R30, R5, !PT ;  /* 0x000000051e057209 */ /* 0x000fe20007810000 */
[--C-:B------:R-:W-:Y:S02]  /*b2d0*/  FFMA.FTZ R251, R251, c[0x0][0x2d0], -R199.reuse ;  /* 0x0000b400fbfb7a23 */ /* 0x100fe400000108c7 */
[--C-:B------:R-:W-:Y:S01]  /*b2e0*/  FFMA.FTZ R248, R248, c[0x0][0x2d0], -R199.reuse ;  /* 0x0000b400f8f87a23 */ /* 0x100fe200000108c7 */
[----:B------:R-:W-:Y:S01]  /*b2f0*/  FMNMX.FTZ R5, R245, R5, !PT ;  /* 0x00000005f5057209 */ /* 0x000fe20007810000 */
[----:B------:R-:W-:Y:S01]  /*b300*/  MUFU.EX2 R74, R74 ;  /* 0x0000004a004a7308 */ /* 0x000fe20000000800 */
[----:B-1----:R-:W-:Y:S01]  /*b310*/  FMNMX.FTZ R21, R21, R4, !PT ;  /* 0x0000000415157209 */ /* 0x002fe20007810000 */
[--C-:B------:R-:W-:Y:S01]  /*b320*/  FFMA.FTZ R247, R247, c[0x0][0x2d0], -R199.reuse ;  /* 0x0000b400f7f77a23 */ /* 0x100fe200000108c7 */
[----:B------:R-:W-:Y:S01]  /*b330*/  FMNMX.FTZ R5, R211, R5, !PT ;  /* 0x00000005d3057209 */ /* 0x000fe20007810000 */
[--C-:B------:R-:W-:Y:S02]  /*b340*/  FFMA.FTZ R206, R206, c[0x0][0x2d0], -R199.reuse ;  /* 0x0000b400cece7a23 */ /* 0x100fe400000108c7 */
[----:B------:R-:W1:Y:S01]  /*b350*/  SHFL.BFLY PT, R4, R21, 0x1, 0x1f ;  /* 0x0c201f0015047f89 */ /* 0x000e6200000e0000 */
[----:B------:R-:W-:Y:S01]  /*b360*/  FMNMX.FTZ R5, R208, R5, !PT ;  /* 0x00000005d0057209 */ /* 0x000fe20007810000 */
[--C-:B------:R-:W-:Y:S01]  /*b370*/  FFMA.FTZ R203, R203, c[0x0][0x2d0], -R199.reuse ;  /* 0x0000b400cbcb7a23 */ /* 0x100fe200000108c7 */
[----:B--2---:R-:W-:Y:S01]  /*b380*/  FMNMX.FTZ R2, R2, R22, !PT ;  /* 0x0000001602027209 */ /* 0x004fe20007810000 */
[----:B------:R-:W2:Y:S01]  /*b390*/  MUFU.EX2 R75, R75 ;  /* 0x0000004b004b7308 */ /* 0x000ea20000000800 */
[----:B------:R-:W-:Y:S01]  /*b3a0*/  FMNMX.FTZ R5, R205, R5, !PT ;  /* 0x00000005cd057209 */ /* 0x000fe20007810000 */
[--C-:B------:R-:W-:Y:S01]  /*b3b0*/  FFMA.FTZ R200, R200, c[0x0][0x2d0], -R199.reuse ;  /* 0x0000b400c8c87a23 */ /* 0x100fe200000108c7 */
[C---:B------:R-:W-:Y:S01]  /*b3c0*/  FSETP.NEU.FTZ.AND P1, PT, R2.reuse, -INF , PT ;  /* 0xff8000000200780b */ /* 0x040fe20003f3d000 */
[C---:B------:R-:W-:Y:S01]  /*b3d0*/  FMUL.FTZ R198, R2.reuse, c[0x0][0x2d0] ;  /* 0x0000b40002c67a20 */ /* 0x040fe20000410000 */
[----:B------:R-:W-:Y:S01]  /*b3e0*/  FMNMX.FTZ R5, R191, R5, !PT ;  /* 0x00000005bf057209 */ /* 0x000fe20007810000 */
[--C-:B------:R-:W-:Y:S01]  /*b3f0*/  FFMA.FTZ R197, R197, c[0x0][0x2d0], -R199.reuse ;  /* 0x0000b400c5c57a23 */ /* 0x100fe200000108c7 */
[----:B------:R-:W-:Y:S01]  /*b400*/  FSEL R70, R2, RZ, P1 ;  /* 0x000000ff02467208 */ /* 0x000fe20000800000 */
[----:B------:R-:W-:Y:S01]  /*b410*/  FFMA.FTZ R186, R186, c[0x0][0x2d0], -R199 ;  /* 0x0000b400baba7a23 */ /* 0x000fe200000108c7 */
[----:B------:R-:W-:Y:S01]  /*b420*/  FMNMX.FTZ R5, R187, R5, !PT ;  /* 0x00000005bb057209 */ /* 0x000fe20007810000 */
[----:B------:R-:W4:Y:S01]  /*b430*/  MUFU.EX2 R71, R71 ;  /* 0x0000004700477308 */ /* 0x000f220000000800 */
[----:B------:R-:W-:Y:S01]  /*b440*/  FSEL R198, R198, RZ, P1 ;  /* 0x000000ffc6c67208 */ /* 0x000fe20000800000 */
[----:B------:R-:W-:Y:S01]  /*b450*/  FADD.FTZ R70, -R70, R166 ;  /* 0x000000a646467221 */ /* 0x000fe20000010100 */
[----:B------:R-:W-:Y:S02]  /*b460*/  FMNMX.FTZ R5, R184, R5, !PT ;  /* 0x00000005b8057209 */ /* 0x000fe40007810000 */
[----:B---3--:R-:W-:Y:S01]  /*b470*/  F2FP.PACK_AB R76, R97, R172 ;  /* 0x000000ac614c723e */ /* 0x008fe200000000ff */
[--C-:B------:R-:W-:Y:S01]  /*b480*/  FFMA.FTZ R96, R0, c[0x0][0x2d0], -R198.reuse ;  /* 0x0000b40000607a23 */ /* 0x100fe200000108c6 */
[----:B------:R-:W-:Y:S01]  /*b490*/  FMNMX.FTZ R5, R73, R5, !PT ;  /* 0x0000000549057209 */ /* 0x000fe20007810000 */
[--C-:B------:R-:W-:Y:S02]  /*b4a0*/  FFMA.FTZ R168, R19, c[0x0][0x2d0], -R198.reuse ;  /* 0x0000b40013a87a23 */ /* 0x100fe400000108c6 */
[----:B------:R-:W-:Y:S01]  /*b4b0*/  MUFU.EX2 R171, R171 ;  /* 0x000000ab00ab7308 */ /* 0x000fe20000000800 */
[----:B-1----:R-:W-:Y:S01]  /*b4c0*/  FMNMX.FTZ R0, R21, R4, !PT ;  /* 0x0000000415007209 */ /* 0x002fe20007810000 */
[--C-:B------:R-:W-:Y:S01]  /*b4d0*/  FFMA.FTZ R174, R6, c[0x0][0x2d0], -R198.reuse ;  /* 0x0000b40006ae7a23 */ /* 0x100fe200000108c6 */
[----:B------:R-:W1:Y:S01]  /*b4e0*/  SHFL.BFLY PT, R4, R5, 0x2, 0x1f ;  /* 0x0c401f0005047f89 */ /* 0x000e6200000e0000 */
[--C-:B------:R-:W-:Y:S01]  /*b4f0*/  FFMA.FTZ R169, R7, c[0x0][0x2d0], -R198.reuse ;  /* 0x0000b40007a97a23 */ /* 0x100fe200000108c6 */
[C---:B------:R-:W-:Y:S01]  /*b500*/  FSETP.NEU.FTZ.AND P0, PT, R0.reuse, -INF , PT ;  /* 0xff8000000000780b */ /* 0x040fe20003f1d000 */
[----:B------:R-:W-:Y:S01]  /*b510*/  FMUL.FTZ R195, R0, c[0x0][0x2d0] ;  /* 0x0000b40000c37a20 */ /* 0x000fe20000410000 */
[----:B--2---:R-:W-:Y:S01]  /*b520*/  F2FP.PACK_AB R78, R75, R74 ;  /* 0x0000004a4b4e723e */ /* 0x004fe200000000ff */
[----:B------:R-:W-:Y:S02]  /*b530*/  FMUL.FTZ R70, R70, c[0x0][0x2d0] ;  /* 0x0000b40046467a20 */ /* 0x000fe40000410000 */
[----:B------:R-:W-:Y:S01]  /*b540*/  MUFU.EX2 R174, R174 ;  /* 0x000000ae00ae7308 */ /* 0x000fe20000000800 */
[----:B------:R-:W-:Y:S01]  /*b550*/  FSEL R195, R195, RZ, P0 ;  /* 0x000000ffc3c37208 */ /* 0x000fe20000000000 */
[----:B------:R-:W-:Y:S01]  /*b560*/  LDSM.16.MT88.4 R20, [R225+0x100] ;  /* 0x00010000e114783b */ /* 0x000fe20000004200 */
[--C-:B------:R-:W-:Y:S02]  /*b570*/  FFMA.FTZ R182, R16, c[0x0][0x2d0], -R198.reuse ;  /* 0x0000b40010b67a23 */ /* 0x100fe400000108c6 */
[C---:B----4-:R-:W-:Y:S02]  /*b580*/  FMUL.FTZ R16, R71.reuse, R148 ;  /* 0x0000009447107220 */ /* 0x050fe40000410000 */
[--C-:B------:R-:W-:Y:S02]  /*b590*/  FFMA.FTZ R173, R8, c[0x0][0x2d0], -R195.reuse ;  /* 0x0000b40008ad7a23 */ /* 0x100fe400000108c3 */
[--C-:B------:R-:W-:Y:S01]  /*b5a0*/  FFMA.FTZ R98, R12, c[0x0][0x2d0], -R195.reuse ;  /* 0x0000b4000c627a23 */ /* 0x100fe200000108c3 */
[----:B------:R-:W2:Y:S01]  /*b5b0*/  MUFU.EX2 R169, R169 ;  /* 0x000000a900a97308 */ /* 0x000ea20000000800 */
[----:B------:R-:W-:Y:S01]  /*b5c0*/  FMUL.FTZ R17, R71, R149 ;  /* 0x0000009547117220 */ /* 0x000fe20000410000 */
[----:B------:R-:W-:Y:S01]  /*b5d0*/  MOV R149, R63 ;  /* 0x0000003f00957202 */ /* 0x000fe20000000f00 */
[--C-:B------:R-:W-:Y:S02]  /*b5e0*/  FFMA.FTZ R196, R35, c[0x0][0x2d0], -R198.reuse ;  /* 0x0000b40023c47a23 */ /* 0x100fe400000108c6 */
[--C-:B------:R-:W-:Y:S01]  /*b5f0*/  FFMA.FTZ R51, R51, c[0x0][0x2d0], -R195.reuse ;  /* 0x0000b40033337a23 */ /* 0x100fe200000108c3 */
[----:B-1----:R-:W-:Y:S01]  /*b600*/  FMNMX.FTZ R4, R5, R4, !PT ;  /* 0x0000000405047209 */ /* 0x002fe20007810000 */
[--C-:B------:R-:W-:Y:S01]  /*b610*/  FFMA.FTZ R49, R49, c[0x0][0x2d0], -R195.reuse ;  /* 0x0000b40031317a23 */ /* 0x100fe200000108c3 */
[----:B------:R-:W-:Y:S02]  /*b620*/  FSEL R5, R0, RZ, P0 ;  /* 0x000000ff00057208 */ /* 0x000fe40000000000 */
[----:B------:R-:W-:Y:S01]  /*b630*/  MUFU.EX2 R96, R96 ;  /* 0x0000006000607308 */ /* 0x000fe20000000800 */
[--C-:B------:R-:W-:Y:S01]  /*b640*/  FFMA.FTZ R99, R9, c[0x0][0x2d0], -R195.reuse ;  /* 0x0000b40009637a23 */ /* 0x100fe200000108c3 */
[----:B------:R-:W1:Y:S01]  /*b650*/  SHFL.BFLY PT, R72, R4, 0x1, 0x1f ;  /* 0x0c201f0004487f89 */ /* 0x000e6200000e0000 */
[----:B------:R-:W-:Y:S02]  /*b660*/  FFMA.FTZ R170, R13, c[0x0][0x2d0], -R195 ;  /* 0x0000b4000daa7a23 */ /* 0x000fe400000108c3 */
[----:B------:R-:W-:Y:S02]  /*b670*/  FADD.FTZ R5, -R5, R165 ;  /* 0x000000a505057221 */ /* 0x000fe40000010100 */
[--C-:B------:R-:W-:Y:S02]  /*b680*/  FFMA.FTZ R250, R250, c[0x0][0x2d0], -R198.reuse ;  /* 0x0000b400fafa7a23 */ /* 0x100fe400000108c6 */
[----:B------:R-:W-:Y:S01]  /*b690*/  FMUL.FTZ R5, R5, c[0x0][0x2d0] ;  /* 0x0000b40005057a20 */ /* 0x000fe20000410000 */
[----:B------:R-:W3:Y:S01]  /*b6a0*/  MUFU.EX2 R168, R168 ;  /* 0x000000a800a87308 */ /* 0x000ee20000000800 */
[--C-:B------:R-:W-:Y:S02]  /*b6b0*/  FFMA.FTZ R249, R249, c[0x0][0x2d0], -R198.reuse ;  /* 0x0000b400f9f97a23 */ /* 0x100fe400000108c6 */
[--C-:B------:R-:W-:Y:S01]  /*b6c0*/  FFMA.FTZ R246, R246, c[0x0][0x2d0], -R198.reuse ;  /* 0x0000b400f6f67a23 */ /* 0x100fe200000108c6 */
[----:B--2---:R-:W-:Y:S01]  /*b6d0*/  F2FP.PACK_AB R77, R169, R174 ;  /* 0x000000aea94d723e */ /* 0x004fe200000000ff */
[--C-:B------:R-:W-:Y:S02]  /*b6e0*/  FFMA.FTZ R209, R209, c[0x0][0x2d0], -R198.reuse ;  /* 0x0000b400d1d17a23 */ /* 0x100fe400000108c6 */
[--C-:B------:R-:W-:Y:S02]  /*b6f0*/  FFMA.FTZ R202, R202, c[0x0][0x2d0], -R198.reuse ;  /* 0x0000b400caca7a23 */ /* 0x100fe400000108c6 */
[--C-:B------:R-:W-:Y:S01]  /*b700*/  FFMA.FTZ R201, R201, c[0x0][0x2d0], -R198.reuse ;  /* 0x0000b400c9c97a23 */ /* 0x100fe200000108c6 */
[----:B------:R-:W2:Y:S01]  /*b710*/  MUFU.EX2 R70, R70 ;  /* 0x0000004600467308 */ /* 0x000ea20000000800 */
[--C-:B------:R-:W-:Y:S02]  /*b720*/  FFMA.FTZ R244, R244, c[0x0][0x2d0], -R195.reuse ;  /* 0x0000b400f4f47a23 */ /* 0x100fe400000108c3 */
[--C-:B------:R-:W-:Y:S02]  /*b730*/  FFMA.FTZ R210, R210, c[0x0][0x2d0], -R195.reuse ;  /* 0x0000b400d2d27a23 */ /* 0x100fe400000108c3 */
[--C-:B------:R-:W-:Y:S01]  /*b740*/  FFMA.FTZ R207, R207, c[0x0][0x2d0], -R195.reuse ;  /* 0x0000b400cfcf7a23 */ /* 0x100fe200000108c3 */
[----:B-1----:R-:W-:Y:S01]  /*b750*/  FMNMX.FTZ R72, R4, R72, !PT ;  /* 0x0000004804487209 */ /* 0x002fe20007810000 */
[----:B------:R-:W-:Y:S02]  /*b760*/  FFMA.FTZ R204, R204, c[0x0][0x2d0], -R195 ;  /* 0x0000b400cccc7a23 */ /* 0x000fe400000108c3 */
[--C-:B------:R-:W-:Y:S01]  /*b770*/  FFMA.FTZ R194, R194, c[0x0][0x2d0], -R198.reuse ;  /* 0x0000b400c2c27a23 */ /* 0x100fe200000108c6 */
[----:B------:R-:W1:Y:S01]  /*b780*/  MUFU.EX2 R69, R5 ;  /* 0x0000000500457308 */ /* 0x000e620000000800 */
[C---:B------:R-:W-:Y:S01]  /*b790*/  FSETP.NEU.FTZ.AND P0, PT, R72.reuse, -INF , PT ;  /* 0xff8000004800780b */ /* 0x040fe20003f1d000 */
[----:B------:R-:W-:Y:S01]  /*b7a0*/  FMUL.FTZ R192, R72, c[0x0][0x2d0] ;  /* 0x0000b40048c07a20 */ /* 0x000fe20000410000 */
[----:B---3--:R-:W-:Y:S01]  /*b7b0*/  F2FP.PACK_AB R79, R168, R96 ;  /* 0x00000060a84f723e */ /* 0x008fe200000000ff */
[--C-:B------:R-:W-:Y:S01]  /*b7c0*/  FFMA.FTZ R189, R189, c[0x0][0x2d0], -R198.reuse ;  /* 0x0000b400bdbd7a23 */ /* 0x100fe200000108c6 */
[----:B------:R-:W-:Y:S01]  /*b7d0*/  FSEL R4, R72, RZ, P0 ;  /* 0x000000ff48047208 */ /* 0x000fe20000000000 */
[----:B------:R-:W-:Y:S01]  /*b7e0*/  FFMA.FTZ R180, R180, c[0x0][0x2d0], -R198 ;  /* 0x0000b400b4b47a23 */ /* 0x000fe200000108c6 */
[----:B------:R-:W-:Y:S01]  /*b7f0*/  FSEL R192, R192, RZ, P0 ;  /* 0x000000ffc0c07208 */ /* 0x000fe20000000000 */
[----:B------:R-:W-:Y:S02]  /*b800*/  FFMA.FTZ R172, R71, R242, R172 ;  /* 0x000000f247ac7223 */ /* 0x000fe400000100ac */
[----:B------:R-:W-:Y:S01]  /*b810*/  MUFU.EX2 R173, R173 ;  /* 0x000000ad00ad7308 */ /* 0x000fe20000000800 */
[----:B------:R-:W-:Y:S01]  /*b820*/  FADD.FTZ R4, -R4, R164 ;  /* 0x000000a404047221 */ /* 0x000fe20000010100 */
[C---:B------:R-:W-:Y:S01]  /*b830*/  ISETP.GT.AND P0, PT, R243.reuse, UR6, PT ;  /* 0x00000006f3007c0c */ /* 0x040fe2000bf04270 */
[--C-:B------:R-:W-:Y:S01]  /*b840*/  FFMA.FTZ R175, R10, c[0x0][0x2d0], -R192.reuse ;  /* 0x0000b4000aaf7a23 */ /* 0x100fe200000108c0 */
[----:B------:R-:W-:Y:S01]  /*b850*/  IADD3 R243, R243, -0x1, RZ ;  /* 0xfffffffff3f37810 */ /* 0x000fe20007ffe0ff */
[----:B------:R-:W-:Y:S02]  /*b860*/  FMUL.FTZ R4, R4, c[0x0][0x2d0] ;  /* 0x0000b40004047a20 */ /* 0x000fe40000410000 */
[C---:B--2---:R-:W-:Y:S01]  /*b870*/  FMUL.FTZ R19, R70.reuse, R151 ;  /* 0x0000009746137220 */ /* 0x044fe20000410000 */
[----:B------:R-:W-:Y:S01]  /*b880*/  MOV R151, R87 ;  /* 0x0000005700977202 */ /* 0x000fe20000000f00 */
[----:B------:R-:W-:Y:S01]  /*b890*/  FMUL.FTZ R35, R70, R103 ;  /* 0x0000006746237220 */ /* 0x000fe20000410000 */
[----:B------:R-:W2:Y:S01]  /*b8a0*/  MUFU.EX2 R68, R4 ;  /* 0x0000000400447308 */ /* 0x000ea20000000800 */
[--C-:B------:R-:W-:Y:S02]  /*b8b0*/  FFMA.FTZ R167, R11, c[0x0][0x2d0], -R192.reuse ;  /* 0x0000b4000ba77a23 */ /* 0x100fe400000108c0 */
[--C-:B------:R-:W-:Y:S02]  /*b8c0*/  FFMA.FTZ R166, R14, c[0x0][0x2d0], -R192.reuse ;  /* 0x0000b4000ea67a23 */ /* 0x100fe400000108c0 */
[----:B------:R-:W-:Y:S02]  /*b8d0*/  FFMA.FTZ R165, R15, c[0x0][0x2d0], -R192 ;  /* 0x0000b4000fa57a23 */ /* 0x000fe400000108c0 */
[C---:B-1----:R-:W-:Y:S02]  /*b8e0*/  FMUL.FTZ R8, R69.reuse, R156 ;  /* 0x0000009c45087220 */ /* 0x042fe40000410000 */
[----:B------:R-:W-:Y:S01]  /*b8f0*/  IMAD.MOV.U32 R156, RZ, RZ, R80 ;  /* 0x000000ffff9c7224 */ /* 0x000fe200078e0050 */
[----:B------:R-:W1:Y:S01]  /*b900*/  MUFU.EX2 R99, R99 ;  /* 0x0000006300637308 */ /* 0x000e620000000800 */
[----:B------:R-:W3:Y:S01]  /*b910*/  LDSM.16.MT88.4 R80, [R218+0x100] ;  /* 0x00010000da50783b */ /* 0x000ee20000004200 */
[----:B------:R-:W-:Y:S02]  /*b920*/  FMUL.FTZ R12, R69, R152 ;  /* 0x00000098450c7220 */ /* 0x000fe40000410000 */
[----:B------:R-:W-:Y:S02]  /*b930*/  IMAD.MOV.U32 R148, RZ, RZ, R156 ;  /* 0x000000ffff947224 */ /* 0x000fe400078e009c */
[----:B------:R-:W-:Y:S02]  /*b940*/  IMAD.MOV.U32 R152, RZ, RZ, R90 ;  /* 0x000000ffff987224 */ /* 0x000fe400078e005a */
[----:B------:R-:W-:Y:S02]  /*b950*/  FMUL.FTZ R5, R71, R161 ;  /* 0x000000a147057220 */ /* 0x000fe40000410000 */
[----:B------:R-:W-:Y:S01]  /*b960*/  MUFU.EX2 R98, R98 ;  /* 0x0000006200627308 */ /* 0x000fe20000000800 */
[----:B------:R-:W-:Y:S02]  /*b970*/  IMAD.MOV.U32 R161, RZ, RZ, R29 ;  /* 0x000000ffffa17224 */ /* 0x000fe400078e001d */
[----:B------:R-:W-:Y:S01]  /*b980*/  FMUL.FTZ R6, R70, R162 ;  /* 0x000000a246067220 */ /* 0x000fe20000410000 */
[----:B------:R-:W-:Y:S01]  /*b990*/  MOV R162, R40 ;  /* 0x0000002800a27202 */ /* 0x000fe20000000f00 */
[C---:B--2---:R-:W-:Y:S01]  /*b9a0*/  FMUL.FTZ R15, R68.reuse, R155 ;  /* 0x0000009b440f7220 */ /* 0x044fe20000410000 */
[----:B------:R-:W-:Y:S01]  /*b9b0*/  MOV R155, R91 ;  /* 0x0000005b009b7202 */ /* 0x000fe20000000f00 */
[----:B------:R-:W-:Y:S02]  /*b9c0*/  FMUL.FTZ R42, R68, R110 ;  /* 0x0000006e442a7220 */ /* 0x000fe40000410000 */
[----:B------:R-:W-:Y:S01]  /*b9d0*/  FFMA.FTZ R110, R88, c[0x0][0x2d0], -R192 ;  /* 0x0000b400586e7a23 */ /* 0x000fe200000108c0 */
[----:B------:R-:W2:Y:S01]  /*b9e0*/  MUFU.EX2 R170, R170 ;  /* 0x000000aa00aa7308 */ /* 0x000ea20000000800 */
[----:B------:R-:W-:Y:S02]  /*b9f0*/  FMUL.FTZ R43, R68, R111 ;  /* 0x0000006f442b7220 */ /* 0x000fe40000410000 */
[--C-:B------:R-:W-:Y:S01]  /*ba00*/  FFMA.FTZ R111, R89, c[0x0][0x2d0], -R199.reuse ;  /* 0x0000b400596f7a23 */ /* 0x100fe200000108c7 */
[----:B-1----:R-:W-:Y:S01]  /*ba10*/  F2FP.PACK_AB R64, R99, R173 ;  /* 0x000000ad6340723e */ /* 0x002fe200000000ff */
[----:B------:R-:W-:Y:S01]  /*ba20*/  LDSM.16.MT88.4 R88, [R220+0x900] ;  /* 0x00090000dc58783b */ /* 0x000fe20000004200 */
[----:B------:R-:W-:Y:S02]  /*ba30*/  FMUL.FTZ R4, R71, R160 ;  /* 0x000000a047047220 */ /* 0x000fe40000410000 */
[----:B------:R-:W-:Y:S02]  /*ba40*/  IMAD.MOV.U32 R160, RZ, RZ, R30 ;  /* 0x000000ffffa07224 */ /* 0x000fe400078e001e */
[----:B------:R-:W-:Y:S01]  /*ba50*/  MUFU.EX2 R175, R175 ;  /* 0x000000af00af7308 */ /* 0x000fe20000000800 */
[----:B------:R-:W-:Y:S01]  /*ba60*/  FMUL.FTZ R7, R70, R163 ;  /* 0x000000a346077220 */ /* 0x000fe20000410000 */
[----:B------:R-:W-:Y:S01]  /*ba70*/  MOV R163, R193 ;  /* 0x000000c100a37202 */ /* 0x000fe20000000f00 */
[C---:B------:R-:W-:Y:S01]  /*ba80*/  FMUL.FTZ R9, R69.reuse, R157 ;  /* 0x0000009d45097220 */ /* 0x040fe20000410000 */
[----:B------:R-:W-:Y:S01]  /*ba90*/  MOV R157, R41 ;  /* 0x00000029009d7202 */ /* 0x000fe20000000f00 */
[C---:B------:R-:W-:Y:S02]  /*baa0*/  FMUL.FTZ R10, R68.reuse, R158 ;  /* 0x0000009e440a7220 */ /* 0x040fe40000410000 */
[----:B------:R-:W-:Y:S01]  /*bab0*/  IMAD.MOV.U32 R158, RZ, RZ, R190 ;  /* 0x000000ffff9e7224 */ /* 0x000fe200078e00be */
[-C--:B------:R-:W-:Y:S01]  /*bac0*/  HMMA.16816.F32 R4, R76, R20.reuse, R4 ;  /* 0x000000144c04723c */ /* 0x080fe20000001804 */
[C---:B------:R-:W-:Y:S01]  /*bad0*/  FMUL.FTZ R11, R68.reuse, R159 ;  /* 0x0000009f440b7220 */ /* 0x040fe20000410000 */
[----:B------:R-:W1:Y:S01]  /*bae0*/  MUFU.EX2 R167, R167 ;  /* 0x000000a700a77308 */ /* 0x000e620000000800 */
[C---:B------:R-:W-:Y:S01]  /*baf0*/  FMUL.FTZ R13, R69.reuse, R153 ;  /* 0x00000099450d7220 */ /* 0x040fe20000410000 */
[----:B------:R-:W-:Y:S01]  /*bb00*/  MOV R153, R47 ;  /* 0x0000002f00997202 */ /* 0x000fe20000000f00 */
[----:B------:R-:W-:Y:S01]  /*bb10*/  FMUL.FTZ R47, R68, R135 ;  /* 0x00000087442f7220 */ /* 0x000fe20000410000 */
[----:B--2---:R-:W-:Y:S01]  /*bb20*/  F2FP.PACK_AB R66, R170, R98 ;  /* 0x00000062aa42723e */ /* 0x004fe200000000ff */
[----:B------:R-:W-:Y:S01]  /*bb30*/  FMUL.FTZ R14, R68, R154 ;  /* 0x0000009a440e7220 */ /* 0x000fe20000410000 */
[----:B------:R-:W-:Y:S01]  /*bb40*/  MOV R154, R45 ;  /* 0x0000002d009a7202 */ /* 0x000fe20000000f00 */
[----:B------:R-:W-:Y:S03]  /*bb50*/  FFMA.FTZ R164, R18, c[0x0][0x2d0], -R198 ;  /* 0x0000b40012a47a23 */ /* 0x000fe600000108c6 */
[----:B------:R-:W-:Y:S01]  /*bb60*/  MUFU.EX2 R166, R166 ;  /* 0x000000a600a67308 */ /* 0x000fe20000000800 */
[----:B------:R-:W-:Y:S01]  /*bb70*/  FMUL.FTZ R18, R70, R150 ;  /* 0x0000009646127220 */ /* 0x000fe20000410000 */
[----:B------:R-:W-:Y:S01]  /*bb80*/  MOV R159, R188 ;  /* 0x000000bc009f7202 */ /* 0x000fe20000000f00 */
[----:B------:R-:W-:Y:S02]  /*bb90*/  IMAD.MOV.U32 R150, RZ, RZ, R62 ;  /* 0x000000ffff967224 */ /* 0x000fe400078e003e */
[C---:B------:R-:W-:Y:S02]  /*bba0*/  FMUL.FTZ R24, R69.reuse, R140 ;  /* 0x0000008c45187220 */ /* 0x040fe40000410000 */
[----:B------:R-:W-:Y:S02]  /*bbb0*/  FFMA.FTZ R135, R150, c[0x0][0x2d0], -R192 ;  /* 0x0000b40096877a23 */ /* 0x000fe400000108c0 */
[----:B------:R-:W-:Y:S01]  /*bbc0*/  IMAD.MOV.U32 R140, RZ, RZ, R158 ;  /* 0x000000ffff8c7224 */ /* 0x000fe200078e009e */
[----:B------:R-:W2:Y:S01]  /*bbd0*/  MUFU.EX2 R165, R165 ;  /* 0x000000a500a57308 */ /* 0x000ea20000000800 */
[----:B------:R-:W-:Y:S01]  /*bbe0*/  FMUL.FTZ R25, R69, R141 ;  /* 0x0000008d45197220 */ /* 0x000fe20000410000 */
[----:B------:R-:W-:Y:S01]  /*bbf0*/  MOV R141, R44 ;  /* 0x0000002c008d7202 */ /* 0x000fe20000000f00 */
[C---:B------:R-:W-:Y:S01]  /*bc00*/  FMUL.FTZ R26, R68.reuse, R142 ;  /* 0x0000008e441a7220 */ /* 0x040fe20000410000 */
[----:B-1----:R-:W-:Y:S01]  /*bc10*/  F2FP.PACK_AB R65, R167, R175 ;  /* 0x000000afa741723e */ /* 0x002fe200000000ff */
[C---:B------:R-:W-:Y:S02]  /*bc20*/  FMUL.FTZ R27, R68.reuse, R143 ;  /* 0x0000008f441b7220 */ /* 0x040fe40000410000 */
[C---:B------:R-:W-:Y:S02]  /*bc30*/  FMUL.FTZ R28, R69.reuse, R136 ;  /* 0x00000088451c7220 */ /* 0x040fe40000410000 */
[----:B------:R-:W-:Y:S01]  /*bc40*/  FMUL.FTZ R29, R69, R137 ;  /* 0x00000089451d7220 */ /* 0x000fe20000410000 */
[----:B------:R1:W-:Y:S01]  /*bc50*/  MUFU.EX2 R136, R51 ;  /* 0x0000003300887308 */ /* 0x0003e20000000800 */
[C---:B------:R-:W-:Y:S02]  /*bc60*/  FMUL.FTZ R30, R68.reuse, R138 ;  /* 0x0000008a441e7220 */ /* 0x040fe40000410000 */
[----:B------:R-:W-:Y:S02]  /*bc70*/  FMUL.FTZ R31, R68, R139 ;  /* 0x0000008b441f7220 */ /* 0x000fe40000410000 */
[--C-:B------:R-:W-:Y:S02]  /*bc80*/  FFMA.FTZ R188, R32, c[0x0][0x2d0], -R199.reuse ;  /* 0x0000b40020bc7a23 */ /* 0x100fe400000108c7 */
[----:B------:R-:W-:Y:S02]  /*bc90*/  FMUL.FTZ R32, R71, R100 ;  /* 0x0000006447207220 */ /* 0x000fe40000410000 */
[----:B------:R-:W-:Y:S01]  /*bca0*/  FFMA.FTZ R190, R33, c[0x0][0x2d0], -R199 ;  /* 0x0000b40021be7a23 */ /* 0x000fe200000108c7 */
[----:B------:R-:W-:Y:S01]  /*bcb0*/  MUFU.EX2 R178, R178 ;  /* 0x000000b200b27308 */ /* 0x000fe20000000800 */
[----:B------:R-:W-:Y:S02]  /*bcc0*/  FMUL.FTZ R33, R71, R101 ;  /* 0x0000006547217220 */ /* 0x000fe40000410000 */
[----:B------:R-:W-:Y:S01]  /*bcd0*/  FFMA.FTZ R193, R34, c[0x0][0x2d0], -R198 ;  /* 0x0000b40022c17a23 */ /* 0x000fe200000108c6 */
[----:B--2---:R-:W-:Y:S01]  /*bce0*/  F2FP.PACK_AB R67, R165, R166 ;  /* 0x000000a6a543723e */ /* 0x004fe200000000ff */
[C---:B------:R-:W-:Y:S02]  /*bcf0*/  FMUL.FTZ R34, R70.reuse, R102 ;  /* 0x0000006646227220 */ /* 0x040fe40000410000 */
[C---:B------:R-:W-:Y:S02]  /*bd00*/  FMUL.FTZ R40, R69.reuse, R108 ;  /* 0x0000006c45287220 */ /* 0x040fe40000410000 */
[C---:B------:R-:W-:Y:S01]  /*bd10*/  FMUL.FTZ R41, R69.reuse, R109 ;  /* 0x0000006d45297220 */ /* 0x040fe20000410000 */
[----:B------:R-:W-:Y:S01]  /*bd20*/  MUFU.EX2 R164, R164 ;  /* 0x000000a400a47308 */ /* 0x000fe20000000800 */
[C---:B------:R-:W-:Y:S01]  /*bd30*/  HMMA.16816.F32 R8, R64.reuse, R20, R8 ;  /* 0x000000144008723c */ /* 0x040fe20000001808 */
[C---:B------:R-:W-:Y:S02]  /*bd40*/  FMUL.FTZ R44, R69.reuse, R132 ;  /* 0x00000084452c7220 */ /* 0x040fe40000410000 */
[----:B------:R-:W-:Y:S02]  /*bd50*/  FMUL.FTZ R45, R69, R133 ;  /* 0x00000085452d7220 */ /* 0x000fe40000410000 */
[----:B-1----:R-:W-:Y:S02]  /*bd60*/  FMUL.FTZ R51, R70, R115 ;  /* 0x0000007346337220 */ /* 0x002fe40000410000 */
[C---:B------:R-:W-:Y:S01]  /*bd70*/  FMUL.FTZ R20, R71.reuse, R144 ;  /* 0x0000009047147220 */ /* 0x040fe20000410000 */
[-C--:B------:R-:W-:Y:S01]  /*bd80*/  HMMA.16816.F32 R12, R64, R22.reuse, R12 ;  /* 0x00000016400c723c */ /* 0x080fe2000000180c */
[----:B------:R-:W-:Y:S03]  /*bd90*/  MUFU.EX2 R182, R182 ;  /* 0x000000b600b67308 */ /* 0x000fe60000000800 */
[----:B------:R-:W-:Y:S01]  /*bda0*/  FMUL.FTZ R21, R71, R145 ;  /* 0x0000009147157220 */ /* 0x000fe20000410000 */
[----:B------:R-:W-:Y:S01]  /*bdb0*/  MOV R144, R85 ;  /* 0x0000005500907202 */ /* 0x000fe20000000f00 */
[----:B------:R-:W-:Y:S02]  /*bdc0*/  FFMA.FTZ R137, R50, c[0x0][0x2d0], -R195 ;  /* 0x0000b40032897a23 */ /* 0x000fe400000108c3 */
[C---:B------:R-:W-:Y:S01]  /*bdd0*/  HMMA.16816.F32 R16, R76.reuse, R22, R16 ;  /* 0x000000164c10723c */ /* 0x040fe20000001810 */
[----:B------:R-:W-:Y:S02]  /*bde0*/  FMUL.FTZ R50, R70, R114 ;  /* 0x0000007246327220 */ /* 0x000fe40000410000 */
[----:B------:R-:W-:Y:S01]  /*bdf0*/  MUFU.EX2 R188, R188 ;  /* 0x000000bc00bc7308 */ /* 0x000fe20000000800 */
[----:B------:R-:W-:Y:S02]  /*be00*/  IMAD.MOV.U32 R156, RZ, RZ, R58 ;  /* 0x000000ffff9c7224 */ /* 0x000fe400078e003a */
[----:B------:R-:W-:Y:S02]  /*be10*/  FFMA.FTZ R108, R56, c[0x0][0x2d0], -R192 ;  /* 0x0000b400386c7a23 */ /* 0x000fe400000108c0 */
[C---:B------:R-:W-:Y:S01]  /*be20*/  FMUL.FTZ R22, R70.reuse, R146 ;  /* 0x0000009246167220 */ /* 0x040fe20000410000 */
[----:B------:R-:W-:Y:S03]  /*be30*/  MOV R146, R157 ;  /* 0x0000009d00927202 */ /* 0x000fe60000000f00 */
[----:B------:R-:W-:Y:S01]  /*be40*/  FMUL.FTZ R23, R70, R147 ;  /* 0x0000009346177220 */ /* 0x000fe20000410000 */
[----:B------:R-:W-:Y:S01]  /*be50*/  MUFU.EX2 R190, R190 ;  /* 0x000000be00be7308 */ /* 0x000fe20000000800 */
[----:B------:R-:W-:Y:S01]  /*be60*/  IMAD.MOV.U32 R158, RZ, RZ, R86 ;  /* 0x000000ffff9e7224 */ /* 0x000fe200078e0056 */
[----:B------:R-:W-:Y:S01]  /*be70*/  MOV R157, R59 ;  /* 0x0000003b009d7202 */ /* 0x000fe20000000f00 */
[----:B------:R-:W-:Y:S02]  /*be80*/  IMAD.MOV.U32 R145, RZ, RZ, R84 ;  /* 0x000000ffff917224 */ /* 0x000fe400078e0054 */
[----:B------:R-:W1:Y:S01]  /*be90*/  LDSM.16.MT88.4 R84, [R225+0x900] ;  /* 0x00090000e154783b */ /* 0x000e620000004200 */
[-C--:B------:R-:W-:Y:S01]  /*bea0*/  HMMA.16816.F32 R20, R76, R36.reuse, R20 ;  /* 0x000000244c14723c */ /* 0x080fe20000001814 */
[C---:B------:R-:W-:Y:S02]  /*beb0*/  FMUL.FTZ R56, R69.reuse, R120 ;  /* 0x0000007845387220 */ /* 0x040fe40000410000 */
[C---:B------:R-:W-:Y:S01]  /*bec0*/  FMUL.FTZ R58, R68.reuse, R122 ;  /* 0x0000007a443a7220 */ /* 0x040fe20000410000 */
[----:B------:R-:W-:Y:S01]  /*bed0*/  MUFU.EX2 R193, R193 ;  /* 0x000000c100c17308 */ /* 0x000fe20000000800 */
[----:B------:R-:W-:Y:S02]  /*bee0*/  FMUL.FTZ R59, R68, R123 ;  /* 0x0000007b443b7220 */ /* 0x000fe40000410000 */
[----:B------:R-:W-:Y:S01]  /*bef0*/  IMAD.MOV.U32 R147, RZ, RZ, R61 ;  /* 0x000000ffff937224 */ /* 0x000fe200078e003d */
[C---:B------:R-:W-:Y:S01]  /*bf00*/  HMMA.16816.F32 R24, R64.reuse, R36, R24 ;  /* 0x000000244018723c */ /* 0x040fe20000001818 */
[----:B------:R-:W-:Y:S03]  /*bf10*/  FMUL.FTZ R61, R69, R125 ;  /* 0x0000007d453d7220 */ /* 0x000fe60000410000 */
[--C-:B------:R-:W-:Y:S02]  /*bf20*/  FFMA.FTZ R109, R60, c[0x0][0x2d0], -R192.reuse ;  /* 0x0000b4003c6d7a23 */ /* 0x100fe400000108c0 */
[----:B------:R-:W-:Y:S01]  /*bf30*/  MUFU.EX2 R196, R196 ;  /* 0x000000c400c47308 */ /* 0x000fe20000000800 */
[C---:B------:R-:W-:Y:S01]  /*bf40*/  FMUL.FTZ R36, R71.reuse, R104 ;  /* 0x0000006847247220 */ /* 0x040fe20000410000 */
[-C--:B------:R-:W-:Y:S01]  /*bf50*/  HMMA.16816.F32 R28, R64, R38.reuse, R28 ;  /* 0x00000026401c723c */ /* 0x080fe2000000181c */
[C---:B------:R-:W-:Y:S03]  /*bf60*/  FMUL.FTZ R37, R71.reuse, R105 ;  /* 0x0000006947257220 */ /* 0x040fe60000410000 */
[----:B------:R-:W-:Y:S02]  /*bf70*/  FFMA.FTZ R105, R48, c[0x0][0x2d0], -R195 ;  /* 0x0000b40030697a23 */ /* 0x000fe400000108c3 */
[----:B------:R-:W-:Y:S02]  /*bf80*/  FMUL.FTZ R48, R71, R112 ;  /* 0x0000007047307220 */ /* 0x000fe40000410000 */
[C---:B------:R-:W-:Y:S01]  /*bf90*/  HMMA.16816.F32 R32, R76.reuse, R38, R32 ;  /* 0x000000264c20723c */ /* 0x040fe20000001820 */
[----:B------:R2:W-:Y:S03]  /*bfa0*/  MUFU.EX2 R104, R49 ;  /* 0x0000003100687308 */ /* 0x0005e60000000800 */
[----:B------:R-:W-:Y:S02]  /*bfb0*/  FMUL.FTZ R60, R69, R124 ;  /* 0x0000007c453c7220 */ /* 0x000fe40000410000 */
[----:B------:R-:W-:Y:S02]  /*bfc0*/  FMUL.FTZ R62, R68, R126 ;  /* 0x0000007e443e7220 */ /* 0x000fe40000410000 */
[C---:B------:R-:W-:Y:S03]  /*bfd0*/  FMUL.FTZ R38, R70.reuse, R106 ;  /* 0x0000006a46267220 */ /* 0x040fe60000410000 */
[----:B------:R-:W4:Y:S01]  /*bfe0*/  MUFU.EX2 R137, R137 ;  /* 0x0000008900897308 */ /* 0x000f220000000800 */
[----:B------:R-:W-:Y:S02]  /*bff0*/  FMUL.FTZ R39, R70, R107 ;  /* 0x0000006b46277220 */ /* 0x000fe40000410000 */
[----:B------:R-:W-:Y:S02]  /*c000*/  FFMA.FTZ R107, R57, c[0x0][0x2d0], -R192 ;  /* 0x0000b400396b7a23 */ /* 0x000fe400000108c0 */
[----:B------:R-:W-:Y:S02]  /*c010*/  FMUL.FTZ R57, R69, R121 ;  /* 0x0000007945397220 */ /* 0x000fe40000410000 */
[C---:B------:R-:W-:Y:S01]  /*c020*/  FMUL.FTZ R63, R68.reuse, R127 ;  /* 0x0000007f443f7220 */ /* 0x040fe20000410000 */
[-C--:B------:R-:W-:Y:S01]  /*c030*/  HMMA.16816.F32 R36, R76, R52.reuse, R36 ;  /* 0x000000344c24723c */ /* 0x080fe20000001824 */
[----:B------:R-:W-:Y:S01]  /*c040*/  IMAD.MOV.U32 R142, RZ, RZ, R140 ;  /* 0x000000ffff8e7224 */ /* 0x000fe200078e008c */
[----:B------:R-:W-:Y:S01]  /*c050*/  MOV R140, R152 ;  /* 0x00000098008c7202 */ /* 0x000fe20000000f00 */
[----:B------:R-:W-:Y:S01]  /*c060*/  MUFU.EX2 R135, R135 ;  /* 0x0000008700877308 */ /* 0x000fe20000000800 */
[----:B------:R-:W-:Y:S01]  /*c070*/  MOV R152, R92 ;  /* 0x0000005c00987202 */ /* 0x000fe20000000f00 */
[----:B------:R-:W-:Y:S02]  /*c080*/  FFMA.FTZ R245, R245, c[0x0][0x2d0], -R192 ;  /* 0x0000b400f5f57a23 */ /* 0x000fe400000108c0 */
[----:B--2---:R-:W-:Y:S01]  /*c090*/  FMUL.FTZ R49, R71, R113 ;  /* 0x0000007147317220 */ /* 0x004fe20000410000 */
[C---:B------:R-:W-:Y:S01]  /*c0a0*/  HMMA.16816.F32 R40, R64.reuse, R52, R40 ;  /* 0x000000344028723c */ /* 0x040fe20000001828 */
[----:B------:R-:W-:Y:S03]  /*c0b0*/  FFMA.FTZ R106, R159, c[0x0][0x2d0], -R199 ;  /* 0x0000b4009f6a7a23 */ /* 0x000fe600000108c7 */
[----:B------:R-:W-:Y:S01]  /*c0c0*/  IMAD.MOV.U32 R159, RZ, RZ, R46 ;  /* 0x000000ffff9f7224 */ /* 0x000fe200078e002e */
[----:B------:R-:W-:Y:S01]  /*c0d0*/  MUFU.EX2 R105, R105 ;  /* 0x0000006900697308 */ /* 0x000fe20000000800 */
[----:B------:R-:W-:Y:S02]  /*c0e0*/  FMUL.FTZ R46, R68, R134 ;  /* 0x00000086442e7220 */ /* 0x000fe40000410000 */
[C---:B------:R-:W-:Y:S04]  /*c0f0*/  FMUL.FTZ R52, R71.reuse, R116 ;  /* 0x0000007447347220 */ /* 0x040fe80000410000 */
[----:B------:R-:W-:Y:S01]  /*c100*/  FMUL.FTZ R53, R71, R117 ;  /* 0x0000007547357220 */ /* 0x000fe20000410000 */
[-C--:B------:R-:W-:Y:S01]  /*c110*/  HMMA.16816.F32 R44, R64, R54.reuse, R44 ;  /* 0x00000036402c723c */ /* 0x080fe2000000182c */
[--C-:B------:R-:W-:Y:S01]  /*c120*/  FFMA.FTZ R211, R211, c[0x0][0x2d0], -R192.reuse ;  /* 0x0000b400d3d37a23 */ /* 0x100fe200000108c0 */
[----:B------:R-:W-:Y:S01]  /*c130*/  MUFU.EX2 R107, R107 ;  /* 0x0000006b006b7308 */ /* 0x000fe20000000800 */
[--C-:B------:R-:W-:Y:S02]  /*c140*/  FFMA.FTZ R208, R208, c[0x0][0x2d0], -R192.reuse ;  /* 0x0000b400d0d07a23 */ /* 0x100fe400000108c0 */
[----:B------:R-:W-:Y:S02]  /*c150*/  FFMA.FTZ R205, R205, c[0x0][0x2d0], -R192 ;  /* 0x0000b400cdcd7a23 */ /* 0x000fe400000108c0 */
[--C-:B------:R-:W-:Y:S01]  /*c160*/  FFMA.FTZ R116, R141, c[0x0][0x2d0], -R198.reuse ;  /* 0x0000b4008d747a23 */ /* 0x100fe200000108c6 */
[C---:B------:R-:W-:Y:S01]  /*c170*/  HMMA.16816.F32 R48, R76.reuse, R54, R48 ;  /* 0x000000364c30723c */ /* 0x040fe20000001830 */
[----:B------:R-:W-:Y:S03]  /*c180*/  MOV R141, R144 ;  /* 0x00000090008d7202 */ /* 0x000fe60000000f00 */
[----:B------:R-:W2:Y:S01]  /*c190*/  MUFU.EX2 R108, R108 ;  /* 0x0000006c006c7308 */ /* 0x000ea20000000800 */
[----:B------:R-:W-:Y:S01]  /*c1a0*/  MOV R144, R151 ;  /* 0x0000009700907202 */ /* 0x000fe20000000f00 */
[----:B------:R-:W-:Y:S01]  /*c1b0*/  IMAD.MOV.U32 R151, RZ, RZ, R149 ;  /* 0x000000ffff977224 */ /* 0x000fe200078e0095 */
[----:B------:R-:W-:Y:S01]  /*c1c0*/  MOV R149, R94 ;  /* 0x0000005e00957202 */ /* 0x000fe20000000f00 */
[C---:B------:R-:W-:Y:S04]  /*c1d0*/  FMUL.FTZ R54, R70.reuse, R118 ;  /* 0x0000007646367220 */ /* 0x040fe80000410000 */
[----:B------:R-:W-:Y:S02]  /*c1e0*/  FMUL.FTZ R55, R70, R119 ;  /* 0x0000007746377220 */ /* 0x000fe40000410000 */
[--C-:B------:R-:W-:Y:S01]  /*c1f0*/  FFMA.FTZ R134, R151, c[0x0][0x2d0], -R199.reuse ;  /* 0x0000b40097867a23 */ /* 0x100fe200000108c7 */
[----:B------:R-:W-:Y:S01]  /*c200*/  MUFU.EX2 R109, R109 ;  /* 0x0000006d006d7308 */ /* 0x000fe20000000800 */
[----:B------:R-:W-:Y:S02]  /*c210*/  FFMA.FTZ R118, R163, c[0x0][0x2d0], -R199 ;  /* 0x0000b400a3767a23 */ /* 0x000fe400000108c7 */
[----:B------:R-:W-:Y:S01]  /*c220*/  IMAD.MOV.U32 R163, RZ, RZ, R93 ;  /* 0x000000ffffa37224 */ /* 0x000fe200078e005d */
[-C--:B---3--:R-:W-:Y:S01]  /*c230*/  HMMA.16816.F32 R52, R76, R80.reuse, R52 ;  /* 0x000000504c34723c */ /* 0x088fe20000001834 */
[--C-:B------:R-:W-:Y:S01]  /*c240*/  FFMA.FTZ R117, R147, c[0x0][0x2d0], -R198.reuse ;  /* 0x0000b40093757a23 */ /* 0x100fe200000108c6 */
[----:B------:R-:W-:Y:S01]  /*c250*/  MOV R147, R162 ;  /* 0x000000a200937202 */ /* 0x000fe20000000f00 */
[----:B------:R-:W-:Y:S01]  /*c260*/  IMAD.MOV.U32 R162, RZ, RZ, R161 ;  /* 0x000000ffffa27224 */ /* 0x000fe200078e00a1 */
[----:B------:R-:W-:Y:S01]  /*c270*/  MOV R161, R95 ;  /* 0x0000005f00a17202 */ /* 0x000fe20000000f00 */
[----:B------:R-:W-:Y:S01]  /*c280*/  FFMA.FTZ R119, R142, c[0x0][0x2d0], -R199 ;  /* 0x0000b4008e777a23 */ /* 0x000fe200000108c7 */
[----:B------:R-:W3:Y:S01]  /*c290*/  LDSM.16.MT88.4 R92, [R219+0x900] ;  /* 0x00090000db5c783b */ /* 0x000ee20000004200 */
[----:B------:R-:W-:Y:S01]  /*c2a0*/  MUFU.EX2 R134, R134 ;  /* 0x0000008600867308 */ /* 0x000fe20000000800 */
[C---:B------:R-:W-:Y:S01]  /*c2b0*/  HMMA.16816.F32 R56, R64.reuse, R80, R56 ;  /* 0x000000504038723c */ /* 0x040fe20000001838 */
[--C-:B------:R-:W-:Y:S03]  /*c2c0*/  FFMA.FTZ R120, R141, c[0x0][0x2d0], -R198.reuse ;  /* 0x0000b4008d787a23 */ /* 0x100fe600000108c6 */
[----:B------:R-:W-:Y:S02]  /*c2d0*/  FFMA.FTZ R121, R140, c[0x0][0x2d0], -R198 ;  /* 0x0000b4008c797a23 */ /* 0x000fe400000108c6 */
[--C-:B------:R-:W-:Y:S01]  /*c2e0*/  FFMA.FTZ R122, R147, c[0x0][0x2d0], -R195.reuse ;  /* 0x0000b400937a7a23 */ /* 0x100fe200000108c3 */
[----:B----4-:R-:W-:Y:S01]  /*c2f0*/  F2FP.PACK_AB R80, R137, R136 ;  /* 0x000000888950723e */ /* 0x010fe200000000ff */
[-C--:B------:R-:W-:Y:S01]  /*c300*/  HMMA.16816.F32 R60, R64, R82.reuse, R60 ;  /* 0x00000052403c723c */ /* 0x080fe2000000183c */
[----:B------:R-:W4:Y:S03]  /*c310*/  MUFU.EX2 R110, R110 ;  /* 0x0000006e006e7308 */ /* 0x000f260000000800 */
[----:B--2---:R-:W-:Y:S01]  /*c320*/  F2FP.PACK_AB R81, R108, R107 ;  /* 0x0000006b6c51723e */ /* 0x004fe200000000ff */
[--C-:B------:R-:W-:Y:S02]  /*c330*/  FFMA.FTZ R123, R146, c[0x0][0x2d0], -R195.reuse ;  /* 0x0000b400927b7a23 */ /* 0x100fe400000108c3 */
[C---:B------:R-:W-:Y:S02]  /*c340*/  FMUL.FTZ R64, R71.reuse, R128 ;  /* 0x0000008047407220 */ /* 0x040fe40000410000 */
[----:B------:R-:W-:Y:S02]  /*c350*/  FMUL.FTZ R65, R71, R129 ;  /* 0x0000008147417220 */ /* 0x000fe40000410000 */
[----:B------:R-:W-:Y:S01]  /*c360*/  MUFU.EX2 R106, R106 ;  /* 0x0000006a006a7308 */ /* 0x000fe20000000800 */
[C---:B------:R-:W-:Y:S02]  /*c370*/  FMUL.FTZ R66, R70.reuse, R130 ;  /* 0x0000008246427220 */ /* 0x040fe40000410000 */
[----:B------:R-:W-:Y:S02]  /*c380*/  FMUL.FTZ R67, R70, R131 ;  /* 0x0000008346437220 */ /* 0x000fe40000410000 */
[--C-:B------:R-:W-:Y:S02]  /*c390*/  FFMA.FTZ R132, R145, c[0x0][0x2d0], -R195.reuse ;  /* 0x0000b40091847a23 */ /* 0x100fe400000108c3 */
[----:B------:R-:W-:Y:S02]  /*c3a0*/  FFMA.FTZ R133, R144, c[0x0][0x2d0], -R195 ;  /* 0x0000b40090857a23 */ /* 0x000fe400000108c3 */
[----:B------:R-:W-:Y:S01]  /*c3b0*/  FFMA.FTZ R173, R69, R240, R173 ;  /* 0x000000f045ad7223 */ /* 0x000fe200000100ad */
[----:B------:R-:W-:Y:S01]  /*c3c0*/  HMMA.16816.F32 R64, R76, R82, R64 ;  /* 0x000000524c40723c */ /* 0x000fe20000001840 */
[----:B------:R-:W-:Y:S01]  /*c3d0*/  MUFU.EX2 R111, R111 ;  /* 0x0000006f006f7308 */ /* 0x000fe20000000800 */
[----:B------:R-:W-:Y:S02]  /*c3e0*/  FADD.FTZ R172, R97, R172 ;  /* 0x000000ac61ac7221 */ /* 0x000fe40000010000 */
[----:B------:R-:W-:Y:S02]  /*c3f0*/  FADD.FTZ R173, R99, R173 ;  /* 0x000000ad63ad7221 */ /* 0x000fe40000010000 */
[----:B------:R-:W-:Y:S01]  /*c400*/  FADD.FTZ R172, R74, R172 ;  /* 0x000000ac4aac7221 */ /* 0x000fe20000010000 */
[----:B------:R-:W-:Y:S01]  /*c410*/  F2FP.PACK_AB R76, R178, R171 ;  /* 0x000000abb24c723e */ /* 0x000fe200000000ff */
[----:B------:R-:W-:Y:S01]  /*c420*/  FADD.FTZ R173, R98, R173 ;  /* 0x000000ad62ad7221 */ /* 0x000fe20000010000 */
[----:B------:R-:W-:Y:S02]  /*c430*/  F2FP.PACK_AB R77, R182, R164 ;  /* 0x000000a4b64d723e */ /* 0x000fe400000000ff */
[----:B------:R-:W2:Y:S01]  /*c440*/  MUFU.EX2 R116, R116 ;  /* 0x0000007400747308 */ /* 0x000ea20000000800 */
[----:B------:R-:W-:Y:S01]  /*c450*/  F2FP.PACK_AB R78, R190, R188 ;  /* 0x000000bcbe4e723e */ /* 0x000fe200000000ff */
[----:B------:R-:W-:Y:S01]  /*c460*/  FFMA.FTZ R175, R68, R239, R175 ;  /* 0x000000ef44af7223 */ /* 0x000fe200000100af */
[----:B------:R-:W-:Y:S01]  /*c470*/  F2FP.PACK_AB R79, R196, R193 ;  /* 0x000000c1c44f723e */ /* 0x000fe200000000ff */
[----:B------:R-:W-:Y:S01]  /*c480*/  FADD.FTZ R172, R75, R172 ;  /* 0x000000ac4bac7221 */ /* 0x000fe20000010000 */
[----:B------:R-:W-:Y:S01]  /*c490*/  F2FP.PACK_AB R82, R105, R104 ;  /* 0x000000686952723e */ /* 0x000fe200000000ff */
[----:B------:R-:W-:Y:S01]  /*c4a0*/  FADD.FTZ R173, R170, R173 ;  /* 0x000000adaaad7221 */ /* 0x000fe20000010000 */
[----:B----4-:R-:W-:Y:S01]  /*c4b0*/  F2FP.PACK_AB R83, R110, R109 ;  /* 0x0000006d6e53723e */ /* 0x010fe200000000ff */
[----:B------:R-:W-:Y:S02]  /*c4c0*/  FADD.FTZ R175, R167, R175 ;  /* 0x000000afa7af7221 */ /* 0x000fe40000010000 */
[-C--:B-1----:R-:W-:Y:S01]  /*c4d0*/  HMMA.16816.F32 R4, R76, R84.reuse, R4 ;  /* 0x000000544c04723c */ /* 0x082fe20000001804 */
[----:B------:R-:W-:Y:S01]  /*c4e0*/  MUFU.EX2 R117, R117 ;  /* 0x0000007500757308 */ /* 0x000fe20000000800 */
[----:B------:R-:W-:Y:S02]  /*c4f0*/  FADD.FTZ R172, R171, R172 ;  /* 0x000000acabac7221 */ /* 0x000fe40000010000 */
[----:B------:R-:W-:Y:S02]  /*c500*/  FADD.FTZ R173, R136, R173 ;  /* 0x000000ad88ad7221 */ /* 0x000fe40000010000 */
[----:B------:R-:W-:Y:S02]  /*c510*/  FFMA.FTZ R174, R70, R241, R174 ;  /* 0x000000f146ae7223 */ /* 0x000fe400000100ae */
[C---:B------:R-:W-:Y:S01]  /*c520*/  HMMA.16816.F32 R8, R80.reuse, R84, R8 ;  /* 0x000000545008723c */ /* 0x040fe20000001808 */
[----:B------:R-:W-:Y:S02]  /*c530*/  FADD.FTZ R175, R166, R175 ;  /* 0x000000afa6af7221 */ /* 0x000fe40000010000 */
[----:B------:R-:W-:Y:S01]  /*c540*/  MUFU.EX2 R118, R118 ;  /* 0x0000007600767308 */ /* 0x000fe20000000800 */
[----:B------:R-:W-:Y:S01]  /*c550*/  MOV R166, R2 ;  /* 0x0000000200a67202 */ /* 0x000fe20000000f00 */
[----:B------:R-:W-:Y:S02]  /*c560*/  FADD.FTZ R172, R178, R172 ;  /* 0x000000acb2ac7221 */ /* 0x000fe40000010000 */
[----:B------:R-:W-:Y:S01]  /*c570*/  FADD.FTZ R173, R137, R173 ;  /* 0x000000ad89ad7221 */ /* 0x000fe20000010000 */
[-C--:B------:R-:W-:Y:S01]  /*c580*/  HMMA.16816.F32 R12, R80, R86.reuse, R12 ;  /* 0x00000056500c723c */ /* 0x080fe2000000180c */
[----:B------:R-:W-:Y:S03]  /*c590*/  FADD.FTZ R174, R169, R174 ;  /* 0x000000aea9ae7221 */ /* 0x000fe60000010000 */
[----:B------:R-:W-:Y:S01]  /*c5a0*/  FADD.FTZ R175, R165, R175 ;  /* 0x000000afa5af7221 */ /* 0x000fe20000010000 */
[----:B------:R-:W-:Y:S01]  /*c5b0*/  MUFU.EX2 R119, R119 ;  /* 0x0000007700777308 */ /* 0x000fe20000000800 */
[----:B------:R-:W-:Y:S01]  /*c5c0*/  FADD.FTZ R172, R188, R172 ;  /* 0x000000acbcac7221 */ /* 0x000fe20000010000 */
[----:B------:R-:W-:Y:S01]  /*c5d0*/  MOV R165, R0 ;  /* 0x0000000000a57202 */ /* 0x000fe20000000f00 */
[C---:B------:R-:W-:Y:S01]  /*c5e0*/  HMMA.16816.F32 R16, R76.reuse, R86, R16 ;  /* 0x000000564c10723c */ /* 0x040fe20000001810 */
[----:B------:R-:W1:Y:S03]  /*c5f0*/  LDSM.16.MT88.4 R84, [R218+0x900] ;  /* 0x00090000da54783b */ /* 0x000e660000004200 */
[----:B------:R-:W-:Y:S02]  /*c600*/  FADD.FTZ R173, R104, R173 ;  /* 0x000000ad68ad7221 */ /* 0x000fe40000010000 */
[----:B------:R-:W-:Y:S01]  /*c610*/  FADD.FTZ R174, R96, R174 ;  /* 0x000000ae60ae7221 */ /* 0x000fe20000010000 */
[----:B------:R-:W-:Y:S01]  /*c620*/  MUFU.EX2 R120, R120 ;  /* 0x0000007800787308 */ /* 0x000fe20000000800 */
[-C--:B------:R-:W-:Y:S01]  /*c630*/  HMMA.16816.F32 R20, R76, R88.reuse, R20 ;  /* 0x000000584c14723c */ /* 0x080fe20000001814 */
[----:B------:R-:W-:Y:S03]  /*c640*/  FADD.FTZ R175, R107, R175 ;  /* 0x000000af6baf7221 */ /* 0x000fe60000010000 */
[----:B------:R-:W-:Y:S02]  /*c650*/  FADD.FTZ R172, R190, R172 ;  /* 0x000000acbeac7221 */ /* 0x000fe40000010000 */
[----:B------:R-:W-:Y:S02]  /*c660*/  FADD.FTZ R105, R105, R173 ;  /* 0x000000ad69697221 */ /* 0x000fe40000010000 */
[C---:B------:R-:W-:Y:S01]  /*c670*/  HMMA.16816.F32 R24, R80.reuse, R88, R24 ;  /* 0x000000585018723c */ /* 0x040fe20000001818 */
[----:B------:R-:W-:Y:S03]  /*c680*/  MUFU.EX2 R121, R121 ;  /* 0x0000007900797308 */ /* 0x000fe60000000800 */
[----:B------:R-:W-:Y:S02]  /*c690*/  FADD.FTZ R174, R168, R174 ;  /* 0x000000aea8ae7221 */ /* 0x000fe40000010000 */
[----:B------:R-:W-:Y:S02]  /*c6a0*/  FADD.FTZ R108, R108, R175 ;  /* 0x000000af6c6c7221 */ /* 0x000fe40000010000 */
[-C--:B------:R-:W-:Y:S01]  /*c6b0*/  HMMA.16816.F32 R28, R80, R90.reuse, R28 ;  /* 0x0000005a501c723c */ /* 0x080fe2000000181c */
[----:B------:R-:W-:Y:S02]  /*c6c0*/  FADD.FTZ R174, R164, R174 ;  /* 0x000000aea4ae7221 */ /* 0x000fe40000010000 */
[----:B------:R-:W4:Y:S01]  /*c6d0*/  MUFU.EX2 R122, R122 ;  /* 0x0000007a007a7308 */ /* 0x000f220000000800 */
[----:B------:R-:W-:Y:S01]  /*c6e0*/  FADD.FTZ R108, R109, R108 ;  /* 0x0000006c6d6c7221 */ /* 0x000fe20000010000 */
[----:B------:R-:W-:Y:S01]  /*c6f0*/  MOV R164, R72 ;  /* 0x0000004800a47202 */ /* 0x000fe20000000f00 */
[----:B------:R-:W-:Y:S02]  /*c700*/  FADD.FTZ R174, R182, R174 ;  /* 0x000000aeb6ae7221 */ /* 0x000fe40000010000 */
[C---:B------:R-:W-:Y:S01]  /*c710*/  HMMA.16816.F32 R32, R76.reuse, R90, R32 ;  /* 0x0000005a4c20723c */ /* 0x040fe20000001820 */
[----:B------:R-:W5:Y:S03]  /*c720*/  LDSM.16.MT88.4 R88, [R225+0x1100] ;  /* 0x00110000e158783b */ /* 0x000f660000004200 */
[----:B------:R-:W-:Y:S01]  /*c730*/  FADD.FTZ R108, R110, R108 ;  /* 0x0000006c6e6c7221 */ /* 0x000fe20000010000 */
[----:B------:R-:W-:Y:S01]  /*c740*/  MUFU.EX2 R123, R123 ;  /* 0x0000007b007b7308 */ /* 0x000fe20000000800 */
[----:B------:R-:W-:Y:S02]  /*c750*/  FADD.FTZ R174, R193, R174 ;  /* 0x000000aec1ae7221 */ /* 0x000fe40000010000 */
[-C--:B---3--:R-:W-:Y:S01]  /*c760*/  HMMA.16816.F32 R36, R76, R92.reuse, R36 ;  /* 0x0000005c4c24723c */ /* 0x088fe20000001824 */
[----:B------:R-:W-:Y:S03]  /*c770*/  IMAD.MOV.U32 R167, RZ, RZ, R3 ;  /* 0x000000ffffa77224 */ /* 0x000fe600078e0003 */
[----:B------:R-:W-:Y:S03]  /*c780*/  FADD.FTZ R174, R196, R174 ;  /* 0x000000aec4ae7221 */ /* 0x000fe60000010000 */
[----:B------:R-:W-:Y:S01]  /*c790*/  MUFU.EX2 R132, R132 ;  /* 0x0000008400847308 */ /* 0x000fe20000000800 */
[C---:B------:R-:W-:Y:S01]  /*c7a0*/  HMMA.16816.F32 R40, R80.reuse, R92, R40 ;  /* 0x0000005c5028723c */ /* 0x040fe20000001828 */
[----:B--2---:R-:W-:Y:S03]  /*c7b0*/  FADD.FTZ R174, R116, R174 ;  /* 0x000000ae74ae7221 */ /* 0x004fe60000010000 */
[----:B----4-:R-:W-:Y:S02]  /*c7c0*/  FADD.FTZ R105, R122, R105 ;  /* 0x000000697a697221 */ /* 0x010fe40000010000 */
[----:B------:R-:W-:Y:S02]  /*c7d0*/  FADD.FTZ R174, R117, R174 ;  /* 0x000000ae75ae7221 */ /* 0x000fe40000010000 */
[-C--:B------:R-:W-:Y:S01]  /*c7e0*/  HMMA.16816.F32 R44, R80, R94.reuse, R44 ;  /* 0x0000005e502c723c */ /* 0x080fe2000000182c */
[----:B------:R-:W-:Y:S01]  /*c7f0*/  FFMA.FTZ R92, R149, c[0x0][0x2d0], -R192 ;  /* 0x0000b400955c7a23 */ /* 0x000fe200000108c0 */
[----:B------:R-:W-:Y:S02]  /*c800*/  MUFU.EX2 R133, R133 ;  /* 0x0000008500857308 */ /* 0x000fe40000000800 */
[----:B------:R-:W-:Y:S04]  /*c810*/  FADD.FTZ R174, R120, R174 ;  /* 0x000000ae78ae7221 */ /* 0x000fe80000010000 */
[C---:B------:R-:W-:Y:S01]  /*c820*/  HMMA.16816.F32 R48, R76.reuse, R94, R48 ;  /* 0x0000005e4c30723c */ /* 0x040fe20000001830 */
[----:B------:R-:W-:Y:S03]  /*c830*/  FADD.FTZ R174, R121, R174 ;  /* 0x000000ae79ae7221 */ /* 0x000fe60000010000 */
[----:B------:R2:W3:Y:S04]  /*c840*/  MUFU.EX2 R100, R92 ;  /* 0x0000005c00647308 */ /* 0x0004e80000000800 */
[-C--:B-1----:R-:W-:Y:S06]  /*c850*/  HMMA.16816.F32 R52, R76, R84.reuse, R52 ;  /* 0x000000544c34723c */ /* 0x082fec0000001834 */
[----:B------:R-:W-:Y:S02]  /*c860*/  MUFU.EX2 R252, R252 ;  /* 0x000000fc00fc7308 */ /* 0x000fe40000000800 */
[C---:B------:R-:W-:Y:S07]  /*c870*/  HMMA.16816.F32 R56, R80.reuse, R84, R56 ;  /* 0x000000545038723c */ /* 0x040fee0000001838 */
[--C-:B------:R-:W-:Y:S01]  /*c880*/  FFMA.FTZ R84, R155, c[0x0][0x2d0], -R192.reuse ;  /* 0x0000b4009b547a23 */ /* 0x100fe200000108c0 */
[-C--:B------:R-:W-:Y:S01]  /*c890*/  HMMA.16816.F32 R60, R80, R86.reuse, R60 ;  /* 0x00000056503c723c */ /* 0x080fe2000000183c */
[----:B------:R-:W-:Y:S03]  /*c8a0*/  MUFU.EX2 R251, R251 ;  /* 0x000000fb00fb7308 */ /* 0x000fe60000000800 */
[----:B--2---:R-:W-:Y:S02]  /*c8b0*/  FFMA.FTZ R92, R148, c[0x0][0x2d0], -R192 ;  /* 0x0000b400945c7a23 */ /* 0x004fe400000108c0 */
[----:B------:R-:W-:Y:S01]  /*c8c0*/  LDSM.16.MT88.4 R148, [R225+0x2900] ;  /* 0x00290000e194783b */ /* 0x000fe20000004200 */
[--C-:B------:R-:W-:Y:S01]  /*c8d0*/  FFMA.FTZ R80, R154, c[0x0][0x2d0], -R199.reuse ;  /* 0x0000b4009a507a23 */ /* 0x100fe200000108c7 */
[----:B------:R-:W-:Y:S01]  /*c8e0*/  HMMA.16816.F32 R64, R76, R86, R64 ;  /* 0x000000564c40723c */ /* 0x000fe20000001840 */
[----:B---3--:R-:W-:Y:S02]  /*c8f0*/  F2FP.PACK_AB R81, R100, R135 ;  /* 0x000000876451723e */ /* 0x008fe400000000ff */
[----:B------:R1:W-:Y:S01]  /*c900*/  MUFU.EX2 R112, R80 ;  /* 0x0000005000707308 */ /* 0x0003e20000000800 */
[----:B------:R-:W-:Y:S01]  /*c910*/  F2FP.PACK_AB R82, R133, R132 ;  /* 0x000000848552723e */ /* 0x000fe200000000ff */
[----:B------:R-:W-:Y:S02]  /*c920*/  FFMA.FTZ R199, R183, c[0x0][0x2d0], -R199 ;  /* 0x0000b400b7c77a23 */ /* 0x000fe400000108c7 */
[----:B------:R-:W-:Y:S01]  /*c930*/  F2FP.PACK_AB R76, R111, R106 ;  /* 0x0000006a6f4c723e */ /* 0x000fe200000000ff */
[----:B------:R-:W-:Y:S01]  /*c940*/  FADD.FTZ R106, R106, R172 ;  /* 0x000000ac6a6a7221 */ /* 0x000fe20000010000 */
[----:B------:R-:W-:Y:S03]  /*c950*/  F2FP.PACK_AB R77, R117, R116 ;  /* 0x00000074754d723e */ /* 0x000fe600000000ff */
[----:B------:R-:W-:Y:S01]  /*c960*/  F2FP.PACK_AB R78, R119, R118 ;  /* 0x00000076774e723e */ /* 0x000fe200000000ff */
[----:B------:R2:W-:Y:S01]  /*c970*/  MUFU.EX2 R115, R84 ;  /* 0x0000005400737308 */ /* 0x0005e20000000800 */
[----:B------:R-:W-:Y:S01]  /*c980*/  F2FP.PACK_AB R79, R121, R120 ;  /* 0x00000078794f723e */ /* 0x000fe200000000ff */
[----:B------:R-:W-:Y:S02]  /*c990*/  FADD.FTZ R111, R111, R106 ;  /* 0x0000006a6f6f7221 */ /* 0x000fe40000010000 */
[----:B------:R-:W-:Y:S02]  /*c9a0*/  FADD.FTZ R135, R135, R108 ;  /* 0x0000006c87877221 */ /* 0x000fe40000010000 */
[----:B------:R-:W-:Y:S02]  /*c9b0*/  FADD.FTZ R111, R118, R111 ;  /* 0x0000006f766f7221 */ /* 0x000fe40000010000 */
[-C--:B-----5:R-:W-:Y:S02]  /*c9c0*/  HMMA.16816.F32 R4, R76, R88.reuse, R4 ;  /* 0x000000584c04723c */ /* 0x0a0fe40000001804 */
[----:B------:R-:W3:Y:S01]  /*c9d0*/  MUFU.EX2 R103, R92 ;  /* 0x0000005c00677308 */ /* 0x000ee20000000800 */
[----:B------:R-:W-:Y:S02]  /*c9e0*/  FADD.FTZ R119, R119, R111 ;  /* 0x0000006f77777221 */ /* 0x000fe40000010000 */
[--C-:B-1----:R-:W-:Y:S02]  /*c9f0*/  FFMA.FTZ R80, R153, c[0x0][0x2d0], -R198.reuse ;  /* 0x0000b40099507a23 */ /* 0x102fe400000108c6 */
[----:B------:R-:W-:Y:S05]  /*ca00*/  FADD.FTZ R119, R134, R119 ;  /* 0x0000007786777221 */ /* 0x000fea0000010000 */
[----:B------:R1:W-:Y:S01]  /*ca10*/  MUFU.EX2 R101, R80 ;  /* 0x0000005000657308 */ /* 0x0003e20000000800 */
[----:B--2---:R-:W2:Y:S09]  /*ca20*/  LDSM.16.MT88.4 R84, [R220+0x1100] ;  /* 0x00110000dc54783b */ /* 0x004eb20000004200 */
[----:B------:R-:W-:Y:S01]  /*ca30*/  MUFU.EX2 R250, R250 ;  /* 0x000000fa00fa7308 */ /* 0x000fe20000000800 */
[----:B---3--:R-:W-:Y:S01]  /*ca40*/  F2FP.PACK_AB R83, R115, R103 ;  /* 0x000000677353723e */ /* 0x008fe200000000ff */
[--C-:B------:R-:W-:Y:S02]  /*ca50*/  FFMA.FTZ R92, R152, c[0x0][0x2d0], -R198.reuse ;  /* 0x0000b400985c7a23 */ /* 0x100fe400000108c6 */
[----:B------:R-:W-:Y:S06]  /*ca60*/  FFMA.FTZ R198, R177, c[0x0][0x2d0], -R198 ;  /* 0x0000b400b1c67a23 */ /* 0x000fec00000108c6 */
[----:B------:R3:W-:Y:S01]  /*ca70*/  MUFU.EX2 R113, R92 ;  /* 0x0000005c00717308 */ /* 0x0007e20000000800 */
[C---:B-1----:R-:W-:Y:S01]  /*ca80*/  F2FP.PACK_AB R80, R123.reuse, R122 ;  /* 0x0000007a7b50723e */ /* 0x042fe200000000ff */
[----:B------:R-:W-:Y:S04]  /*ca90*/  FADD.FTZ R123, R123, R105 ;  /* 0x000000697b7b7221 */ /* 0x000fe80000010000 */
[----:B------:R-:W-:Y:S04]  /*caa0*/  FADD.FTZ R123, R132, R123 ;  /* 0x0000007b847b7221 */ /* 0x000fe80000010000 */
[----:B------:R-:W-:Y:S01]  /*cab0*/  MUFU.EX2 R249, R249 ;  /* 0x000000f900f97308 */ /* 0x000fe20000000800 */
[C---:B------:R-:W-:Y:S01]  /*cac0*/  HMMA.16816.F32 R8, R80.reuse, R88, R8 ;  /* 0x000000585008723c */ /* 0x040fe20000001808 */
[----:B------:R-:W-:Y:S07]  /*cad0*/  FADD.FTZ R123, R133, R123 ;  /* 0x0000007b857b7221 */ /* 0x000fee0000010000 */
[-C--:B------:R-:W-:Y:S01]  /*cae0*/  HMMA.16816.F32 R12, R80, R90.reuse, R12 ;  /* 0x0000005a500c723c */ /* 0x080fe2000000180c */
[----:B------:R-:W-:Y:S01]  /*caf0*/  MUFU.EX2 R248, R248 ;  /* 0x000000f800f87308 */ /* 0x000fe20000000800 */
[----:B---3--:R-:W1:Y:S06]  /*cb00*/  LDSM.16.MT88.4 R92, [R219+0x1100] ;  /* 0x00110000db5c783b */ /* 0x008e6c0000004200 */
[C---:B------:R-:W-:Y:S03]  /*cb10*/  HMMA.16816.F32 R16, R76.reuse, R90, R16 ;  /* 0x0000005a4c10723c */ /* 0x040fe60000001810 */
[----:B------:R-:W-:Y:S01]  /*cb20*/  MUFU.EX2 R247, R247 ;  /* 0x000000f700f77308 */ /* 0x000fe20000000800 */
[----:B------:R-:W3:Y:S04]  /*cb30*/  LDSM.16.MT88.4 R88, [R218+0x1100] ;  /* 0x00110000da58783b */ /* 0x000ee80000004200 */
[-C--:B--2---:R-:W-:Y:S05]  /*cb40*/  HMMA.16816.F32 R20, R76, R84.reuse, R20 ;  /* 0x000000544c14723c */ /* 0x084fea0000001814 */
[----:B------:R-:W-:Y:S03]  /*cb50*/  MUFU.EX2 R246, R246 ;  /* 0x000000f600f67308 */ /* 0x000fe60000000800 */
[C---:B------:R-:W-:Y:S07]  /*cb60*/  HMMA.16816.F32 R24, R80.reuse, R84, R24 ;  /* 0x000000545018723c */ /* 0x040fee0000001818 */
[--C-:B------:R-:W-:Y:S01]  /*cb70*/  FFMA.FTZ R84, R159, c[0x0][0x2d0], -R195.reuse ;  /* 0x0000b4009f547a23 */ /* 0x100fe200000108c3 */
[-C--:B------:R-:W-:Y:S01]  /*cb80*/  HMMA.16816.F32 R28, R80, R86.reuse, R28 ;  /* 0x00000056501c723c */ /* 0x080fe2000000181c */
[----:B------:R-:W-:Y:S07]  /*cb90*/  MUFU.EX2 R209, R209 ;  /* 0x000000d100d17308 */ /* 0x000fee0000000800 */
[C---:B------:R-:W-:Y:S03]  /*cba0*/  HMMA.16816.F32 R32, R76.reuse, R86, R32 ;  /* 0x000000564c20723c */ /* 0x040fe60000001820 */
[----:B------:R2:W-:Y:S05]  /*cbb0*/  MUFU.EX2 R102, R84 ;  /* 0x0000005400667308 */ /* 0x0005ea0000000800 */
[-C--:B-1----:R-:W-:Y:S05]  /*cbc0*/  HMMA.16816.F32 R36, R76, R92.reuse, R36 ;  /* 0x0000005c4c24723c */ /* 0x082fea0000001824 */
[----:B------:R-:W-:Y:S03]  /*cbd0*/  MUFU.EX2 R206, R206 ;  /* 0x000000ce00ce7308 */ /* 0x000fe60000000800 */
[C---:B------:R-:W-:Y:S07]  /*cbe0*/  HMMA.16816.F32 R40, R80.reuse, R92, R40 ;  /* 0x0000005c5028723c */ /* 0x040fee0000001828 */
[--C-:B------:R-:W-:Y:S01]  /*cbf0*/  FFMA.FTZ R92, R162, c[0x0][0x2d0], -R192.reuse ;  /* 0x0000b400a25c7a23 */ /* 0x100fe200000108c0 */
[-C--:B------:R-:W-:Y:S01]  /*cc00*/  HMMA.16816.F32 R44, R80, R94.reuse, R44 ;  /* 0x0000005e502c723c */ /* 0x080fe2000000182c */
[----:B------:R-:W-:Y:S03]  /*cc10*/  MUFU.EX2 R203, R203 ;  /* 0x000000cb00cb7308 */ /* 0x000fe60000000800 */
[--C-:B--2---:R-:W-:Y:S04]  /*cc20*/  FFMA.FTZ R84, R158, c[0x0][0x2d0], -R195.reuse ;  /* 0x0000b4009e547a23 */ /* 0x104fe800000108c3 */
[C---:B------:R-:W-:Y:S03]  /*cc30*/  HMMA.16816.F32 R48, R76.reuse, R94, R48 ;  /* 0x0000005e4c30723c */ /* 0x040fe60000001830 */
[----:B------:R1:W2:Y:S05]  /*cc40*/  MUFU.EX2 R114, R84 ;  /* 0x0000005400727308 */ /* 0x0002aa0000000800 */
[-C--:B---3--:R-:W-:Y:S05]  /*cc50*/  HMMA.16816.F32 R52, R76, R88.reuse, R52 ;  /* 0x000000584c34723c */ /* 0x088fea0000001834 */
[----:B------:R3:W-:Y:S03]  /*cc60*/  MUFU.EX2 R126, R92 ;  /* 0x0000005c007e7308 */ /* 0x0007e60000000800 */
[C---:B------:R-:W-:Y:S07]  /*cc70*/  HMMA.16816.F32 R56, R80.reuse, R88, R56 ;  /* 0x000000585038723c */ /* 0x040fee0000001838 */
[--C-:B------:R-:W-:Y:S01]  /*cc80*/  FFMA.FTZ R88, R160, c[0x0][0x2d0], -R192.reuse ;  /* 0x0000b400a0587a23 */ /* 0x100fe200000108c0 */
[-C--:B------:R-:W-:Y:S01]  /*cc90*/  HMMA.16816.F32 R60, R80, R90.reuse, R60 ;  /* 0x0000005a503c723c */ /* 0x080fe2000000183c */
[----:B------:R-:W-:Y:S03]  /*cca0*/  MUFU.EX2 R202, R202 ;  /* 0x000000ca00ca7308 */ /* 0x000fe60000000800 */
[--C-:B-1----:R-:W-:Y:S03]  /*ccb0*/  FFMA.FTZ R84, R157, c[0x0][0x2d0], -R195.reuse ;  /* 0x0000b4009d547a23 */ /* 0x102fe600000108c3 */
[----:B--2---:R-:W-:Y:S01]  /*ccc0*/  F2FP.PACK_AB R80, R114, R102 ;  /* 0x000000667250723e */ /* 0x004fe200000000ff */
[----:B------:R-:W-:Y:S03]  /*ccd0*/  HMMA.16816.F32 R64, R76, R90, R64 ;  /* 0x0000005a4c40723c */ /* 0x000fe60000001840 */
[----:B------:R1:W-:Y:S01]  /*cce0*/  MUFU.EX2 R124, R84 ;  /* 0x00000054007c7308 */ /* 0x0003e20000000800 */
[----:B---3--:R-:W-:Y:S03]  /*ccf0*/  FFMA.FTZ R92, R161, c[0x0][0x2d0], -R192 ;  /* 0x0000b400a15c7a23 */ /* 0x008fe600000108c0 */
[----:B------:R-:W-:Y:S02]  /*cd00*/  F2FP.PACK_AB R76, R112, R134 ;  /* 0x00000086704c723e */ /* 0x000fe400000000ff */
[----:B------:R-:W-:Y:S03]  /*cd10*/  F2FP.PACK_AB R77, R113, R101 ;  /* 0x00000065714d723e */ /* 0x000fe600000000ff */
[----:B------:R-:W-:Y:S01]  /*cd20*/  F2FP.PACK_AB R78, R251, R252 ;  /* 0x000000fcfb4e723e */ /* 0x000fe200000000ff */
[----:B------:R2:W3:Y:S01]  /*cd30*/  MUFU.EX2 R129, R88 ;  /* 0x0000005800817308 */ /* 0x0004e20000000800 */
[----:B------:R-:W-:Y:S09]  /*cd40*/  F2FP.PACK_AB R79, R249, R250 ;  /* 0x000000faf94f723e */ /* 0x000ff200000000ff */
[----:B------:R-:W4:Y:S01]  /*cd50*/  MUFU.EX2 R128, R92 ;  /* 0x0000005c00807308 */ /* 0x000f220000000800 */
[--C-:B-1----:R-:W-:Y:S09]  /*cd60*/  FFMA.FTZ R84, R156, c[0x0][0x2d0], -R195.reuse ;  /* 0x0000b4009c547a23 */ /* 0x102ff200000108c3 */
[----:B------:R1:W5:Y:S01]  /*cd70*/  MUFU.EX2 R127, R84 ;  /* 0x00000054007f7308 */ /* 0x0003620000000800 */
[----:B--2---:R-:W-:Y:S01]  /*cd80*/  LDSM.16.MT88.4 R88, [R220+0x1900] ;  /* 0x00190000dc58783b */ /* 0x004fe20000004200 */
[----:B---3--:R-:W-:Y:S08]  /*cd90*/  MOV R183, R129 ;  /* 0x0000008100b77202 */ /* 0x008ff00000000f00 */
[----:B------:R-:W-:Y:S01]  /*cda0*/  MUFU.EX2 R201, R201 ;  /* 0x000000c900c97308 */ /* 0x000fe20000000800 */
[----:B----4-:R-:W-:Y:S01]  /*cdb0*/  F2FP.PACK_AB R83, R129, R128 ;  /* 0x000000808153723e */ /* 0x010fe200000000ff */
[----:B------:R-:W-:Y:S01]  /*cdc0*/  LDSM.16.MT88.4 R92, [R219+0x1900] ;  /* 0x00190000db5c783b */ /* 0x000fe20000004200 */
[----:B------:R-:W-:Y:S07]  /*cdd0*/  IMAD.MOV.U32 R177, RZ, RZ, R128 ;  /* 0x000000ffffb17224 */ /* 0x000fee00078e0080 */
[----:B------:R-:W-:Y:S01]  /*cde0*/  MUFU.EX2 R244, R244 ;  /* 0x000000f400f47308 */ /* 0x000fe20000000800 */
[--C-:B-1----:R-:W-:Y:S01]  /*cdf0*/  FFMA.FTZ R84, R163, c[0x0][0x2d0], -R192.reuse ;  /* 0x0000b400a3547a23 */ /* 0x102fe200000108c0 */
[----:B-----5:R-:W-:Y:S08]  /*ce00*/  F2FP.PACK_AB R82, R127, R124 ;  /* 0x0000007c7f52723e */ /* 0x020ff000000000ff */
[----:B------:R1:W2:Y:S10]  /*ce10*/  MUFU.EX2 R125, R84 ;  /* 0x00000054007d7308 */ /* 0x0002b40000000800 */
[----:B------:R-:W-:Y:S10]  /*ce20*/  MUFU.EX2 R210, R210 ;  /* 0x000000d200d27308 */ /* 0x000ff40000000800 */
[----:B------:R-:W-:Y:S01]  /*ce30*/  MUFU.EX2 R207, R207 ;  /* 0x000000cf00cf7308 */ /* 0x000fe20000000800 */
[----:B-1----:R-:W1:Y:S01]  /*ce40*/  LDSM.16.MT88.4 R84, [R225+0x1900] ;  /* 0x00190000e154783b */ /* 0x002e620000004200 */
[----:B--2---:R-:W-:Y:S08]  /*ce50*/  F2FP.PACK_AB R81, R126, R125 ;  /* 0x0000007d7e51723e */ /* 0x004ff000000000ff */
[----:B------:R-:W-:Y:S10]  /*ce60*/  MUFU.EX2 R204, R204 ;  /* 0x000000cc00cc7308 */ /* 0x000ff40000000800 */
[----:B------:R-:W-:Y:S10]  /*ce70*/  MUFU.EX2 R245, R245 ;  /* 0x000000f500f57308 */ /* 0x000ff40000000800 */
[----:B------:R-:W-:Y:S10]  /*ce80*/  MUFU.EX2 R211, R211 ;  /* 0x000000d300d37308 */ /* 0x000ff40000000800 */
[----:B------:R-:W-:Y:S01]  /*ce90*/  MUFU.EX2 R208, R208 ;  /* 0x000000d000d07308 */ /* 0x000fe20000000800 */
[-C--:B-1----:R-:W-:Y:S09]  /*cea0*/  HMMA.16816.F32 R4, R76, R84.reuse, R4 ;  /* 0x000000544c04723c */ /* 0x082ff20000001804 */
[----:B------:R-:W-:Y:S01]  /*ceb0*/  MUFU.EX2 R205, R205 ;  /* 0x000000cd00cd7308 */ /* 0x000fe20000000800 */
[C---:B------:R-:W-:Y:S08]  /*cec0*/  HMMA.16816.F32 R8, R80.reuse, R84, R8 ;  /* 0x000000545008723c */ /* 0x040ff00000001808 */
[-C--:B------:R-:W-:Y:S01]  /*ced0*/  HMMA.16816.F32 R12, R80, R86.reuse, R12 ;  /* 0x00000056500c723c */ /* 0x080fe2000000180c */
[----:B------:R-:W-:Y:S07]  /*cee0*/  MUFU.EX2 R200, R200 ;  /* 0x000000c800c87308 */ /* 0x000fee0000000800 */
[C---:B------:R-:W-:Y:S01]  /*cef0*/  HMMA.16816.F32 R16, R76.reuse, R86, R16 ;  /* 0x000000564c10723c */ /* 0x040fe20000001810 */
[----:B------:R-:W1:Y:S02]  /*cf00*/  LDSM.16.MT88.4 R84, [R218+0x1900] ;  /* 0x00190000da54783b */ /* 0x000e640000004200 */
[----:B------:R-:W2:Y:S05]  /*cf10*/  MUFU.EX2 R197, R197 ;  /* 0x000000c500c57308 */ /* 0x000eaa0000000800 */
[-C--:B------:R-:W-:Y:S05]  /*cf20*/  HMMA.16816.F32 R20, R76, R88.reuse, R20 ;  /* 0x000000584c14723c */ /* 0x080fea0000001814 */
[----:B------:R-:W-:Y:S03]  /*cf30*/  MUFU.EX2 R194, R194 ;  /* 0x000000c200c27308 */ /* 0x000fe60000000800 */
[C---:B------:R-:W-:Y:S07]  /*cf40*/  HMMA.16816.F32 R24, R80.reuse, R88, R24 ;  /* 0x000000585018723c */ /* 0x040fee0000001818 */
[----:B------:R-:W3:Y:S01]  /*cf50*/  MUFU.EX2 R189, R189 ;  /* 0x000000bd00bd7308 */ /* 0x000ee20000000800 */
[-C--:B------:R-:W-:Y:S01]  /*cf60*/  HMMA.16816.F32 R28, R80, R90.reuse, R28 ;  /* 0x0000005a501c723c */ /* 0x080fe2000000181c */
[----:B--2---:R-:W-:Y:S07]  /*cf70*/  F2FP.PACK_AB R128, R197, R200 ;  /* 0x000000c8c580723e */ /* 0x004fee00000000ff */
[C---:B------:R-:W-:Y:S01]  /*cf80*/  HMMA.16816.F32 R32, R76.reuse, R90, R32 ;  /* 0x0000005a4c20723c */ /* 0x040fe20000001820 */
[----:B------:R-:W2:Y:S01]  /*cf90*/  LDSM.16.MT88.4 R88, [R225+0x2100] ;  /* 0x00210000e158783b */ /* 0x000ea20000004200 */
[----:B------:R-:W-:Y:S06]  /*cfa0*/  MUFU.EX2 R186, R186 ;  /* 0x000000ba00ba7308 */ /* 0x000fec0000000800 */
[-C--:B------:R-:W-:Y:S04]  /*cfb0*/  HMMA.16816.F32 R36, R76, R92.reuse, R36 ;  /* 0x0000005c4c24723c */ /* 0x080fe80000001824 */
[----:B------:R-:W4:Y:S01]  /*cfc0*/  MUFU.EX2 R199, R199 ;  /* 0x000000c700c77308 */ /* 0x000f220000000800 */
[----:B---3--:R-:W-:Y:S03]  /*cfd0*/  F2FP.PACK_AB R129, R189, R194 ;  /* 0x000000c2bd81723e */ /* 0x008fe600000000ff */
[C---:B------:R-:W-:Y:S06]  /*cfe0*/  HMMA.16816.F32 R40, R80.reuse, R92, R40 ;  /* 0x0000005c5028723c */ /* 0x040fec0000001828 */
[----:B------:R-:W-:Y:S02]  /*cff0*/  MUFU.EX2 R180, R180 ;  /* 0x000000b400b47308 */ /* 0x000fe40000000800 */
[-C--:B------:R-:W-:Y:S08]  /*d000*/  HMMA.16816.F32 R44, R80, R94.reuse, R44 ;  /* 0x0000005e502c723c */ /* 0x080ff0000000182c */
[C---:B------:R-:W-:Y:S01]  /*d010*/  HMMA.16816.F32 R48, R76.reuse, R94, R48 ;  /* 0x0000005e4c30723c */ /* 0x040fe20000001830 */
[----:B------:R-:W-:Y:S01]  /*d020*/  LDSM.16.MT88.4 R92, [R219+0x2100] ;  /* 0x00210000db5c783b */ /* 0x000fe20000004200 */
[----:B------:R-:W3:Y:S02]  /*d030*/  MUFU.EX2 R198, R198 ;  /* 0x000000c600c67308 */ /* 0x000ee40000000800 */
[----:B----4-:R-:W-:Y:S04]  /*d040*/  F2FP.PACK_AB R130, R199, R186 ;  /* 0x000000bac782723e */ /* 0x010fe800000000ff */
[-C--:B-1----:R-:W-:Y:S08]  /*d050*/  HMMA.16816.F32 R52, R76, R84.reuse, R52 ;  /* 0x000000544c34723c */ /* 0x082ff00000001834 */
[C---:B------:R-:W-:Y:S08]  /*d060*/  HMMA.16816.F32 R56, R80.reuse, R84, R56 ;  /* 0x000000545038723c */ /* 0x040ff00000001838 */
[-C--:B------:R-:W-:Y:S01]  /*d070*/  HMMA.16816.F32 R60, R80, R86.reuse, R60 ;  /* 0x00000056503c723c */ /* 0x080fe2000000183c */
[----:B---3--:R-:W-:Y:S06]  /*d080*/  F2FP.PACK_AB R131, R198, R180 ;  /* 0x000000b4c683723e */ /* 0x008fec00000000ff */
[----:B------:R-:W-:Y:S01]  /*d090*/  F2FP.PACK_AB R80, R210, R244 ;  /* 0x000000f4d250723e */ /* 0x000fe200000000ff */
[----:B------:R-:W-:Y:S01]  /*d0a0*/  HMMA.16816.F32 R64, R76, R86, R64 ;  /* 0x000000564c40723c */ /* 0x000fe20000001840 */
[----:B------:R-:W1:Y:S03]  /*d0b0*/  LDSM.16.MT88.4 R84, [R220+0x2100] ;  /* 0x00210000dc54783b */ /* 0x000e660000004200 */
[----:B------:R-:W-:Y:S02]  /*d0c0*/  F2FP.PACK_AB R82, R204, R207 ;  /* 0x000000cfcc52723e */ /* 0x000fe400000000ff */
[----:B------:R-:W-:Y:S02]  /*d0d0*/  F2FP.PACK_AB R81, R211, R245 ;  /* 0x000000f5d351723e */ /* 0x000fe400000000ff */
[----:B------:R-:W-:Y:S04]  /*d0e0*/  F2FP.PACK_AB R76, R247, R248 ;  /* 0x000000f8f74c723e */ /* 0x000fe800000000ff */
[----:B------:R-:W-:Y:S02]  /*d0f0*/  F2FP.PACK_AB R77, R209, R246 ;  /* 0x000000f6d14d723e */ /* 0x000fe400000000ff */
[----:B------:R-:W-:Y:S02]  /*d100*/  F2FP.PACK_AB R78, R203, R206 ;  /* 0x000000cecb4e723e */ /* 0x000fe400000000ff */
[----:B------:R-:W-:Y:S02]  /*d110*/  F2FP.PACK_AB R79, R201, R202 ;  /* 0x000000cac94f723e */ /* 0x000fe400000000ff */
[----:B------:R-:W-:Y:S05]  /*d120*/  F2FP.PACK_AB R83, R205, R208 ;  /* 0x000000d0cd53723e */ /* 0x000fea00000000ff */
[-C--:B--2---:R-:W-:Y:S08]  /*d130*/  HMMA.16816.F32 R4, R76, R88.reuse, R4 ;  /* 0x000000584c04723c */ /* 0x084ff00000001804 */
[C---:B------:R-:W-:Y:S08]  /*d140*/  HMMA.16816.F32 R8, R80.reuse, R88, R8 ;  /* 0x000000585008723c */ /* 0x040ff00000001808 */
[-C--:B------:R-:W-:Y:S08]  /*d150*/  HMMA.16816.F32 R12, R80, R90.reuse, R12 ;  /* 0x0000005a500c723c */ /* 0x080ff0000000180c */
[C---:B------:R-:W-:Y:S01]  /*d160*/  HMMA.16816.F32 R16, R76.reuse, R90, R16 ;  /* 0x0000005a4c10723c */ /* 0x040fe20000001810 */
[----:B------:R-:W2:Y:S07]  /*d170*/  LDSM.16.MT88.4 R88, [R218+0x2100] ;  /* 0x00210000da58783b */ /* 0x000eae0000004200 */
[-C--:B-1----:R-:W-:Y:S08]  /*d180*/  HMMA.16816.F32 R20, R76, R84.reuse, R20 ;  /* 0x000000544c14723c */ /* 0x082ff00000001814 */
[C---:B------:R-:W-:Y:S07]  /*d190*/  HMMA.16816.F32 R24, R80.reuse, R84, R24 ;  /* 0x000000545018723c */ /* 0x040fee0000001818 */
[--C-:B------:R-:W-:Y:S01]  /*d1a0*/  FFMA.FTZ R84, R185, c[0x0][0x2d0], -R195.reuse ;  /* 0x0000b400b9547a23 */ /* 0x100fe200000108c3 */
[-C--:B------:R-:W-:Y:S01]  /*d1b0*/  HMMA.16816.F32 R28, R80, R86.reuse, R28 ;  /* 0x00000056501c723c */ /* 0x080fe2000000181c */
[----:B------:R-:W-:Y:S03]  /*d1c0*/  MOV R185, R127 ;  /* 0x0000007f00b97202 */ /* 0x000fe60000000f00 */
[--C-:B------:R-:W-:Y:S01]  /*d1d0*/  FFMA.FTZ R85, R181, c[0x0][0x2d0], -R195.reuse ;  /* 0x0000b400b5557a23 */ /* 0x100fe200000108c3 */
[----:B------:R-:W-:Y:S01]  /*d1e0*/  MUFU.EX2 R84, R84 ;  /* 0x0000005400547308 */ /* 0x000fe20000000800 */
[----:B------:R-:W-:Y:S02]  /*d1f0*/  MOV R181, R126 ;  /* 0x0000007e00b57202 */ /* 0x000fe40000000f00 */
[C---:B------:R-:W-:Y:S07]  /*d200*/  HMMA.16816.F32 R32, R76.reuse, R86, R32 ;  /* 0x000000564c20723c */ /* 0x040fee0000001820 */
[--C-:B------:R-:W-:Y:S01]  /*d210*/  FFMA.FTZ R87, R191, c[0x0][0x2d0], -R192.reuse ;  /* 0x0000b400bf577a23 */ /* 0x100fe200000108c0 */
[-C--:B------:R-:W-:Y:S01]  /*d220*/  HMMA.16816.F32 R36, R76, R92.reuse, R36 ;  /* 0x0000005c4c24723c */ /* 0x080fe20000001824 */
[----:B------:R-:W-:Y:S01]  /*d230*/  MOV R191, R115 ;  /* 0x0000007300bf7202 */ /* 0x000fe20000000f00 */
[----:B------:R-:W1:Y:S02]  /*d240*/  MUFU.EX2 R85, R85 ;  /* 0x0000005500557308 */ /* 0x000e640000000800 */
[--C-:B------:R-:W-:Y:S02]  /*d250*/  FFMA.FTZ R86, R179, c[0x0][0x2d0], -R195.reuse ;  /* 0x0000b400b3567a23 */ /* 0x100fe400000108c3 */
[----:B------:R-:W-:Y:S01]  /*d260*/  FFMA.FTZ R195, R176, c[0x0][0x2d0], -R195 ;  /* 0x0000b400b0c37a23 */ /* 0x000fe200000108c3 */
[----:B------:R-:W-:Y:S01]  /*d270*/  MOV R176, R124 ;  /* 0x0000007c00b07202 */ /* 0x000fe20000000f00 */
[C---:B------:R-:W-:Y:S01]  /*d280*/  HMMA.16816.F32 R40, R80.reuse, R92, R40 ;  /* 0x0000005c5028723c */ /* 0x040fe20000001828 */
[----:B------:R-:W-:Y:S03]  /*d290*/  IMAD.MOV.U32 R179, RZ, RZ, R125 ;  /* 0x000000ffffb37224 */ /* 0x000fe600078e007d */
[----:B------:R-:W-:Y:S03]  /*d2a0*/  MUFU.EX2 R86, R86 ;  /* 0x0000005600567308 */ /* 0x000fe60000000800 */
[--C-:B------:R-:W-:Y:S01]  /*d2b0*/  FFMA.FTZ R92, R187, c[0x0][0x2d0], -R192.reuse ;  /* 0x0000b400bb5c7a23 */ /* 0x100fe200000108c0 */
[-C--:B------:R-:W-:Y:S01]  /*d2c0*/  HMMA.16816.F32 R44, R80, R94.reuse, R44 ;  /* 0x0000005e502c723c */ /* 0x080fe2000000182c */
[----:B------:R-:W-:Y:S03]  /*d2d0*/  MOV R187, R112 ;  /* 0x0000007000bb7202 */ /* 0x000fe60000000f00 */
[--C-:B------:R-:W-:Y:S02]  /*d2e0*/  FFMA.FTZ R93, R184, c[0x0][0x2d0], -R192.reuse ;  /* 0x0000b400b85d7a23 */ /* 0x100fe400000108c0 */
[----:B------:R-:W-:Y:S01]  /*d2f0*/  IMAD.MOV.U32 R184, RZ, RZ, R103 ;  /* 0x000000ffffb87224 */ /* 0x000fe200078e0067 */
[----:B------:R-:W3:Y:S01]  /*d300*/  MUFU.EX2 R195, R195 ;  /* 0x000000c300c37308 */ /* 0x000ee20000000800 */
[C---:B------:R-:W-:Y:S01]  /*d310*/  HMMA.16816.F32 R48, R76.reuse, R94, R48 ;  /* 0x0000005e4c30723c */ /* 0x040fe20000001830 */
[----:B------:R-:W-:Y:S03]  /*d320*/  FFMA.FTZ R192, R73, c[0x0][0x2d0], -R192 ;  /* 0x0000b40049c07a23 */ /* 0x000fe600000108c0 */
[----:B------:R-:W-:Y:S01]  /*d330*/  IMAD.MOV.U32 R73, RZ, RZ, R100 ;  /* 0x000000ffff497224 */ /* 0x000fe200078e0064 */
[----:B-1----:R-:W-:Y:S01]  /*d340*/  F2FP.PACK_AB R124, R85, R84 ;  /* 0x00000054557c723e */ /* 0x002fe200000000ff */
[----:B------:R-:W-:Y:S01]  /*d350*/  FADD.FTZ R119, R187, R119 ;  /* 0x00000077bb777221 */ /* 0x000fe20000010000 */
[----:B------:R-:W-:Y:S01]  /*d360*/  MOV R94, R113 ;  /* 0x00000071005e7202 */ /* 0x000fe20000000f00 */
[-C--:B--2---:R-:W-:Y:S01]  /*d370*/  HMMA.16816.F32 R52, R76, R88.reuse, R52 ;  /* 0x000000584c34723c */ /* 0x084fe20000001834 */
[----:B------:R-:W-:Y:S01]  /*d380*/  IMAD.MOV.U32 R95, RZ, RZ, R114 ;  /* 0x000000ffff5f7224 */ /* 0x000fe200078e0072 */
[----:B------:R-:W-:Y:S01]  /*d390*/  MUFU.EX2 R87, R87 ;  /* 0x0000005700577308 */ /* 0x000fe20000000800 */
[----:B------:R-:W-:Y:S01]  /*d3a0*/  LDSM.16.MT88.4 R112, [R219+0x2900] ;  /* 0x00290000db70783b */ /* 0x000fe20000004200 */
[----:B------:R-:W-:Y:S02]  /*d3b0*/  FADD.FTZ R135, R73, R135 ;  /* 0x0000008749877221 */ /* 0x000fe40000010000 */
[----:B------:R-:W-:Y:S02]  /*d3c0*/  FADD.FTZ R119, R252, R119 ;  /* 0x00000077fc777221 */ /* 0x000fe40000010000 */
[C---:B------:R-:W-:Y:S04]  /*d3d0*/  HMMA.16816.F32 R56, R80.reuse, R88, R56 ;  /* 0x000000585038723c */ /* 0x040fe80000001838 */
[----:B------:R-:W1:Y:S01]  /*d3e0*/  MUFU.EX2 R92, R92 ;  /* 0x0000005c005c7308 */ /* 0x000e620000000800 */
[----:B------:R-:W-:Y:S02]  /*d3f0*/  FADD.FTZ R119, R251, R119 ;  /* 0x00000077fb777221 */ /* 0x000fe40000010000 */
[----:B------:R-:W-:Y:S01]  /*d400*/  MOV R89, R102 ;  /* 0x0000006600597202 */ /* 0x000fe20000000f00 */
[-C--:B------:R-:W-:Y:S01]  /*d410*/  HMMA.16816.F32 R60, R80, R90.reuse, R60 ;  /* 0x0000005a503c723c */ /* 0x080fe2000000183c */
[----:B------:R-:W-:Y:S02]  /*d420*/  MOV R88, R101 ;  /* 0x0000006500587202 */ /* 0x000fe40000000f00 */
[----:B------:R-:W2:Y:S01]  /*d430*/  LDSM.16.MT88.4 R100, [R220+0x2900] ;  /* 0x00290000dc64783b */ /* 0x000ea20000004200 */
[----:B---3--:R-:W-:Y:S01]  /*d440*/  F2FP.PACK_AB R126, R195, R86 ;  /* 0x00000056c37e723e */ /* 0x008fe200000000ff */
[----:B------:R-:W-:Y:S01]  /*d450*/  FADD.FTZ R123, R89, R123 ;  /* 0x0000007b597b7221 */ /* 0x000fe20000010000 */
[----:B------:R-:W-:Y:S01]  /*d460*/  MUFU.EX2 R93, R93 ;  /* 0x0000005d005d7308 */ /* 0x000fe20000000800 */
[----:B------:R-:W-:Y:S01]  /*d470*/  FADD.FTZ R174, R88, R174 ;  /* 0x000000ae58ae7221 */ /* 0x000fe20000010000 */
[----:B------:R-:W-:Y:S01]  /*d480*/  HMMA.16816.F32 R64, R76, R90, R64 ;  /* 0x0000005a4c40723c */ /* 0x000fe20000001840 */
[----:B------:R-:W-:Y:S03]  /*d490*/  FADD.FTZ R123, R95, R123 ;  /* 0x0000007b5f7b7221 */ /* 0x000fe60000010000 */
[----:B------:R-:W-:Y:S02]  /*d4a0*/  FADD.FTZ R248, R248, R119 ;  /* 0x00000077f8f87221 */ /* 0x000fe40000010000 */
[----:B------:R-:W-:Y:S02]  /*d4b0*/  FADD.FTZ R123, R176, R123 ;  /* 0x0000007bb07b7221 */ /* 0x000fe40000010000 */
[-C--:B------:R-:W-:Y:S01]  /*d4c0*/  HMMA.16816.F32 R160, R128, R148.reuse, R4 ;  /* 0x0000009480a0723c */ /* 0x080fe20000001804 */
[----:B------:R-:W3:Y:S01]  /*d4d0*/  MUFU.EX2 R192, R192 ;  /* 0x000000c000c07308 */ /* 0x000ee20000000800 */
[----:B------:R-:W4:Y:S02]  /*d4e0*/  LDSM.16.MT88.4 R4, [R218+0x2900] ;  /* 0x00290000da04783b */ /* 0x000f240000004200 */
[----:B-1----:R-:W-:Y:S01]  /*d4f0*/  F2FP.PACK_AB R125, R92, R87 ;  /* 0x000000575c7d723e */ /* 0x002fe200000000ff */
[----:B------:R-:W-:Y:S02]  /*d500*/  FADD.FTZ R123, R185, R123 ;  /* 0x0000007bb97b7221 */ /* 0x000fe40000010000 */
[----:B------:R-:W-:Y:S02]  /*d510*/  FADD.FTZ R174, R94, R174 ;  /* 0x000000ae5eae7221 */ /* 0x000fe40000010000 */
[----:B------:R-:W-:Y:S03]  /*d520*/  FADD.FTZ R123, R244, R123 ;  /* 0x0000007bf47b7221 */ /* 0x000fe60000010000 */
[----:B------:R-:W-:Y:S02]  /*d530*/  FADD.FTZ R174, R250, R174 ;  /* 0x000000aefaae7221 */ /* 0x000fe40000010000 */
[----:B------:R-:W-:Y:S02]  /*d540*/  FADD.FTZ R210, R210, R123 ;  /* 0x0000007bd2d27221 */ /* 0x000fe40000010000 */
[----:B------:R-:W-:Y:S02]  /*d550*/  FADD.FTZ R174, R249, R174 ;  /* 0x000000aef9ae7221 */ /* 0x000fe40000010000 */
[----:B------:R-:W-:Y:S02]  /*d560*/  FADD.FTZ R248, R247, R248 ;  /* 0x000000f8f7f87221 */ /* 0x000fe40000010000 */
[----:B------:R-:W-:Y:S02]  /*d570*/  FADD.FTZ R174, R246, R174 ;  /* 0x000000aef6ae7221 */ /* 0x000fe40000010000 */
[----:B------:R-:W-:Y:S02]  /*d580*/  FADD.FTZ R248, R206, R248 ;  /* 0x000000f8cef87221 */ /* 0x000fe40000010000 */
[----:B------:R-:W-:Y:S01]  /*d590*/  FADD.FTZ R174, R209, R174 ;  /* 0x000000aed1ae7221 */ /* 0x000fe20000010000 */
[----:B---3--:R-:W-:Y:S01]  /*d5a0*/  F2FP.PACK_AB R127, R192, R93 ;  /* 0x0000005dc07f723e */ /* 0x008fe200000000ff */
[----:B------:R-:W-:Y:S02]  /*d5b0*/  FADD.FTZ R210, R207, R210 ;  /* 0x000000d2cfd27221 */ /* 0x000fe40000010000 */
[----:B------:R-:W-:Y:S02]  /*d5c0*/  FADD.FTZ R174, R202, R174 ;  /* 0x000000aecaae7221 */ /* 0x000fe40000010000 */
[----:B------:R-:W-:Y:S02]  /*d5d0*/  FADD.FTZ R248, R203, R248 ;  /* 0x000000f8cbf87221 */ /* 0x000fe40000010000 */
[C---:B------:R-:W-:Y:S01]  /*d5e0*/  HMMA.16816.F32 R156, R124.reuse, R148, R8 ;  /* 0x000000947c9c723c */ /* 0x040fe20000001808 */
[----:B------:R-:W-:Y:S02]  /*d5f0*/  FADD.FTZ R174, R201, R174 ;  /* 0x000000aec9ae7221 */ /* 0x000fe40000010000 */
[----:B------:R-:W-:Y:S02]  /*d600*/  FADD.FTZ R210, R204, R210 ;  /* 0x000000d2ccd27221 */ /* 0x000fe40000010000 */
[----:B------:R-:W-:Y:S02]  /*d610*/  FADD.FTZ R248, R200, R248 ;  /* 0x000000f8c8f87221 */ /* 0x000fe40000010000 */
[----:B------:R-:W-:Y:S01]  /*d620*/  FADD.FTZ R8, R184, R135 ;  /* 0x00000087b8087221 */ /* 0x000fe20000010000 */
[-C--:B------:R-:W-:Y:S01]  /*d630*/  HMMA.16816.F32 R152, R124, R150.reuse, R12 ;  /* 0x000000967c98723c */ /* 0x080fe2000000180c */
[----:B------:R-:W-:Y:S03]  /*d640*/  FADD.FTZ R174, R194, R174 ;  /* 0x000000aec2ae7221 */ /* 0x000fe60000010000 */
[----:B------:R-:W-:Y:S02]  /*d650*/  FADD.FTZ R8, R191, R8 ;  /* 0x00000008bf087221 */ /* 0x000fe40000010000 */
[----:B------:R-:W-:Y:S02]  /*d660*/  FADD.FTZ R210, R84, R210 ;  /* 0x000000d254d27221 */ /* 0x000fe40000010000 */
[C---:B------:R-:W-:Y:S01]  /*d670*/  HMMA.16816.F32 R148, R128.reuse, R150, R16 ;  /* 0x000000968094723c */ /* 0x040fe20000001810 */
[----:B------:R-:W-:Y:S03]  /*d680*/  FADD.FTZ R8, R179, R8 ;  /* 0x00000008b3087221 */ /* 0x000fe60000010000 */
[----:B------:R-:W-:Y:S02]  /*d690*/  FADD.FTZ R248, R197, R248 ;  /* 0x000000f8c5f87221 */ /* 0x000fe40000010000 */
[----:B------:R-:W-:Y:S02]  /*d6a0*/  FADD.FTZ R8, R181, R8 ;  /* 0x00000008b5087221 */ /* 0x000fe40000010000 */
[-C--:B--2---:R-:W-:Y:S01]  /*d6b0*/  HMMA.16816.F32 R144, R128, R100.reuse, R20 ;  /* 0x000000648090723c */ /* 0x084fe20000001814 */
[----:B------:R-:W-:Y:S03]  /*d6c0*/  FADD.FTZ R174, R189, R174 ;  /* 0x000000aebdae7221 */ /* 0x000fe60000010000 */
[----:B------:R-:W-:Y:S02]  /*d6d0*/  FADD.FTZ R8, R177, R8 ;  /* 0x00000008b1087221 */ /* 0x000fe40000010000 */
[----:B------:R-:W-:Y:S02]  /*d6e0*/  FADD.FTZ R210, R85, R210 ;  /* 0x000000d255d27221 */ /* 0x000fe40000010000 */
[C---:B------:R-:W-:Y:S01]  /*d6f0*/  HMMA.16816.F32 R140, R124.reuse, R100, R24 ;  /* 0x000000647c8c723c */ /* 0x040fe20000001818 */
[----:B------:R-:W-:Y:S03]  /*d700*/  FADD.FTZ R8, R183, R8 ;  /* 0x00000008b7087221 */ /* 0x000fe60000010000 */
[----:B------:R-:W-:Y:S02]  /*d710*/  FADD.FTZ R248, R186, R248 ;  /* 0x000000f8baf87221 */ /* 0x000fe40000010000 */
[----:B------:R-:W-:Y:S02]  /*d720*/  FADD.FTZ R8, R245, R8 ;  /* 0x00000008f5087221 */ /* 0x000fe40000010000 */
        /* <DEDUP_REMOVED lines=13> */
[----:B------:R-:W-:Y:S04]  /*d800*/  FADD.FTZ R8, R92, R8 ;  /* 0x000000085c087221 */ /* 0x000fe80000010000 */
[----:B------:R-:W-:Y:S03]  /*d810*/  FADD.FTZ R8, R93, R8 ;  /* 0x000000085d087221 */ /* 0x000fe60000010000 */
[-C--:B------:R-:W-:Y:S01]  /*d820*/  HMMA.16816.F32 R132, R124, R114.reuse, R44 ;  /* 0x000000727c84723c */ /* 0x080fe2000000182c */
[----:B------:R-:W-:Y:S06]  /*d830*/  FADD.FTZ R239, R192, R8 ;  /* 0x00000008c0ef7221 */ /* 0x000fec0000010000 */
[----:B------:R-:W-:Y:S01]  /*d840*/  MOV R44, R72 ;  /* 0x00000048002c7202 */ /* 0x000fe20000000f00 */
[C---:B------:R-:W-:Y:S08]  /*d850*/  HMMA.16816.F32 R112, R128.reuse, R114, R48 ;  /* 0x000000728070723c */ /* 0x040ff00000001830 */
[-C--:B----4-:R-:W-:Y:S08]  /*d860*/  HMMA.16816.F32 R116, R128, R4.reuse, R52 ;  /* 0x000000048074723c */ /* 0x090ff00000001834 */
[C---:B------:R-:W-:Y:S08]  /*d870*/  HMMA.16816.F32 R120, R124.reuse, R4, R56 ;  /* 0x000000047c78723c */ /* 0x040ff00000001838 */
[-C--:B------:R-:W-:Y:S08]  /*d880*/  HMMA.16816.F32 R124, R124, R6.reuse, R60 ;  /* 0x000000067c7c723c */ /* 0x080ff0000000183c */
[----:B------:R-:W-:Y:S01]  /*d890*/  HMMA.16816.F32 R128, R128, R6, R64 ;  /* 0x000000068080723c */ /* 0x000fe20000001840 */
[----:B------:R-:W-:-:S07]  /*d8a0*/  @P0 BRA `(.L_x_189) ;  /* 0xffffa31000000947 */ /* 0x000fce000383ffff */
.L_x_170:
[----:B------:R-:W1:Y:S01]  /*d8b0*/  S2UR UR6, SR_CTAID.X ;  /* 0x00000000000679c3 */ /* 0x000e620000002500 */
[----:B------:R-:W-:Y:S01]  /*d8c0*/  ULDC.64 UR14, c[0x0][0x2c8] ;  /* 0x0000b200000e7ab9 */ /* 0x000fe20000000a00 */
[----:B------:R-:W-:Y:S01]  /*d8d0*/  PLOP3.LUT P0, PT, PT, PT, UP0, 0x40, 0x0 ;  /* 0x000000000000781c */ /* 0x000fe20003f0e808 */
[----:B------:R-:W-:-:S02]  /*d8e0*/  ULDC UR13, c[0x0][0x168] ;  /* 0x00005a00000d7ab9 */ /* 0x000fc40000000800 */
[----:B-1----:R-:W-:-:S04]  /*d8f0*/  ULEA UR6, UR6, 0x7f, 0x7 ;  /* 0x0000007f06067891 */ /* 0x002fc8000f8e383f */
[----:B------:R-:W-:Y:S02]  /*d900*/  UIMAD.WIDE.U32 UR16, UR6, UR14, URZ ;  /* 0x0000000e061072a5 */ /* 0x000fe4000f8e003f */
[----:B------:R-:W-:Y:S02]  /*d910*/  UIADD3 UR14, -UR13, 0x1, URZ ;  /* 0x000000010d0e7890 */ /* 0x000fe4000fffe13f */
[----:B------:R-:W-:Y:S02]  /*d920*/  @UP2 USHF.R.U32.HI UR6, URZ, UR15, UR17 ;  /* 0x0000000f3f062299 */ /* 0x000fe40008011611 */
[----:B------:R-:W-:Y:S02]  /*d930*/  ULDC UR13, c[0x0][0x1d0] ;  /* 0x00007400000d7ab9 */ /* 0x000fe40000000800 */
[----:B------:R-:W-:-:S04]  /*d940*/  UIMAD UR13, UR7, UR13, UR14 ;  /* 0x0000000d070d72a4 */ /* 0x000fc8000f8e020e */
[----:B------:R-:W-:-:S03]  /*d950*/  UIADD3 UR14, UR13, UR6, URZ ;  /* 0x000000060d0e7290 */ /* 0x000fc6000fffe03f */
[----:B------:R-:W-:Y:S02]  /*d960*/  ULDC UR13, c[0x0][0x324] ;  /* 0x0000c900000d7ab9 */ /* 0x000fe40000000800 */
[----:B------:R-:W-:Y:S01]  /*d970*/  UIADD3 UR13, UR14, -UR13, URZ ;  /* 0x8000000d0e0d7290 */ /* 0x000fe2000fffe03f */
[----:B------:R-:W-:Y:S05]  /*d980*/  @P0 BRA `(.L_x_190) ;  /* 0x0000016000000947 */ /* 0x000fea0003800000 */
        /* <DEDUP_REMOVED lines=12> */
.L_x_191:
[----:B------:R-:W-:Y:S02]  /*da50*/  ULDC UR6, c[0x0][0x32c] ;  /* 0x0000cb0000067ab9 */ /* 0x000fe40000000800 */
[----:B------:R-:W-:-:S03]  /*da60*/  UISETP.NE.AND UP3, UPT, UR6, 0x1, UPT ;  /* 0x000000010600788c */ /* 0x000fc6000bf65270 */
[----:B------:R-:W-:Y:S02]  /*da70*/  ULDC.64 UR6, c[0x0][0x330] ;  /* 0x0000cc0000067ab9 */ /* 0x000fe40000000a00 */
[----:B------:R-:W-:-:S07]  /*da80*/  UIMAD.WIDE.U32 UR16, UR14, UR6, URZ ;  /* 0x000000060e1072a5 */ /* 0x000fce000f8e003f */
[----:B------:R-:W-:Y:S02]  /*da90*/  @UP3 UMOV UR15, UR17 ;  /* 0x00000011000f3c82 */ /* 0x000fe40008000000 */
[----:B------:R-:W-:Y:S02]  /*daa0*/  @UP3 USHF.R.U32.HI UR14, URZ, UR7, UR15 ;  /* 0x000000073f0e3299 */ /* 0x000fe4000801160f */
.L_x_192:
[----:B------:R-:W-:Y:S02]  /*dab0*/  ULDC UR6, c[0x0][0x32c] ;  /* 0x0000cb0000067ab9 */ /* 0x000fe40000000800 */
[----:B------:R-:W-:-:S04]  /*dac0*/  UIMAD UR6, UR14, UR6, URZ ;  /* 0x000000060e0672a4 */ /* 0x000fc8000f8e023f */
[----:B------:R-:W-:-:S04]  /*dad0*/  UISETP.LT.AND UP3, UPT, UR13, UR6, UPT ;  /* 0x000000060d00728c */ /* 0x000fc8000bf61270 */
[----:B------:R-:W-:-:S04]  /*dae0*/  USEL UR13, UR13, UR6, !UP3 ;  /* 0x000000060d0d7287 */ /* 0x000fc8000d800000 */
.L_x_190:
[----:B------:R-:W-:-:S04]  /*daf0*/  UIADD3 UR13, UR13, 0x5f, URZ ;  /* 0x0000005f0d0d7890 */ /* 0x000fc8000fffe03f */
[----:B------:R-:W-:-:S04]  /*db00*/  UIMAD.WIDE UR6, UR13, 0x2aaaaaab, URZ ;  /* 0x2aaaaaab0d0678a5 */ /* 0x000fc8000f8e023f */
        /* <DEDUP_REMOVED lines=10> */
.L_x_196:
        /* <DEDUP_REMOVED lines=36> */
[----:B------:R-:W-:Y:S04]  /*ddf0*/  SHFL.IDX PT, R7, R20, 0x2, 0x181f ;  /* 0x00581f0014077f89 */ /* 0x000fe800000e0000 */
[----:B------:R-:W5:Y:S04]  /*de00*/  SHFL.IDX PT, R10, R0, 0x1, 0x181f ;  /* 0x00381f00000a7f89 */ /* 0x000f6800000e0000 */
[----:B------:R-:W1:Y:S04]  /*de10*/  SHFL.IDX PT, R5, R20, 0x3, 0x181f ;  /* 0x00781f0014057f89 */ /* 0x000e6800000e0000 */
[----:B------:R-:W-:Y:S04]  /*de20*/  SHFL.IDX PT, R8, R0, 0x2, 0x181f ;  /* 0x00581f0000087f89 */ /* 0x000fe800000e0000 */
[----:B------:R-:W1:Y:S04]  /*de30*/  SHFL.IDX PT, R3, R20, 0x4, 0x181f ;  /* 0x00981f0014037f89 */ /* 0x000e6800000e0000 */
[----:B------:R1:W-:Y:S04]  /*de40*/  SHFL.IDX PT, R2, R20, 0x5, 0x181f ;  /* 0x00b81f0014027f89 */ /* 0x0003e800000e0000 */
[----:B------:R-:W1:Y:S04]  /*de50*/  SHFL.IDX PT, R6, R0, 0x3, 0x181f ;  /* 0x00781f0000067f89 */ /* 0x000e6800000e0000 */
[----:B------:R-:W1:Y:S04]  /*de60*/  SHFL.IDX PT, R4, R0, 0x4, 0x181f ;  /* 0x00981f0000047f89 */ /* 0x000e6800000e0000 */
[----:B------:R-:W1:Y:S01]  /*de70*/  SHFL.IDX PT, R0, R0, 0x5, 0x181f ;  /* 0x00b81f0000007f89 */ /* 0x000e6200000e0000 */
[-C--:B--2---:R-:W-:Y:S05]  /*de80*/  IADD3 R14, P0, R11, R235.reuse, RZ ;  /* 0x000000eb0b0e7210 */ /* 0x084fea0007f1e0ff */
[--C-:B---3--:R-:W-:Y:S01]  /*de90*/  IMAD.X R15, R12, 0x1, R234.reuse, P0 ;  /* 0x000000010c0f7824 */ /* 0x108fe200000e06ea */
[-C--:B----4-:R-:W-:Y:S04]  /*dea0*/  IADD3 R12, P0, R9, R235.reuse, RZ ;  /* 0x000000eb090c7210 */ /* 0x090fe80007f1e0ff */
[----:B------:R2:W-:Y:S01]  /*deb0*/  LDGSTS.E.BYPASS.LTC128B.128 [R238], [R14.64], !P3 ;  /* 0x000000000eee7fae */ /* 0x0005e2000d901d74 */
[--C-:B-----5:R-:W-:Y:S01]  /*dec0*/  IMAD.X R13, R10, 0x1, R234.reuse, P0 ;  /* 0x000000010a0d7824 */ /* 0x120fe200000e06ea */
[-C--:B-1----:R-:W-:Y:S02]  /*ded0*/  IADD3 R10, P2, R5, R235.reuse, RZ ;  /* 0x000000eb050a7210 */ /* 0x082fe40007f5e0ff */
[-C--:B------:R-:W-:Y:S02]  /*dee0*/  IADD3 R20, P1, R3, R235.reuse, RZ ;  /* 0x000000eb03147210 */ /* 0x080fe40007f3e0ff */
[----:B------:R1:W-:Y:S01]  /*def0*/  LDGSTS.E.BYPASS.LTC128B.128 [R238+0x800], [R12.64], !P3 ;  /* 0x008000000cee7fae */ /* 0x0003e2000d901d74 */
[--C-:B------:R-:W-:Y:S01]  /*df00*/  IMAD.X R11, R6, 0x1, R234.reuse, P2 ;  /* 0x00000001060b7824 */ /* 0x100fe200010e06ea */
[-C--:B------:R-:W-:Y:S01]  /*df10*/  IADD3 R2, P0, R2, R235.reuse, RZ ;  /* 0x000000eb02027210 */ /* 0x080fe20007f1e0ff */
[----:B------:R-:W-:Y:S03]  /*df20*/  IMAD.X R21, R4, 0x1, R234, P1 ;  /* 0x0000000104157824 */ /* 0x000fe600008e06ea */
[-C--:B------:R-:W-:Y:S02]  /*df30*/  IADD3.X R3, R0, R234.reuse, RZ, P0, !PT ;  /* 0x000000ea00037210 */ /* 0x080fe400007fe4ff */
[----:B--2---:R-:W-:Y:S04]  /*df40*/  IADD3 R14, P5, R7, R235, RZ ;  /* 0x000000eb070e7210 */ /* 0x004fe80007fbe0ff */
[----:B------:R-:W-:Y:S05]  /*df50*/  IADD3.X R15, R8, R234, RZ, P5, !PT ;  /* 0x000000ea080f7210 */ /* 0x000fea0002ffe4ff */
[----:B------:R1:W-:Y:S04]  /*df60*/  LDGSTS.E.BYPASS.LTC128B.128 [R238+0x1000], [R14.64], !P3 ;  /* 0x010000000eee7fae */ /* 0x0003e8000d901d74 */
[----:B------:R1:W-:Y:S04]  /*df70*/  LDGSTS.E.BYPASS.LTC128B.128 [R238+0x1800], [R10.64], !P3 ;  /* 0x018000000aee7fae */ /* 0x0003e8000d901d74 */
[----:B------:R1:W-:Y:S04]  /*df80*/  LDGSTS.E.BYPASS.LTC128B.128 [R238+0x2000], [R20.64], !P3 ;  /* 0x0200000014ee7fae */ /* 0x0003e8000d901d74 */
[----:B------:R1:W-:Y:S02]  /*df90*/  LDGSTS.E.BYPASS.LTC128B.128 [R238+0x2800], [R2.64], !P3 ;  /* 0x0280000002ee7fae */ /* 0x0003e4000d901d74 */
.L_x_194:
        /* <DEDUP_REMOVED lines=175> */
.L_x_195:
[----:B------:R-:W-:Y:S01]  /*ea90*/  FMNMX.FTZ R169, R8, R165, !PT ;  /* 0x000000a508a97209 */ /* 0x000fe20007810000 */
[----:B-1----:R-:W-:Y:S01]  /*eaa0*/  LDSM.16.MT88.4 R172, [R225+0x100] ;  /* 0x00010000e1ac783b */ /* 0x002fe20000004200 */
[----:B------:R-:W-:Y:S02]  /*eab0*/  FMNMX.FTZ R3, R4, R167, !PT ;  /* 0x000000a704037209 */ /* 0x000fe40007810000 */
[----:B------:R-:W-:Y:S02]  /*eac0*/  FMNMX.FTZ R169, R9, R169, !PT ;  /* 0x000000a909a97209 */ /* 0x000fe40007810000 */
[----:B------:R-:W-:Y:S02]  /*ead0*/  FMNMX.FTZ R3, R5, R3, !PT ;  /* 0x0000000305037209 */ /* 0x000fe40007810000 */
[----:B------:R-:W-:Y:S01]  /*eae0*/  FMNMX.FTZ R169, R12, R169, !PT ;  /* 0x000000a90ca97209 */ /* 0x000fe20007810000 */
[----:B------:R-:W-:Y:S01]  /*eaf0*/  LDSM.16.MT88.4 R176, [R220+0x100] ;  /* 0x00010000dcb0783b */ /* 0x000fe20000004200 */
[----:B------:R-:W-:Y:S02]  /*eb00*/  FMNMX.FTZ R3, R16, R3, !PT ;  /* 0x0000000310037209 */ /* 0x000fe40007810000 */
[----:B------:R-:W-:Y:S02]  /*eb10*/  FMNMX.FTZ R169, R13, R169, !PT ;  /* 0x000000a90da97209 */ /* 0x000fe40007810000 */
        /* <DEDUP_REMOVED lines=82> */
[----:B------:R-:W-:Y:S01]  /*f040*/  SHFL.BFLY PT, R171, R3, 0x2, 0x1f ;  /* 0x0c401f0003ab7f89 */ /* 0x000fe200000e0000 */
[----:B------:R-:W-:Y:S02]  /*f050*/  ISETP.GT.AND P0, PT, R243, UR6, PT ;  /* 0x00000006f3007c0c */ /* 0x000fe4000bf04270 */
[----:B------:R-:W-:Y:S02]  /*f060*/  FMNMX.FTZ R2, R99, R2, !PT ;  /* 0x0000000263027209 */ /* 0x000fe40007810000 */
[----:B------:R-:W-:Y:S03]  /*f070*/  IADD3 R243, R243, -0x1, RZ ;  /* 0xfffffffff3f37810 */ /* 0x000fe60007ffe0ff */
[----:B------:R-:W-:Y:S08]  /*f080*/  SHFL.BFLY PT, R168, R169, 0x2, 0x1f ;  /* 0x0c401f00a9a87f89 */ /* 0x000ff000000e0000 */
[----:B------:R-:W1:Y:S02]  /*f090*/  SHFL.BFLY PT, R170, R2, 0x2, 0x1f ;  /* 0x0c401f0002aa7f89 */ /* 0x000e6400000e0000 */
[----:B-1----:R-:W-:Y:S02]  /*f0a0*/  FMNMX.FTZ R170, R2, R170, !PT ;  /* 0x000000aa02aa7209 */ /* 0x002fe40007810000 */
[----:B------:R-:W-:Y:S02]  /*f0b0*/  FMNMX.FTZ R171, R3, R171, !PT ;  /* 0x000000ab03ab7209 */ /* 0x000fe40007810000 */
[----:B------:R-:W-:Y:S02]  /*f0c0*/  FMNMX.FTZ R168, R169, R168, !PT ;  /* 0x000000a8a9a87209 */ /* 0x000fe40007810000 */
[----:B------:R-:W1:Y:S01]  /*f0d0*/  SHFL.BFLY PT, R2, R170, 0x1, 0x1f ;  /* 0x0c201f00aa027f89 */ /* 0x000e6200000e0000 */
[----:B------:R-:W-:Y:S04]  /*f0e0*/  FMNMX.FTZ R169, R75, R0, !PT ;  /* 0x000000004ba97209 */ /* 0x000fe80007810000 */
[----:B------:R-:W-:Y:S03]  /*f0f0*/  FMNMX.FTZ R169, R78, R169, !PT ;  /* 0x000000a94ea97209 */ /* 0x000fe60007810000 */
[----:B------:R-:W2:Y:S01]  /*f100*/  SHFL.BFLY PT, R3, R171, 0x1, 0x1f ;  /* 0x0c201f00ab037f89 */ /* 0x000ea200000e0000 */
[----:B------:R-:W-:Y:S04]  /*f110*/  FMNMX.FTZ R169, R79, R169, !PT ;  /* 0x000000a94fa97209 */ /* 0x000fe80007810000 */
[----:B------:R-:W-:Y:S03]  /*f120*/  FMNMX.FTZ R169, R90, R169, !PT ;  /* 0x000000a95aa97209 */ /* 0x000fe60007810000 */
[----:B------:R-:W3:Y:S01]  /*f130*/  SHFL.BFLY PT, R0, R168, 0x1, 0x1f ;  /* 0x0c201f00a8007f89 */ /* 0x000ee200000e0000 */
[----:B------:R-:W-:Y:S04]  /*f140*/  FMNMX.FTZ R169, R91, R169, !PT ;  /* 0x000000a95ba97209 */ /* 0x000fe80007810000 */
[----:B------:R-:W-:Y:S02]  /*f150*/  FMNMX.FTZ R169, R94, R169, !PT ;  /* 0x000000a95ea97209 */ /* 0x000fe40007810000 */
[----:B-1----:R-:W-:Y:S02]  /*f160*/  FMNMX.FTZ R2, R170, R2, !PT ;  /* 0x00000002aa027209 */ /* 0x002fe40007810000 */
[----:B------:R-:W-:Y:S03]  /*f170*/  FMNMX.FTZ R169, R95, R169, !PT ;  /* 0x000000a95fa97209 */ /* 0x000fe60007810000 */
[C---:B------:R-:W-:Y:S02]  /*f180*/  FMUL.FTZ R202, R2.reuse, c[0x0][0x2d0] ;  /* 0x0000b40002ca7a20 */ /* 0x040fe40000410000 */
[----:B------:R-:W-:Y:S01]  /*f190*/  FADD.FTZ R166, -R2, R166 ;  /* 0x000000a602a67221 */ /* 0x000fe20000010100 */
[----:B--2---:R-:W-:Y:S01]  /*f1a0*/  FMNMX.FTZ R3, R171, R3, !PT ;  /* 0x00000003ab037209 */ /* 0x004fe20007810000 */
[--C-:B------:R-:W-:Y:S02]  /*f1b0*/  FFMA.FTZ R211, R50, c[0x0][0x2d0], -R202.reuse ;  /* 0x0000b40032d37a23 */ /* 0x100fe400000108ca */
[--C-:B------:R-:W-:Y:S02]  /*f1c0*/  FFMA.FTZ R244, R51, c[0x0][0x2d0], -R202.reuse ;  /* 0x0000b40033f47a23 */ /* 0x100fe400000108ca */
[--C-:B------:R-:W-:Y:S02]  /*f1d0*/  FFMA.FTZ R55, R55, c[0x0][0x2d0], -R202.reuse ;  /* 0x0000b40037377a23 */ /* 0x100fe400000108ca */
[----:B------:R-:W-:Y:S01]  /*f1e0*/  MUFU.EX2 R211, R211 ;  /* 0x000000d300d37308 */ /* 0x000fe20000000800 */
[----:B------:R-:W-:Y:S01]  /*f1f0*/  FMUL.FTZ R203, R3, c[0x0][0x2d0] ;  /* 0x0000b40003cb7a20 */ /* 0x000fe20000410000 */
[----:B---3--:R-:W-:Y:S01]  /*f200*/  FMNMX.FTZ R0, R168, R0, !PT ;  /* 0x00000000a8007209 */ /* 0x008fe20007810000 */
[--C-:B------:R-:W-:Y:S01]  /*f210*/  FFMA.FTZ R182, R18, c[0x0][0x2d0], -R202.reuse ;  /* 0x0000b40012b67a23 */ /* 0x100fe200000108ca */
[----:B------:R-:W1:Y:S01]  /*f220*/  SHFL.BFLY PT, R168, R169, 0x2, 0x1f ;  /* 0x0c401f00a9a87f89 */ /* 0x000e6200000e0000 */
[--C-:B------:R-:W-:Y:S02]  /*f230*/  FFMA.FTZ R209, R48, c[0x0][0x2d0], -R203.reuse ;  /* 0x0000b40030d17a23 */ /* 0x100fe400000108cb */
[--C-:B------:R-:W-:Y:S02]  /*f240*/  FFMA.FTZ R210, R49, c[0x0][0x2d0], -R203.reuse ;  /* 0x0000b40031d27a23 */ /* 0x100fe400000108cb */
[--C-:B------:R-:W-:Y:S01]  /*f250*/  FFMA.FTZ R52, R52, c[0x0][0x2d0], -R203.reuse ;  /* 0x0000b40034347a23 */ /* 0x100fe200000108cb */
[----:B------:R-:W-:Y:S01]  /*f260*/  MUFU.EX2 R182, R182 ;  /* 0x000000b600b67308 */ /* 0x000fe20000000800 */
[--C-:B------:R-:W-:Y:S01]  /*f270*/  FFMA.FTZ R53, R53, c[0x0][0x2d0], -R203.reuse ;  /* 0x0000b40035357a23 */ /* 0x100fe200000108cb */
[----:B------:R-:W-:Y:S01]  /*f280*/  LDSM.16.MT88.4 R48, [R219+0x900] ;  /* 0x00090000db30783b */ /* 0x000fe20000004200 */
[--C-:B------:R-:W-:Y:S02]  /*f290*/  FFMA.FTZ R171, R16, c[0x0][0x2d0], -R203.reuse ;  /* 0x0000b40010ab7a23 */ /* 0x100fe400000108cb */
[----:B------:R-:W-:Y:S02]  /*f2a0*/  FFMA.FTZ R180, R17, c[0x0][0x2d0], -R203 ;  /* 0x0000b40011b47a23 */ /* 0x000fe400000108cb */
[----:B------:R-:W-:Y:S02]  /*f2b0*/  FMUL.FTZ R201, R0, c[0x0][0x2d0] ;  /* 0x0000b40000c97a20 */ /* 0x000fe40000410000 */
[--C-:B------:R-:W-:Y:S01]  /*f2c0*/  FFMA.FTZ R35, R35, c[0x0][0x2d0], -R202.reuse ;  /* 0x0000b40023237a23 */ /* 0x100fe200000108ca */
[----:B------:R-:W-:Y:S01]  /*f2d0*/  MUFU.EX2 R171, R171 ;  /* 0x000000ab00ab7308 */ /* 0x000fe20000000800 */
[--C-:B------:R-:W-:Y:S02]  /*f2e0*/  FFMA.FTZ R249, R44, c[0x0][0x2d0], -R201.reuse ;  /* 0x0000b4002cf97a23 */ /* 0x100fe400000108c9 */
[--C-:B------:R-:W-:Y:S02]  /*f2f0*/  FFMA.FTZ R250, R45, c[0x0][0x2d0], -R201.reuse ;  /* 0x0000b4002dfa7a23 */ /* 0x100fe400000108c9 */
[----:B------:R-:W-:Y:S02]  /*f300*/  FFMA.FTZ R57, R57, c[0x0][0x2d0], -R201 ;  /* 0x0000b40039397a23 */ /* 0x000fe400000108c9 */
[--C-:B------:R-:W-:Y:S01]  /*f310*/  FFMA.FTZ R193, R20, c[0x0][0x2d0], -R203.reuse ;  /* 0x0000b40014c17a23 */ /* 0x100fe200000108cb */
[----:B-1----:R-:W-:Y:S01]  /*f320*/  FMNMX.FTZ R169, R169, R168, !PT ;  /* 0x000000a8a9a97209 */ /* 0x002fe20007810000 */
[--C-:B------:R-:W-:Y:S01]  /*f330*/  FFMA.FTZ R194, R21, c[0x0][0x2d0], -R203.reuse ;  /* 0x0000b40015c27a23 */ /* 0x100fe200000108cb */
[----:B------:R-:W-:Y:S01]  /*f340*/  MUFU.EX2 R180, R180 ;  /* 0x000000b400b47308 */ /* 0x000fe20000000800 */
[--C-:B------:R-:W-:Y:S02]  /*f350*/  FFMA.FTZ R195, R22, c[0x0][0x2d0], -R202.reuse ;  /* 0x0000b40016c37a23 */ /* 0x100fe400000108ca */
[--C-:B------:R-:W-:Y:S01]  /*f360*/  FFMA.FTZ R196, R23, c[0x0][0x2d0], -R202.reuse ;  /* 0x0000b40017c47a23 */ /* 0x100fe200000108ca */
[----:B------:R-:W1:Y:S01]  /*f370*/  SHFL.BFLY PT, R168, R169, 0x1, 0x1f ;  /* 0x0c201f00a9a87f89 */ /* 0x000e6200000e0000 */
[----:B------:R-:W-:Y:S02]  /*f380*/  FFMA.FTZ R198, R33, c[0x0][0x2d0], -R203 ;  /* 0x0000b40021c67a23 */ /* 0x000fe400000108cb */
[--C-:B------:R-:W-:Y:S02]  /*f390*/  FFMA.FTZ R199, R34, c[0x0][0x2d0], -R202.reuse ;  /* 0x0000b40022c77a23 */ /* 0x100fe400000108ca */
[----:B------:R-:W-:Y:S01]  /*f3a0*/  FMUL.FTZ R166, R166, c[0x0][0x2d0] ;  /* 0x0000b400a6a67a20 */ /* 0x000fe20000410000 */
[----:B------:R-:W-:Y:S01]  /*f3b0*/  MUFU.EX2 R193, R193 ;  /* 0x000000c100c17308 */ /* 0x000fe20000000800 */
[--C-:B------:R-:W-:Y:S02]  /*f3c0*/  FFMA.FTZ R186, R12, c[0x0][0x2d0], -R201.reuse ;  /* 0x0000b4000cba7a23 */ /* 0x100fe400000108c9 */
[----:B------:R-:W-:Y:S02]  /*f3d0*/  FFMA.FTZ R187, R13, c[0x0][0x2d0], -R201 ;  /* 0x0000b4000dbb7a23 */ /* 0x000fe400000108c9 */
[--C-:B------:R-:W-:Y:S02]  /*f3e0*/  FFMA.FTZ R197, R32, c[0x0][0x2d0], -R203.reuse ;  /* 0x0000b40020c57a23 */ /* 0x100fe400000108cb */
[--C-:B------:R-:W-:Y:S02]  /*f3f0*/  FFMA.FTZ R205, R36, c[0x0][0x2d0], -R203.reuse ;  /* 0x0000b40024cd7a23 */ /* 0x100fe400000108cb */
[----:B------:R-:W-:Y:S01]  /*f400*/  FFMA.FTZ R206, R37, c[0x0][0x2d0], -R203 ;  /* 0x0000b40025ce7a23 */ /* 0x000fe200000108cb */
[----:B------:R-:W2:Y:S01]  /*f410*/  MUFU.EX2 R166, R166 ;  /* 0x000000a600a67308 */ /* 0x000ea20000000800 */
[--C-:B------:R-:W-:Y:S02]  /*f420*/  FFMA.FTZ R207, R38, c[0x0][0x2d0], -R202.reuse ;  /* 0x0000b40026cf7a23 */ /* 0x100fe400000108ca */
[--C-:B------:R-:W-:Y:S02]  /*f430*/  FFMA.FTZ R208, R39, c[0x0][0x2d0], -R202.reuse ;  /* 0x0000b40027d07a23 */ /* 0x100fe400000108ca */
[--C-:B------:R-:W-:Y:S02]  /*f440*/  FFMA.FTZ R245, R40, c[0x0][0x2d0], -R201.reuse ;  /* 0x0000b40028f57a23 */ /* 0x100fe400000108c9 */
[----:B------:R-:W-:Y:S01]  /*f450*/  FFMA.FTZ R246, R41, c[0x0][0x2d0], -R201 ;  /* 0x0000b40029f67a23 */ /* 0x000fe200000108c9 */
[----:B-1----:R-:W-:Y:S01]  /*f460*/  FMNMX.FTZ R168, R169, R168, !PT ;  /* 0x000000a8a9a87209 */ /* 0x002fe20007810000 */
[----:B------:R-:W-:Y:S01]  /*f470*/  FFMA.FTZ R169, R19, c[0x0][0x2d0], -R202 ;  /* 0x0000b40013a97a23 */ /* 0x000fe200000108ca */
[----:B------:R-:W-:Y:S01]  /*f480*/  MUFU.EX2 R186, R186 ;  /* 0x000000ba00ba7308 */ /* 0x000fe20000000800 */
[----:B------:R-:W-:Y:S02]  /*f490*/  FADD.FTZ R167, -R3, R167 ;  /* 0x000000a703a77221 */ /* 0x000fe40000010100 */
[----:B------:R-:W-:Y:S02]  /*f4a0*/  FMUL.FTZ R200, R168, c[0x0][0x2d0] ;  /* 0x0000b400a8c87a20 */ /* 0x000fe40000410000 */
[----:B------:R-:W-:Y:S02]  /*f4b0*/  FMUL.FTZ R167, R167, c[0x0][0x2d0] ;  /* 0x0000b400a7a77a20 */ /* 0x000fe40000410000 */
[--C-:B------:R-:W-:Y:S02]  /*f4c0*/  FFMA.FTZ R251, R46, c[0x0][0x2d0], -R200.reuse ;  /* 0x0000b4002efb7a23 */ /* 0x100fe400000108c8 */
[--C-:B------:R-:W-:Y:S01]  /*f4d0*/  FFMA.FTZ R252, R47, c[0x0][0x2d0], -R200.reuse ;  /* 0x0000b4002ffc7a23 */ /* 0x100fe200000108c8 */
[----:B------:R-:W-:Y:S01]  /*f4e0*/  MUFU.EX2 R169, R169 ;  /* 0x000000a900a97308 */ /* 0x000fe20000000800 */
[----:B------:R-:W-:Y:S01]  /*f4f0*/  LDSM.16.MT88.4 R44, [R225+0x1100] ;  /* 0x00110000e12c783b */ /* 0x000fe20000004200 */
[--C-:B------:R-:W-:Y:S02]  /*f500*/  FFMA.FTZ R59, R59, c[0x0][0x2d0], -R200.reuse ;  /* 0x0000b4003b3b7a23 */ /* 0x100fe400000108c8 */
[C---:B--2---:R-:W-:Y:S02]  /*f510*/  FMUL.FTZ R18, R166.reuse, R150 ;  /* 0x00000096a6127220 */ /* 0x044fe40000410000 */
[C---:B------:R-:W-:Y:S02]  /*f520*/  FMUL.FTZ R19, R166.reuse, R151 ;  /* 0x00000097a6137220 */ /* 0x040fe40000410000 */
[C---:B------:R-:W-:Y:S02]  /*f530*/  FMUL.FTZ R22, R166.reuse, R146 ;  /* 0x00000092a6167220 */ /* 0x040fe40000410000 */
[----:B------:R-:W1:Y:S01]  /*f540*/  MUFU.EX2 R167, R167 ;  /* 0x000000a700a77308 */ /* 0x000e620000000800 */
[C---:B------:R-:W-:Y:S02]  /*f550*/  FMUL.FTZ R23, R166.reuse, R147 ;  /* 0x00000093a6177220 */ /* 0x040fe40000410000 */
[--C-:B------:R-:W-:Y:S02]  /*f560*/  FFMA.FTZ R204, R31, c[0x0][0x2d0], -R200.reuse ;  /* 0x0000b4001fcc7a23 */ /* 0x100fe400000108c8 */
[C---:B------:R-:W-:Y:S02]  /*f570*/  FMUL.FTZ R38, R166.reuse, R130 ;  /* 0x00000082a6267220 */ /* 0x040fe40000410000 */
[----:B------:R-:W-:Y:S02]  /*f580*/  FMUL.FTZ R39, R166, R131 ;  /* 0x00000083a6277220 */ /* 0x000fe40000410000 */
[--C-:B------:R-:W-:Y:S01]  /*f590*/  FFMA.FTZ R190, R14, c[0x0][0x2d0], -R200.reuse ;  /* 0x0000b4000ebe7a23 */ /* 0x100fe200000108c8 */
[----:B------:R-:W-:Y:S01]  /*f5a0*/  MUFU.EX2 R187, R187 ;  /* 0x000000bb00bb7308 */ /* 0x000fe20000000800 */
[C---:B------:R-:W-:Y:S02]  /*f5b0*/  FMUL.FTZ R102, R166.reuse, R102 ;  /* 0x00000066a6667220 */ /* 0x040fe40000410000 */
[C---:B------:R-:W-:Y:S02]  /*f5c0*/  FMUL.FTZ R103, R166.reuse, R103 ;  /* 0x00000067a6677220 */ /* 0x040fe40000410000 */
[C---:B------:R-:W-:Y:S02]  /*f5d0*/  FMUL.FTZ R106, R166.reuse, R106 ;  /* 0x0000006aa66a7220 */ /* 0x040fe40000410000 */
[C---:B------:R-:W-:Y:S02]  /*f5e0*/  FMUL.FTZ R107, R166.reuse, R107 ;  /* 0x0000006ba66b7220 */ /* 0x040fe40000410000 */
[C---:B------:R-:W-:Y:S01]  /*f5f0*/  FMUL.FTZ R114, R166.reuse, R114 ;  /* 0x00000072a6727220 */ /* 0x040fe20000410000 */
[----:B------:R-:W-:Y:S01]  /*f600*/  MUFU.EX2 R190, R190 ;  /* 0x000000be00be7308 */ /* 0x000fe20000000800 */
[C---:B------:R-:W-:Y:S02]  /*f610*/  FMUL.FTZ R115, R166.reuse, R115 ;  /* 0x00000073a6737220 */ /* 0x040fe40000410000 */
[----:B------:R-:W-:Y:S02]  /*f620*/  FMUL.FTZ R118, R166, R118 ;  /* 0x00000076a6767220 */ /* 0x000fe40000410000 */
[C---:B-1----:R-:W-:Y:S02]  /*f630*/  FMUL.FTZ R16, R167.reuse, R148 ;  /* 0x00000094a7107220 */ /* 0x042fe40000410000 */
[C---:B------:R-:W-:Y:S02]  /*f640*/  FMUL.FTZ R17, R167.reuse, R149 ;  /* 0x00000095a7117220 */ /* 0x040fe40000410000 */
[----:B------:R-:W-:Y:S01]  /*f650*/  LDSM.16.MT88.4 R148, [R225+0x2900] ;  /* 0x00290000e194783b */ /* 0x000fe20000004200 */
[----:B------:R-:W1:Y:S01]  /*f660*/  MUFU.EX2 R194, R194 ;  /* 0x000000c200c27308 */ /* 0x000e620000000800 */
[C---:B------:R-:W-:Y:S02]  /*f670*/  FMUL.FTZ R20, R167.reuse, R144 ;  /* 0x00000090a7147220 */ /* 0x040fe40000410000 */
[C---:B------:R-:W-:Y:S02]  /*f680*/  FMUL.FTZ R21, R167.reuse, R145 ;  /* 0x00000091a7157220 */ /* 0x040fe40000410000 */
[C---:B------:R-:W-:Y:S02]  /*f690*/  FMUL.FTZ R36, R167.reuse, R128 ;  /* 0x00000080a7247220 */ /* 0x040fe40000410000 */
[----:B------:R-:W2:Y:S01]  /*f6a0*/  LDSM.16.MT88.4 R144, [R219+0x100] ;  /* 0x00010000db90783b */ /* 0x000ea20000004200 */
[C---:B------:R-:W-:Y:S02]  /*f6b0*/  FMUL.FTZ R37, R167.reuse, R129 ;  /* 0x00000081a7257220 */ /* 0x040fe40000410000 */
[----:B------:R-:W-:Y:S01]  /*f6c0*/  MUFU.EX2 R195, R195 ;  /* 0x000000c300c37308 */ /* 0x000fe20000000800 */
[C---:B------:R-:W-:Y:S02]  /*f6d0*/  FMUL.FTZ R100, R167.reuse, R100 ;  /* 0x00000064a7647220 */ /* 0x040fe40000410000 */
[C---:B------:R-:W-:Y:S02]  /*f6e0*/  FMUL.FTZ R101, R167.reuse, R101 ;  /* 0x00000065a7657220 */ /* 0x040fe40000410000 */
[C---:B------:R-:W-:Y:S02]  /*f6f0*/  FMUL.FTZ R104, R167.reuse, R104 ;  /* 0x00000068a7687220 */ /* 0x040fe40000410000 */
[C---:B------:R-:W-:Y:S02]  /*f700*/  FMUL.FTZ R105, R167.reuse, R105 ;  /* 0x00000069a7697220 */ /* 0x040fe40000410000 */
[C---:B------:R-:W-:Y:S01]  /*f710*/  FMUL.FTZ R112, R167.reuse, R112 ;  /* 0x00000070a7707220 */ /* 0x040fe20000410000 */
[----:B------:R-:W3:Y:S01]  /*f720*/  MUFU.EX2 R196, R196 ;  /* 0x000000c400c47308 */ /* 0x000ee20000000800 */
[C---:B------:R-:W-:Y:S02]  /*f730*/  FMUL.FTZ R113, R167.reuse, R113 ;  /* 0x00000071a7717220 */ /* 0x040fe40000410000 */
[C---:B------:R-:W-:Y:S01]  /*f740*/  FMUL.FTZ R116, R167.reuse, R116 ;  /* 0x00000074a7747220 */ /* 0x040fe20000410000 */
[----:B-1----:R-:W-:Y:S01]  /*f750*/  F2FP.PACK_AB R128, R194, R193 ;  /* 0x000000c1c280723e */ /* 0x002fe200000000ff */
[----:B------:R-:W-:Y:S02]  /*f760*/  FMUL.FTZ R117, R167, R117 ;  /* 0x00000075a7757220 */ /* 0x000fe40000410000 */
[----:B------:R-:W-:Y:S02]  /*f770*/  FMUL.FTZ R119, R166, R119 ;  /* 0x00000077a6777220 */ /* 0x000fe40000410000 */
[--C-:B------:R-:W-:Y:S01]  /*f780*/  FFMA.FTZ R247, R42, c[0x0][0x2d0], -R200.reuse ;  /* 0x0000b4002af77a23 */ /* 0x100fe200000108c8 */
[----:B------:R-:W-:Y:S01]  /*f790*/  MUFU.EX2 R197, R197 ;  /* 0x000000c500c57308 */ /* 0x000fe20000000800 */
[----:B------:R-:W-:Y:S02]  /*f7a0*/  FFMA.FTZ R248, R43, c[0x0][0x2d0], -R200 ;  /* 0x0000b4002bf87a23 */ /* 0x000fe400000108c8 */
[--C-:B------:R-:W-:Y:S02]  /*f7b0*/  FFMA.FTZ R183, R4, c[0x0][0x2d0], -R203.reuse ;  /* 0x0000b40004b77a23 */ /* 0x100fe400000108cb */
[----:B------:R-:W-:Y:S02]  /*f7c0*/  FMUL.FTZ R4, R167, R160 ;  /* 0x000000a0a7047220 */ /* 0x000fe40000410000 */
[----:B------:R-:W-:Y:S02]  /*f7d0*/  FFMA.FTZ R170, R5, c[0x0][0x2d0], -R203 ;  /* 0x0000b40005aa7a23 */ /* 0x000fe400000108cb */
[----:B------:R-:W-:Y:S01]  /*f7e0*/  FMUL.FTZ R5, R167, R161 ;  /* 0x000000a1a7057220 */ /* 0x000fe20000410000 */
[----:B------:R-:W-:Y:S01]  /*f7f0*/  MUFU.EX2 R183, R183 ;  /* 0x000000b700b77308 */ /* 0x000fe20000000800 */
[--C-:B------:R-:W-:Y:S02]  /*f800*/  FFMA.FTZ R184, R6, c[0x0][0x2d0], -R202.reuse ;  /* 0x0000b40006b87a23 */ /* 0x100fe400000108ca */
[----:B------:R-:W-:Y:S01]  /*f810*/  FMUL.FTZ R6, R166, R162 ;  /* 0x000000a2a6067220 */ /* 0x000fe20000410000 */
[----:B---3--:R-:W-:Y:S01]  /*f820*/  F2FP.PACK_AB R129, R196, R195 ;  /* 0x000000c3c481723e */ /* 0x008fe200000000ff */
[----:B------:R-:W-:Y:S01]  /*f830*/  FFMA.FTZ R181, R7, c[0x0][0x2d0], -R202 ;  /* 0x0000b40007b57a23 */ /* 0x000fe200000108ca */
[----:B------:R-:W-:Y:S01]  /*f840*/  F2FP.PACK_AB R162, R180, R171 ;  /* 0x000000abb4a2723e */ /* 0x000fe200000000ff */
[----:B------:R-:W-:Y:S01]  /*f850*/  FMUL.FTZ R7, R166, R163 ;  /* 0x000000a3a6077220 */ /* 0x000fe20000410000 */
[----:B------:R-:W-:Y:S01]  /*f860*/  F2FP.PACK_AB R163, R169, R182 ;  /* 0x000000b6a9a3723e */ /* 0x000fe200000000ff */
[----:B------:R-:W-:Y:S01]  /*f870*/  FADD.FTZ R165, -R0, R165 ;  /* 0x000000a500a57221 */ /* 0x000fe20000010100 */
[----:B------:R-:W1:Y:S01]  /*f880*/  MUFU.EX2 R170, R170 ;  /* 0x000000aa00aa7308 */ /* 0x000e620000000800 */
[----:B------:R-:W-:Y:S02]  /*f890*/  FADD.FTZ R164, -R168, R164 ;  /* 0x000000a4a8a47221 */ /* 0x000fe40000010100 */
[----:B------:R-:W-:Y:S02]  /*f8a0*/  FMUL.FTZ R165, R165, c[0x0][0x2d0] ;  /* 0x0000b400a5a57a20 */ /* 0x000fe40000410000 */
[----:B------:R-:W-:Y:S02]  /*f8b0*/  FMUL.FTZ R164, R164, c[0x0][0x2d0] ;  /* 0x0000b400a4a47a20 */ /* 0x000fe40000410000 */
[--C-:B------:R-:W-:Y:S02]  /*f8c0*/  FFMA.FTZ R188, R8, c[0x0][0x2d0], -R201.reuse ;  /* 0x0000b40008bc7a23 */ /* 0x100fe400000108c9 */
[----:B------:R-:W-:Y:S01]  /*f8d0*/  FFMA.FTZ R185, R9, c[0x0][0x2d0], -R201 ;  /* 0x0000b40009b97a23 */ /* 0x000fe200000108c9 */
[----:B------:R-:W-:Y:S01]  /*f8e0*/  MUFU.EX2 R184, R184 ;  /* 0x000000b800b87308 */ /* 0x000fe20000000800 */
[--C-:B------:R-:W-:Y:S02]  /*f8f0*/  FFMA.FTZ R192, R10, c[0x0][0x2d0], -R200.reuse ;  /* 0x0000b4000ac07a23 */ /* 0x100fe400000108c8 */
[--C-:B------:R-:W-:Y:S02]  /*f900*/  FFMA.FTZ R189, R11, c[0x0][0x2d0], -R200.reuse ;  /* 0x0000b4000bbd7a23 */ /* 0x100fe400000108c8 */
[----:B------:R-:W-:Y:S02]  /*f910*/  FFMA.FTZ R191, R15, c[0x0][0x2d0], -R200 ;  /* 0x0000b4000fbf7a23 */ /* 0x000fe400000108c8 */
[--C-:B------:R-:W-:Y:S02]  /*f920*/  FFMA.FTZ R64, R64, c[0x0][0x2d0], -R203.reuse ;  /* 0x0000b40040407a23 */ /* 0x100fe400000108cb */
[----:B------:R-:W-:Y:S01]  /*f930*/  FFMA.FTZ R65, R65, c[0x0][0x2d0], -R203 ;  /* 0x0000b40041417a23 */ /* 0x000fe200000108cb */
[----:B------:R-:W3:Y:S01]  /*f940*/  MUFU.EX2 R181, R181 ;  /* 0x000000b500b57308 */ /* 0x000ee20000000800 */
[--C-:B------:R-:W-:Y:S02]  /*f950*/  FFMA.FTZ R66, R66, c[0x0][0x2d0], -R202.reuse ;  /* 0x0000b40042427a23 */ /* 0x100fe400000108ca */
[----:B------:R-:W-:Y:S01]  /*f960*/  FFMA.FTZ R67, R67, c[0x0][0x2d0], -R202 ;  /* 0x0000b40043437a23 */ /* 0x000fe200000108ca */
[----:B-1----:R-:W-:Y:S01]  /*f970*/  F2FP.PACK_AB R160, R170, R183 ;  /* 0x000000b7aaa0723e */ /* 0x002fe200000000ff */
[--C-:B------:R-:W-:Y:S02]  /*f980*/  FFMA.FTZ R60, R60, c[0x0][0x2d0], -R201.reuse ;  /* 0x0000b4003c3c7a23 */ /* 0x100fe400000108c9 */
[----:B------:R-:W-:Y:S02]  /*f990*/  FFMA.FTZ R61, R61, c[0x0][0x2d0], -R201 ;  /* 0x0000b4003d3d7a23 */ /* 0x000fe400000108c9 */
[--C-:B------:R-:W-:Y:S01]  /*f9a0*/  FFMA.FTZ R62, R62, c[0x0][0x2d0], -R200.reuse ;  /* 0x0000b4003e3e7a23 */ /* 0x100fe200000108c8 */
[----:B------:R-:W1:Y:S01]  /*f9b0*/  MUFU.EX2 R165, R165 ;  /* 0x000000a500a57308 */ /* 0x000e620000000800 */
[----:B------:R-:W-:Y:S02]  /*f9c0*/  FFMA.FTZ R63, R63, c[0x0][0x2d0], -R200 ;  /* 0x0000b4003f3f7a23 */ /* 0x000fe400000108c8 */
[--C-:B------:R-:W-:Y:S02]  /*f9d0*/  FFMA.FTZ R68, R68, c[0x0][0x2d0], -R203.reuse ;  /* 0x0000b40044447a23 */ /* 0x100fe400000108cb */
[--C-:B------:R-:W-:Y:S02]  /*f9e0*/  FFMA.FTZ R69, R69, c[0x0][0x2d0], -R203.reuse ;  /* 0x0000b40045457a23 */ /* 0x100fe400000108cb */
[--C-:B------:R-:W-:Y:S02]  /*f9f0*/  FFMA.FTZ R70, R70, c[0x0][0x2d0], -R202.reuse ;  /* 0x0000b40046467a23 */ /* 0x100fe400000108ca */
[--C-:B------:R-:W-:Y:S01]  /*fa00*/  FFMA.FTZ R71, R71, c[0x0][0x2d0], -R202.reuse ;  /* 0x0000b40047477a23 */ /* 0x100fe200000108ca */
[----:B------:R-:W4:Y:S01]  /*fa10*/  MUFU.EX2 R164, R164 ;  /* 0x000000a400a47308 */ /* 0x000f220000000800 */
[--C-:B------:R-:W-:Y:S02]  /*fa20*/  FFMA.FTZ R80, R80, c[0x0][0x2d0], -R203.reuse ;  /* 0x0000b40050507a23 */ /* 0x100fe400000108cb */
[----:B------:R-:W-:Y:S01]  /*fa30*/  FFMA.FTZ R81, R81, c[0x0][0x2d0], -R203 ;  /* 0x0000b40051517a23 */ /* 0x000fe200000108cb */
[----:B---3--:R-:W-:Y:S01]  /*fa40*/  F2FP.PACK_AB R161, R181, R184 ;  /* 0x000000b8b5a1723e */ /* 0x008fe200000000ff */
[--C-:B------:R-:W-:Y:S02]  /*fa50*/  FFMA.FTZ R82, R82, c[0x0][0x2d0], -R202.reuse ;  /* 0x0000b40052527a23 */ /* 0x100fe400000108ca */
[----:B------:R-:W-:Y:S02]  /*fa60*/  FFMA.FTZ R83, R83, c[0x0][0x2d0], -R202 ;  /* 0x0000b40053537a23 */ /* 0x000fe400000108ca */
[--C-:B------:R-:W-:Y:S01]  /*fa70*/  FFMA.FTZ R72, R72, c[0x0][0x2d0], -R201.reuse ;  /* 0x0000b40048487a23 */ /* 0x100fe200000108c9 */
[----:B------:R-:W-:Y:S01]  /*fa80*/  MUFU.EX2 R188, R188 ;  /* 0x000000bc00bc7308 */ /* 0x000fe20000000800 */
[-C--:B------:R-:W-:Y:S05]  /*fa90*/  HMMA.16816.F32 R4, R160, R172.reuse, R4 ;  /* 0x000000aca004723c */ /* 0x080fea0000001804 */
[C---:B-1----:R-:W-:Y:S02]  /*faa0*/  FMUL.FTZ R33, R165.reuse, R141 ;  /* 0x0000008da5217220 */ /* 0x042fe40000410000 */
[C---:B------:R-:W-:Y:S02]  /*fab0*/  FMUL.FTZ R12, R165.reuse, R152 ;  /* 0x00000098a50c7220 */ /* 0x040fe40000410000 */
[----:B------:R-:W1:Y:S03]  /*fac0*/  MUFU.EX2 R185, R185 ;  /* 0x000000b900b97308 */ /* 0x000e660000000800 */
[C---:B------:R-:W-:Y:S02]  /*fad0*/  FMUL.FTZ R13, R165.reuse, R153 ;  /* 0x00000099a50d7220 */ /* 0x040fe40000410000 */
[C---:B----4-:R-:W-:Y:S02]  /*fae0*/  FMUL.FTZ R34, R164.reuse, R142 ;  /* 0x0000008ea4227220 */ /* 0x050fe40000410000 */
[C---:B------:R-:W-:Y:S02]  /*faf0*/  FMUL.FTZ R31, R164.reuse, R135 ;  /* 0x00000087a41f7220 */ /* 0x040fe40000410000 */
[C---:B------:R-:W-:Y:S01]  /*fb00*/  FMUL.FTZ R14, R164.reuse, R154 ;  /* 0x0000009aa40e7220 */ /* 0x040fe20000410000 */
[----:B------:R-:W-:Y:S01]  /*fb10*/  MUFU.EX2 R192, R192 ;  /* 0x000000c000c07308 */ /* 0x000fe20000000800 */
[----:B------:R-:W-:Y:S02]  /*fb20*/  FMUL.FTZ R32, R165, R140 ;  /* 0x0000008ca5207220 */ /* 0x000fe40000410000 */
[--C-:B------:R-:W-:Y:S02]  /*fb30*/  FFMA.FTZ R140, R27, c[0x0][0x2d0], -R200.reuse ;  /* 0x0000b4001b8c7a23 */ /* 0x100fe400000108c8 */
[C---:B------:R-:W-:Y:S02]  /*fb40*/  FMUL.FTZ R27, R164.reuse, R139 ;  /* 0x0000008ba41b7220 */ /* 0x040fe40000410000 */
[C---:B------:R-:W-:Y:S02]  /*fb50*/  FMUL.FTZ R8, R165.reuse, R156 ;  /* 0x0000009ca5087220 */ /* 0x040fe40000410000 */
[----:B------:R-:W-:Y:S01]  /*fb60*/  FMUL.FTZ R9, R165, R157 ;  /* 0x0000009da5097220 */ /* 0x000fe20000410000 */
[----:B------:R-:W3:Y:S01]  /*fb70*/  MUFU.EX2 R189, R189 ;  /* 0x000000bd00bd7308 */ /* 0x000ee20000000800 */
[C---:B------:R-:W-:Y:S01]  /*fb80*/  FMUL.FTZ R10, R164.reuse, R158 ;  /* 0x0000009ea40a7220 */ /* 0x040fe20000410000 */
[----:B------:R-:W-:Y:S01]  /*fb90*/  F2FP.PACK_AB R158, R187, R186 ;  /* 0x000000babb9e723e */ /* 0x000fe200000000ff */
[C---:B------:R-:W-:Y:S01]  /*fba0*/  FMUL.FTZ R11, R164.reuse, R159 ;  /* 0x0000009fa40b7220 */ /* 0x040fe20000410000 */
[----:B-1----:R-:W-:Y:S01]  /*fbb0*/  F2FP.PACK_AB R156, R185, R188 ;  /* 0x000000bcb99c723e */ /* 0x002fe200000000ff */
[C---:B------:R-:W-:Y:S02]  /*fbc0*/  FMUL.FTZ R15, R164.reuse, R155 ;  /* 0x0000009ba40f7220 */ /* 0x040fe40000410000 */
[C---:B------:R-:W-:Y:S02]  /*fbd0*/  FMUL.FTZ R108, R165.reuse, R108 ;  /* 0x0000006ca56c7220 */ /* 0x040fe40000410000 */
[C---:B------:R-:W-:Y:S01]  /*fbe0*/  FMUL.FTZ R109, R165.reuse, R109 ;  /* 0x0000006da56d7220 */ /* 0x040fe20000410000 */
[----:B------:R-:W1:Y:S01]  /*fbf0*/  MUFU.EX2 R191, R191 ;  /* 0x000000bf00bf7308 */ /* 0x000e620000000800 */
[C---:B------:R-:W-:Y:S02]  /*fc00*/  FMUL.FTZ R110, R164.reuse, R110 ;  /* 0x0000006ea46e7220 */ /* 0x040fe40000410000 */
[C---:B------:R-:W-:Y:S02]  /*fc10*/  FMUL.FTZ R111, R164.reuse, R111 ;  /* 0x0000006fa46f7220 */ /* 0x040fe40000410000 */
[C---:B------:R-:W-:Y:S02]  /*fc20*/  FMUL.FTZ R120, R165.reuse, R120 ;  /* 0x00000078a5787220 */ /* 0x040fe40000410000 */
[C---:B------:R-:W-:Y:S02]  /*fc30*/  FMUL.FTZ R121, R165.reuse, R121 ;  /* 0x00000079a5797220 */ /* 0x040fe40000410000 */
[C---:B------:R-:W-:Y:S01]  /*fc40*/  FMUL.FTZ R122, R164.reuse, R122 ;  /* 0x0000007aa47a7220 */ /* 0x040fe20000410000 */
[----:B------:R-:W-:Y:S01]  /*fc50*/  MUFU.EX2 R154, R52 ;  /* 0x00000034009a7308 */ /* 0x000fe20000000800 */
[C---:B------:R-:W-:Y:S02]  /*fc60*/  FMUL.FTZ R123, R164.reuse, R123 ;  /* 0x0000007ba47b7220 */ /* 0x040fe40000410000 */
[----:B------:R-:W-:Y:S01]  /*fc70*/  FMUL.FTZ R124, R165, R124 ;  /* 0x0000007ca57c7220 */ /* 0x000fe20000410000 */
[----:B---3--:R-:W-:Y:S01]  /*fc80*/  F2FP.PACK_AB R157, R189, R192 ;  /* 0x000000c0bd9d723e */ /* 0x008fe200000000ff */
[----:B------:R-:W-:Y:S02]  /*fc90*/  FMUL.FTZ R125, R165, R125 ;  /* 0x0000007da57d7220 */ /* 0x000fe40000410000 */
[C---:B------:R-:W-:Y:S02]  /*fca0*/  FMUL.FTZ R126, R164.reuse, R126 ;  /* 0x0000007ea47e7220 */ /* 0x040fe40000410000 */
[----:B------:R-:W-:Y:S01]  /*fcb0*/  FMUL.FTZ R127, R164, R127 ;  /* 0x0000007fa47f7220 */ /* 0x000fe20000410000 */
[----:B------:R-:W-:Y:S01]  /*fcc0*/  MUFU.EX2 R152, R53 ;  /* 0x0000003500987308 */ /* 0x000fe20000000800 */
[--C-:B------:R-:W-:Y:S02]  /*fcd0*/  FFMA.FTZ R73, R73, c[0x0][0x2d0], -R201.reuse ;  /* 0x0000b40049497a23 */ /* 0x100fe400000108c9 */
[--C-:B------:R-:W-:Y:S01]  /*fce0*/  FFMA.FTZ R74, R74, c[0x0][0x2d0], -R200.reuse ;  /* 0x0000b4004a4a7a23 */ /* 0x100fe200000108c8 */
[----:B-1----:R-:W-:Y:S01]  /*fcf0*/  F2FP.PACK_AB R159, R191, R190 ;  /* 0x000000bebf9f723e */ /* 0x002fe200000000ff */
[--C-:B------:R-:W-:Y:S02]  /*fd00*/  FFMA.FTZ R75, R75, c[0x0][0x2d0], -R200.reuse ;  /* 0x0000b4004b4b7a23 */ /* 0x100fe400000108c8 */
[--C-:B------:R-:W-:Y:S02]  /*fd10*/  FFMA.FTZ R76, R76, c[0x0][0x2d0], -R201.reuse ;  /* 0x0000b4004c4c7a23 */ /* 0x100fe400000108c9 */
[--C-:B------:R-:W-:Y:S01]  /*fd20*/  FFMA.FTZ R77, R77, c[0x0][0x2d0], -R201.reuse ;  /* 0x0000b4004d4d7a23 */ /* 0x100fe200000108c9 */
[----:B------:R-:W-:Y:S01]  /*fd30*/  MUFU.EX2 R153, R55 ;  /* 0x0000003700997308 */ /* 0x000fe20000000800 */
[C---:B------:R-:W-:Y:S04]  /*fd40*/  HMMA.16816.F32 R8, R156.reuse, R172, R8 ;  /* 0x000000ac9c08723c */ /* 0x040fe80000001808 */
[--C-:B------:R-:W-:Y:S02]  /*fd50*/  FFMA.FTZ R78, R78, c[0x0][0x2d0], -R200.reuse ;  /* 0x0000b4004e4e7a23 */ /* 0x100fe400000108c8 */
[--C-:B------:R-:W-:Y:S02]  /*fd60*/  FFMA.FTZ R79, R79, c[0x0][0x2d0], -R200.reuse ;  /* 0x0000b4004f4f7a23 */ /* 0x100fe400000108c8 */
[-C--:B------:R-:W-:Y:S01]  /*fd70*/  HMMA.16816.F32 R12, R156, R174.reuse, R12 ;  /* 0x000000ae9c0c723c */ /* 0x080fe2000000180c */
[----:B------:R1:W-:Y:S03]  /*fd80*/  MUFU.EX2 R172, R35 ;  /* 0x0000002300ac7308 */ /* 0x0003e60000000800 */
[----:B------:R-:W-:Y:S02]  /*fd90*/  FFMA.FTZ R173, R24, c[0x0][0x2d0], -R201 ;  /* 0x0000b40018ad7a23 */ /* 0x000fe400000108c9 */
[----:B------:R-:W-:Y:S02]  /*fda0*/  FMUL.FTZ R24, R165, R136 ;  /* 0x00000088a5187220 */ /* 0x000fe40000410000 */
[C---:B------:R-:W-:Y:S03]  /*fdb0*/  HMMA.16816.F32 R16, R160.reuse, R174, R16 ;  /* 0x000000aea010723c */ /* 0x040fe60000001810 */
[----:B------:R-:W3:Y:S01]  /*fdc0*/  MUFU.EX2 R198, R198 ;  /* 0x000000c600c67308 */ /* 0x000ee20000000800 */
[--C-:B------:R-:W-:Y:S02]  /*fdd0*/  FFMA.FTZ R84, R84, c[0x0][0x2d0], -R203.reuse ;  /* 0x0000b40054547a23 */ /* 0x100fe400000108cb */
[----:B------:R-:W-:Y:S02]  /*fde0*/  FFMA.FTZ R85, R85, c[0x0][0x2d0], -R203 ;  /* 0x0000b40055557a23 */ /* 0x000fe400000108cb */
[-C--:B------:R-:W-:Y:S04]  /*fdf0*/  HMMA.16816.F32 R20, R160, R176.reuse, R20 ;  /* 0x000000b0a014723c */ /* 0x080fe80000001814 */
[--C-:B------:R-:W-:Y:S01]  /*fe00*/  FFMA.FTZ R174, R25, c[0x0][0x2d0], -R201.reuse ;  /* 0x0000b40019ae7a23 */ /* 0x100fe200000108c9 */
[----:B------:R-:W4:Y:S01]  /*fe10*/  MUFU.EX2 R199, R199 ;  /* 0x000000c700c77308 */ /* 0x000f220000000800 */
[----:B------:R-:W-:Y:S02]  /*fe20*/  FMUL.FTZ R25, R165, R137 ;  /* 0x00000089a5197220 */ /* 0x000fe40000410000 */
[----:B------:R-:W-:Y:S04]  /*fe30*/  FFMA.FTZ R175, R26, c[0x0][0x2d0], -R200 ;  /* 0x0000b4001aaf7a23 */ /* 0x000fe800000108c8 */
[C---:B-1----:R-:W-:Y:S02]  /*fe40*/  FMUL.FTZ R35, R164.reuse, R143 ;  /* 0x0000008fa4237220 */ /* 0x042fe40000410000 */
[----:B------:R-:W-:Y:S01]  /*fe50*/  FMUL.FTZ R26, R164, R138 ;  /* 0x0000008aa41a7220 */ /* 0x000fe20000410000 */
[----:B------:R-:W-:Y:S01]  /*fe60*/  MUFU.EX2 R245, R245 ;  /* 0x000000f500f57308 */ /* 0x000fe20000000800 */
[----:B------:R-:W1:Y:S01]  /*fe70*/  LDSM.16.MT88.4 R136, [R218+0x100] ;  /* 0x00010000da88783b */ /* 0x000e620000004200 */
[--C-:B------:R-:W-:Y:S02]  /*fe80*/  FFMA.FTZ R86, R86, c[0x0][0x2d0], -R202.reuse ;  /* 0x0000b40056567a23 */ /* 0x100fe400000108ca */
[C---:B------:R-:W-:Y:S04]  /*fe90*/  HMMA.16816.F32 R32, R156.reuse, R176, R32 ;  /* 0x000000b09c20723c */ /* 0x040fe80000001820 */
[----:B---3--:R-:W-:Y:S01]  /*fea0*/  F2FP.PACK_AB R130, R198, R197 ;  /* 0x000000c5c682723e */ /* 0x008fe200000000ff */
[--C-:B------:R-:W-:Y:S01]  /*feb0*/  FFMA.FTZ R87, R87, c[0x0][0x2d0], -R202.reuse ;  /* 0x0000b40057577a23 */ /* 0x100fe200000108ca */
[----:B------:R3:W-:Y:S01]  /*fec0*/  MUFU.EX2 R176, R140 ;  /* 0x0000008c00b07308 */ /* 0x0007e20000000800 */
[----:B------:R-:W-:Y:S01]  /*fed0*/  FFMA.FTZ R177, R28, c[0x0][0x2d0], -R201 ;  /* 0x0000b4001cb17a23 */ /* 0x000fe200000108c9 */
[-C--:B------:R-:W-:Y:S04]  /*fee0*/  HMMA.16816.F32 R24, R156, R178.reuse, R24 ;  /* 0x000000b29c18723c */ /* 0x080fe80000001818 */
[----:B------:R-:W-:Y:S01]  /*fef0*/  FMUL.FTZ R28, R165, R132 ;  /* 0x00000084a51c7220 */ /* 0x000fe20000410000 */
[----:B----4-:R-:W-:Y:S01]  /*ff00*/  F2FP.PACK_AB R131, R172, R199 ;  /* 0x000000c7ac83723e */ /* 0x010fe200000000ff */
[--C-:B------:R-:W-:Y:S02]  /*ff10*/  FFMA.FTZ R96, R96, c[0x0][0x2d0], -R203.reuse ;  /* 0x0000b40060607a23 */ /* 0x100fe400000108cb */
[C---:B------:R-:W-:Y:S01]  /*ff20*/  HMMA.16816.F32 R100, R160.reuse, R178, R100 ;  /* 0x000000b2a064723c */ /* 0x040fe20000001864 */
[----:B------:R-:W-:Y:S03]  /*ff30*/  MUFU.EX2 R246, R246 ;  /* 0x000000f600f67308 */ /* 0x000fe60000000800 */
[----:B------:R-:W-:Y:S02]  /*ff40*/  FFMA.FTZ R203, R97, c[0x0][0x2d0], -R203 ;  /* 0x0000b40061cb7a23 */ /* 0x000fe400000108cb */
[----:B------:R-:W-:Y:S02]  /*ff50*/  FFMA.FTZ R97, R98, c[0x0][0x2d0], -R202 ;  /* 0x0000b40062617a23 */ /* 0x000fe400000108ca */
[-C--:B--2---:R-:W-:Y:S03]  /*ff60*/  HMMA.16816.F32 R104, R160, R144.reuse, R104 ;  /* 0x00000090a068723c */ /* 0x084fe60000001868 */
[----:B------:R-:W-:Y:S01]  /*ff70*/  MUFU.EX2 R247, R247 ;  /* 0x000000f700f77308 */ /* 0x000fe20000000800 */
[--C-:B------:R-:W-:Y:S01]  /*ff80*/  FFMA.FTZ R178, R29, c[0x0][0x2d0], -R201.reuse ;  /* 0x0000b4001db27a23 */ /* 0x100fe200000108c9 */
[----:B---3--:R-:W-:Y:S01]  /*ff90*/  LDSM.16.MT88.4 R140, [R220+0x900] ;  /* 0x00090000dc8c783b */ /* 0x008fe20000004200 */
[----:B------:R-:W-:Y:S02]  /*ffa0*/  FMUL.FTZ R29, R165, R133 ;  /* 0x00000085a51d7220 */ /* 0x000fe40000410000 */
[C---:B------:R-:W-:Y:S04]  /*ffb0*/  HMMA.16816.F32 R108, R156.reuse, R144, R108 ;  /* 0x000000909c6c723c */ /* 0x040fe8000000186c */
[--C-:B------:R-:W-:Y:S01]  /*ffc0*/  FFMA.FTZ R179, R30, c[0x0][0x2d0], -R200.reuse ;  /* 0x0000b4001eb37a23 */ /* 0x100fe200000108c8 */
[----:B------:R-:W-:Y:S01]  /*ffd0*/  MUFU.EX2 R173, R173 ;  /* 0x000000ad00ad7308 */ /* 0x000fe20000000800 */
[----:B------:R-:W-:Y:S02]  /*ffe0*/  FMUL.FTZ R30, R164, R134 ;  /* 0x00000086a41e7220 */ /* 0x000fe40000410000 */
[----:B------:R-:W2:Y:S01]  /*fff0*/  LDSM.16.MT88.4 R132, [R225+0x900] ;  /* 0x00090000e184783b */ /* 0x000ea20000004200 */
[--C-:B------:R-:W-:Y:S03]  /*10000*/  FFMA.FTZ R88, R88, c[0x0][0x2d0], -R201.reuse ;  /* 0x0000b40058587a23 */ /* 0x100fe600000108c9 */
[----:B------:R-:W-:Y:S01]  /*10010*/  FFMA.FTZ R89, R89, c[0x0][0x2d0], -R201 ;  /* 0x0000b40059597a23 */ /* 0x000fe200000108c9 */
[-C--:B------:R-:W-:Y:S02]  /*10020*/  HMMA.16816.F32 R28, R156, R146.reuse, R28 ;  /* 0x000000929c1c723c */ /* 0x080fe4000000181c */
[----:B------:R-:W-:Y:S01]  /*10030*/  MUFU.EX2 R248, R248 ;  /* 0x000000f800f87308 */ /* 0x000fe20000000800 */
[--C-:B------:R-:W-:Y:S02]  /*10040*/  FFMA.FTZ R90, R90, c[0x0][0x2d0], -R200.reuse ;  /* 0x0000b4005a5a7a23 */ /* 0x100fe400000108c8 */
[----:B------:R-:W-:Y:S02]  /*10050*/  FFMA.FTZ R91, R91, c[0x0][0x2d0], -R200 ;  /* 0x0000b4005b5b7a23 */ /* 0x000fe400000108c8 */
[----:B------:R-:W-:Y:S01]  /*10060*/  FFMA.FTZ R183, R167, R242, R183 ;  /* 0x000000f2a7b77223 */ /* 0x000fe200000100b7 */
[C---:B------:R-:W-:Y:S04]  /*10070*/  HMMA.16816.F32 R112, R160.reuse, R146, R112 ;  /* 0x00000092a070723c */ /* 0x040fe80000001870 */
[----:B------:R-:W-:Y:S01]  /*10080*/  MUFU.EX2 R249, R249 ;  /* 0x000000f900f97308 */ /* 0x000fe20000000800 */
[----:B------:R-:W-:Y:S01]  /*10090*/  MOV R167, R3 ;  /* 0x0000000300a77202 */ /* 0x000fe20000000f00 */
[----:B------:R-:W-:Y:S01]  /*100a0*/  FFMA.FTZ R184, R166, R241, R184 ;  /* 0x000000f1a6b87223 */ /* 0x000fe200000100b8 */
[----:B------:R-:W-:Y:S01]  /*100b0*/  MOV R166, R2 ;  /* 0x0000000200a67202 */ /* 0x000fe20000000f00 */
[-C--:B-1----:R-:W-:Y:S04]  /*100c0*/  HMMA.16816.F32 R116, R160, R136.reuse, R116 ;  /* 0x00000088a074723c */ /* 0x082fe80000001874 */
[----:B------:R-:W-:Y:S01]  /*100d0*/  FFMA.FTZ R188, R165, R240, R188 ;  /* 0x000000f0a5bc7223 */ /* 0x000fe200000100bc */
[----:B------:R-:W-:Y:S01]  /*100e0*/  MOV R165, R0 ;  /* 0x0000000000a57202 */ /* 0x000fe20000000f00 */
[----:B------:R-:W-:Y:S01]  /*100f0*/  MUFU.EX2 R250, R250 ;  /* 0x000000fa00fa7308 */ /* 0x000fe20000000800 */
[----:B------:R-:W-:Y:S01]  /*10100*/  FFMA.FTZ R192, R164, R239, R192 ;  /* 0x000000efa4c07223 */ /* 0x000fe200000100c0 */
[C---:B------:R-:W-:Y:S04]  /*10110*/  HMMA.16816.F32 R120, R156.reuse, R136, R120 ;  /* 0x000000889c78723c */ /* 0x040fe80000001878 */
[----:B------:R-:W-:Y:S01]  /*10120*/  FADD.FTZ R183, R170, R183 ;  /* 0x000000b7aab77221 */ /* 0x000fe20000010000 */
[----:B------:R-:W-:Y:S01]  /*10130*/  MOV R164, R168 ;  /* 0x000000a800a47202 */ /* 0x000fe20000000f00 */
[----:B------:R-:W-:Y:S02]  /*10140*/  FADD.FTZ R184, R181, R184 ;  /* 0x000000b8b5b87221 */ /* 0x000fe40000010000 */
[-C--:B------:R-:W-:Y:S01]  /*10150*/  HMMA.16816.F32 R124, R156, R138.reuse, R124 ;  /* 0x0000008a9c7c723c */ /* 0x080fe2000000187c */
[----:B------:R-:W1:Y:S03]  /*10160*/  MUFU.EX2 R174, R174 ;  /* 0x000000ae00ae7308 */ /* 0x000e660000000800 */
[----:B------:R-:W-:Y:S02]  /*10170*/  FADD.FTZ R188, R185, R188 ;  /* 0x000000bcb9bc7221 */ /* 0x000fe40000010000 */
[----:B------:R-:W-:Y:S02]  /*10180*/  FADD.FTZ R192, R189, R192 ;  /* 0x000000c0bdc07221 */ /* 0x000fe40000010000 */
[----:B------:R-:W-:Y:S03]  /*10190*/  HMMA.16816.F32 R36, R160, R138, R36 ;  /* 0x0000008aa024723c */ /* 0x000fe60000001824 */
[----:B------:R-:W3:Y:S01]  /*101a0*/  MUFU.EX2 R175, R175 ;  /* 0x000000af00af7308 */ /* 0x000ee20000000800 */
[----:B------:R-:W-:Y:S02]  /*101b0*/  FADD.FTZ R183, R171, R183 ;  /* 0x000000b7abb77221 */ /* 0x000fe40000010000 */
[----:B------:R-:W-:Y:S02]  /*101c0*/  FADD.FTZ R184, R182, R184 ;  /* 0x000000b8b6b87221 */ /* 0x000fe40000010000 */
[-C--:B--2---:R-:W-:Y:S05]  /*101d0*/  HMMA.16816.F32 R4, R128, R132.reuse, R4 ;  /* 0x000000848004723c */ /* 0x084fea0000001804 */
[----:B------:R-:W-:Y:S01]  /*101e0*/  MUFU.EX2 R177, R177 ;  /* 0x000000b100b17308 */ /* 0x000fe20000000800 */
[----:B------:R-:W-:Y:S02]  /*101f0*/  FADD.FTZ R188, R186, R188 ;  /* 0x000000bcbabc7221 */ /* 0x000fe40000010000 */
[----:B------:R-:W-:Y:S01]  /*10200*/  FADD.FTZ R192, R190, R192 ;  /* 0x000000c0bec07221 */ /* 0x000fe20000010000 */
[----:B-1----:R-:W-:Y:S03]  /*10210*/  F2FP.PACK_AB R136, R174, R173 ;  /* 0x000000adae88723e */ /* 0x002fe600000000ff */
[----:B------:R-:W-:Y:S02]  /*10220*/  FADD.FTZ R183, R180, R183 ;  /* 0x000000b7b4b77221 */ /* 0x000fe40000010000 */
[----:B------:R-:W-:Y:S01]  /*10230*/  FADD.FTZ R184, R169, R184 ;  /* 0x000000b8a9b87221 */ /* 0x000fe20000010000 */
[----:B------:R-:W1:Y:S01]  /*10240*/  MUFU.EX2 R178, R178 ;  /* 0x000000b200b27308 */ /* 0x000e620000000800 */
[----:B------:R-:W-:Y:S02]  /*10250*/  FADD.FTZ R188, R187, R188 ;  /* 0x000000bcbbbc7221 */ /* 0x000fe40000010000 */
[----:B------:R-:W-:Y:S01]  /*10260*/  FADD.FTZ R192, R191, R192 ;  /* 0x000000c0bfc07221 */ /* 0x000fe20000010000 */
[----:B---3--:R-:W-:Y:S01]  /*10270*/  F2FP.PACK_AB R137, R176, R175 ;  /* 0x000000afb089723e */ /* 0x008fe200000000ff */
[----:B------:R-:W-:Y:S02]  /*10280*/  FADD.FTZ R183, R193, R183 ;  /* 0x000000b7c1b77221 */ /* 0x000fe40000010000 */
[----:B------:R-:W-:Y:S02]  /*10290*/  FADD.FTZ R184, R195, R184 ;  /* 0x000000b8c3b87221 */ /* 0x000fe40000010000 */
[----:B------:R-:W-:Y:S01]  /*102a0*/  FADD.FTZ R188, R173, R188 ;  /* 0x000000bcadbc7221 */ /* 0x000fe20000010000 */
[----:B------:R-:W2:Y:S01]  /*102b0*/  MUFU.EX2 R179, R179 ;  /* 0x000000b300b37308 */ /* 0x000ea20000000800 */
[----:B------:R-:W-:Y:S02]  /*102c0*/  FADD.FTZ R192, R175, R192 ;  /* 0x000000c0afc07221 */ /* 0x000fe40000010000 */
[----:B------:R-:W-:Y:S02]  /*102d0*/  FADD.FTZ R183, R194, R183 ;  /* 0x000000b7c2b77221 */ /* 0x000fe40000010000 */
[----:B------:R-:W-:Y:S02]  /*102e0*/  FADD.FTZ R184, R196, R184 ;  /* 0x000000b8c4b87221 */ /* 0x000fe40000010000 */
[----:B------:R-:W-:Y:S02]  /*102f0*/  FADD.FTZ R188, R174, R188 ;  /* 0x000000bcaebc7221 */ /* 0x000fe40000010000 */
[----:B------:R-:W-:Y:S01]  /*10300*/  FADD.FTZ R192, R176, R192 ;  /* 0x000000c0b0c07221 */ /* 0x000fe20000010000 */
[----:B------:R-:W3:Y:S01]  /*10310*/  MUFU.EX2 R204, R204 ;  /* 0x000000cc00cc7308 */ /* 0x000ee20000000800 */
[----:B------:R-:W-:Y:S02]  /*10320*/  FADD.FTZ R183, R197, R183 ;  /* 0x000000b7c5b77221 */ /* 0x000fe40000010000 */
[----:B------:R-:W-:Y:S01]  /*10330*/  FADD.FTZ R184, R199, R184 ;  /* 0x000000b8c7b87221 */ /* 0x000fe20000010000 */
[----:B-1----:R-:W-:Y:S01]  /*10340*/  F2FP.PACK_AB R138, R178, R177 ;  /* 0x000000b1b28a723e */ /* 0x002fe200000000ff */
[----:B------:R-:W-:Y:S02]  /*10350*/  FADD.FTZ R188, R177, R188 ;  /* 0x000000bcb1bc7221 */ /* 0x000fe40000010000 */
[----:B------:R-:W-:Y:S02]  /*10360*/  FADD.FTZ R198, R198, R183 ;  /* 0x000000b7c6c67221 */ /* 0x000fe40000010000 */
[----:B------:R-:W-:Y:S01]  /*10370*/  FADD.FTZ R172, R172, R184 ;  /* 0x000000b8acac7221 */ /* 0x000fe20000010000 */
[----:B------:R-:W1:Y:S01]  /*10380*/  MUFU.EX2 R251, R251 ;  /* 0x000000fb00fb7308 */ /* 0x000e620000000800 */
[----:B------:R-:W-:Y:S02]  /*10390*/  FADD.FTZ R178, R178, R188 ;  /* 0x000000bcb2b27221 */ /* 0x000fe40000010000 */
[----:B--2---:R-:W-:Y:S02]  /*103a0*/  FADD.FTZ R192, R179, R192 ;  /* 0x000000c0b3c07221 */ /* 0x004fe40000010000 */
[----:B------:R-:W-:Y:S05]  /*103b0*/  FADD.FTZ R178, R245, R178 ;  /* 0x000000b2f5b27221 */ /* 0x000fea0000010000 */
[----:B------:R-:W2:Y:S01]  /*103c0*/  MUFU.EX2 R252, R252 ;  /* 0x000000fc00fc7308 */ /* 0x000ea20000000800 */
[----:B------:R-:W-:Y:S01]  /*103d0*/  FADD.FTZ R178, R246, R178 ;  /* 0x000000b2f6b27221 */ /* 0x000fe20000010000 */
[C---:B---3--:R-:W-:Y:S01]  /*103e0*/  F2FP.PACK_AB R139, R204.reuse, R179 ;  /* 0x000000b3cc8b723e */ /* 0x048fe200000000ff */
[----:B------:R-:W-:Y:S02]  /*103f0*/  FADD.FTZ R192, R204, R192 ;  /* 0x000000c0ccc07221 */ /* 0x000fe40000010000 */
[----:B------:R-:W-:Y:S02]  /*10400*/  FADD.FTZ R178, R249, R178 ;  /* 0x000000b2f9b27221 */ /* 0x000fe40000010000 */
[----:B------:R-:W-:Y:S03]  /*10410*/  FADD.FTZ R192, R247, R192 ;  /* 0x000000c0f7c07221 */ /* 0x000fe60000010000 */
[----:B------:R-:W3:Y:S01]  /*10420*/  MUFU.EX2 R205, R205 ;  /* 0x000000cd00cd7308 */ /* 0x000ee20000000800 */
[C---:B------:R-:W-:Y:S04]  /*10430*/  HMMA.16816.F32 R8, R136.reuse, R132, R8 ;  /* 0x000000848808723c */ /* 0x040fe80000001808 */
[----:B------:R-:W-:Y:S02]  /*10440*/  FADD.FTZ R192, R248, R192 ;  /* 0x000000c0f8c07221 */ /* 0x000fe40000010000 */
[----:B------:R-:W-:Y:S02]  /*10450*/  FADD.FTZ R178, R250, R178 ;  /* 0x000000b2fab27221 */ /* 0x000fe40000010000 */
[-C--:B------:R-:W-:Y:S01]  /*10460*/  HMMA.16816.F32 R12, R136, R134.reuse, R12 ;  /* 0x00000086880c723c */ /* 0x080fe2000000180c */
[----:B------:R-:W4:Y:S03]  /*10470*/  MUFU.EX2 R206, R206 ;  /* 0x000000ce00ce7308 */ /* 0x000f260000000800 */
[----:B-1----:R-:W-:Y:S04]  /*10480*/  FADD.FTZ R192, R251, R192 ;  /* 0x000000c0fbc07221 */ /* 0x002fe80000010000 */
[C---:B------:R-:W-:Y:S01]  /*10490*/  HMMA.16816.F32 R16, R128.reuse, R134, R16 ;  /* 0x000000868010723c */ /* 0x040fe20000001810 */
[----:B------:R-:W1:Y:S02]  /*104a0*/  LDSM.16.MT88.4 R132, [R218+0x900] ;  /* 0x00090000da84783b */ /* 0x000e640000004200 */
[----:B------:R-:W5:Y:S01]  /*104b0*/  MUFU.EX2 R207, R207 ;  /* 0x000000cf00cf7308 */ /* 0x000f620000000800 */
[----:B--2---:R-:W-:Y:S02]  /*104c0*/  FADD.FTZ R192, R252, R192 ;  /* 0x000000c0fcc07221 */ /* 0x004fe40000010000 */
[----:B---3--:R-:W-:Y:S02]  /*104d0*/  FADD.FTZ R198, R205, R198 ;  /* 0x000000c6cdc67221 */ /* 0x008fe40000010000 */
[-C--:B------:R-:W-:Y:S05]  /*104e0*/  HMMA.16816.F32 R20, R128, R140.reuse, R20 ;  /* 0x0000008c8014723c */ /* 0x080fea0000001814 */
[----:B------:R-:W2:Y:S03]  /*104f0*/  MUFU.EX2 R208, R208 ;  /* 0x000000d000d07308 */ /* 0x000ea60000000800 */
[C---:B------:R-:W-:Y:S04]  /*10500*/  HMMA.16816.F32 R32, R136.reuse, R140, R32 ;  /* 0x0000008c8820723c */ /* 0x040fe80000001820 */
[C---:B----4-:R-:W-:Y:S01]  /*10510*/  F2FP.PACK_AB R40, R206.reuse, R205 ;  /* 0x000000cdce28723e */ /* 0x050fe200000000ff */
[----:B------:R-:W-:Y:S02]  /*10520*/  FADD.FTZ R198, R206, R198 ;  /* 0x000000c6cec67221 */ /* 0x000fe40000010000 */
[----:B------:R-:W3:Y:S01]  /*10530*/  MUFU.EX2 R209, R209 ;  /* 0x000000d100d17308 */ /* 0x000ee20000000800 */
[-C--:B------:R-:W-:Y:S04]  /*10540*/  HMMA.16816.F32 R24, R136, R142.reuse, R24 ;  /* 0x0000008e8818723c */ /* 0x080fe80000001818 */
[----:B-----5:R-:W-:Y:S04]  /*10550*/  FADD.FTZ R172, R207, R172 ;  /* 0x000000accfac7221 */ /* 0x020fe80000010000 */
[C---:B------:R-:W-:Y:S01]  /*10560*/  HMMA.16816.F32 R100, R128.reuse, R142, R100 ;  /* 0x0000008e8064723c */ /* 0x040fe20000001864 */
[----:B------:R-:W4:Y:S03]  /*10570*/  MUFU.EX2 R210, R210 ;  /* 0x000000d200d27308 */ /* 0x000f260000000800 */
[C---:B--2---:R-:W-:Y:S01]  /*10580*/  F2FP.PACK_AB R41, R208.reuse, R207 ;  /* 0x000000cfd029723e */ /* 0x044fe200000000ff */
[----:B------:R-:W-:Y:S03]  /*10590*/  FADD.FTZ R172, R208, R172 ;  /* 0x000000acd0ac7221 */ /* 0x000fe60000010000 */
[-C--:B------:R-:W-:Y:S03]  /*105a0*/  HMMA.16816.F32 R104, R128, R48.reuse, R104 ;  /* 0x000000308068723c */ /* 0x080fe60000001868 */
[----:B------:R-:W2:Y:S01]  /*105b0*/  MUFU.EX2 R244, R244 ;  /* 0x000000f400f47308 */ /* 0x000ea20000000800 */
[----:B------:R-:W-:Y:S02]  /*105c0*/  FADD.FTZ R172, R211, R172 ;  /* 0x000000acd3ac7221 */ /* 0x000fe40000010000 */
[----:B---3--:R-:W-:Y:S02]  /*105d0*/  FADD.FTZ R198, R209, R198 ;  /* 0x000000c6d1c67221 */ /* 0x008fe40000010000 */
[C---:B------:R-:W-:Y:S05]  /*105e0*/  HMMA.16816.F32 R108, R136.reuse, R48, R108 ;  /* 0x00000030886c723c */ /* 0x040fea000000186c */
[----:B------:R-:W-:Y:S02]  /*105f0*/  MUFU.EX2 R64, R64 ;  /* 0x0000004000407308 */ /* 0x000fe40000000800 */
[----:B------:R-:W-:Y:S01]  /*10600*/  F2FP.PACK_AB R48, R246, R245 ;  /* 0x000000f5f630723e */ /* 0x000fe200000000ff */
[-C--:B------:R-:W-:Y:S04]  /*10610*/  HMMA.16816.F32 R28, R136, R50.reuse, R28 ;  /* 0x00000032881c723c */ /* 0x080fe8000000181c */
[----:B------:R-:W-:Y:S01]  /*10620*/  F2FP.PACK_AB R49, R248, R247 ;  /* 0x000000f7f831723e */ /* 0x000fe200000000ff */
[C---:B----4-:R-:W-:Y:S01]  /*10630*/  FADD.FTZ R198, R210.reuse, R198 ;  /* 0x000000c6d2c67221 */ /* 0x050fe20000010000 */
[----:B------:R-:W-:Y:S01]  /*10640*/  F2FP.PACK_AB R42, R210, R209 ;  /* 0x000000d1d22a723e */ /* 0x000fe200000000ff */
[----:B------:R-:W-:Y:S01]  /*10650*/  MUFU.EX2 R65, R65 ;  /* 0x0000004100417308 */ /* 0x000fe20000000800 */
[C---:B------:R-:W-:Y:S04]  /*10660*/  HMMA.16816.F32 R112, R128.reuse, R50, R112 ;  /* 0x000000328070723c */ /* 0x040fe80000001870 */
[C---:B--2---:R-:W-:Y:S01]  /*10670*/  F2FP.PACK_AB R43, R244.reuse, R211 ;  /* 0x000000d3f42b723e */ /* 0x044fe200000000ff */
[----:B------:R-:W-:Y:S02]  /*10680*/  FADD.FTZ R172, R244, R172 ;  /* 0x000000acf4ac7221 */ /* 0x000fe40000010000 */
[----:B------:R-:W-:Y:S01]  /*10690*/  F2FP.PACK_AB R50, R250, R249 ;  /* 0x000000f9fa32723e */ /* 0x000fe200000000ff */
[-C--:B-1----:R-:W-:Y:S01]  /*106a0*/  HMMA.16816.F32 R116, R128, R132.reuse, R116 ;  /* 0x000000848074723c */ /* 0x082fe20000001874 */
[----:B------:R-:W-:Y:S03]  /*106b0*/  MUFU.EX2 R66, R66 ;  /* 0x0000004200427308 */ /* 0x000fe60000000800 */
[----:B------:R-:W-:Y:S04]  /*106c0*/  F2FP.PACK_AB R51, R252, R251 ;  /* 0x000000fbfc33723e */ /* 0x000fe800000000ff */
[C---:B------:R-:W-:Y:S03]  /*106d0*/  HMMA.16816.F32 R120, R136.reuse, R132, R120 ;  /* 0x000000848878723c */ /* 0x040fe60000001878 */
[----:B------:R-:W-:Y:S04]  /*106e0*/  MUFU.EX2 R67, R67 ;  /* 0x0000004300437308 */ /* 0x000fe80000000800 */
[--C-:B------:R-:W-:Y:S01]  /*106f0*/  FFMA.FTZ R132, R54, c[0x0][0x2d0], -R202.reuse ;  /* 0x0000b40036847a23 */ /* 0x100fe200000108ca */
[-C--:B------:R-:W-:Y:S01]  /*10700*/  HMMA.16816.F32 R124, R136, R134.reuse, R124 ;  /* 0x00000086887c723c */ /* 0x080fe2000000187c */
[----:B------:R-:W1:Y:S03]  /*10710*/  LDSM.16.MT88.4 R52, [R220+0x1100] ;  /* 0x00110000dc34783b */ /* 0x000e660000004200 */
[--C-:B------:R-:W-:Y:S01]  /*10720*/  FFMA.FTZ R133, R56, c[0x0][0x2d0], -R201.reuse ;  /* 0x0000b40038857a23 */ /* 0x100fe200000108c9 */
[----:B------:R-:W2:Y:S01]  /*10730*/  MUFU.EX2 R136, R57 ;  /* 0x0000003900887308 */ /* 0x000ea20000000800 */
[----:B------:R-:W-:Y:S02]  /*10740*/  FFMA.FTZ R202, R99, c[0x0][0x2d0], -R202 ;  /* 0x0000b40063ca7a23 */ /* 0x000fe400000108ca */
[----:B------:R-:W-:Y:S01]  /*10750*/  HMMA.16816.F32 R36, R128, R134, R36 ;  /* 0x000000868024723c */ /* 0x000fe20000001824 */
[----:B------:R-:W3:Y:S06]  /*10760*/  LDSM.16.MT88.4 R128, [R219+0x1100] ;  /* 0x00110000db80783b */ /* 0x000eec0000004200 */
[----:B------:R-:W-:Y:S01]  /*10770*/  FFMA.FTZ R134, R58, c[0x0][0x2d0], -R200 ;  /* 0x0000b4003a867a23 */ /* 0x000fe200000108c8 */
[-C--:B------:R-:W-:Y:S01]  /*10780*/  HMMA.16816.F32 R4, R40, R44.reuse, R4 ;  /* 0x0000002c2804723c */ /* 0x080fe20000001804 */
[----:B------:R-:W4:Y:S04]  /*10790*/  MUFU.EX2 R137, R59 ;  /* 0x0000003b00897308 */ /* 0x000f280000000800 */
[----:B------:R-:W-:Y:S03]  /*107a0*/  MOV R135, R154 ;  /* 0x0000009a00877202 */ /* 0x000fe60000000f00 */
[C---:B------:R-:W-:Y:S03]  /*107b0*/  HMMA.16816.F32 R8, R48.reuse, R44, R8 ;  /* 0x0000002c3008723c */ /* 0x040fe60000001808 */
[----:B------:R-:W5:Y:S01]  /*107c0*/  MUFU.EX2 R132, R132 ;  /* 0x0000008400847308 */ /* 0x000f620000000800 */
[----:B------:R-:W-:Y:S01]  /*107d0*/  FADD.FTZ R198, R135, R198 ;  /* 0x000000c687c67221 */ /* 0x000fe20000010000 */
[----:B--2---:R-:W-:Y:S03]  /*107e0*/  MOV R99, R136 ;  /* 0x0000008800637202 */ /* 0x004fe60000000f00 */
[-C--:B------:R-:W-:Y:S05]  /*107f0*/  HMMA.16816.F32 R12, R48, R46.reuse, R12 ;  /* 0x0000002e300c723c */ /* 0x080fea000000180c */
[----:B------:R-:W2:Y:S03]  /*10800*/  MUFU.EX2 R133, R133 ;  /* 0x0000008500857308 */ /* 0x000ea60000000800 */
[C---:B------:R-:W-:Y:S01]  /*10810*/  HMMA.16816.F32 R16, R40.reuse, R46, R16 ;  /* 0x0000002e2810723c */ /* 0x040fe20000001810 */
[----:B------:R-:W3:Y:S03]  /*10820*/  LDSM.16.MT88.4 R44, [R218+0x1100] ;  /* 0x00110000da2c783b */ /* 0x000ee60000004200 */
[----:B----4-:R-:W-:Y:S03]  /*10830*/  MOV R98, R137 ;  /* 0x0000008900627202 */ /* 0x010fe60000000f00 */
[----:B------:R-:W4:Y:S01]  /*10840*/  MUFU.EX2 R134, R134 ;  /* 0x0000008600867308 */ /* 0x000f220000000800 */
[-C--:B-1----:R-:W-:Y:S01]  /*10850*/  HMMA.16816.F32 R20, R40, R52.reuse, R20 ;  /* 0x000000342814723c */ /* 0x082fe20000001814 */
[----:B------:R-:W-:Y:S03]  /*10860*/  LDSM.16.MT88.4 R56, [R219+0x1900] ;  /* 0x00190000db38783b */ /* 0x000fe60000004200 */
[----:B-----5:R-:W-:Y:S04]  /*10870*/  FADD.FTZ R172, R132, R172 ;  /* 0x000000ac84ac7221 */ /* 0x020fe80000010000 */
[C---:B------:R-:W-:Y:S01]  /*10880*/  HMMA.16816.F32 R32, R48.reuse, R52, R32 ;  /* 0x000000343020723c */ /* 0x040fe20000001820 */
[----:B------:R-:W1:Y:S03]  /*10890*/  MUFU.EX2 R60, R60 ;  /* 0x0000003c003c7308 */ /* 0x000e660000000800 */
[----:B--2---:R-:W-:Y:S04]  /*108a0*/  FADD.FTZ R178, R133, R178 ;  /* 0x000000b285b27221 */ /* 0x004fe80000010000 */
[-C--:B------:R-:W-:Y:S03]  /*108b0*/  HMMA.16816.F32 R24, R48, R54.reuse, R24 ;  /* 0x000000363018723c */ /* 0x080fe60000001818 */
[----:B------:R-:W2:Y:S01]  /*108c0*/  MUFU.EX2 R61, R61 ;  /* 0x0000003d003d7308 */ /* 0x000ea20000000800 */
[----:B------:R-:W-:Y:S02]  /*108d0*/  FADD.FTZ R178, R99, R178 ;  /* 0x000000b263b27221 */ /* 0x000fe40000010000 */
[----:B----4-:R-:W-:Y:S02]  /*108e0*/  FADD.FTZ R192, R134, R192 ;  /* 0x000000c086c07221 */ /* 0x010fe40000010000 */
[C---:B------:R-:W-:Y:S01]  /*108f0*/  HMMA.16816.F32 R100, R40.reuse, R54, R100 ;  /* 0x000000362864723c */ /* 0x040fe20000001864 */
[----:B------:R-:W4:Y:S03]  /*10900*/  LDSM.16.MT88.4 R52, [R225+0x1900] ;  /* 0x00190000e134783b */ /* 0x000f260000004200 */
[----:B------:R-:W-:Y:S01]  /*10910*/  FADD.FTZ R192, R98, R192 ;  /* 0x000000c062c07221 */ /* 0x000fe20000010000 */
[----:B------:R-:W5:Y:S03]  /*10920*/  MUFU.EX2 R62, R62 ;  /* 0x0000003e003e7308 */ /* 0x000f660000000800 */
[-C--:B---3--:R-:W-:Y:S04]  /*10930*/  HMMA.16816.F32 R104, R40, R128.reuse, R104 ;  /* 0x000000802868723c */ /* 0x088fe80000001868 */
[----:B-1----:R-:W-:Y:S03]  /*10940*/  FADD.FTZ R178, R60, R178 ;  /* 0x000000b23cb27221 */ /* 0x002fe60000010000 */
[----:B------:R-:W1:Y:S01]  /*10950*/  MUFU.EX2 R63, R63 ;  /* 0x0000003f003f7308 */ /* 0x000e620000000800 */
[C---:B------:R-:W-:Y:S04]  /*10960*/  HMMA.16816.F32 R108, R48.reuse, R128, R108 ;  /* 0x00000080306c723c */ /* 0x040fe8000000186c */
[----:B--2---:R-:W-:Y:S04]  /*10970*/  FADD.FTZ R178, R61, R178 ;  /* 0x000000b23db27221 */ /* 0x004fe80000010000 */
[-C--:B------:R-:W-:Y:S01]  /*10980*/  HMMA.16816.F32 R28, R48, R130.reuse, R28 ;  /* 0x00000082301c723c */ /* 0x080fe2000000181c */
[----:B------:R-:W-:Y:S03]  /*10990*/  MUFU.EX2 R68, R68 ;  /* 0x0000004400447308 */ /* 0x000fe60000000800 */
[----:B-----5:R-:W-:Y:S04]  /*109a0*/  FADD.FTZ R192, R62, R192 ;  /* 0x000000c03ec07221 */ /* 0x020fe80000010000 */
[C---:B------:R-:W-:Y:S03]  /*109b0*/  HMMA.16816.F32 R112, R40.reuse, R130, R112 ;  /* 0x000000822870723c */ /* 0x040fe60000001870 */
[----:B------:R-:W-:Y:S01]  /*109c0*/  MUFU.EX2 R69, R69 ;  /* 0x0000004500457308 */ /* 0x000fe20000000800 */
[----:B-1----:R-:W-:Y:S04]  /*109d0*/  FADD.FTZ R192, R63, R192 ;  /* 0x000000c03fc07221 */ /* 0x002fe80000010000 */
[-C--:B------:R-:W-:Y:S05]  /*109e0*/  HMMA.16816.F32 R116, R40, R44.reuse, R116 ;  /* 0x0000002c2874723c */ /* 0x080fea0000001874 */
[----:B------:R-:W-:Y:S03]  /*109f0*/  MUFU.EX2 R70, R70 ;  /* 0x0000004600467308 */ /* 0x000fe60000000800 */
[C---:B------:R-:W-:Y:S07]  /*10a00*/  HMMA.16816.F32 R120, R48.reuse, R44, R120 ;  /* 0x0000002c3078723c */ /* 0x040fee0000001878 */
[----:B------:R-:W-:Y:S01]  /*10a10*/  F2FP.PACK_AB R44, R136, R133 ;  /* 0x00000085882c723e */ /* 0x000fe200000000ff */
[-C--:B------:R-:W-:Y:S01]  /*10a20*/  HMMA.16816.F32 R124, R48, R46.reuse, R124 ;  /* 0x0000002e307c723c */ /* 0x080fe2000000187c */
[----:B------:R-:W1:Y:S01]  /*10a30*/  LDSM.16.MT88.4 R48, [R220+0x1900] ;  /* 0x00190000dc30783b */ /* 0x000e620000004200 */
[----:B------:R-:W-:Y:S02]  /*10a40*/  MUFU.EX2 R71, R71 ;  /* 0x0000004700477308 */ /* 0x000fe40000000800 */
[----:B------:R-:W-:Y:S04]  /*10a50*/  F2FP.PACK_AB R45, R137, R134 ;  /* 0x00000086892d723e */ /* 0x000fe800000000ff */
[----:B------:R-:W-:Y:S04]  /*10a60*/  HMMA.16816.F32 R36, R40, R46, R36 ;  /* 0x0000002e2824723c */ /* 0x000fe80000001824 */
[----:B------:R-:W-:Y:S03]  /*10a70*/  MUFU.EX2 R80, R80 ;  /* 0x0000005000507308 */ /* 0x000fe60000000800 */
[----:B------:R-:W-:Y:S02]  /*10a80*/  F2FP.PACK_AB R40, R152, R135 ;  /* 0x000000879828723e */ /* 0x000fe400000000ff */
[----:B------:R-:W-:Y:S03]  /*10a90*/  F2FP.PACK_AB R41, R153, R132 ;  /* 0x000000849929723e */ /* 0x000fe600000000ff */
[----:B------:R-:W-:Y:S02]  /*10aa0*/  F2FP.PACK_AB R42, R65, R64 ;  /* 0x00000040412a723e */ /* 0x000fe400000000ff */
[----:B------:R-:W-:Y:S01]  /*10ab0*/  F2FP.PACK_AB R43, R67, R66 ;  /* 0x00000042432b723e */ /* 0x000fe200000000ff */
[----:B------:R-:W-:Y:S01]  /*10ac0*/  MUFU.EX2 R81, R81 ;  /* 0x0000005100517308 */ /* 0x000fe20000000800 */
[----:B------:R-:W-:Y:S02]  /*10ad0*/  F2FP.PACK_AB R46, R61, R60 ;  /* 0x0000003c3d2e723e */ /* 0x000fe400000000ff */
[----:B------:R-:W-:Y:S03]  /*10ae0*/  F2FP.PACK_AB R47, R63, R62 ;  /* 0x0000003e3f2f723e */ /* 0x000fe600000000ff */
[-C--:B----4-:R-:W-:Y:S04]  /*10af0*/  HMMA.16816.F32 R4, R40, R52.reuse, R4 ;  /* 0x000000342804723c */ /* 0x090fe80000001804 */
[----:B------:R-:W-:Y:S04]  /*10b00*/  MUFU.EX2 R82, R82 ;  /* 0x0000005200527308 */ /* 0x000fe80000000800 */
[C---:B------:R-:W-:Y:S06]  /*10b10*/  HMMA.16816.F32 R8, R44.reuse, R52, R8 ;  /* 0x000000342c08723c */ /* 0x040fec0000001808 */
[----:B------:R-:W-:Y:S02]  /*10b20*/  MUFU.EX2 R83, R83 ;  /* 0x0000005300537308 */ /* 0x000fe40000000800 */
[-C--:B------:R-:W-:Y:S08]  /*10b30*/  HMMA.16816.F32 R12, R44, R54.reuse, R12 ;  /* 0x000000362c0c723c */ /* 0x080ff0000000180c */
[C---:B------:R-:W-:Y:S01]  /*10b40*/  HMMA.16816.F32 R16, R40.reuse, R54, R16 ;  /* 0x000000362810723c */ /* 0x040fe20000001810 */
[----:B------:R-:W2:Y:S01]  /*10b50*/  LDSM.16.MT88.4 R52, [R218+0x1900] ;  /* 0x00190000da34783b */ /* 0x000ea20000004200 */
[----:B------:R-:W3:Y:S06]  /*10b60*/  MUFU.EX2 R72, R72 ;  /* 0x0000004800487308 */ /* 0x000eec0000000800 */
[-C--:B-1----:R-:W-:Y:S04]  /*10b70*/  HMMA.16816.F32 R20, R40, R48.reuse, R20 ;  /* 0x000000302814723c */ /* 0x082fe80000001814 */
[----:B------:R-:W1:Y:S04]  /*10b80*/  MUFU.EX2 R73, R73 ;  /* 0x0000004900497308 */ /* 0x000e680000000800 */
[C---:B------:R-:W-:Y:S06]  /*10b90*/  HMMA.16816.F32 R32, R44.reuse, R48, R32 ;  /* 0x000000302c20723c */ /* 0x040fec0000001820 */
[----:B------:R-:W4:Y:S02]  /*10ba0*/  MUFU.EX2 R74, R74 ;  /* 0x0000004a004a7308 */ /* 0x000f240000000800 */
[-C--:B------:R-:W-:Y:S04]  /*10bb0*/  HMMA.16816.F32 R24, R44, R50.reuse, R24 ;  /* 0x000000322c18723c */ /* 0x080fe80000001818 */
[----:B---3--:R-:W-:Y:S04]  /*10bc0*/  FADD.FTZ R178, R72, R178 ;  /* 0x000000b248b27221 */ /* 0x008fe80000010000 */
[C---:B------:R-:W-:Y:S01]  /*10bd0*/  HMMA.16816.F32 R100, R40.reuse, R50, R100 ;  /* 0x000000322864723c */ /* 0x040fe20000001864 */
[----:B------:R-:W3:Y:S01]  /*10be0*/  LDSM.16.MT88.4 R48, [R225+0x2100] ;  /* 0x00210000e130783b */ /* 0x000ee20000004200 */
[----:B------:R-:W5:Y:S02]  /*10bf0*/  MUFU.EX2 R75, R75 ;  /* 0x0000004b004b7308 */ /* 0x000f640000000800 */
[----:B-1----:R-:W-:Y:S04]  /*10c00*/  FADD.FTZ R178, R73, R178 ;  /* 0x000000b249b27221 */ /* 0x002fe80000010000 */
[-C--:B------:R-:W-:Y:S04]  /*10c10*/  HMMA.16816.F32 R104, R40, R56.reuse, R104 ;  /* 0x000000382868723c */ /* 0x080fe80000001868 */
[----:B------:R-:W1:Y:S01]  /*10c20*/  MUFU.EX2 R76, R76 ;  /* 0x0000004c004c7308 */ /* 0x000e620000000800 */
[----:B----4-:R-:W-:Y:S03]  /*10c30*/  FADD.FTZ R192, R74, R192 ;  /* 0x000000c04ac07221 */ /* 0x010fe60000010000 */
[C---:B------:R-:W-:Y:S06]  /*10c40*/  HMMA.16816.F32 R108, R44.reuse, R56, R108 ;  /* 0x000000382c6c723c */ /* 0x040fec000000186c */
[----:B------:R-:W4:Y:S02]  /*10c50*/  MUFU.EX2 R77, R77 ;  /* 0x0000004d004d7308 */ /* 0x000f240000000800 */
[-C--:B------:R-:W-:Y:S04]  /*10c60*/  HMMA.16816.F32 R28, R44, R58.reuse, R28 ;  /* 0x0000003a2c1c723c */ /* 0x080fe8000000181c */
[----:B-----5:R-:W-:Y:S04]  /*10c70*/  FADD.FTZ R192, R75, R192 ;  /* 0x000000c04bc07221 */ /* 0x020fe80000010000 */
[C---:B------:R-:W-:Y:S01]  /*10c80*/  HMMA.16816.F32 R112, R40.reuse, R58, R112 ;  /* 0x0000003a2870723c */ /* 0x040fe20000001870 */
[----:B------:R-:W-:Y:S01]  /*10c90*/  LDSM.16.MT88.4 R56, [R219+0x2100] ;  /* 0x00210000db38783b */ /* 0x000fe20000004200 */
[----:B------:R-:W5:Y:S02]  /*10ca0*/  MUFU.EX2 R78, R78 ;  /* 0x0000004e004e7308 */ /* 0x000f640000000800 */
[----:B-1----:R-:W-:Y:S04]  /*10cb0*/  FADD.FTZ R178, R76, R178 ;  /* 0x000000b24cb27221 */ /* 0x002fe80000010000 */
[-C--:B--2---:R-:W-:Y:S04]  /*10cc0*/  HMMA.16816.F32 R116, R40, R52.reuse, R116 ;  /* 0x000000342874723c */ /* 0x084fe80000001874 */
[----:B------:R-:W1:Y:S01]  /*10cd0*/  MUFU.EX2 R79, R79 ;  /* 0x0000004f004f7308 */ /* 0x000e620000000800 */
[----:B----4-:R-:W-:Y:S03]  /*10ce0*/  FADD.FTZ R178, R77, R178 ;  /* 0x000000b24db27221 */ /* 0x010fe60000010000 */
[C---:B------:R-:W-:Y:S06]  /*10cf0*/  HMMA.16816.F32 R120, R44.reuse, R52, R120 ;  /* 0x000000342c78723c */ /* 0x040fec0000001878 */
[----:B------:R-:W-:Y:S02]  /*10d00*/  MUFU.EX2 R84, R84 ;  /* 0x0000005400547308 */ /* 0x000fe40000000800 */
[-C--:B------:R-:W-:Y:S04]  /*10d10*/  HMMA.16816.F32 R124, R44, R54.reuse, R124 ;  /* 0x000000362c7c723c */ /* 0x080fe8000000187c */
[----:B-----5:R-:W-:Y:S03]  /*10d20*/  FADD.FTZ R192, R78, R192 ;  /* 0x000000c04ec07221 */ /* 0x020fe60000010000 */
[----:B------:R-:W-:Y:S01]  /*10d30*/  F2FP.PACK_AB R44, R73, R72 ;  /* 0x00000048492c723e */ /* 0x000fe200000000ff */
[----:B------:R-:W-:Y:S01]  /*10d40*/  HMMA.16816.F32 R36, R40, R54, R36 ;  /* 0x000000362824723c */ /* 0x000fe20000001824 */
[----:B------:R-:W2:Y:S01]  /*10d50*/  LDSM.16.MT88.4 R52, [R220+0x2100] ;  /* 0x00210000dc34783b */ /* 0x000ea20000004200 */
[----:B------:R-:W4:Y:S02]  /*10d60*/  MUFU.EX2 R85, R85 ;  /* 0x0000005500557308 */ /* 0x000f240000000800 */
[----:B------:R-:W-:Y:S01]  /*10d70*/  F2FP.PACK_AB R45, R75, R74 ;  /* 0x0000004a4b2d723e */ /* 0x000fe200000000ff */
[----:B-1----:R-:W-:Y:S01]  /*10d80*/  FADD.FTZ R192, R79, R192 ;  /* 0x000000c04fc07221 */ /* 0x002fe20000010000 */
[----:B------:R-:W-:Y:S02]  /*10d90*/  F2FP.PACK_AB R46, R77, R76 ;  /* 0x0000004c4d2e723e */ /* 0x000fe400000000ff */
[----:B------:R-:W-:Y:S04]  /*10da0*/  F2FP.PACK_AB R40, R69, R68 ;  /* 0x000000444528723e */ /* 0x000fe800000000ff */
[----:B------:R-:W-:Y:S01]  /*10db0*/  F2FP.PACK_AB R41, R71, R70 ;  /* 0x000000464729723e */ /* 0x000fe200000000ff */
[----:B------:R-:W-:Y:S01]  /*10dc0*/  MUFU.EX2 R86, R86 ;  /* 0x0000005600567308 */ /* 0x000fe20000000800 */
[----:B------:R-:W-:Y:S02]  /*10dd0*/  F2FP.PACK_AB R42, R81, R80 ;  /* 0x00000050512a723e */ /* 0x000fe400000000ff */
[----:B------:R-:W-:Y:S02]  /*10de0*/  F2FP.PACK_AB R43, R83, R82 ;  /* 0x00000052532b723e */ /* 0x000fe400000000ff */
[----:B------:R-:W-:Y:S05]  /*10df0*/  F2FP.PACK_AB R47, R79, R78 ;  /* 0x0000004e4f2f723e */ /* 0x000fea00000000ff */
[-C--:B---3--:R-:W-:Y:S01]  /*10e00*/  HMMA.16816.F32 R4, R40, R48.reuse, R4 ;  /* 0x000000302804723c */ /* 0x088fe20000001804 */
[----:B------:R-:W1:Y:S02]  /*10e10*/  MUFU.EX2 R87, R87 ;  /* 0x0000005700577308 */ /* 0x000e640000000800 */
[----:B----4-:R-:W-:Y:S05]  /*10e20*/  F2FP.PACK_AB R128, R85, R84 ;  /* 0x000000545580723e */ /* 0x010fea00000000ff */
[C---:B------:R-:W-:Y:S03]  /*10e30*/  HMMA.16816.F32 R8, R44.reuse, R48, R8 ;  /* 0x000000302c08723c */ /* 0x040fe60000001808 */
[----:B------:R-:W-:Y:S05]  /*10e40*/  MUFU.EX2 R96, R96 ;  /* 0x0000006000607308 */ /* 0x000fea0000000800 */
[-C--:B------:R-:W-:Y:S05]  /*10e50*/  HMMA.16816.F32 R12, R44, R50.reuse, R12 ;  /* 0x000000322c0c723c */ /* 0x080fea000000180c */
[----:B------:R-:W3:Y:S03]  /*10e60*/  MUFU.EX2 R203, R203 ;  /* 0x000000cb00cb7308 */ /* 0x000ee60000000800 */
[C---:B------:R-:W-:Y:S01]  /*10e70*/  HMMA.16816.F32 R16, R40.reuse, R50, R16 ;  /* 0x000000322810723c */ /* 0x040fe20000001810 */
[----:B------:R-:W4:Y:S03]  /*10e80*/  LDSM.16.MT88.4 R48, [R218+0x2100] ;  /* 0x00210000da30783b */ /* 0x000f260000004200 */
[----:B-1----:R-:W-:Y:S03]  /*10e90*/  F2FP.PACK_AB R129, R87, R86 ;  /* 0x000000565781723e */ /* 0x002fe600000000ff */
[----:B------:R-:W-:Y:S01]  /*10ea0*/  MUFU.EX2 R97, R97 ;  /* 0x0000006100617308 */ /* 0x000fe20000000800 */
[-C--:B--2---:R-:W-:Y:S08]  /*10eb0*/  HMMA.16816.F32 R20, R40, R52.reuse, R20 ;  /* 0x000000342814723c */ /* 0x084ff00000001814 */
[C---:B------:R-:W-:Y:S01]  /*10ec0*/  HMMA.16816.F32 R32, R44.reuse, R52, R32 ;  /* 0x000000342c20723c */ /* 0x040fe20000001820 */
[----:B------:R-:W1:Y:S03]  /*10ed0*/  MUFU.EX2 R202, R202 ;  /* 0x000000ca00ca7308 */ /* 0x000e660000000800 */
[----:B---3--:R-:W-:Y:S04]  /*10ee0*/  F2FP.PACK_AB R130, R203, R96 ;  /* 0x00000060cb82723e */ /* 0x008fe800000000ff */
[-C--:B------:R-:W-:Y:S03]  /*10ef0*/  HMMA.16816.F32 R24, R44, R54.reuse, R24 ;  /* 0x000000362c18723c */ /* 0x080fe60000001818 */
[----:B------:R-:W2:Y:S05]  /*10f00*/  MUFU.EX2 R88, R88 ;  /* 0x0000005800587308 */ /* 0x000eaa0000000800 */
[C---:B------:R-:W-:Y:S01]  /*10f10*/  HMMA.16816.F32 R100, R40.reuse, R54, R100 ;  /* 0x000000362864723c */ /* 0x040fe20000001864 */
[----:B------:R-:W3:Y:S04]  /*10f20*/  LDSM.16.MT88.4 R52, [R220+0x2900] ;  /* 0x00290000dc34783b */ /* 0x000ee80000004200 */
[----:B------:R-:W5:Y:S03]  /*10f30*/  MUFU.EX2 R89, R89 ;  /* 0x0000005900597308 */ /* 0x000f660000000800 */
[-C--:B------:R-:W-:Y:S04]  /*10f40*/  HMMA.16816.F32 R104, R40, R56.reuse, R104 ;  /* 0x000000382868723c */ /* 0x080fe80000001868 */
[----:B-1----:R-:W-:Y:S03]  /*10f50*/  F2FP.PACK_AB R131, R202, R97 ;  /* 0x00000061ca83723e */ /* 0x002fe600000000ff */
[----:B------:R-:W-:Y:S01]  /*10f60*/  MUFU.EX2 R90, R90 ;  /* 0x0000005a005a7308 */ /* 0x000fe20000000800 */
[C---:B------:R-:W-:Y:S04]  /*10f70*/  HMMA.16816.F32 R108, R44.reuse, R56, R108 ;  /* 0x000000382c6c723c */ /* 0x040fe8000000186c */
[----:B--2---:R-:W-:Y:S03]  /*10f80*/  FADD.FTZ R178, R88, R178 ;  /* 0x000000b258b27221 */ /* 0x004fe60000010000 */
[--C-:B------:R-:W-:Y:S01]  /*10f90*/  FFMA.FTZ R56, R92, c[0x0][0x2d0], -R201.reuse ;  /* 0x0000b4005c387a23 */ /* 0x100fe200000108c9 */
[-C--:B------:R-:W-:Y:S01]  /*10fa0*/  HMMA.16816.F32 R28, R44, R58.reuse, R28 ;  /* 0x0000003a2c1c723c */ /* 0x080fe2000000181c */
[----:B------:R-:W1:Y:S03]  /*10fb0*/  MUFU.EX2 R91, R91 ;  /* 0x0000005b005b7308 */ /* 0x000e660000000800 */
[----:B------:R-:W-:Y:S01]  /*10fc0*/  FFMA.FTZ R201, R93, c[0x0][0x2d0], -R201 ;  /* 0x0000b4005dc97a23 */ /* 0x000fe200000108c9 */
[----:B------:R-:W-:Y:S01]  /*10fd0*/  MOV R92, R153 ;  /* 0x00000099005c7202 */ /* 0x000fe20000000f00 */
[--C-:B------:R-:W-:Y:S01]  /*10fe0*/  FFMA.FTZ R57, R94, c[0x0][0x2d0], -R200.reuse ;  /* 0x0000b4005e397a23 */ /* 0x100fe200000108c8 */
[----:B------:R-:W-:Y:S01]  /*10ff0*/  MOV R93, R152 ;  /* 0x00000098005d7202 */ /* 0x000fe20000000f00 */
[C---:B------:R-:W-:Y:S03]  /*11000*/  HMMA.16816.F32 R112, R40.reuse, R58, R112 ;  /* 0x0000003a2870723c */ /* 0x040fe60000001870 */
[----:B------:R-:W-:Y:S01]  /*11010*/  MUFU.EX2 R56, R56 ;  /* 0x0000003800387308 */ /* 0x000fe20000000800 */
[----:B------:R-:W-:Y:S02]  /*11020*/  FFMA.FTZ R200, R95, c[0x0][0x2d0], -R200 ;  /* 0x0000b4005fc87a23 */ /* 0x000fe400000108c8 */
[----:B------:R-:W-:Y:S02]  /*11030*/  FADD.FTZ R198, R93, R198 ;  /* 0x000000c65dc67221 */ /* 0x000fe40000010000 */
[-C--:B----4-:R-:W-:Y:S04]  /*11040*/  HMMA.16816.F32 R116, R40, R48.reuse, R116 ;  /* 0x000000302874723c */ /* 0x090fe80000001874 */
[----:B------:R-:W-:Y:S01]  /*11050*/  FADD.FTZ R172, R92, R172 ;  /* 0x000000ac5cac7221 */ /* 0x000fe20000010000 */
[----:B------:R-:W2:Y:S01]  /*11060*/  MUFU.EX2 R201, R201 ;  /* 0x000000c900c97308 */ /* 0x000ea20000000800 */
[----:B------:R-:W-:Y:S02]  /*11070*/  FADD.FTZ R198, R64, R198 ;  /* 0x000000c640c67221 */ /* 0x000fe40000010000 */
[C---:B------:R-:W-:Y:S04]  /*11080*/  HMMA.16816.F32 R120, R44.reuse, R48, R120 ;  /* 0x000000302c78723c */ /* 0x040fe80000001878 */
[----:B------:R-:W-:Y:S02]  /*11090*/  FADD.FTZ R172, R66, R172 ;  /* 0x000000ac42ac7221 */ /* 0x000fe40000010000 */
[----:B------:R-:W-:Y:S01]  /*110a0*/  FADD.FTZ R198, R65, R198 ;  /* 0x000000c641c67221 */ /* 0x000fe20000010000 */
[----:B------:R-:W-:Y:S01]  /*110b0*/  MUFU.EX2 R57, R57 ;  /* 0x0000003900397308 */ /* 0x000fe20000000800 */
[-C--:B------:R-:W-:Y:S04]  /*110c0*/  HMMA.16816.F32 R124, R44, R50.reuse, R124 ;  /* 0x000000322c7c723c */ /* 0x080fe8000000187c */
[----:B------:R-:W-:Y:S02]  /*110d0*/  FADD.FTZ R172, R67, R172 ;  /* 0x000000ac43ac7221 */ /* 0x000fe40000010000 */
[----:B------:R-:W-:Y:S01]  /*110e0*/  FADD.FTZ R198, R68, R198 ;  /* 0x000000c644c67221 */ /* 0x000fe20000010000 */
[----:B------:R-:W-:Y:S01]  /*110f0*/  MOV R44, R168 ;  /* 0x000000a8002c7202 */ /* 0x000fe20000000f00 */
[----:B------:R-:W-:Y:S01]  /*11100*/  HMMA.16816.F32 R36, R40, R50, R36 ;  /* 0x000000322824723c */ /* 0x000fe20000001824 */
[----:B------:R-:W4:Y:S03]  /*11110*/  MUFU.EX2 R200, R200 ;  /* 0x000000c800c87308 */ /* 0x000f260000000800 */
[----:B------:R-:W-:Y:S02]  /*11120*/  FADD.FTZ R172, R70, R172 ;  /* 0x000000ac46ac7221 */ /* 0x000fe40000010000 */
[----:B------:R-:W-:Y:S01]  /*11130*/  FADD.FTZ R198, R69, R198 ;  /* 0x000000c645c67221 */ /* 0x000fe20000010000 */
[----:B-----5:R-:W-:Y:S01]  /*11140*/  F2FP.PACK_AB R40, R89, R88 ;  /* 0x000000585928723e */ /* 0x020fe200000000ff */
[-C--:B------:R-:W-:Y:S01]  /*11150*/  HMMA.16816.F32 R160, R128, R148.reuse, R4 ;  /* 0x0000009480a0723c */ /* 0x080fe20000001804 */
[----:B------:R-:W5:Y:S04]  /*11160*/  LDSM.16.MT88.4 R4, [R219+0x2900] ;  /* 0x00290000db04783b */ /* 0x000f680000004200 */
[----:B-1----:R-:W-:Y:S01]  /*11170*/  F2FP.PACK_AB R41, R91, R90 ;  /* 0x0000005a5b29723e */ /* 0x002fe200000000ff */
[----:B------:R-:W-:Y:S01]  /*11180*/  FADD.FTZ R172, R71, R172 ;  /* 0x000000ac47ac7221 */ /* 0x000fe20000010000 */
[----:B--2---:R-:W-:Y:S01]  /*11190*/  F2FP.PACK_AB R42, R201, R56 ;  /* 0x00000038c92a723e */ /* 0x004fe200000000ff */
[----:B------:R-:W-:Y:S04]  /*111a0*/  FADD.FTZ R198, R80, R198 ;  /* 0x000000c650c67221 */ /* 0x000fe80000010000 */
[----:B------:R-:W-:Y:S02]  /*111b0*/  FADD.FTZ R172, R82, R172 ;  /* 0x000000ac52ac7221 */ /* 0x000fe40000010000 */
[----:B------:R-:W-:Y:S02]  /*111c0*/  FADD.FTZ R198, R81, R198 ;  /* 0x000000c651c67221 */ /* 0x000fe40000010000 */
[----:B------:R-:W-:Y:S01]  /*111d0*/  FADD.FTZ R172, R83, R172 ;  /* 0x000000ac53ac7221 */ /* 0x000fe20000010000 */
[----:B----4-:R-:W-:Y:S01]  /*111e0*/  F2FP.PACK_AB R43, R200, R57 ;  /* 0x00000039c82b723e */ /* 0x010fe200000000ff */
[----:B------:R-:W-:Y:S02]  /*111f0*/  FADD.FTZ R198, R84, R198 ;  /* 0x000000c654c67221 */ /* 0x000fe40000010000 */
[----:B------:R-:W-:Y:S02]  /*11200*/  FADD.FTZ R172, R86, R172 ;  /* 0x000000ac56ac7221 */ /* 0x000fe40000010000 */
[----:B------:R-:W-:Y:S02]  /*11210*/  FADD.FTZ R192, R90, R192 ;  /* 0x000000c05ac07221 */ /* 0x000fe40000010000 */
[C---:B------:R-:W-:Y:S01]  /*11220*/  HMMA.16816.F32 R156, R40.reuse, R148, R8 ;  /* 0x00000094289c723c */ /* 0x040fe20000001808 */
[----:B------:R-:W1:Y:S03]  /*11230*/  LDSM.16.MT88.4 R8, [R218+0x2900] ;  /* 0x00290000da08783b */ /* 0x000e660000004200 */
[----:B------:R-:W-:Y:S02]  /*11240*/  FADD.FTZ R198, R85, R198 ;  /* 0x000000c655c67221 */ /* 0x000fe40000010000 */
[----:B------:R-:W-:Y:S02]  /*11250*/  FADD.FTZ R172, R87, R172 ;  /* 0x000000ac57ac7221 */ /* 0x000fe40000010000 */
[-C--:B------:R-:W-:Y:S04]  /*11260*/  HMMA.16816.F32 R152, R40, R150.reuse, R12 ;  /* 0x000000962898723c */ /* 0x080fe8000000180c */
[----:B------:R-:W-:Y:S02]  /*11270*/  FADD.FTZ R178, R89, R178 ;  /* 0x000000b259b27221 */ /* 0x000fe40000010000 */
[----:B------:R-:W-:Y:S02]  /*11280*/  FADD.FTZ R192, R91, R192 ;  /* 0x000000c05bc07221 */ /* 0x000fe40000010000 */
[C---:B------:R-:W-:Y:S04]  /*11290*/  HMMA.16816.F32 R148, R128.reuse, R150, R16 ;  /* 0x000000968094723c */ /* 0x040fe80000001810 */
[----:B------:R-:W-:Y:S02]  /*112a0*/  FADD.FTZ R198, R96, R198 ;  /* 0x000000c660c67221 */ /* 0x000fe40000010000 */
[----:B------:R-:W-:Y:S02]  /*112b0*/  FADD.FTZ R172, R97, R172 ;  /* 0x000000ac61ac7221 */ /* 0x000fe40000010000 */
[-C--:B---3--:R-:W-:Y:S04]  /*112c0*/  HMMA.16816.F32 R144, R128, R52.reuse, R20 ;  /* 0x000000348090723c */ /* 0x088fe80000001814 */
[----:B------:R-:W-:Y:S02]  /*112d0*/  FADD.FTZ R178, R56, R178 ;  /* 0x000000b238b27221 */ /* 0x000fe40000010000 */
[----:B------:R-:W-:Y:S02]  /*112e0*/  FADD.FTZ R192, R57, R192 ;  /* 0x000000c039c07221 */ /* 0x000fe40000010000 */
[C---:B------:R-:W-:Y:S04]  /*112f0*/  HMMA.16816.F32 R140, R40.reuse, R52, R32 ;  /* 0x00000034288c723c */ /* 0x040fe80000001820 */
[----:B------:R-:W-:Y:S02]  /*11300*/  FADD.FTZ R242, R203, R198 ;  /* 0x000000c6cbf27221 */ /* 0x000fe40000010000 */
[----:B------:R-:W-:Y:S02]  /*11310*/  FADD.FTZ R241, R202, R172 ;  /* 0x000000accaf17221 */ /* 0x000fe40000010000 */
[-C--:B------:R-:W-:Y:S04]  /*11320*/  HMMA.16816.F32 R136, R40, R54.reuse, R24 ;  /* 0x000000362888723c */ /* 0x080fe80000001818 */
[----:B------:R-:W-:Y:S02]  /*11330*/  FADD.FTZ R240, R201, R178 ;  /* 0x000000b2c9f07221 */ /* 0x000fe40000010000 */
[----:B------:R-:W-:Y:S02]  /*11340*/  FADD.FTZ R239, R200, R192 ;  /* 0x000000c0c8ef7221 */ /* 0x000fe40000010000 */
[C---:B------:R-:W-:Y:S08]  /*11350*/  HMMA.16816.F32 R100, R128.reuse, R54, R100 ;  /* 0x000000368064723c */ /* 0x040ff00000001864 */
[-C--:B-----5:R-:W-:Y:S08]  /*11360*/  HMMA.16816.F32 R104, R128, R4.reuse, R104 ;  /* 0x000000048068723c */ /* 0x0a0ff00000001868 */
[C---:B------:R-:W-:Y:S08]  /*11370*/  HMMA.16816.F32 R108, R40.reuse, R4, R108 ;  /* 0x00000004286c723c */ /* 0x040ff0000000186c */
[-C--:B------:R-:W-:Y:S08]  /*11380*/  HMMA.16816.F32 R132, R40, R6.reuse, R28 ;  /* 0x000000062884723c */ /* 0x080ff0000000181c */
[C---:B------:R-:W-:Y:S08]  /*11390*/  HMMA.16816.F32 R112, R128.reuse, R6, R112 ;  /* 0x000000068070723c */ /* 0x040ff00000001870 */
[-C--:B-1----:R-:W-:Y:S08]  /*113a0*/  HMMA.16816.F32 R116, R128, R8.reuse, R116 ;  /* 0x000000088074723c */ /* 0x082ff00000001874 */
[C---:B------:R-:W-:Y:S08]  /*113b0*/  HMMA.16816.F32 R120, R40.reuse, R8, R120 ;  /* 0x000000082878723c */ /* 0x040ff00000001878 */
[-C--:B------:R-:W-:Y:S08]  /*113c0*/  HMMA.16816.F32 R124, R40, R10.reuse, R124 ;  /* 0x0000000a287c723c */ /* 0x080ff0000000187c */
[----:B------:R-:W-:Y:S01]  /*113d0*/  HMMA.16816.F32 R128, R128, R10, R36 ;  /* 0x0000000a8080723c */ /* 0x000fe20000001824 */
[----:B------:R-:W-:-:S07]  /*113e0*/  @P0 BRA `(.L_x_196) ;  /* 0xffffc7c000000947 */ /* 0x000fce000383ffff */
.L_x_193:
[----:B------:R-:W-:-:S13]  /*113f0*/  ISETP.GE.AND P0, PT, R243, UR5, PT ;  /* 0x00000005f3007c0c */ /* 0x000fda000bf06270 */
[----:B------:R-:W-:Y:S05]  /*11400*/  @!P0 BRA `(.L_x_197) ;  /* 0x00005ac000008947 */ /* 0x000fea0003800000 */
[----:B------:R-:W-:Y:S01]  /*11410*/  IMAD.MOV.U32 R166, RZ, RZ, R2 ;  /* 0x000000ffffa67224 */ /* 0x000fe200078e0002 */
[----:B------:R-:W-:Y:S01]  /*11420*/  MOV R164, R44 ;  /* 0x0000002c00a47202 */ /* 0x000fe20000000f00 */
[----:B------:R-:W-:Y:S01]  /*11430*/  IMAD.MOV.U32 R167, RZ, RZ, R3 ;  /* 0x000000ffffa77224 */ /* 0x000fe200078e0003 */
[----:B------:R-:W-:Y:S02]  /*11440*/  MOV R165, R0 ;  /* 0x0000000000a57202 */ /* 0x000fe40000000f00 */
.L_x_215:
[----:B------:R-:W-:Y:S04]  /*11450*/  DEPBAR.LE SB0, 0x0 ;  /* 0x000080000000791a */ /* 0x000fe80000000000 */
[----:B------:R-:W-:Y:S01]  /*11460*/  BAR.SYNC.DEFER_BLOCKING 0x0 ;  /* 0x0000000000007b1d */ /* 0x000fe20000010000 */
[C---:B------:R-:W-:Y:S01]  /*11470*/  IMAD.WIDE.U32 R2, R231.reuse, c[0x0][0x208], RZ ;  /* 0x00008200e7027a25 */ /* 0x040fe200078e00ff */
[----:B------:R-:W-:Y:S05]  /*11480*/  SHF.R.S32.HI R0, RZ, 0x1f, R231 ;  /* 0x0000001fff007819 */ /* 0x000fea00000114e7 */
        /* <DEDUP_REMOVED lines=9> */
[----:B------:R-:W1:Y:S02]  /*11520*/  LDSM.16.M88.4 R16, [R227+0x3100] ;  /* 0x00310000e310783b */ /* 0x000e640000000200 */
[----:B------:R-:W-:Y:S02]  /*11530*/  IADD3.X R2, R3, UR9, R0, P0, !PT ;  /* 0x0000000903027c10 */ /* 0x000fe400087fe400 */
[C---:B------:R-:W-:Y:S02]  /*11540*/  LEA R0, P0, R188.reuse, c[0x0][0x1f8], 0x1 ;  /* 0x00007e00bc007a11 */ /* 0x040fe400078008ff */
[----:B------:R-:W2:Y:S02]  /*11550*/  LDSM.16.M88.4 R92, [R228+0x8100] ;  /* 0x00810000e45c783b */ /* 0x000ea40000000200 */
[----:B------:R-:W-:Y:S04]  /*11560*/  LEA.HI.X R188, R188, c[0x0][0x1fc], R2, 0x1, P0 ;  /* 0x00007f00bcbc7a11 */ /* 0x000fe800000f0c02 */
[----:B------:R-:W3:Y:S06]  /*11570*/  LDSM.16.M88.4 R32, [R227+0x3900] ;  /* 0x00390000e320783b */ /* 0x000eec0000000200 */
[----:B------:R-:W-:Y:S06]  /*11580*/  LDSM.16.M88.4 R48, [R227+0x4100] ;  /* 0x00410000e330783b */ /* 0x000fec0000000200 */
[----:B------:R-:W-:Y:S06]  /*11590*/  LDSM.16.M88.4 R64, [R227+0x4900] ;  /* 0x00490000e340783b */ /* 0x000fec0000000200 */
[----:B------:R-:W-:Y:S06]  /*115a0*/  LDSM.16.M88.4 R80, [R227+0x5100] ;  /* 0x00510000e350783b */ /* 0x000fec0000000200 */
[----:B------:R-:W-:Y:S01]  /*115b0*/  LDSM.16.M88.4 R168, [R227+0x5900] ;  /* 0x00590000e3a8783b */ /* 0x000fe20000000200 */
[-C--:B-1----:R-:W-:Y:S05]  /*115c0*/  HMMA.16816.F32 R4, R96, R16.reuse, RZ ;  /* 0x000000106004723c */ /* 0x082fea00000018ff */
[----:B------:R-:W-:Y:S03]  /*115d0*/  LDSM.16.M88.4 R172, [R224+0x6100] ;  /* 0x00610000e0ac783b */ /* 0x000fe60000000200 */
[C---:B--2---:R-:W-:Y:S03]  /*115e0*/  HMMA.16816.F32 R8, R92.reuse, R16, RZ ;  /* 0x000000105c08723c */ /* 0x044fe600000018ff */
[----:B------:R-:W-:Y:S06]  /*115f0*/  LDSM.16.M88.4 R176, [R226] ;  /* 0x00000000e2b0783b */ /* 0x000fec0000000200 */
[----:B------:R-:W-:Y:S01]  /*11600*/  LDSM.16.M88.4 R180, [R224+0x8100] ;  /* 0x00810000e0b4783b */ /* 0x000fe20000000200 */
[-C--:B------:R-:W-:Y:S05]  /*11610*/  HMMA.16816.F32 R12, R92, R18.reuse, RZ ;  /* 0x000000125c0c723c */ /* 0x080fea00000018ff */
[----:B------:R-:W-:Y:S03]  /*11620*/  LDSM.16.M88.4 R184, [R217] ;  /* 0x00000000d9b8783b */ /* 0x000fe60000000200 */
[C---:B------:R-:W-:Y:S03]  /*11630*/  HMMA.16816.F32 R16, R96.reuse, R18, RZ ;  /* 0x000000126010723c */ /* 0x040fe600000018ff */
[----:B------:R-:W1:Y:S05]  /*11640*/  SHFL.IDX PT, R190, R0, RZ, 0x181f ;  /* 0x00181fff00be7589 */ /* 0x000e6a00000e0000 */
[-C--:B---3--:R-:W-:Y:S01]  /*11650*/  HMMA.16816.F32 R20, R96, R32.reuse, RZ ;  /* 0x000000206014723c */ /* 0x088fe200000018ff */
[----:B------:R-:W2:Y:S06]  /*11660*/  SHFL.IDX PT, R189, R0, 0x1, 0x181f ;  /* 0x00381f0000bd7f89 */ /* 0x000eac00000e0000 */
[----:B------:R-:W3:Y:S01]  /*11670*/  SHFL.IDX PT, R191, R188, RZ, 0x181f ;  /* 0x00181fffbcbf7589 */ /* 0x000ee200000e0000 */
[C---:B------:R-:W-:Y:S05]  /*11680*/  HMMA.16816.F32 R24, R92.reuse, R32, RZ ;  /* 0x000000205c18723c */ /* 0x040fea00000018ff */
[----:B------:R-:W4:Y:S03]  /*11690*/  SHFL.IDX PT, R195, R188, 0x1, 0x181f ;  /* 0x00381f00bcc37f89 */ /* 0x000f2600000e0000 */
[-C--:B------:R-:W-:Y:S03]  /*116a0*/  HMMA.16816.F32 R28, R92, R34.reuse, RZ ;  /* 0x000000225c1c723c */ /* 0x080fe600000018ff */
[----:B------:R-:W-:Y:S01]  /*116b0*/  SHFL.IDX PT, R194, R188, 0x2, 0x181f ;  /* 0x00581f00bcc27f89 */ /* 0x000fe200000e0000 */
[-C--:B-1----:R-:W-:Y:S04]  /*116c0*/  IADD3 R198, P1, R190, R235.reuse, RZ ;  /* 0x000000ebbec67210 */ /* 0x082fe80007f3e0ff */
[C---:B------:R-:W-:Y:S01]  /*116d0*/  HMMA.16816.F32 R32, R96.reuse, R34, RZ ;  /* 0x000000226020723c */ /* 0x040fe200000018ff */
[----:B------:R-:W-:Y:S03]  /*116e0*/  SHFL.IDX PT, R3, R188, 0x3, 0x181f ;  /* 0x00781f00bc037f89 */ /* 0x000fe600000e0000 */
[-C--:B--2---:R-:W-:Y:S01]  /*116f0*/  IADD3 R200, P0, R189, R235.reuse, RZ ;  /* 0x000000ebbdc87210 */ /* 0x084fe20007f1e0ff */
[--C-:B---3--:R-:W-:Y:S03]  /*11700*/  IMAD.X R199, R191, 0x1, R234.reuse, P1 ;  /* 0x00000001bfc77824 */ /* 0x108fe600008e06ea */
[-C--:B------:R-:W-:Y:S01]  /*11710*/  HMMA.16816.F32 R36, R96, R48.reuse, RZ ;  /* 0x000000306024723c */ /* 0x080fe200000018ff */
[----:B------:R-:W-:Y:S03]  /*11720*/  SHFL.IDX PT, R196, R188, 0x4, 0x181f ;  /* 0x00981f00bcc47f89 */ /* 0x000fe600000e0000 */
[--C-:B----4-:R-:W-:Y:S03]  /*11730*/  IMAD.X R201, R195, 0x1, R234.reuse, P0 ;  /* 0x00000001c3c97824 */ /* 0x110fe600000e06ea */
[----:B------:R-:W-:Y:S01]  /*11740*/  SHFL.IDX PT, R197, R188, 0x5, 0x181f ;  /* 0x00b81f00bcc57f89 */ /* 0x000fe200000e0000 */
[C---:B------:R-:W-:Y:S05]  /*11750*/  HMMA.16816.F32 R40, R92.reuse, R48, RZ ;  /* 0x000000305c28723c */ /* 0x040fea00000018ff */
[----:B------:R-:W-:Y:S03]  /*11760*/  LDSM.16.M88.4 R188, [R213] ;  /* 0x00000000d5bc783b */ /* 0x000fe60000000200 */
[-C--:B------:R-:W-:Y:S03]  /*11770*/  HMMA.16816.F32 R44, R92, R50.reuse, RZ ;  /* 0x000000325c2c723c */ /* 0x080fe600000018ff */
[----:B------:R-:W-:Y:S05]  /*11780*/  SHFL.IDX PT, R192, R0, 0x2, 0x181f ;  /* 0x00581f0000c07f89 */ /* 0x000fea00000e0000 */
[C---:B------:R-:W-:Y:S01]  /*11790*/  HMMA.16816.F32 R48, R96.reuse, R50, RZ ;  /* 0x000000326030723c */ /* 0x040fe200000018ff */
[----:B------:R-:W-:Y:S06]  /*117a0*/  SHFL.IDX PT, R193, R0, 0x3, 0x181f ;  /* 0x00781f0000c17f89 */ /* 0x000fec00000e0000 */
[----:B------:R-:W1:Y:S01]  /*117b0*/  SHFL.IDX PT, R2, R0, 0x4, 0x181f ;  /* 0x00981f0000027f89 */ /* 0x000e6200000e0000 */
[-C--:B------:R-:W-:Y:S05]  /*117c0*/  HMMA.16816.F32 R52, R96, R64.reuse, RZ ;  /* 0x000000406034723c */ /* 0x080fea00000018ff */
[----:B------:R-:W-:Y:S03]  /*117d0*/  SHFL.IDX PT, R0, R0, 0x5, 0x181f ;  /* 0x00b81f0000007f89 */ /* 0x000fe600000e0000 */
[C---:B------:R-:W-:Y:S08]  /*117e0*/  HMMA.16816.F32 R56, R92.reuse, R64, RZ ;  /* 0x000000405c38723c */ /* 0x040ff000000018ff */
[-C--:B------:R-:W-:Y:S01]  /*117f0*/  HMMA.16816.F32 R60, R92, R66.reuse, RZ ;  /* 0x000000425c3c723c */ /* 0x080fe200000018ff */
[-C--:B-1----:R-:W-:Y:S07]  /*11800*/  IADD3 R2, P1, R2, R235.reuse, RZ ;  /* 0x000000eb02027210 */ /* 0x082fee0007f3e0ff */
        /* <DEDUP_REMOVED lines=9> */
[----:B------:R-:W1:Y:S07]  /*118a0*/  LDSM.16.M88.4 R168, [R216] ;  /* 0x00000000d8a8783b */ /* 0x000e6e0000000200 */
[-C--:B------:R-:W-:Y:S08]  /*118b0*/  HMMA.16816.F32 R4, R172, R176.reuse, R4 ;  /* 0x000000b0ac04723c */ /* 0x080ff00000001804 */
        /* <DEDUP_REMOVED lines=8> */
[----:B------:R-:W3:Y:S06]  /*11940*/  LDSM.16.M88.4 R184, [R214] ;  /* 0x00000000d6b8783b */ /* 0x000eec0000000200 */
[----:B------:R-:W-:Y:S01]  /*11950*/  @!PT LDS RZ, [RZ] ;  /* 0x00000000fffff984 */ /* 0x000fe20000000800 */
[----:B------:R-:W-:Y:S01]  /*11960*/  @!PT LDS RZ, [RZ] ;  /* 0x00000000fffff984 */ /* 0x000fe20000000800 */
[----:B------:R-:W-:Y:S01]  /*11970*/  @!PT LDS RZ, [RZ] ;  /* 0x00000000fffff984 */ /* 0x000fe20000000800 */
[----:B------:R4:W-:Y:S01]  /*11980*/  LDGSTS.E.BYPASS.LTC128B.128 [R238], [R198.64], !P3 ;  /* 0x00000000c6ee7fae */ /* 0x0009e2000d901d74 */
[-C--:B-1----:R-:W-:Y:S05]  /*11990*/  HMMA.16816.F32 R36, R172, R168.reuse, R36 ;  /* 0x000000a8ac24723c */ /* 0x082fea0000001824 */
[----:B------:R1:W-:Y:S03]  /*119a0*/  LDGSTS.E.BYPASS.LTC128B.128 [R238+0x800], [R200.64], !P3 ;  /* 0x00800000c8ee7fae */ /* 0x0003e6000d901d74 */
[C---:B------:R-:W-:Y:S08]  /*119b0*/  HMMA.16816.F32 R40, R180.reuse, R168, R40 ;  /* 0x000000a8b428723c */ /* 0x040ff00000001828 */
[-C--:B------:R-:W-:Y:S08]  /*119c0*/  HMMA.16816.F32 R44, R180, R170.reuse, R44 ;  /* 0x000000aab42c723c */ /* 0x080ff0000000182c */
[C---:B------:R-:W-:Y:S04]  /*119d0*/  HMMA.16816.F32 R48, R172.reuse, R170, R48 ;  /* 0x000000aaac30723c */ /* 0x040fe80000001830 */
[-C--:B----4-:R-:W-:Y:S02]  /*119e0*/  IADD3 R198, P0, R192, R235.reuse, RZ ;  /* 0x000000ebc0c67210 */ /* 0x090fe40007f1e0ff */
[-C--:B------:R-:W-:Y:S02]  /*119f0*/  IADD3 R192, P2, R193, R235.reuse, RZ ;  /* 0x000000ebc1c07210 */ /* 0x080fe40007f5e0ff */
[-C--:B--2---:R-:W-:Y:S04]  /*11a00*/  HMMA.16816.F32 R52, R172, R176.reuse, R52 ;  /* 0x000000b0ac34723c */ /* 0x084fe80000001834 */
[--C-:B------:R-:W-:Y:S01]  /*11a10*/  IMAD.X R199, R194, 0x1, R234.reuse, P0 ;  /* 0x00000001c2c77824 */ /* 0x100fe200000e06ea */
[----:B------:R-:W-:Y:S01]  /*11a20*/  IADD3 R168, P0, R0, R235, RZ ;  /* 0x000000eb00a87210 */ /* 0x000fe20007f1e0ff */
[--C-:B------:R-:W-:Y:S02]  /*11a30*/  IMAD.X R193, R3, 0x1, R234.reuse, P2 ;  /* 0x0000000103c17824 */ /* 0x100fe400010e06ea */
[C---:B------:R-:W-:Y:S01]  /*11a40*/  HMMA.16816.F32 R56, R180.reuse, R176, R56 ;  /* 0x000000b0b438723c */ /* 0x040fe20000001838 */
[----:B------:R2:W-:Y:S03]  /*11a50*/  LDGSTS.E.BYPASS.LTC128B.128 [R238+0x1000], [R198.64], !P3 ;  /* 0x01000000c6ee7fae */ /* 0x0005e6000d901d74 */
[--C-:B------:R-:W-:Y:S02]  /*11a60*/  IMAD.X R3, R196, 0x1, R234.reuse, P1 ;  /* 0x00000001c4037824 */ /* 0x100fe400008e06ea */
[----:B------:R-:W-:Y:S01]  /*11a70*/  IMAD.X R169, R197, 0x1, R234, P0 ;  /* 0x00000001c5a97824 */ /* 0x000fe200000e06ea */
[----:B------:R4:W-:Y:S01]  /*11a80*/  LDGSTS.E.BYPASS.LTC128B.128 [R238+0x1800], [R192.64], !P3 ;  /* 0x01800000c0ee7fae */ /* 0x0009e2000d901d74 */
[-C--:B------:R-:W-:Y:S03]  /*11a90*/  HMMA.16816.F32 R60, R180, R178.reuse, R60 ;  /* 0x000000b2b43c723c */ /* 0x080fe6000000183c */
[----:B------:R-:W-:Y:S02]  /*11aa0*/  ISETP.GT.AND P0, PT, R243, UR5, PT ;  /* 0x00000005f3007c0c */ /* 0x000fe4000bf04270 */
[----:B------:R2:W-:Y:S03]  /*11ab0*/  LDGSTS.E.BYPASS.LTC128B.128 [R238+0x2000], [R2.64], !P3 ;  /* 0x0200000002ee7fae */ /* 0x0005e6000d901d74 */
[C---:B------:R-:W-:Y:S03]  /*11ac0*/  HMMA.16816.F32 R64, R172.reuse, R178, R64 ;  /* 0x000000b2ac40723c */ /* 0x040fe60000001840 */
[----:B------:R5:W-:Y:S05]  /*11ad0*/  LDGSTS.E.BYPASS.LTC128B.128 [R238+0x2800], [R168.64], !P3 ;  /* 0x02800000a8ee7fae */ /* 0x000bea000d901d74 */
[-C--:B---3--:R-:W-:Y:S01]  /*11ae0*/  HMMA.16816.F32 R68, R172, R184.reuse, R68 ;  /* 0x000000b8ac44723c */ /* 0x088fe20000001844 */
[----:B-1----:R-:W-:Y:S06]  /*11af0*/  LDSM.16.M88.4 R200, [R222+0x3900] ;  /* 0x00390000dec8783b */ /* 0x002fec0000000200 */
[----:B------:R-:W0:Y:S01]  /*11b00*/  LDGDEPBAR ;  /* 0x00000000000079af */ /* 0x000e220000000000 */
[C---:B------:R-:W-:Y:S05]  /*11b10*/  HMMA.16816.F32 R72, R180.reuse, R184, R72 ;  /* 0x000000b8b448723c */ /* 0x040fea0000001848 */
[----:B----4-:R-:W-:Y:S03]  /*11b20*/  LDSM.16.M88.4 R192, [R223+0x6100] ;  /* 0x00610000dfc0783b */ /* 0x010fe60000000200 */
[-C--:B------:R-:W-:Y:S03]  /*11b30*/  HMMA.16816.F32 R76, R180, R186.reuse, R76 ;  /* 0x000000bab44c723c */ /* 0x080fe6000000184c */
[----:B--2---:R-:W-:Y:S05]  /*11b40*/  LDSM.16.M88.4 R196, [R223+0x8100] ;  /* 0x00810000dfc4783b */ /* 0x004fea0000000200 */
[C---:B------:R-:W-:Y:S01]  /*11b50*/  HMMA.16816.F32 R80, R172.reuse, R186, R80 ;  /* 0x000000baac50723c */ /* 0x040fe20000001850 */
[----:B-----5:R-:W1:Y:S06]  /*11b60*/  LDSM.16.M88.4 R168, [R222+0x3100] ;  /* 0x00310000dea8783b */ /* 0x020e6c0000000200 */
[----:B------:R-:W2:Y:S01]  /*11b70*/  LDSM.16.M88.4 R204, [R222+0x4100] ;  /* 0x00410000decc783b */ /* 0x000ea20000000200 */
[-C--:B------:R-:W-:Y:S05]  /*11b80*/  HMMA.16816.F32 R84, R172, R188.reuse, R84 ;  /* 0x000000bcac54723c */ /* 0x080fea0000001854 */
[----:B------:R-:W3:Y:S03]  /*11b90*/  LDSM.16.M88.4 R208, [R222+0x4900] ;  /* 0x00490000ded0783b */ /* 0x000ee60000000200 */
[C---:B------:R-:W-:Y:S03]  /*11ba0*/  HMMA.16816.F32 R88, R180.reuse, R188, R88 ;  /* 0x000000bcb458723c */ /* 0x040fe60000001858 */
[----:B------:R-:W-:Y:S05]  /*11bb0*/  LDSM.16.M88.4 R176, [R221+0x6100] ;  /* 0x00610000ddb0783b */ /* 0x000fea0000000200 */
[-C--:B------:R-:W-:Y:S01]  /*11bc0*/  HMMA.16816.F32 R92, R180, R190.reuse, R92 ;  /* 0x000000beb45c723c */ /* 0x080fe2000000185c */
[----:B------:R-:W-:Y:S06]  /*11bd0*/  LDSM.16.M88.4 R180, [R212] ;  /* 0x00000000d4b4783b */ /* 0x000fec0000000200 */
[----:B------:R-:W-:Y:S01]  /*11be0*/  LDSM.16.M88.4 R184, [R221+0x8100] ;  /* 0x00810000ddb8783b */ /* 0x000fe20000000200 */
[----:B------:R-:W-:Y:S05]  /*11bf0*/  HMMA.16816.F32 R96, R172, R190, R96 ;  /* 0x000000beac60723c */ /* 0x000fea0000001860 */
[----:B------:R-:W4:Y:S03]  /*11c00*/  LDSM.16.M88.4 R172, [R222+0x5100] ;  /* 0x00510000deac783b */ /* 0x000f260000000200 */
[-C--:B-1----:R-:W-:Y:S03]  /*11c10*/  HMMA.16816.F32 R4, R192, R168.reuse, R4 ;  /* 0x000000a8c004723c */ /* 0x082fe60000001804 */
[----:B------:R-:W-:Y:S05]  /*11c20*/  LDSM.16.M88.4 R188, [R212+0x800] ;  /* 0x00080000d4bc783b */ /* 0x000fea0000000200 */
        /* <DEDUP_REMOVED lines=8> */
[----:B------:R-:W5:Y:S07]  /*11cb0*/  LDSM.16.M88.4 R200, [R212+0x1000] ;  /* 0x00100000d4c8783b */ /* 0x000f6e0000000200 */
[-C--:B--2---:R-:W-:Y:S08]  /*11cc0*/  HMMA.16816.F32 R36, R192, R204.reuse, R36 ;  /* 0x000000ccc024723c */ /* 0x084ff00000001824 */
[C---:B------:R-:W-:Y:S08]  /*11cd0*/  HMMA.16816.F32 R40, R196.reuse, R204, R40 ;  /* 0x000000ccc428723c */ /* 0x040ff00000001828 */
[-C--:B------:R-:W-:Y:S08]  /*11ce0*/  HMMA.16816.F32 R44, R196, R206.reuse, R44 ;  /* 0x000000cec42c723c */ /* 0x080ff0000000182c */
[C---:B------:R-:W-:Y:S01]  /*11cf0*/  HMMA.16816.F32 R48, R192.reuse, R206, R48 ;  /* 0x000000cec030723c */ /* 0x040fe20000001830 */
[----:B------:R-:W2:Y:S07]  /*11d00*/  LDSM.16.M88.4 R204, [R212+0x1800] ;  /* 0x00180000d4cc783b */ /* 0x000eae0000000200 */
[-C--:B---3--:R-:W-:Y:S08]  /*11d10*/  HMMA.16816.F32 R52, R192, R208.reuse, R52 ;  /* 0x000000d0c034723c */ /* 0x088ff00000001834 */
[C---:B------:R-:W-:Y:S08]  /*11d20*/  HMMA.16816.F32 R56, R196.reuse, R208, R56 ;  /* 0x000000d0c438723c */ /* 0x040ff00000001838 */
[-C--:B------:R-:W-:Y:S08]  /*11d30*/  HMMA.16816.F32 R60, R196, R210.reuse, R60 ;  /* 0x000000d2c43c723c */ /* 0x080ff0000000183c */
[C---:B------:R-:W-:Y:S01]  /*11d40*/  HMMA.16816.F32 R64, R192.reuse, R210, R64 ;  /* 0x000000d2c040723c */ /* 0x040fe20000001840 */
[----:B------:R-:W3:Y:S07]  /*11d50*/  LDSM.16.M88.4 R208, [R212+0x2000] ;  /* 0x00200000d4d0783b */ /* 0x000eee0000000200 */
[-C--:B----4-:R-:W-:Y:S08]  /*11d60*/  HMMA.16816.F32 R68, R192, R172.reuse, R68 ;  /* 0x000000acc044723c */ /* 0x090ff00000001844 */
[C---:B------:R-:W-:Y:S08]  /*11d70*/  HMMA.16816.F32 R72, R196.reuse, R172, R72 ;  /* 0x000000acc448723c */ /* 0x040ff00000001848 */
[-C--:B------:R-:W-:Y:S08]  /*11d80*/  HMMA.16816.F32 R76, R196, R174.reuse, R76 ;  /* 0x000000aec44c723c */ /* 0x080ff0000000184c */
[C---:B------:R-:W-:Y:S01]  /*11d90*/  HMMA.16816.F32 R80, R192.reuse, R174, R80 ;  /* 0x000000aec050723c */ /* 0x040fe20000001850 */
[----:B------:R-:W4:Y:S01]  /*11da0*/  LDSM.16.M88.4 R172, [R212+0x2800] ;  /* 0x00280000d4ac783b */ /* 0x000f220000000200 */
[----:B------:R-:W-:Y:S05]  /*11db0*/  DEPBAR.LE SB0, 0x0 ;  /* 0x000080000000791a */ /* 0x000fea0000000000 */
[----:B------:R-:W-:Y:S01]  /*11dc0*/  BAR.SYNC.DEFER_BLOCKING 0x0 ;  /* 0x0000000000007b1d */ /* 0x000fe20000010000 */
[-C--:B-1----:R-:W-:Y:S08]  /*11dd0*/  HMMA.16816.F32 R84, R192, R168.reuse, R84 ;  /* 0x000000a8c054723c */ /* 0x082ff00000001854 */
[C---:B------:R-:W-:Y:S08]  /*11de0*/  HMMA.16816.F32 R88, R196.reuse, R168, R88 ;  /* 0x000000a8c458723c */ /* 0x040ff00000001858 */
[-C--:B------:R-:W-:Y:S08]  /*11df0*/  HMMA.16816.F32 R92, R196, R170.reuse, R92 ;  /* 0x000000aac45c723c */ /* 0x080ff0000000185c */
[----:B------:R-:W-:Y:S08]  /*11e00*/  HMMA.16816.F32 R96, R192, R170, R96 ;  /* 0x000000aac060723c */ /* 0x000ff00000001860 */
        /* <DEDUP_REMOVED lines=8> */
[-C--:B-----5:R-:W-:Y:S08]  /*11e90*/  HMMA.16816.F32 R36, R176, R200.reuse, R36 ;  /* 0x000000c8b024723c */ /* 0x0a0ff00000001824 */
[C---:B------:R-:W-:Y:S08]  /*11ea0*/  HMMA.16816.F32 R40, R184.reuse, R200, R40 ;  /* 0x000000c8b828723c */ /* 0x040ff00000001828 */
[-C--:B------:R-:W-:Y:S08]  /*11eb0*/  HMMA.16816.F32 R44, R184, R202.reuse, R44 ;  /* 0x000000cab82c723c */ /* 0x080ff0000000182c */
[C---:B------:R-:W-:Y:S08]  /*11ec0*/  HMMA.16816.F32 R48, R176.reuse, R202, R48 ;  /* 0x000000cab030723c */ /* 0x040ff00000001830 */
[-C--:B--2---:R-:W-:Y:S08]  /*11ed0*/  HMMA.16816.F32 R52, R176, R204.reuse, R52 ;  /* 0x000000ccb034723c */ /* 0x084ff00000001834 */
[C---:B------:R-:W-:Y:S08]  /*11ee0*/  HMMA.16816.F32 R56, R184.reuse, R204, R56 ;  /* 0x000000ccb838723c */ /* 0x040ff00000001838 */
[-C--:B------:R-:W-:Y:S08]  /*11ef0*/  HMMA.16816.F32 R60, R184, R206.reuse, R60 ;  /* 0x000000ceb83c723c */ /* 0x080ff0000000183c */
[C---:B------:R-:W-:Y:S08]  /*11f00*/  HMMA.16816.F32 R64, R176.reuse, R206, R64 ;  /* 0x000000ceb040723c */ /* 0x040ff00000001840 */
[-C--:B---3--:R-:W-:Y:S08]  /*11f10*/  HMMA.16816.F32 R68, R176, R208.reuse, R68 ;  /* 0x000000d0b044723c */ /* 0x088ff00000001844 */
        /* <DEDUP_REMOVED lines=66> */
.L_x_198:
[----:B-1----:R-:W-:Y:S01]  /*12340*/  IMAD.MOV.U32 R174, RZ, RZ, R236 ;  /* 0x000000ffffae7224 */ /* 0x002fe200078e00ec */
[----:B------:R-:W-:Y:S01]  /*12350*/  PLOP3.LUT P1, PT, PT, PT, UP2, 0x80, 0x0 ;  /* 0x000000000000781c */ /* 0x000fe20003f2f028 */
[----:B------:R-:W0:Y:S01]  /*12360*/  LDGDEPBAR ;  /* 0x00000000000079af */ /* 0x000e220000000000 */
[----:B------:R-:W-:Y:S01]  /*12370*/  PLOP3.LUT P0, PT, PT, PT, UP2, 0x80, 0x0 ;  /* 0x000000000000781c */ /* 0x000fe20003f0f028 */
[----:B------:R-:W-:Y:S02]  /*12380*/  IMAD R169, R243, -0x60, RZ ;  /* 0xffffffa0f3a97824 */ /* 0x000fe400078e02ff */
[----:B------:R-:W-:Y:S02]  /*12390*/  IMAD.U32 R170, RZ, RZ, UR10 ;  /* 0x0000000affaa7e24 */ /* 0x000fe4000f8e00ff */
[----:B------:R-:W-:Y:S06]  /*123a0*/  IMAD.IADD R3, R169, 0x1, -R237 ;  /* 0x00000001a9037824 */ /* 0x000fec00078e0aed */
[----:B------:R-:W-:Y:S05]  /*123b0*/  @P1 IMAD.HI.U32 R0, R236, c[0x0][0x2c8], RZ ;  /* 0x0000b200ec001a27 */ /* 0x000fea00078e00ff */
[----:B------:R-:W-:Y:S02]  /*123c0*/  @P0 SHF.R.U32.HI R174, RZ, c[0x0][0x2cc], R0 ;  /* 0x0000b300ffae0a19 */ /* 0x000fe40000011600 */
[----:B------:R-:W-:Y:S02]  /*123d0*/  PLOP3.LUT P0, PT, PT, PT, UP0, 0x40, 0x0 ;  /* 0x000000000000781c */ /* 0x000fe40003f0e808 */
[----:B------:R-:W-:Y:S01]  /*123e0*/  IADD3 R0, -R237, 0x1, R169 ;  /* 0x00000001ed007810 */ /* 0x000fe20007ffe1a9 */
[----:B------:R-:W1:Y:S03]  /*123f0*/  SHFL.IDX PT, R2, R174, RZ, 0x1c1f ;  /* 0x001c1fffae027589 */ /* 0x000e6600000e0000 */
[----:B------:R-:W-:Y:S04]  /*12400*/  IADD3 R170, R0, -c[0x0][0x168], R170 ;  /* 0x80005a0000aa7a10 */ /* 0x000fe80007ffe0aa */
[C---:B------:R-:W-:Y:S02]  /*12410*/  IADD3 R173, R170.reuse, c[0x0][0x328], RZ ;  /* 0x0000ca00aaad7a10 */ /* 0x040fe40007ffe0ff */
[----:B------:R-:W-:Y:S03]  /*12420*/  IADD3 R170, R170, UR12, RZ ;  /* 0x0000000caaaa7c10 */ /* 0x000fe6000fffe0ff */
[--C-:B-1----:R-:W-:Y:S02]  /*12430*/  IMAD.IADD R177, R173, 0x1, R2.reuse ;  /* 0x00000001adb17824 */ /* 0x102fe400078e0202 */
[----:B------:R-:W-:Y:S01]  /*12440*/  IMAD.IADD R171, R170, 0x1, R2 ;  /* 0x00000001aaab7824 */ /* 0x000fe200078e0202 */
[----:B------:R-:W-:-:S05]  /*12450*/  @P0 BRA `(.L_x_199) ;  /* 0x0000019000000947 */ /* 0x000fca0003800000 */
[----:B------:R-:W-:Y:S01]  /*12460*/  MOV R0, c[0x0][0x2ac] ;  /* 0x0000ab0000007a02 */ /* 0x000fe20000000f00 */
        /* <DEDUP_REMOVED lines=14> */
.L_x_201:
[----:B------:R-:W-:Y:S04]  /*12550*/  MOV R0, c[0x0][0x32c] ;  /* 0x0000cb0000007a02 */ /* 0x000fe80000000f00 */
[----:B------:R-:W-:Y:S11]  /*12560*/  ISETP.NE.AND P0, PT, R0, 0x1, PT ;  /* 0x000000010000780c */ /* 0x000ff60003f05270 */
[----:B------:R-:W-:Y:S02]  /*12570*/  @!UPT UIADD3 URZ, URZ, URZ, URZ ;  /* 0x0000003f3f3ff290 */ /* 0x000fe4000fffe03f */
[----:B------:R-:W-:Y:S05]  /*12580*/  @P0 IMAD.HI.U32 R0, R2, c[0x0][0x330], RZ ;  /* 0x0000cc0002000a27 */ /* 0x000fea00078e00ff */
[----:B------:R-:W-:Y:S02]  /*12590*/  @P0 SHF.R.U32.HI R2, RZ, c[0x0][0x334], R0 ;  /* 0x0000cd00ff020a19 */ /* 0x000fe40000011600 */
.L_x_202:
[----:B------:R-:W-:Y:S05]  /*125a0*/  BSYNC B0 ;  /* 0x0000000000007941 */ /* 0x000fea0003800000 */
.L_x_200:
[----:B------:R-:W-:Y:S05]  /*125b0*/  IMAD R2, R2, c[0x0][0x32c], R3 ;  /* 0x0000cb0002027a24 */ /* 0x000fea00078e0203 */
[----:B------:R-:W-:Y:S02]  /*125c0*/  IADD3 R0, R2, c[0x0][0x32c], RZ ;  /* 0x0000cb0002007a10 */ /* 0x000fe40007ffe0ff */
[----:B------:R-:W-:Y:S02]  /*125d0*/  IMNMX R171, R171, R2, !PT ;  /* 0x00000002abab7217 */ /* 0x000fe40007800200 */
[----:B------:R-:W-:Y:S02]  /*125e0*/  IMNMX R177, R177, R0, PT ;  /* 0x00000000b1b17217 */ /* 0x000fe40003800200 */
.L_x_199:
[----:B------:R-:W-:Y:S01]  /*125f0*/  PLOP3.LUT P0, PT, PT, PT, UP0, 0x40, 0x0 ;  /* 0x000000000000781c */ /* 0x000fe20003f0e808 */
[----:B------:R-:W1:Y:S02]  /*12600*/  SHFL.IDX PT, R2, R174, 0x1, 0x1c1f ;  /* 0x003c1f00ae027f89 */ /* 0x000e6400000e0000 */
[----:B-1----:R-:W-:Y:S01]  /*12610*/  IADD3 R179, R170, R2, RZ ;  /* 0x00000002aab37210 */ /* 0x002fe20007ffe0ff */
[----:B------:R-:W-:Y:S09]  /*12620*/  IMAD.IADD R181, R173, 0x1, R2 ;  /* 0x00000001adb57824 */ /* 0x000ff200078e0202 */
        /* <DEDUP_REMOVED lines=16> */
.L_x_205:
[----:B------:R-:W-:Y:S04]  /*12730*/  MOV R0, c[0x0][0x32c] ;  /* 0x0000cb0000007a02 */ /* 0x000fe80000000f00 */
[----:B------:R-:W-:Y:S11]  /*12740*/  ISETP.NE.AND P0, PT, R0, 0x1, PT ;  /* 0x000000010000780c */ /* 0x000ff60003f05270 */
[----:B------:R-:W-:Y:S02]  /*12750*/  @!UPT UIADD3 URZ, URZ, URZ, URZ ;  /* 0x0000003f3f3ff290 */ /* 0x000fe4000fffe03f */
[----:B------:R-:W-:Y:S05]  /*12760*/  @P0 IMAD.HI.U32 R0, R2, c[0x0][0x330], RZ ;  /* 0x0000cc0002000a27 */ /* 0x000fea00078e00ff */
[----:B------:R-:W-:Y:S02]  /*12770*/  @P0 SHF.R.U32.HI R2, RZ, c[0x0][0x334], R0 ;  /* 0x0000cd00ff020a19 */ /* 0x000fe40000011600 */
.L_x_206:
[----:B------:R-:W-:Y:S05]  /*12780*/  BSYNC B0 ;  /* 0x0000000000007941 */ /* 0x000fea0003800000 */
.L_x_204:
[----:B------:R-:W-:Y:S05]  /*12790*/  IMAD R2, R2, c[0x0][0x32c], R3 ;  /* 0x0000cb0002027a24 */ /* 0x000fea00078e0203 */
[----:B------:R-:W-:Y:S02]  /*127a0*/  IADD3 R0, R2, c[0x0][0x32c], RZ ;  /* 0x0000cb0002007a10 */ /* 0x000fe40007ffe0ff */
[----:B------:R-:W-:Y:S02]  /*127b0*/  IMNMX R179, R179, R2, !PT ;  /* 0x00000002b3b37217 */ /* 0x000fe40007800200 */
[----:B------:R-:W-:Y:S02]  /*127c0*/  IMNMX R181, R181, R0, PT ;  /* 0x00000000b5b57217 */ /* 0x000fe40003800200 */
.L_x_203:
[C---:B------:R-:W-:Y:S02]  /*127d0*/  ISETP.GE.AND P0, PT, R169.reuse, 0x2, PT ;  /* 0x00000002a900780c */ /* 0x040fe40003f06270 */
[----:B------:R-:W-:Y:S02]  /*127e0*/  ISETP.GE.AND P2, PT, R169, 0xa, PT ;  /* 0x0000000aa900780c */ /* 0x000fe40003f46270 */
[----:B------:R-:W-:Y:S02]  /*127f0*/  P2R R182, PR, RZ, 0x1 ;  /* 0x00000001ffb67803 */ /* 0x000fe40000000000 */
[----:B------:R-:W-:Y:S02]  /*12800*/  ISETP.GT.AND P0, PT, R171, 0x1, !P0 ;  /* 0x00000001ab00780c */ /* 0x000fe40004704270 */
[----:B------:R-:W-:Y:S02]  /*12810*/  ISETP.GE.AND P1, PT, R169, 0x9, PT ;  /* 0x00000009a900780c */ /* 0x000fe40003f26270 */
[----:B------:R-:W-:Y:S02]  /*12820*/  ISETP.LT.OR P0, PT, R177, 0x2, P0 ;  /* 0x00000002b100780c */ /* 0x000fe40000701670 */
[----:B------:R-:W-:Y:S02]  /*12830*/  P2R R180, PR, RZ, 0x2 ;  /* 0x00000002ffb47803 */ /* 0x000fe40000000000 */
[----:B------:R-:W-:Y:S02]  /*12840*/  FSEL R2, R5, -INF , !P0 ;  /* 0xff80000005027808 */ /* 0x000fe40004000000 */
[C---:B------:R-:W-:Y:S02]  /*12850*/  ISETP.GT.AND P0, PT, R171.reuse, 0x9, !P2 ;  /* 0x00000009ab00780c */ /* 0x040fe40005704270 */
[----:B------:R-:W-:Y:S02]  /*12860*/  ISETP.GT.AND P1, PT, R171, 0x8, !P1 ;  /* 0x00000008ab00780c */ /* 0x000fe40004f24270 */
[----:B------:R-:W-:Y:S02]  /*12870*/  P2R R184, PR, RZ, 0x4 ;  /* 0x00000004ffb87803 */ /* 0x000fe40000000000 */
[----:B------:R-:W-:Y:S02]  /*12880*/  ISETP.LT.OR P0, PT, R177, 0xa, P0 ;  /* 0x0000000ab100780c */ /* 0x000fe40000701670 */
[----:B------:R-:W-:Y:S02]  /*12890*/  ISETP.GE.AND P2, PT, R169, 0x11, PT ;  /* 0x00000011a900780c */ /* 0x000fe40003f46270 */
[----:B------:R-:W-:Y:S02]  /*128a0*/  ISETP.LT.OR P1, PT, R177, 0x9, P1 ;  /* 0x00000009b100780c */ /* 0x000fe40000f21670 */
[----:B------:R-:W-:Y:S02]  /*128b0*/  FSEL R0, R17, -INF , !P0 ;  /* 0xff80000011007808 */ /* 0x000fe40004000000 */
[----:B------:R-:W-:Y:S01]  /*128c0*/  ISETP.GT.AND P0, PT, R171, 0x10, !P2 ;  /* 0x00000010ab00780c */ /* 0x000fe20005704270 */
[----:B------:R-:W1:Y:S01]  /*128d0*/  SHFL.IDX PT, R17, R174, 0x2, 0x1c1f ;  /* 0x005c1f00ae117f89 */ /* 0x000e6200000e0000 */
[----:B------:R-:W-:Y:S02]  /*128e0*/  FSEL R5, R16, -INF , !P1 ;  /* 0xff80000010057808 */ /* 0x000fe40004800000 */
[----:B------:R-:W-:Y:S02]  /*128f0*/  ISETP.LT.OR P0, PT, R177, 0x11, P0 ;  /* 0x00000011b100780c */ /* 0x000fe40000701670 */
[----:B------:R-:W-:Y:S02]  /*12900*/  ISETP.GE.AND P1, PT, R169, 0x12, PT ;  /* 0x00000012a900780c */ /* 0x000fe40003f26270 */
[----:B------:R-:W-:Y:S02]  /*12910*/  FSEL R20, R20, -INF , !P0 ;  /* 0xff80000014147808 */ /* 0x000fe40004000000 */
[----:B------:R-:W-:Y:S02]  /*12920*/  ISETP.GT.AND P0, PT, R171, 0x11, !P1 ;  /* 0x00000011ab00780c */ /* 0x000fe40004f04270 */
[----:B------:R-:W-:Y:S02]  /*12930*/  P2R R249, PR, RZ, 0x2 ;  /* 0x00000002fff97803 */ /* 0x000fe40000000000 */
[----:B------:R-:W-:Y:S02]  /*12940*/  ISETP.LT.OR P0, PT, R177, 0x12, P0 ;  /* 0x00000012b100780c */ /* 0x000fe40000701670 */
[----:B------:R-:W-:Y:S02]  /*12950*/  ISETP.GE.AND P1, PT, R169, 0x19, PT ;  /* 0x00000019a900780c */ /* 0x000fe40003f26270 */
[----:B------:R-:W-:Y:S02]  /*12960*/  FSEL R16, R21, -INF , !P0 ;  /* 0xff80000015107808 */ /* 0x000fe40004000000 */
[----:B------:R-:W-:Y:S02]  /*12970*/  ISETP.GT.AND P0, PT, R171, 0x18, !P1 ;  /* 0x00000018ab00780c */ /* 0x000fe40004f04270 */
[----:B------:R-:W-:Y:S01]  /*12980*/  P2R R247, PR, RZ, 0x2 ;  /* 0x00000002fff77803 */ /* 0x000fe20000000000 */
[----:B------:R2:W-:Y:S01]  /*12990*/  STL [R1+0x4], R16 ;  /* 0x0000041001007387 */ /* 0x0005e20000100800 */
[----:B------:R-:W-:Y:S02]  /*129a0*/  ISETP.LT.OR P0, PT, R177, 0x19, P0 ;  /* 0x00000019b100780c */ /* 0x000fe40000701670 */
[C---:B------:R-:W-:Y:S02]  /*129b0*/  ISETP.GE.AND P1, PT, R169.reuse, 0x1a, PT ;  /* 0x0000001aa900780c */ /* 0x040fe40003f26270 */
[C---:B------:R-:W-:Y:S02]  /*129c0*/  ISETP.GE.AND P6, PT, R169.reuse, 0x52, PT ;  /* 0x00000052a900780c */ /* 0x040fe40003fc6270 */
[----:B------:R-:W-:Y:S02]  /*129d0*/  P2R R246, PR, RZ, 0x2 ;  /* 0x00000002fff67803 */ /* 0x000fe40000000000 */
[C---:B------:R-:W-:Y:S02]  /*129e0*/  ISETP.GE.AND P5, PT, R169.reuse, 0x59, PT ;  /* 0x00000059a900780c */ /* 0x040fe40003fa6270 */
[----:B------:R-:W-:Y:S02]  /*129f0*/  P2R R192, PR, RZ, 0x4 ;  /* 0x00000004ffc07803 */ /* 0x000fe40000000000 */
[----:B------:R-:W-:Y:S02]  /*12a00*/  ISETP.GE.AND P2, PT, R169, 0x1, PT ;  /* 0x00000001a900780c */ /* 0x000fe40003f46270 */
[----:B--2---:R-:W-:Y:S02]  /*12a10*/  FSEL R16, R32, -INF , !P0 ;  /* 0xff80000020107808 */ /* 0x004fe40004000000 */
        /* <DEDUP_REMOVED lines=54> */
[----:B------:R-:W-:Y:S01]  /*12d80*/  FSEL R185, R69, -INF , !P0 ;  /* 0xff80000045b97808 */ /* 0x000fe20004000000 */
[--C-:B-1----:R-:W-:Y:S01]  /*12d90*/  IMAD.IADD R69, R170, 0x1, R17.reuse ;  /* 0x00000001aa457824 */ /* 0x102fe200078e0211 */
[----:B------:R-:W-:Y:S02]  /*12da0*/  ISETP.GT.AND P0, PT, R171, 0x48, !P1 ;  /* 0x00000048ab00780c */ /* 0x000fe40004f04270 */
[----:B------:R-:W-:Y:S02]  /*12db0*/  ISETP.GE.AND P1, PT, R169, 0x4a, PT ;  /* 0x0000004aa900780c */ /* 0x000fe40003f26270 */
[----:B------:R-:W-:Y:S02]  /*12dc0*/  ISETP.LT.OR P0, PT, R177, 0x49, P0 ;  /* 0x00000049b100780c */ /* 0x000fe40000701670 */
[----:B------:R-:W-:Y:S02]  /*12dd0*/  P2R R21, PR, RZ, 0x2 ;  /* 0x00000002ff157803 */ /* 0x000fe40000000000 */
[----:B------:R-:W-:Y:S01]  /*12de0*/  FSEL R176, R80, -INF , !P0 ;  /* 0xff80000050b07808 */ /* 0x000fe20004000000 */
[----:B------:R-:W-:Y:S01]  /*12df0*/  IMAD.IADD R80, R173, 0x1, R17 ;  /* 0x00000001ad507824 */ /* 0x000fe200078e0211 */
[----:B------:R-:W-:Y:S02]  /*12e00*/  ISETP.GT.AND P0, PT, R171, 0x49, !P1 ;  /* 0x00000049ab00780c */ /* 0x000fe40004f04270 */
[----:B------:R-:W-:Y:S02]  /*12e10*/  ISETP.GE.AND P1, PT, R169, 0x51, PT ;  /* 0x00000051a900780c */ /* 0x000fe40003f26270 */
[----:B------:R-:W-:Y:S02]  /*12e20*/  ISETP.LT.OR P0, PT, R177, 0x4a, P0 ;  /* 0x0000004ab100780c */ /* 0x000fe40000701670 */
        /* <DEDUP_REMOVED lines=14> */
[----:B------:R-:W-:Y:S04]  /*12f10*/  ISETP.GE.AND P0, PT, R169, 0x5a, PT ;  /* 0x0000005aa900780c */ /* 0x000fe80003f06270 */
[----:B------:R-:W-:Y:S04]  /*12f20*/  ISETP.GT.AND P2, PT, R171, 0x59, !P0 ;  /* 0x00000059ab00780c */ /* 0x000fe80004744270 */
[----:B------:R-:W-:Y:S04]  /*12f30*/  ISETP.LT.OR P2, PT, R177, 0x5a, P2 ;  /* 0x0000005ab100780c */ /* 0x000fe80001741670 */
[----:B------:R-:W-:Y:S02]  /*12f40*/  FSEL R97, R97, -INF , !P2 ;  /* 0xff80000061617808 */ /* 0x000fe40005000000 */
[----:B------:R-:W-:Y:S11]  /*12f50*/  PLOP3.LUT P2, PT, PT, PT, UP0, 0x40, 0x0 ;  /* 0x000000000000781c */ /* 0x000ff60003f4e808 */
[----:B------:R-:W-:Y:S02]  /*12f60*/  @!UPT UIADD3 URZ, URZ, URZ, URZ ;  /* 0x0000003f3f3ff290 */ /* 0x000fe4000fffe03f */
        /* <DEDUP_REMOVED lines=16> */
.L_x_209:
[----:B------:R-:W-:Y:S04]  /*13070*/  MOV R4, c[0x0][0x32c] ;  /* 0x0000cb0000047a02 */ /* 0x000fe80000000f00 */
[----:B------:R-:W-:Y:S11]  /*13080*/  ISETP.NE.AND P2, PT, R4, 0x1, PT ;  /* 0x000000010400780c */ /* 0x000ff60003f45270 */
[----:B------:R-:W-:Y:S02]  /*13090*/  @!UPT UIADD3 URZ, URZ, URZ, URZ ;  /* 0x0000003f3f3ff290 */ /* 0x000fe4000fffe03f */
[----:B------:R-:W-:Y:S05]  /*130a0*/  @P2 IMAD.HI.U32 R4, R17, c[0x0][0x330], RZ ;  /* 0x0000cc0011042a27 */ /* 0x000fea00078e00ff */
[----:B------:R-:W-:Y:S02]  /*130b0*/  @P2 SHF.R.U32.HI R17, RZ, c[0x0][0x334], R4 ;  /* 0x0000cd00ff112a19 */ /* 0x000fe40000011604 */
.L_x_210:
[----:B------:R-:W-:Y:S05]  /*130c0*/  BSYNC B0 ;  /* 0x0000000000007941 */ /* 0x000fea0003800000 */
.L_x_208:
[----:B------:R-:W-:Y:S05]  /*130d0*/  IMAD R17, R17, c[0x0][0x32c], R3 ;  /* 0x0000cb0011117a24 */ /* 0x000fea00078e0203 */
[----:B------:R-:W-:Y:S02]  /*130e0*/  IADD3 R4, R17, c[0x0][0x32c], RZ ;  /* 0x0000cb0011047a10 */ /* 0x000fe40007ffe0ff */
[----:B------:R-:W-:Y:S02]  /*130f0*/  IMNMX R69, R69, R17, !PT ;  /* 0x0000001145457217 */ /* 0x000fe40007800200 */
[----:B------:R-:W-:Y:S02]  /*13100*/  IMNMX R80, R80, R4, PT ;  /* 0x0000000450507217 */ /* 0x000fe40003800200 */
.L_x_207:
[----:B------:R-:W-:Y:S02]  /*13110*/  ISETP.NE.AND P2, PT, R180, RZ, PT ;  /* 0x000000ffb400720c */ /* 0x000fe40003f45270 */
[----:B------:R-:W-:Y:S02]  /*13120*/  P2R R84, PR, RZ, 0x10 ;  /* 0x00000010ff547803 */ /* 0x000fe40000000000 */
[----:B------:R-:W-:Y:S02]  /*13130*/  ISETP.GT.AND P2, PT, R179, 0x8, !P2 ;  /* 0x00000008b300780c */ /* 0x000fe40005744270 */
[----:B------:R-:W-:Y:S02]  /*13140*/  ISETP.NE.AND P4, PT, R32, RZ, PT ;  /* 0x000000ff2000720c */ /* 0x000fe40003f85270 */
[----:B------:R-:W-:Y:S02]  /*13150*/  ISETP.LT.OR P2, PT, R181, 0x9, P2 ;  /* 0x00000009b500780c */ /* 0x000fe40001741670 */
[----:B------:R-:W-:Y:S02]  /*13160*/  P2R R81, PR, RZ, 0x8 ;  /* 0x00000008ff517803 */ /* 0x000fe40000000000 */
[----:B------:R-:W-:Y:S02]  /*13170*/  FSEL R4, R18, -INF , !P2 ;  /* 0xff80000012047808 */ /* 0x000fe40005000000 */
[----:B------:R-:W-:Y:S02]  /*13180*/  ISETP.NE.AND P2, PT, R184, RZ, PT ;  /* 0x000000ffb800720c */ /* 0x000fe40003f45270 */
[----:B------:R-:W-:Y:S02]  /*13190*/  ISETP.NE.AND P3, PT, R21, RZ, PT ;  /* 0x000000ff1500720c */ /* 0x000fe40003f65270 */
[----:B------:R-:W-:Y:S04]  /*131a0*/  ISETP.GT.AND P2, PT, R179, 0x9, !P2 ;  /* 0x00000009b300780c */ /* 0x000fe80005744270 */
[----:B------:R-:W-:Y:S04]  /*131b0*/  ISETP.LT.OR P2, PT, R181, 0xa, P2 ;  /* 0x0000000ab500780c */ /* 0x000fe80001741670 */
[----:B------:R-:W-:Y:S02]  /*131c0*/  FSEL R19, R19, -INF , !P2 ;  /* 0xff80000013137808 */ /* 0x000fe40005000000 */
[----:B------:R-:W-:Y:S04]  /*131d0*/  ISETP.NE.AND P2, PT, R192, RZ, PT ;  /* 0x000000ffc000720c */ /* 0x000fe80003f45270 */
[----:B------:R-:W-:Y:S04]  /*131e0*/  ISETP.GT.AND P2, PT, R179, 0x10, !P2 ;  /* 0x00000010b300780c */ /* 0x000fe80005744270 */
[----:B------:R-:W-:Y:S04]  /*131f0*/  ISETP.LT.OR P2, PT, R181, 0x11, P2 ;  /* 0x00000011b500780c */ /* 0x000fe80001741670 */
[----:B------:R-:W-:Y:S02]  /*13200*/  FSEL R18, R22, -INF , !P2 ;  /* 0xff80000016127808 */ /* 0x000fe40005000000 */
[----:B------:R-:W-:Y:S02]  /*13210*/  ISETP.NE.AND P2, PT, R249, RZ, PT ;  /* 0x000000fff900720c */ /* 0x000fe40003f45270 */
[----:B------:R-:W-:Y:S02]  /*13220*/  P2R R22, PR, RZ, 0x10 ;  /* 0x00000010ff167803 */ /* 0x000fe40000000000 */
        /* <DEDUP_REMOVED lines=53> */
[----:B------:R-:W-:Y:S02]  /*13580*/  ISETP.GT.AND P2, PT, R179, 0x48, !P4 ;  /* 0x00000048b300780c */ /* 0x000fe40006744270 */
[----:B------:R-:W-:Y:S02]  /*13590*/  ISETP.NE.AND P4, PT, R68, RZ, PT ;  /* 0x000000ff4400720c */ /* 0x000fe40003f85270 */
        /* <DEDUP_REMOVED lines=11> */
[----:B------:R-:W-:Y:S04]  /*13650*/  ISETP.NE.AND P2, PT, R182, RZ, PT ;  /* 0x000000ffb600720c */ /* 0x000fe80003f45270 */
[----:B------:R-:W-:Y:S04]  /*13660*/  ISETP.GT.AND P2, PT, R179, 0x1, !P2 ;  /* 0x00000001b300780c */ /* 0x000fe80005744270 */
[----:B------:R-:W-:Y:S04]  /*13670*/  ISETP.LT.OR P2, PT, R181, 0x2, P2 ;  /* 0x00000002b500780c */ /* 0x000fe80001741670 */
[----:B------:R-:W-:Y:S02]  /*13680*/  FSEL R7, R7, -INF , !P2 ;  /* 0xff80000007077808 */ /* 0x000fe40005000000 */
[----:B------:R-:W-:Y:S04]  /*13690*/  ISETP.GT.AND P2, PT, R179, RZ, !P4 ;  /* 0x000000ffb300720c */ /* 0x000fe80006744270 */
        /* <DEDUP_REMOVED lines=8> */
[----:B------:R-:W-:Y:S02]  /*13720*/  ISETP.GT.AND P2, PT, R69, RZ, !P4 ;  /* 0x000000ff4500720c */ /* 0x000fe40006744270 */
[----:B------:R-:W-:Y:S01]  /*13730*/  ISETP.NE.AND P4, PT, R22, RZ, PT ;  /* 0x000000ff1600720c */ /* 0x000fe20003f85270 */
[----:B------:R-:W-:Y:S01]  /*13740*/  IMAD.IADD R22, R173, 0x1, R23 ;  /* 0x00000001ad167824 */ /* 0x000fe200078e0217 */
[----:B------:R-:W-:Y:S04]  /*13750*/  ISETP.LT.OR P2, PT, R80, 0x1, P2 ;  /* 0x000000015000780c */ /* 0x000fe80001741670 */
[----:B------:R-:W-:Y:S02]  /*13760*/  FSEL R8, R8, -INF , !P2 ;  /* 0xff80000008087808 */ /* 0x000fe40005000000 */
[----:B------:R-:W-:Y:S04]  /*13770*/  ISETP.NE.AND P2, PT, R182, RZ, PT ;  /* 0x000000ffb600720c */ /* 0x000fe80003f45270 */
[----:B------:R-:W-:Y:S04]  /*13780*/  ISETP.GT.AND P2, PT, R69, 0x1, !P2 ;  /* 0x000000014500780c */ /* 0x000fe80005744270 */
[----:B------:R-:W-:Y:S04]  /*13790*/  ISETP.LT.OR P2, PT, R80, 0x2, P2 ;  /* 0x000000025000780c */ /* 0x000fe80001741670 */
        /* <DEDUP_REMOVED lines=69> */
[----:B------:R-:W-:Y:S02]  /*13bf0*/  ISETP.GT.AND P2, PT, R69, 0x49, !P3 ;  /* 0x000000494500780c */ /* 0x000fe40005f44270 */
[----:B------:R-:W-:Y:S02]  /*13c00*/  ISETP.NE.AND P3, PT, R81, RZ, PT ;  /* 0x000000ff5100720c */ /* 0x000fe40003f65270 */
        /* <DEDUP_REMOVED lines=32> */
.L_x_213:
[----:B------:R-:W-:Y:S04]  /*13e10*/  MOV R23, c[0x0][0x32c] ;  /* 0x0000cb0000177a02 */ /* 0x000fe80000000f00 */
[----:B------:R-:W-:Y:S11]  /*13e20*/  ISETP.NE.AND P2, PT, R23, 0x1, PT ;  /* 0x000000011700780c */ /* 0x000ff60003f45270 */
[----:B------:R-:W-:Y:S02]  /*13e30*/  @!UPT UIADD3 URZ, URZ, URZ, URZ ;  /* 0x0000003f3f3ff290 */ /* 0x000fe4000fffe03f */
[----:B------:R-:W-:Y:S05]  /*13e40*/  @P2 IMAD.HI.U32 R23, R24, c[0x0][0x330], RZ ;  /* 0x0000cc0018172a27 */ /* 0x000fea00078e00ff */
[----:B------:R-:W-:Y:S02]  /*13e50*/  @P2 SHF.R.U32.HI R24, RZ, c[0x0][0x334], R23 ;  /* 0x0000cd00ff182a19 */ /* 0x000fe40000011617 */
.L_x_214:
[----:B------:R-:W-:Y:S05]  /*13e60*/  BSYNC B0 ;  /* 0x0000000000007941 */ /* 0x000fea0003800000 */
.L_x_212:
[----:B------:R-:W-:Y:S05]  /*13e70*/  IMAD R3, R24, c[0x0][0x32c], R3 ;  /* 0x0000cb0018037a24 */ /* 0x000fea00078e0203 */
[----:B------:R-:W-:Y:S02]  /*13e80*/  IADD3 R23, R3, c[0x0][0x32c], RZ ;  /* 0x0000cb0003177a10 */ /* 0x000fe40007ffe0ff */
[----:B------:R-:W-:Y:S02]  /*13e90*/  IMNMX R170, R170, R3, !PT ;  /* 0x00000003aaaa7217 */ /* 0x000fe40007800200 */
[----:B------:R-:W-:Y:S02]  /*13ea0*/  IMNMX R22, R22, R23, PT ;  /* 0x0000001716167217 */ /* 0x000fe40003800200 */
.L_x_211:
[----:B------:R-:W2:Y:S01]  /*13eb0*/  LDL.LU R3, [R1+0x4] ;  /* 0x0000040001037983 */ /* 0x000ea20000300800 */
[----:B------:R-:W-:Y:S02]  /*13ec0*/  ISETP.NE.AND P2, PT, R68, RZ, PT ;  /* 0x000000ff4400720c */ /* 0x000fe40003f45270 */
[----:B------:R-:W-:Y:S02]  /*13ed0*/  MOV R29, R35 ;  /* 0x00000023001d7202 */ /* 0x000fe40000000f00 */
[----:B------:R-:W-:Y:S02]  /*13ee0*/  ISETP.GT.AND P2, PT, R170, RZ, !P2 ;  /* 0x000000ffaa00720c */ /* 0x000fe40005744270 */
[----:B------:R-:W-:Y:S02]  /*13ef0*/  MOV R56, R54 ;  /* 0x0000003600387202 */ /* 0x000fe40000000f00 */
[----:B------:R-:W-:Y:S02]  /*13f00*/  ISETP.LT.OR P2, PT, R22, 0x1, P2 ;  /* 0x000000011600780c */ /* 0x000fe40001741670 */
[----:B------:R-:W-:Y:S02]  /*13f10*/  ISETP.GT.AND P1, PT, R170, 0x50, !P1 ;  /* 0x00000050aa00780c */ /* 0x000fe40004f24270 */
[----:B------:R-:W-:Y:S02]  /*13f20*/  FSEL R10, R10, -INF , !P2 ;  /* 0xff8000000a0a7808 */ /* 0x000fe40005000000 */
[----:B------:R-:W-:Y:S02]  /*13f30*/  ISETP.NE.AND P2, PT, R182, RZ, PT ;  /* 0x000000ffb600720c */ /* 0x000fe40003f45270 */
[----:B------:R-:W-:Y:S02]  /*13f40*/  ISETP.LT.OR P1, PT, R22, 0x51, P1 ;  /* 0x000000511600780c */ /* 0x000fe40000f21670 */
[C---:B------:R-:W-:Y:S02]  /*13f50*/  ISETP.GT.AND P2, PT, R170.reuse, 0x1, !P2 ;  /* 0x00000001aa00780c */ /* 0x040fe40005744270 */
[----:B------:R-:W-:Y:S02]  /*13f60*/  ISETP.GT.AND P6, PT, R170, 0x51, !P6 ;  /* 0x00000051aa00780c */ /* 0x000fe400077c4270 */
        /* <DEDUP_REMOVED lines=8> */
[----:B------:R-:W-:Y:S02]  /*13ff0*/  ISETP.GT.AND P0, PT, R170, 0x59, !P0 ;  /* 0x00000059aa00780c */ /* 0x000fe40004704270 */
[----:B------:R-:W-:Y:S02]  /*14000*/  FSEL R14, R14, -INF , !P2 ;  /* 0xff8000000e0e7808 */ /* 0x000fe40005000000 */
[----:B------:R-:W-:Y:S02]  /*14010*/  ISETP.NE.AND P2, PT, R184, RZ, PT ;  /* 0x000000ffb800720c */ /* 0x000fe40003f45270 */
[----:B------:R-:W-:Y:S02]  /*14020*/  ISETP.LT.OR P0, PT, R22, 0x5a, P0 ;  /* 0x0000005a1600780c */ /* 0x000fe40000701670 */
[----:B------:R-:W-:Y:S02]  /*14030*/  ISETP.GT.AND P2, PT, R170, 0x9, !P2 ;  /* 0x00000009aa00780c */ /* 0x000fe40005744270 */
[----:B------:R-:W-:Y:S02]  /*14040*/  FSEL R90, R90, -INF , !P1 ;  /* 0xff8000005a5a7808 */ /* 0x000fe40004800000 */
[----:B------:R-:W-:Y:S02]  /*14050*/  ISETP.LT.OR P2, PT, R22, 0xa, P2 ;  /* 0x0000000a1600780c */ /* 0x000fe40001741670 */
[----:B------:R-:W-:Y:S02]  /*14060*/  FSEL R45, R95, -INF , !P0 ;  /* 0xff8000005f2d7808 */ /* 0x000fe40004000000 */
[----:B------:R-:W-:Y:S02]  /*14070*/  FSEL R15, R15, -INF , !P2 ;  /* 0xff8000000f0f7808 */ /* 0x000fe40005000000 */
[----:B------:R-:W-:Y:S02]  /*14080*/  ISETP.NE.AND P2, PT, R192, RZ, PT ;  /* 0x000000ffc000720c */ /* 0x000fe40003f45270 */
[----:B------:R-:W-:Y:S02]  /*14090*/  FSEL R91, R91, -INF , !P6 ;  /* 0xff8000005b5b7808 */ /* 0x000fe40007000000 */
[----:B------:R-:W-:Y:S02]  /*140a0*/  ISETP.GT.AND P2, PT, R170, 0x10, !P2 ;  /* 0x00000010aa00780c */ /* 0x000fe40005744270 */
[----:B------:R-:W-:Y:S02]  /*140b0*/  FSEL R94, R94, -INF , !P5 ;  /* 0xff8000005e5e7808 */ /* 0x000fe40006800000 */
        /* <DEDUP_REMOVED lines=18> */
[----:B------:R-:W-:Y:S04]  /*141e0*/  ISETP.GT.AND P2, PT, R170, 0x19, !P2 ;  /* 0x00000019aa00780c */ /* 0x000fe80005744270 */
[----:B------:R-:W-:Y:S04]  /*141f0*/  ISETP.LT.OR P2, PT, R22, 0x1a, P2 ;  /* 0x0000001a1600780c */ /* 0x000fe80001741670 */
        /* <DEDUP_REMOVED lines=27> */
[----:B------:R-:W-:Y:S02]  /*143b0*/  MOV R58, R28 ;  /* 0x0000001c003a7202 */ /* 0x000fe40000000f00 */
[----:B------:R-:W-:Y:S02]  /*143c0*/  ISETP.GT.AND P2, PT, R170, 0x31, !P2 ;  /* 0x00000031aa00780c */ /* 0x000fe40005744270 */
[----:B------:R-:W-:Y:S02]  /*143d0*/  MOV R28, R85 ;  /* 0x00000055001c7202 */ /* 0x000fe40000000f00 */
[----:B------:R-:W-:Y:S02]  /*143e0*/  ISETP.LT.OR P2, PT, R22, 0x32, P2 ;  /* 0x000000321600780c */ /* 0x000fe40001741670 */
[----:B------:R-:W-:Y:S02]  /*143f0*/  FMNMX.FTZ R26, R57, R26, !PT ;  /* 0x0000001a391a7209 */ /* 0x000fe40007810000 */
[----:B------:R-:W-:Y:S02]  /*14400*/  FSEL R249, R59, -INF , !P2 ;  /* 0xff8000003bf97808 */ /* 0x000fe40005000000 */
        /* <DEDUP_REMOVED lines=52> */
[----:B--2---:R-:W-:Y:S02]  /*14750*/  MOV R34, R3 ;  /* 0x0000000300227202 */ /* 0x004fe40000000f00 */
        /* <DEDUP_REMOVED lines=8> */
[----:B------:R-:W-:Y:S02]  /*147e0*/  ISETP.GT.AND P2, PT, R170, 0x49, !P2 ;  /* 0x00000049aa00780c */ /* 0x000fe40005744270 */
[----:B------:R-:W-:Y:S02]  /*147f0*/  FMNMX.FTZ R3, R20, R3, !PT ;  /* 0x0000000314037209 */ /* 0x000fe40007810000 */
[----:B------:R-:W-:Y:S02]  /*14800*/  ISETP.LT.OR P2, PT, R22, 0x4a, P2 ;  /* 0x0000004a1600780c */ /* 0x000fe40001741670 */
[----:B------:R-:W-:Y:S02]  /*14810*/  FMNMX.FTZ R3, R34, R3, !PT ;  /* 0x0000000322037209 */ /* 0x000fe40007810000 */
[----:B------:R-:W-:Y:S02]  /*14820*/  FSEL R180, R79, -INF , !P2 ;  /* 0xff8000004fb47808 */ /* 0x000fe40005000000 */
        /* <DEDUP_REMOVED lines=9> */
[----:B------:R-:W-:Y:S01]  /*148c0*/  FMNMX.FTZ R21, R252, R21, !PT ;  /* 0x00000015fc157209 */ /* 0x000fe20007810000 */
[----:B------:R-:W-:Y:S01]  /*148d0*/  SHFL.BFLY PT, R25, R24, 0x1, 0x1f ;  /* 0x0c201f0018197f89 */ /* 0x000fe200000e0000 */
        /* <DEDUP_REMOVED lines=22> */
[----:B------:R-:W-:Y:S04]  /*14a40*/  FMNMX.FTZ R3, R96, R3, !PT ;  /* 0x0000000360037209 */ /* 0x000fe80007810000 */
[----:B------:R-:W-:Y:S05]  /*14a50*/  FMNMX.FTZ R3, R97, R3, !PT ;  /* 0x0000000361037209 */ /* 0x000fea0007810000 */
[----:B------:R-:W1:Y:S02]  /*14a60*/  SHFL.BFLY PT, R23, R3, 0x2, 0x1f ;  /* 0x0c401f0003177f89 */ /* 0x000e6400000e0000 */
[----:B-1----:R-:W-:Y:S06]  /*14a70*/  FMNMX.FTZ R23, R3, R23, !PT ;  /* 0x0000001703177209 */ /* 0x002fec0007810000 */
[----:B------:R-:W1:Y:S02]  /*14a80*/  SHFL.BFLY PT, R3, R23, 0x1, 0x1f ;  /* 0x0c201f0017037f89 */ /* 0x000e6400000e0000 */
[----:B-1----:R-:W-:Y:S06]  /*14a90*/  FMNMX.FTZ R3, R23, R3, !PT ;  /* 0x0000000317037209 */ /* 0x002fec0007810000 */
[----:B------:R-:W1:Y:S01]  /*14aa0*/  SHFL.BFLY PT, R23, R21, 0x2, 0x1f ;  /* 0x0c401f0015177f89 */ /* 0x000e6200000e0000 */
[C---:B------:R-:W-:Y:S01]  /*14ab0*/  FSETP.NEU.FTZ.AND P2, PT, R3.reuse, -INF , PT ;  /* 0xff8000000300780b */ /* 0x040fe20003f5d000 */
[C---:B------:R-:W-:Y:S03]  /*14ac0*/  FMUL.FTZ R174, R3.reuse, c[0x0][0x2d0] ;  /* 0x0000b40003ae7a20 */ /* 0x040fe60000410000 */
[----:B------:R-:W-:Y:S02]  /*14ad0*/  FSEL R43, R3, RZ, P2 ;  /* 0x000000ff032b7208 */ /* 0x000fe40001000000 */
[----:B------:R-:W-:Y:S03]  /*14ae0*/  FSEL R174, R174, RZ, P2 ;  /* 0x000000ffaeae7208 */ /* 0x000fe60001000000 */
[----:B------:R-:W-:Y:S02]  /*14af0*/  FADD.FTZ R43, -R43, R167 ;  /* 0x000000a72b2b7221 */ /* 0x000fe40000010100 */
[--C-:B------:R-:W-:Y:S02]  /*14b00*/  FFMA.FTZ R75, R20, c[0x0][0x2d0], -R174.reuse ;  /* 0x0000b400144b7a23 */ /* 0x100fe400000108ae */
[--C-:B------:R-:W-:Y:S02]  /*14b10*/  FFMA.FTZ R76, R53, c[0x0][0x2d0], -R174.reuse ;  /* 0x0000b400354c7a23 */ /* 0x100fe400000108ae */
[--C-:B------:R-:W-:Y:S02]  /*14b20*/  FFMA.FTZ R84, R34, c[0x0][0x2d0], -R174.reuse ;  /* 0x0000b40022547a23 */ /* 0x100fe400000108ae */
[----:B------:R-:W-:Y:S01]  /*14b30*/  MUFU.EX2 R75, R75 ;  /* 0x0000004b004b7308 */ /* 0x000fe20000000800 */
[----:B------:R-:W-:Y:S01]  /*14b40*/  LDSM.16.MT88.4 R32, [R220+0x100] ;  /* 0x00010000dc20783b */ /* 0x000fe20000004200 */
[--C-:B------:R-:W-:Y:S02]  /*14b50*/  FFMA.FTZ R47, R0, c[0x0][0x2d0], -R174.reuse ;  /* 0x0000b400002f7a23 */ /* 0x100fe400000108ae */
[--C-:B------:R-:W-:Y:S01]  /*14b60*/  FFMA.FTZ R86, R16, c[0x0][0x2d0], -R174.reuse ;  /* 0x0000b40010567a23 */ /* 0x100fe200000108ae */
[----:B-1----:R-:W-:Y:S01]  /*14b70*/  FMNMX.FTZ R21, R21, R23, !PT ;  /* 0x0000001715157209 */ /* 0x002fe20007810000 */
[--C-:B------:R-:W-:Y:S02]  /*14b80*/  FFMA.FTZ R189, R189, c[0x0][0x2d0], -R174.reuse ;  /* 0x0000b400bdbd7a23 */ /* 0x100fe400000108ae */
[--C-:B------:R-:W-:Y:S02]  /*14b90*/  FFMA.FTZ R87, R194, c[0x0][0x2d0], -R174.reuse ;  /* 0x0000b400c2577a23 */ /* 0x100fe400000108ae */
[----:B------:R-:W-:Y:S01]  /*14ba0*/  MUFU.EX2 R76, R76 ;  /* 0x0000004c004c7308 */ /* 0x000fe20000000800 */
[----:B------:R-:W1:Y:S01]  /*14bb0*/  SHFL.BFLY PT, R0, R21, 0x1, 0x1f ;  /* 0x0c201f0015007f89 */ /* 0x000e6200000e0000 */
[----:B------:R-:W-:Y:S02]  /*14bc0*/  FMUL.FTZ R43, R43, c[0x0][0x2d0] ;  /* 0x0000b4002b2b7a20 */ /* 0x000fe40000410000 */
[--C-:B------:R-:W-:Y:S01]  /*14bd0*/  FFMA.FTZ R46, R5, c[0x0][0x2d0], -R174.reuse ;  /* 0x0000b400052e7a23 */ /* 0x100fe200000108ae */
[----:B------:R-:W-:Y:S01]  /*14be0*/  FMNMX.FTZ R5, R249, R26, !PT ;  /* 0x0000001af9057209 */ /* 0x000fe20007810000 */
[--C-:B------:R-:W-:Y:S01]  /*14bf0*/  FFMA.FTZ R69, R2, c[0x0][0x2d0], -R174.reuse ;  /* 0x0000b40002457a23 */ /* 0x100fe200000108ae */
[----:B------:R-:W-:Y:S01]  /*14c00*/  FMNMX.FTZ R2, R24, R25, !PT ;  /* 0x0000001918027209 */ /* 0x000fe20007810000 */
[--C-:B------:R-:W-:Y:S01]  /*14c10*/  FFMA.FTZ R190, R190, c[0x0][0x2d0], -R174.reuse ;  /* 0x0000b400bebe7a23 */ /* 0x100fe200000108ae */
[----:B------:R-:W-:Y:S01]  /*14c20*/  FMNMX.FTZ R5, R247, R5, !PT ;  /* 0x00000005f7057209 */ /* 0x000fe20007810000 */
[----:B------:R-:W-:Y:S01]  /*14c30*/  MUFU.EX2 R46, R46 ;  /* 0x0000002e002e7308 */ /* 0x000fe20000000800 */
[C---:B------:R-:W-:Y:S01]  /*14c40*/  FSETP.NEU.FTZ.AND P1, PT, R2.reuse, -INF , PT ;  /* 0xff8000000200780b */ /* 0x040fe20003f3d000 */
[C---:B------:R-:W-:Y:S01]  /*14c50*/  FMUL.FTZ R173, R2.reuse, c[0x0][0x2d0] ;  /* 0x0000b40002ad7a20 */ /* 0x040fe20000410000 */
[----:B------:R-:W-:Y:S01]  /*14c60*/  FMNMX.FTZ R5, R211, R5, !PT ;  /* 0x00000005d3057209 */ /* 0x000fe20007810000 */
[--C-:B------:R-:W-:Y:S01]  /*14c70*/  FFMA.FTZ R195, R195, c[0x0][0x2d0], -R174.reuse ;  /* 0x0000b400c3c37a23 */ /* 0x100fe200000108ae */
[----:B------:R-:W-:Y:S01]  /*14c80*/  FSEL R42, R2, RZ, P1 ;  /* 0x000000ff022a7208 */ /* 0x000fe20000800000 */
[--C-:B------:R-:W-:Y:S01]  /*14c90*/  FFMA.FTZ R196, R196, c[0x0][0x2d0], -R174.reuse ;  /* 0x0000b400c4c47a23 */ /* 0x100fe200000108ae */
[----:B------:R-:W-:Y:S01]  /*14ca0*/  FSEL R173, R173, RZ, P1 ;  /* 0x000000ffadad7208 */ /* 0x000fe20000800000 */
[----:B------:R-:W-:Y:S01]  /*14cb0*/  FFMA.FTZ R205, R205, c[0x0][0x2d0], -R174 ;  /* 0x0000b400cdcd7a23 */ /* 0x000fe200000108ae */
[----:B------:R-:W-:Y:S01]  /*14cc0*/  FMNMX.FTZ R5, R188, R5, !PT ;  /* 0x00000005bc057209 */ /* 0x000fe20007810000 */
[----:B------:R-:W2:Y:S01]  /*14cd0*/  MUFU.EX2 R69, R69 ;  /* 0x0000004500457308 */ /* 0x000ea20000000800 */
[----:B------:R-:W-:Y:S02]  /*14ce0*/  FADD.FTZ R42, -R42, R166 ;  /* 0x000000a62a2a7221 */ /* 0x000fe40000010100 */
[----:B------:R-:W-:Y:S01]  /*14cf0*/  FMNMX.FTZ R5, R184, R5, !PT ;  /* 0x00000005b8057209 */ /* 0x000fe20007810000 */
[--C-:B------:R-:W-:Y:S01]  /*14d00*/  FFMA.FTZ R194, R64, c[0x0][0x2d0], -R173.reuse ;  /* 0x0000b40040c27a23 */ /* 0x100fe200000108ad */
[----:B-1----:R-:W-:Y:S01]  /*14d10*/  FMNMX.FTZ R0, R21, R0, !PT ;  /* 0x0000000015007209 */ /* 0x002fe20007810000 */
[--C-:B------:R-:W-:Y:S01]  /*14d20*/  FFMA.FTZ R72, R19, c[0x0][0x2d0], -R173.reuse ;  /* 0x0000b40013487a23 */ /* 0x100fe200000108ad */
[----:B------:R-:W-:Y:S01]  /*14d30*/  LDSM.16.MT88.4 R20, [R225+0x100] ;  /* 0x00010000e114783b */ /* 0x000fe20000004200 */
[--C-:B------:R-:W-:Y:S01]  /*14d40*/  FFMA.FTZ R83, R18, c[0x0][0x2d0], -R173.reuse ;  /* 0x0000b40012537a23 */ /* 0x100fe200000108ad */
[----:B------:R-:W-:Y:S01]  /*14d50*/  FSETP.NEU.FTZ.AND P0, PT, R0, -INF , PT ;  /* 0xff8000000000780b */ /* 0x000fe20003f1d000 */
[----:B------:R-:W1:Y:S01]  /*14d60*/  MUFU.EX2 R47, R47 ;  /* 0x0000002f002f7308 */ /* 0x000e620000000800 */
[----:B------:R-:W-:Y:S01]  /*14d70*/  FMNMX.FTZ R5, R182, R5, !PT ;  /* 0x00000005b6057209 */ /* 0x000fe20007810000 */
[--C-:B------:R-:W-:Y:S02]  /*14d80*/  FFMA.FTZ R85, R17, c[0x0][0x2d0], -R173.reuse ;  /* 0x0000b40011557a23 */ /* 0x100fe400000108ad */
[----:B------:R-:W-:Y:S01]  /*14d90*/  FMUL.FTZ R170, R0, c[0x0][0x2d0] ;  /* 0x0000b40000aa7a20 */ /* 0x000fe20000410000 */
[----:B------:R-:W-:Y:S01]  /*14da0*/  FMNMX.FTZ R5, R180, R5, !PT ;  /* 0x00000005b4057209 */ /* 0x000fe20007810000 */
[--C-:B------:R-:W-:Y:S02]  /*14db0*/  FFMA.FTZ R78, R6, c[0x0][0x2d0], -R173.reuse ;  /* 0x0000b400064e7a23 */ /* 0x100fe400000108ad */
[--C-:B------:R-:W-:Y:S01]  /*14dc0*/  FFMA.FTZ R73, R7, c[0x0][0x2d0], -R173.reuse ;  /* 0x0000b40007497a23 */ /* 0x100fe200000108ad */
[----:B------:R-:W-:Y:S01]  /*14dd0*/  FSEL R170, R170, RZ, P0 ;  /* 0x000000ffaaaa7208 */ /* 0x000fe20000000000 */
[----:B------:R-:W-:Y:S01]  /*14de0*/  MUFU.EX2 R72, R72 ;  /* 0x0000004800487308 */ /* 0x000fe20000000800 */
[----:B------:R-:W-:Y:S01]  /*14df0*/  FMNMX.FTZ R5, R90, R5, !PT ;  /* 0x000000055a057209 */ /* 0x000fe20007810000 */
[----:B------:R-:W-:Y:S02]  /*14e00*/  FMUL.FTZ R42, R42, c[0x0][0x2d0] ;  /* 0x0000b4002a2a7a20 */ /* 0x000fe40000410000 */
[--C-:B------:R-:W-:Y:S01]  /*14e10*/  FFMA.FTZ R166, R58, c[0x0][0x2d0], -R170.reuse ;  /* 0x0000b4003aa67a23 */ /* 0x100fe200000108aa */
[----:B------:R-:W-:Y:S01]  /*14e20*/  FMNMX.FTZ R5, R91, R5, !PT ;  /* 0x000000055b057209 */ /* 0x000fe20007810000 */
[--C-:B------:R-:W-:Y:S01]  /*14e30*/  FFMA.FTZ R167, R67, c[0x0][0x2d0], -R170.reuse ;  /* 0x0000b40043a77a23 */ /* 0x100fe200000108aa */
[----:B--2---:R-:W-:Y:S01]  /*14e40*/  F2FP.PACK_AB R48, R69, R76 ;  /* 0x0000004c4530723e */ /* 0x004fe200000000ff */
[--C-:B------:R-:W-:Y:S01]  /*14e50*/  FFMA.FTZ R77, R8, c[0x0][0x2d0], -R170.reuse ;  /* 0x0000b400084d7a23 */ /* 0x100fe200000108aa */
[----:B------:R-:W-:Y:S01]  /*14e60*/  FMNMX.FTZ R5, R94, R5, !PT ;  /* 0x000000055e057209 */ /* 0x000fe20007810000 */
[----:B------:R-:W-:Y:S01]  /*14e70*/  MUFU.EX2 R78, R78 ;  /* 0x0000004e004e7308 */ /* 0x000fe20000000800 */
[--C-:B------:R-:W-:Y:S02]  /*14e80*/  FFMA.FTZ R68, R4, c[0x0][0x2d0], -R173.reuse ;  /* 0x0000b40004447a23 */ /* 0x100fe400000108ad */
[----:B------:R-:W-:Y:S01]  /*14e90*/  FMNMX.FTZ R5, R45, R5, !PT ;  /* 0x000000052d057209 */ /* 0x000fe20007810000 */
[--C-:B------:R-:W-:Y:S01]  /*14ea0*/  FFMA.FTZ R71, R9, c[0x0][0x2d0], -R170.reuse ;  /* 0x0000b40009477a23 */ /* 0x100fe200000108aa */
[----:B-1----:R-:W-:Y:S01]  /*14eb0*/  F2FP.PACK_AB R50, R47, R46 ;  /* 0x0000002e2f32723e */ /* 0x002fe200000000ff */
[--C-:B------:R-:W-:Y:S02]  /*14ec0*/  FFMA.FTZ R187, R187, c[0x0][0x2d0], -R170.reuse ;  /* 0x0000b400bbbb7a23 */ /* 0x100fe400000108aa */
[----:B------:R-:W1:Y:S01]  /*14ed0*/  SHFL.BFLY PT, R4, R5, 0x2, 0x1f ;  /* 0x0c401f0005047f89 */ /* 0x000e6200000e0000 */
[--C-:B------:R-:W-:Y:S01]  /*14ee0*/  FFMA.FTZ R183, R183, c[0x0][0x2d0], -R170.reuse ;  /* 0x0000b400b7b77a23 */ /* 0x100fe200000108aa */
[----:B------:R-:W2:Y:S01]  /*14ef0*/  MUFU.EX2 R73, R73 ;  /* 0x0000004900497308 */ /* 0x000ea20000000800 */
[--C-:B------:R-:W-:Y:S02]  /*14f00*/  FFMA.FTZ R181, R181, c[0x0][0x2d0], -R170.reuse ;  /* 0x0000b400b5b57a23 */ /* 0x100fe400000108aa */
[--C-:B------:R-:W-:Y:S02]  /*14f10*/  FFMA.FTZ R179, R179, c[0x0][0x2d0], -R170.reuse ;  /* 0x0000b400b3b37a23 */ /* 0x100fe400000108aa */
[--C-:B------:R-:W-:Y:S02]  /*14f20*/  FFMA.FTZ R70, R12, c[0x0][0x2d0], -R170.reuse ;  /* 0x0000b4000c467a23 */ /* 0x100fe400000108aa */
[--C-:B------:R-:W-:Y:S02]  /*14f30*/  FFMA.FTZ R74, R13, c[0x0][0x2d0], -R170.reuse ;  /* 0x0000b4000d4a7a23 */ /* 0x100fe400000108aa */
[--C-:B------:R-:W-:Y:S01]  /*14f40*/  FFMA.FTZ R197, R197, c[0x0][0x2d0], -R173.reuse ;  /* 0x0000b400c5c57a23 */ /* 0x100fe200000108ad */
[----:B------:R-:W3:Y:S01]  /*14f50*/  MUFU.EX2 R68, R68 ;  /* 0x0000004400447308 */ /* 0x000ee20000000800 */
[--C-:B------:R-:W-:Y:S02]  /*14f60*/  FFMA.FTZ R198, R198, c[0x0][0x2d0], -R173.reuse ;  /* 0x0000b400c6c67a23 */ /* 0x100fe400000108ad */
[--C-:B------:R-:W-:Y:S02]  /*14f70*/  FFMA.FTZ R199, R199, c[0x0][0x2d0], -R170.reuse ;  /* 0x0000b400c7c77a23 */ /* 0x100fe400000108aa */
[--C-:B------:R-:W-:Y:S02]  /*14f80*/  FFMA.FTZ R201, R201, c[0x0][0x2d0], -R170.reuse ;  /* 0x0000b400c9c97a23 */ /* 0x100fe400000108aa */
[--C-:B------:R-:W-:Y:S02]  /*14f90*/  FFMA.FTZ R202, R202, c[0x0][0x2d0], -R170.reuse ;  /* 0x0000b400caca7a23 */ /* 0x100fe400000108aa */
[----:B------:R-:W-:Y:S01]  /*14fa0*/  FFMA.FTZ R203, R203, c[0x0][0x2d0], -R170 ;  /* 0x0000b400cbcb7a23 */ /* 0x000fe200000108aa */
[----:B------:R-:W4:Y:S01]  /*14fb0*/  MUFU.EX2 R43, R43 ;  /* 0x0000002b002b7308 */ /* 0x000f220000000800 */
[--C-:B------:R-:W-:Y:S01]  /*14fc0*/  FFMA.FTZ R250, R250, c[0x0][0x2d0], -R174.reuse ;  /* 0x0000b400fafa7a23 */ /* 0x100fe200000108ae */
[----:B-1----:R-:W-:Y:S01]  /*14fd0*/  FMNMX.FTZ R4, R5, R4, !PT ;  /* 0x0000000405047209 */ /* 0x002fe20007810000 */
[----:B------:R-:W-:Y:S01]  /*14fe0*/  FFMA.FTZ R251, R251, c[0x0][0x2d0], -R173 ;  /* 0x0000b400fbfb7a23 */ /* 0x000fe200000108ad */
[----:B--2---:R-:W-:Y:S01]  /*14ff0*/  F2FP.PACK_AB R49, R73, R78 ;  /* 0x0000004e4931723e */ /* 0x004fe200000000ff */
[--C-:B------:R-:W-:Y:S01]  /*15000*/  FFMA.FTZ R204, R204, c[0x0][0x2d0], -R174.reuse ;  /* 0x0000b400cccc7a23 */ /* 0x100fe200000108ae */
[----:B------:R-:W-:Y:S01]  /*15010*/  FSEL R5, R0, RZ, P0 ;  /* 0x000000ff00057208 */ /* 0x000fe20000000000 */
[----:B------:R-:W1:Y:S01]  /*15020*/  SHFL.BFLY PT, R44, R4, 0x1, 0x1f ;  /* 0x0c201f00042c7f89 */ /* 0x000e6200000e0000 */
[----:B------:R-:W-:Y:S02]  /*15030*/  FFMA.FTZ R200, R200, c[0x0][0x2d0], -R174 ;  /* 0x0000b400c8c87a23 */ /* 0x000fe400000108ae */
[----:B------:R-:W2:Y:S01]  /*15040*/  MUFU.EX2 R42, R42 ;  /* 0x0000002a002a7308 */ /* 0x000ea20000000800 */
[----:B------:R-:W-:Y:S02]  /*15050*/  FADD.FTZ R5, -R5, R165 ;  /* 0x000000a505057221 */ /* 0x000fe40000010100 */
[--C-:B------:R-:W-:Y:S01]  /*15060*/  FFMA.FTZ R165, R29, c[0x0][0x2d0], -R173.reuse ;  /* 0x0000b4001da57a23 */ /* 0x100fe200000108ad */
[----:B---3--:R-:W-:Y:S01]  /*15070*/  F2FP.PACK_AB R51, R72, R68 ;  /* 0x000000444833723e */ /* 0x008fe200000000ff */
[----:B------:R-:W-:Y:S02]  /*15080*/  FMUL.FTZ R5, R5, c[0x0][0x2d0] ;  /* 0x0000b40005057a20 */ /* 0x000fe40000410000 */
[--C-:B------:R-:W-:Y:S02]  /*15090*/  FFMA.FTZ R208, R208, c[0x0][0x2d0], -R173.reuse ;  /* 0x0000b400d0d07a23 */ /* 0x100fe400000108ad */
[--C-:B------:R-:W-:Y:S01]  /*150a0*/  FFMA.FTZ R206, R206, c[0x0][0x2d0], -R173.reuse ;  /* 0x0000b400cece7a23 */ /* 0x100fe200000108ad */
[----:B------:R3:W5:Y:S01]  /*150b0*/  MUFU.EX2 R41, R5 ;  /* 0x0000000500297308 */ /* 0x0007620000000800 */
[--C-:B------:R-:W-:Y:S02]  /*150c0*/  FFMA.FTZ R252, R252, c[0x0][0x2d0], -R170.reuse ;  /* 0x0000b400fcfc7a23 */ /* 0x100fe400000108aa */
[----:B------:R-:W-:Y:S02]  /*150d0*/  FFMA.FTZ R248, R248, c[0x0][0x2d0], -R170 ;  /* 0x0000b400f8f87a23 */ /* 0x000fe400000108aa */
[C---:B----4-:R-:W-:Y:S02]  /*150e0*/  FMUL.FTZ R16, R43.reuse, R148 ;  /* 0x000000942b107220 */ /* 0x050fe40000410000 */
[C---:B------:R-:W-:Y:S02]  /*150f0*/  FMUL.FTZ R17, R43.reuse, R149 ;  /* 0x000000952b117220 */ /* 0x040fe40000410000 */
[C---:B------:R-:W-:Y:S01]  /*15100*/  FMUL.FTZ R104, R43.reuse, R104 ;  /* 0x000000682b687220 */ /* 0x040fe20000410000 */
[----:B------:R-:W-:Y:S01]  /*15110*/  MUFU.EX2 R77, R77 ;  /* 0x0000004d004d7308 */ /* 0x000fe20000000800 */
[----:B-1----:R-:W-:Y:S01]  /*15120*/  FMNMX.FTZ R44, R4, R44, !PT ;  /* 0x0000002c042c7209 */ /* 0x002fe20007810000 */
[----:B------:R-:W-:Y:S02]  /*15130*/  FMUL.FTZ R105, R43, R105 ;  /* 0x000000692b697220 */ /* 0x000fe40000410000 */
[----:B--2---:R-:W-:Y:S01]  /*15140*/  FMUL.FTZ R18, R42, R150 ;  /* 0x000000962a127220 */ /* 0x004fe20000410000 */
[----:B------:R-:W-:Y:S01]  /*15150*/  FSETP.NEU.FTZ.AND P0, PT, R44, -INF , PT ;  /* 0xff8000002c00780b */ /* 0x000fe20003f1d000 */
[----:B------:R-:W-:Y:S02]  /*15160*/  FMUL.FTZ R19, R42, R151 ;  /* 0x000000972a137220 */ /* 0x000fe40000410000 */
[----:B------:R-:W-:Y:S01]  /*15170*/  LDSM.16.MT88.4 R148, [R225+0x2900] ;  /* 0x00290000e194783b */ /* 0x000fe20000004200 */
[C---:B------:R-:W-:Y:S01]  /*15180*/  FSEL R4, R44.reuse, RZ, P0 ;  /* 0x000000ff2c047208 */ /* 0x040fe20000000000 */
[----:B------:R-:W1:Y:S01]  /*15190*/  MUFU.EX2 R71, R71 ;  /* 0x0000004700477308 */ /* 0x000e620000000800 */
[----:B------:R-:W-:Y:S02]  /*151a0*/  FMUL.FTZ R95, R44, c[0x0][0x2d0] ;  /* 0x0000b4002c5f7a20 */ /* 0x000fe40000410000 */
[----:B------:R-:W-:Y:S02]  /*151b0*/  FMUL.FTZ R6, R42, R162 ;  /* 0x000000a22a067220 */ /* 0x000fe40000410000 */
[----:B------:R-:W-:Y:S01]  /*151c0*/  FADD.FTZ R4, -R4, R164 ;  /* 0x000000a404047221 */ /* 0x000fe20000010100 */
[----:B------:R-:W-:Y:S01]  /*151d0*/  FSEL R95, R95, RZ, P0 ;  /* 0x000000ff5f5f7208 */ /* 0x000fe20000000000 */
[----:B------:R-:W-:Y:S01]  /*151e0*/  FFMA.FTZ R164, R52, c[0x0][0x2d0], -R173 ;  /* 0x0000b40034a47a23 */ /* 0x000fe200000108ad */
[----:B------:R-:W-:Y:S01]  /*151f0*/  ISETP.GT.AND P0, PT, R243, UR5, PT ;  /* 0x00000005f3007c0c */ /* 0x000fe2000bf04270 */
[----:B------:R-:W-:Y:S01]  /*15200*/  FMUL.FTZ R4, R4, c[0x0][0x2d0] ;  /* 0x0000b40004047a20 */ /* 0x000fe20000410000 */
[----:B------:R-:W-:Y:S01]  /*15210*/  MUFU.EX2 R70, R70 ;  /* 0x0000004600467308 */ /* 0x000fe20000000800 */
[----:B------:R-:W2:Y:S01]  /*15220*/  LDSM.16.MT88.4 R52, [R219+0x100] ;  /* 0x00010000db34783b */ /* 0x000ea20000004200 */
[----:B---3--:R-:W-:Y:S01]  /*15230*/  FMUL.FTZ R5, R43, R161 ;  /* 0x000000a12b057220 */ /* 0x008fe20000410000 */
[----:B------:R-:W-:Y:S01]  /*15240*/  MOV R161, R56 ;  /* 0x0000003800a17202 */ /* 0x000fe20000000f00 */
[----:B------:R-:W-:Y:S01]  /*15250*/  FMUL.FTZ R7, R42, R163 ;  /* 0x000000a32a077220 */ /* 0x000fe20000410000 */
[----:B------:R-:W-:Y:S01]  /*15260*/  IADD3 R243, R243, -0x1, RZ ;  /* 0xfffffffff3f37810 */ /* 0x000fe20007ffe0ff */
[C---:B-----5:R-:W-:Y:S02]  /*15270*/  FMUL.FTZ R8, R41.reuse, R156 ;  /* 0x0000009c29087220 */ /* 0x060fe40000410000 */
[----:B------:R-:W-:Y:S02]  /*15280*/  FMUL.FTZ R9, R41, R157 ;  /* 0x0000009d29097220 */ /* 0x000fe40000410000 */
[----:B------:R3:W4:Y:S01]  /*15290*/  MUFU.EX2 R40, R4 ;  /* 0x0000000400287308 */ /* 0x0007220000000800 */
[--C-:B------:R-:W-:Y:S02]  /*152a0*/  FFMA.FTZ R82, R10, c[0x0][0x2d0], -R95.reuse ;  /* 0x0000b4000a527a23 */ /* 0x100fe4000001085f */
[--C-:B------:R-:W-:Y:S01]  /*152b0*/  FFMA.FTZ R81, R11, c[0x0][0x2d0], -R95.reuse ;  /* 0x0000b4000b517a23 */ /* 0x100fe2000001085f */
[----:B-1----:R-:W-:Y:S01]  /*152c0*/  F2FP.PACK_AB R36, R71, R77 ;  /* 0x0000004d4724723e */ /* 0x002fe200000000ff */
[--C-:B------:R-:W-:Y:S02]  /*152d0*/  FFMA.FTZ R80, R14, c[0x0][0x2d0], -R95.reuse ;  /* 0x0000b4000e507a23 */ /* 0x100fe4000001085f */
[----:B------:R-:W-:Y:S02]  /*152e0*/  FFMA.FTZ R79, R15, c[0x0][0x2d0], -R95 ;  /* 0x0000b4000f4f7a23 */ /* 0x000fe4000001085f */
[----:B------:R-:W-:Y:S01]  /*152f0*/  FMUL.FTZ R29, R41, R137 ;  /* 0x00000089291d7220 */ /* 0x000fe20000410000 */
[----:B------:R-:W1:Y:S01]  /*15300*/  MUFU.EX2 R74, R74 ;  /* 0x0000004a004a7308 */ /* 0x000e620000000800 */
[--C-:B------:R-:W-:Y:S02]  /*15310*/  FFMA.FTZ R137, R59, c[0x0][0x2d0], -R170.reuse ;  /* 0x0000b4003b897a23 */ /* 0x100fe400000108aa */
[C---:B------:R-:W-:Y:S02]  /*15320*/  FMUL.FTZ R106, R42.reuse, R106 ;  /* 0x0000006a2a6a7220 */ /* 0x040fe40000410000 */
[----:B------:R-:W-:Y:S02]  /*15330*/  FMUL.FTZ R107, R42, R107 ;  /* 0x0000006b2a6b7220 */ /* 0x000fe40000410000 */
[C---:B------:R-:W-:Y:S02]  /*15340*/  FMUL.FTZ R108, R41.reuse, R108 ;  /* 0x0000006c296c7220 */ /* 0x040fe40000410000 */
[----:B------:R-:W-:Y:S01]  /*15350*/  FMUL.FTZ R109, R41, R109 ;  /* 0x0000006d296d7220 */ /* 0x000fe20000410000 */
[----:B------:R-:W-:Y:S01]  /*15360*/  MUFU.EX2 R82, R82 ;  /* 0x0000005200527308 */ /* 0x000fe20000000800 */
[C---:B------:R-:W-:Y:S02]  /*15370*/  FMUL.FTZ R112, R43.reuse, R112 ;  /* 0x000000702b707220 */ /* 0x040fe40000410000 */
[C---:B------:R-:W-:Y:S02]  /*15380*/  FMUL.FTZ R113, R43.reuse, R113 ;  /* 0x000000712b717220 */ /* 0x040fe40000410000 */
[----:B---3--:R-:W-:Y:S02]  /*15390*/  FMUL.FTZ R4, R43, R160 ;  /* 0x000000a02b047220 */ /* 0x008fe40000410000 */
[----:B------:R-:W-:Y:S02]  /*153a0*/  IMAD.MOV.U32 R160, RZ, RZ, R57 ;  /* 0x000000ffffa07224 */ /* 0x000fe400078e0039 */
[----:B------:R-:W3:Y:S01]  /*153b0*/  LDSM.16.MT88.4 R56, [R218+0x100] ;  /* 0x00010000da38783b */ /* 0x000ee20000004200 */
[----:B------:R-:W5:Y:S01]  /*153c0*/  MUFU.EX2 R81, R81 ;  /* 0x0000005100517308 */ /* 0x000f620000000800 */
[----:B----4-:R-:W-:Y:S01]  /*153d0*/  FMUL.FTZ R10, R40, R158 ;  /* 0x0000009e280a7220 */ /* 0x010fe20000410000 */
[-C--:B------:R-:W-:Y:S05]  /*153e0*/  HMMA.16816.F32 R4, R48, R20.reuse, R4 ;  /* 0x000000143004723c */ /* 0x080fea0000001804 */
[----:B-1----:R-:W-:Y:S01]  /*153f0*/  F2FP.PACK_AB R38, R74, R70 ;  /* 0x000000464a26723e */ /* 0x002fe200000000ff */
[C---:B------:R-:W-:Y:S02]  /*15400*/  FMUL.FTZ R11, R40.reuse, R159 ;  /* 0x0000009f280b7220 */ /* 0x040fe40000410000 */
[----:B------:R-:W-:Y:S01]  /*15410*/  MUFU.EX2 R80, R80 ;  /* 0x0000005000507308 */ /* 0x000fe20000000800 */
[C---:B------:R-:W-:Y:S03]  /*15420*/  FMUL.FTZ R110, R40.reuse, R110 ;  /* 0x0000006e286e7220 */ /* 0x040fe60000410000 */
[----:B------:R-:W-:Y:S02]  /*15430*/  FMUL.FTZ R111, R40, R111 ;  /* 0x0000006f286f7220 */ /* 0x000fe40000410000 */
[C---:B------:R-:W-:Y:S02]  /*15440*/  FMUL.FTZ R114, R42.reuse, R114 ;  /* 0x000000722a727220 */ /* 0x040fe40000410000 */
[----:B------:R-:W-:Y:S02]  /*15450*/  FMUL.FTZ R115, R42, R115 ;  /* 0x000000732a737220 */ /* 0x000fe40000410000 */
[----:B------:R-:W1:Y:S01]  /*15460*/  MUFU.EX2 R79, R79 ;  /* 0x0000004f004f7308 */ /* 0x000e620000000800 */
[C---:B------:R-:W-:Y:S02]  /*15470*/  FMUL.FTZ R12, R41.reuse, R152 ;  /* 0x00000098290c7220 */ /* 0x040fe40000410000 */
[----:B------:R-:W-:Y:S01]  /*15480*/  FMUL.FTZ R13, R41, R153 ;  /* 0x00000099290d7220 */ /* 0x000fe20000410000 */
[----:B-----5:R-:W-:Y:S01]  /*15490*/  F2FP.PACK_AB R37, R81, R82 ;  /* 0x000000525125723e */ /* 0x020fe200000000ff */
[C---:B------:R-:W-:Y:S02]  /*154a0*/  FMUL.FTZ R14, R40.reuse, R154 ;  /* 0x0000009a280e7220 */ /* 0x040fe40000410000 */
[C---:B------:R-:W-:Y:S02]  /*154b0*/  FMUL.FTZ R15, R40.reuse, R155 ;  /* 0x0000009b280f7220 */ /* 0x040fe40000410000 */
[C---:B------:R-:W-:Y:S01]  /*154c0*/  FMUL.FTZ R24, R41.reuse, R140 ;  /* 0x0000008c29187220 */ /* 0x040fe20000410000 */
[----:B------:R-:W-:Y:S01]  /*154d0*/  MUFU.EX2 R84, R84 ;  /* 0x0000005400547308 */ /* 0x000fe20000000800 */
[----:B------:R-:W-:Y:S02]  /*154e0*/  FMUL.FTZ R25, R41, R141 ;  /* 0x0000008d29197220 */ /* 0x000fe40000410000 */
[C---:B------:R-:W-:Y:S02]  /*154f0*/  FMUL.FTZ R26, R40.reuse, R142 ;  /* 0x0000008e281a7220 */ /* 0x040fe40000410000 */
[C---:B------:R-:W-:Y:S02]  /*15500*/  FMUL.FTZ R27, R40.reuse, R143 ;  /* 0x0000008f281b7220 */ /* 0x040fe40000410000 */
[C---:B------:R-:W-:Y:S02]  /*15510*/  FMUL.FTZ R30, R40.reuse, R138 ;  /* 0x0000008a281e7220 */ /* 0x040fe40000410000 */
[----:B------:R-:W-:Y:S01]  /*15520*/  FMUL.FTZ R31, R40, R139 ;  /* 0x0000008b281f7220 */ /* 0x000fe20000410000 */
[----:B------:R-:W-:Y:S01]  /*15530*/  MUFU.EX2 R83, R83 ;  /* 0x0000005300537308 */ /* 0x000fe20000000800 */
[C---:B------:R-:W-:Y:S02]  /*15540*/  FMUL.FTZ R100, R43.reuse, R100 ;  /* 0x000000642b647220 */ /* 0x040fe40000410000 */
[----:B------:R-:W-:Y:S01]  /*15550*/  FMUL.FTZ R101, R43, R101 ;  /* 0x000000652b657220 */ /* 0x000fe20000410000 */
[----:B-1----:R-:W-:Y:S01]  /*15560*/  F2FP.PACK_AB R39, R79, R80 ;  /* 0x000000504f27723e */ /* 0x002fe200000000ff */
[C---:B------:R-:W-:Y:S02]  /*15570*/  FMUL.FTZ R102, R42.reuse, R102 ;  /* 0x000000662a667220 */ /* 0x040fe40000410000 */
[C---:B------:R-:W-:Y:S02]  /*15580*/  FMUL.FTZ R103, R42.reuse, R103 ;  /* 0x000000672a677220 */ /* 0x040fe40000410000 */
[C---:B------:R-:W-:Y:S01]  /*15590*/  FMUL.FTZ R116, R43.reuse, R116 ;  /* 0x000000742b747220 */ /* 0x040fe20000410000 */
[----:B------:R-:W-:Y:S01]  /*155a0*/  MUFU.EX2 R85, R85 ;  /* 0x0000005500557308 */ /* 0x000fe20000000800 */
[C---:B------:R-:W-:Y:S04]  /*155b0*/  HMMA.16816.F32 R8, R36.reuse, R20, R8 ;  /* 0x000000142408723c */ /* 0x040fe80000001808 */
[C---:B------:R-:W-:Y:S02]  /*155c0*/  FMUL.FTZ R117, R43.reuse, R117 ;  /* 0x000000752b757220 */ /* 0x040fe40000410000 */
[C---:B------:R-:W-:Y:S02]  /*155d0*/  FMUL.FTZ R118, R42.reuse, R118 ;  /* 0x000000762a767220 */ /* 0x040fe40000410000 */
[-C--:B------:R-:W-:Y:S01]  /*155e0*/  HMMA.16816.F32 R12, R36, R22.reuse, R12 ;  /* 0x00000016240c723c */ /* 0x080fe2000000180c */
[----:B------:R-:W-:Y:S03]  /*155f0*/  MUFU.EX2 R86, R86 ;  /* 0x0000005600567308 */ /* 0x000fe60000000800 */
[C---:B------:R-:W-:Y:S02]  /*15600*/  FMUL.FTZ R20, R43.reuse, R144 ;  /* 0x000000902b147220 */ /* 0x040fe40000410000 */
[----:B------:R-:W-:Y:S02]  /*15610*/  FMUL.FTZ R21, R43, R145 ;  /* 0x000000912b157220 */ /* 0x000fe40000410000 */
[C---:B------:R-:W-:Y:S03]  /*15620*/  HMMA.16816.F32 R16, R48.reuse, R22, R16 ;  /* 0x000000163010723c */ /* 0x040fe60000001810 */
[----:B------:R-:W-:Y:S01]  /*15630*/  MUFU.EX2 R87, R87 ;  /* 0x0000005700577308 */ /* 0x000fe20000000800 */
[C---:B------:R-:W-:Y:S02]  /*15640*/  FMUL.FTZ R119, R42.reuse, R119 ;  /* 0x000000772a777220 */ /* 0x040fe40000410000 */
[C---:B------:R-:W-:Y:S02]  /*15650*/  FMUL.FTZ R120, R41.reuse, R120 ;  /* 0x0000007829787220 */ /* 0x040fe40000410000 */
[C---:B------:R-:W-:Y:S04]  /*15660*/  FMUL.FTZ R22, R42.reuse, R146 ;  /* 0x000000922a167220 */ /* 0x040fe80000410000 */
[----:B------:R-:W-:Y:S01]  /*15670*/  FMUL.FTZ R23, R42, R147 ;  /* 0x000000932a177220 */ /* 0x000fe20000410000 */
[----:B------:R-:W-:Y:S01]  /*15680*/  MUFU.EX2 R164, R164 ;  /* 0x000000a400a47308 */ /* 0x000fe20000000800 */
[C---:B------:R-:W-:Y:S02]  /*15690*/  FMUL.FTZ R121, R41.reuse, R121 ;  /* 0x0000007929797220 */ /* 0x040fe40000410000 */
[C---:B------:R-:W-:Y:S02]  /*156a0*/  FMUL.FTZ R122, R40.reuse, R122 ;  /* 0x0000007a287a7220 */ /* 0x040fe40000410000 */
[C---:B------:R-:W-:Y:S01]  /*156b0*/  FMUL.FTZ R123, R40.reuse, R123 ;  /* 0x0000007b287b7220 */ /* 0x040fe20000410000 */
[-C--:B------:R-:W-:Y:S03]  /*156c0*/  HMMA.16816.F32 R20, R48, R32.reuse, R20 ;  /* 0x000000203014723c */ /* 0x080fe60000001814 */
[C---:B------:R-:W-:Y:S01]  /*156d0*/  FMUL.FTZ R124, R41.reuse, R124 ;  /* 0x0000007c297c7220 */ /* 0x040fe20000410000 */
[----:B------:R-:W-:Y:S01]  /*156e0*/  MUFU.EX2 R165, R165 ;  /* 0x000000a500a57308 */ /* 0x000fe20000000800 */
[C---:B------:R-:W-:Y:S02]  /*156f0*/  FMUL.FTZ R125, R41.reuse, R125 ;  /* 0x0000007d297d7220 */ /* 0x040fe40000410000 */
[C---:B------:R-:W-:Y:S01]  /*15700*/  FMUL.FTZ R126, R40.reuse, R126 ;  /* 0x0000007e287e7220 */ /* 0x040fe20000410000 */
[C---:B------:R-:W-:Y:S04]  /*15710*/  HMMA.16816.F32 R24, R36.reuse, R32, R24 ;  /* 0x000000202418723c */ /* 0x040fe80000001818 */
[----:B------:R-:W-:Y:S02]  /*15720*/  FMUL.FTZ R127, R40, R127 ;  /* 0x0000007f287f7220 */ /* 0x000fe40000410000 */
[----:B------:R-:W-:Y:S01]  /*15730*/  MUFU.EX2 R137, R137 ;  /* 0x0000008900897308 */ /* 0x000fe20000000800 */
[--C-:B------:R-:W-:Y:S02]  /*15740*/  FFMA.FTZ R32, R28, c[0x0][0x2d0], -R170.reuse ;  /* 0x0000b4001c207a23 */ /* 0x100fe400000108aa */
[C---:B------:R-:W-:Y:S03]  /*15750*/  FMUL.FTZ R28, R41.reuse, R136 ;  /* 0x00000088291c7220 */ /* 0x040fe60000410000 */
[----:B------:R-:W-:Y:S02]  /*15760*/  FMUL.FTZ R33, R41, R133 ;  /* 0x0000008529217220 */ /* 0x000fe40000410000 */
[----:B------:R-:W-:Y:S02]  /*15770*/  FFMA.FTZ R133, R192, c[0x0][0x2d0], -R95 ;  /* 0x0000b400c0857a23 */ /* 0x000fe4000001085f */
[-C--:B------:R-:W-:Y:S01]  /*15780*/  HMMA.16816.F32 R28, R36, R34.reuse, R28 ;  /* 0x00000022241c723c */ /* 0x080fe2000000181c */
[----:B------:R1:W4:Y:S02]  /*15790*/  MUFU.EX2 R136, R32 ;  /* 0x0000002000887308 */ /* 0x0003240000000800 */
[----:B------:R-:W-:Y:S02]  /*157a0*/  FFMA.FTZ R192, R65, c[0x0][0x2d0], -R173 ;  /* 0x0000b40041c07a23 */ /* 0x000fe400000108ad */
[--C-:B------:R-:W-:Y:S02]  /*157b0*/  FFMA.FTZ R188, R188, c[0x0][0x2d0], -R95.reuse ;  /* 0x0000b400bcbc7a23 */ /* 0x100fe4000001085f */
[--C-:B------:R-:W-:Y:S01]  /*157c0*/  FFMA.FTZ R184, R184, c[0x0][0x2d0], -R95.reuse ;  /* 0x0000b400b8b87a23 */ /* 0x100fe2000001085f */
[C---:B------:R-:W-:Y:S03]  /*157d0*/  HMMA.16816.F32 R100, R48.reuse, R34, R100 ;  /* 0x000000223064723c */ /* 0x040fe60000001864 */
[----:B------:R-:W-:Y:S01]  /*157e0*/  MUFU.EX2 R166, R166 ;  /* 0x000000a600a67308 */ /* 0x000fe20000000800 */
[--C-:B------:R-:W-:Y:S02]  /*157f0*/  FFMA.FTZ R182, R182, c[0x0][0x2d0], -R95.reuse ;  /* 0x0000b400b6b67a23 */ /* 0x100fe4000001085f */
[--C-:B------:R-:W-:Y:S02]  /*15800*/  FFMA.FTZ R180, R180, c[0x0][0x2d0], -R95.reuse ;  /* 0x0000b400b4b47a23 */ /* 0x100fe4000001085f */
[-C--:B--2---:R-:W-:Y:S04]  /*15810*/  HMMA.16816.F32 R104, R48, R52.reuse, R104 ;  /* 0x000000343068723c */ /* 0x084fe80000001868 */
[----:B------:R-:W-:Y:S01]  /*15820*/  FMUL.FTZ R34, R40, R134 ;  /* 0x0000008628227220 */ /* 0x000fe20000410000 */
[----:B------:R-:W-:Y:S01]  /*15830*/  MUFU.EX2 R167, R167 ;  /* 0x000000a700a77308 */ /* 0x000fe20000000800 */
[--C-:B------:R-:W-:Y:S02]  /*15840*/  FFMA.FTZ R134, R66, c[0x0][0x2d0], -R95.reuse ;  /* 0x0000b40042867a23 */ /* 0x100fe4000001085f */
[C---:B------:R-:W-:Y:S01]  /*15850*/  HMMA.16816.F32 R108, R36.reuse, R52, R108 ;  /* 0x00000034246c723c */ /* 0x040fe2000000186c */
[----:B------:R-:W-:Y:S03]  /*15860*/  LDSM.16.MT88.4 R64, [R219+0x900] ;  /* 0x00090000db40783b */ /* 0x000fe60000004200 */
[----:B-1----:R-:W-:Y:S02]  /*15870*/  FMUL.FTZ R32, R41, R132 ;  /* 0x0000008429207220 */ /* 0x002fe40000410000 */
[----:B------:R-:W-:Y:S01]  /*15880*/  FMUL.FTZ R35, R40, R135 ;  /* 0x0000008728237220 */ /* 0x000fe20000410000 */
[----:B------:R1:W-:Y:S01]  /*15890*/  MUFU.EX2 R132, R189 ;  /* 0x000000bd00847308 */ /* 0x0003e20000000800 */
[--C-:B------:R-:W-:Y:S04]  /*158a0*/  FFMA.FTZ R135, R61, c[0x0][0x2d0], -R95.reuse ;  /* 0x0000b4003d877a23 */ /* 0x100fe8000001085f */
[--C-:B------:R-:W-:Y:S01]  /*158b0*/  FFMA.FTZ R207, R207, c[0x0][0x2d0], -R95.reuse ;  /* 0x0000b400cfcf7a23 */ /* 0x100fe2000001085f */
[-C--:B------:R-:W-:Y:S03]  /*158c0*/  HMMA.16816.F32 R32, R36, R54.reuse, R32 ;  /* 0x000000362420723c */ /* 0x080fe60000001820 */
[--C-:B------:R-:W-:Y:S01]  /*158d0*/  FFMA.FTZ R209, R209, c[0x0][0x2d0], -R95.reuse ;  /* 0x0000b400d1d17a23 */ /* 0x100fe2000001085f */
[----:B------:R-:W-:Y:S01]  /*158e0*/  MUFU.EX2 R133, R133 ;  /* 0x0000008500857308 */ /* 0x000fe20000000800 */
[--C-:B------:R-:W-:Y:S02]  /*158f0*/  FFMA.FTZ R244, R244, c[0x0][0x2d0], -R95.reuse ;  /* 0x0000b400f4f47a23 */ /* 0x100fe4000001085f */
[--C-:B------:R-:W-:Y:S01]  /*15900*/  FFMA.FTZ R246, R246, c[0x0][0x2d0], -R95.reuse ;  /* 0x0000b400f6f67a23 */ /* 0x100fe2000001085f */
[C---:B------:R-:W-:Y:S01]  /*15910*/  HMMA.16816.F32 R112, R48.reuse, R54, R112 ;  /* 0x000000363070723c */ /* 0x040fe20000001870 */
[----:B------:R-:W2:Y:S03]  /*15920*/  LDSM.16.MT88.4 R52, [R225+0x900] ;  /* 0x00090000e134783b */ /* 0x000ea60000004200 */
[--C-:B------:R-:W-:Y:S02]  /*15930*/  FFMA.FTZ R245, R245, c[0x0][0x2d0], -R170.reuse ;  /* 0x0000b400f5f57a23 */ /* 0x100fe400000108aa */
[----:B------:R-:W5:Y:S01]  /*15940*/  MUFU.EX2 R134, R134 ;  /* 0x0000008600867308 */ /* 0x000f620000000800 */
[----:B------:R-:W-:Y:S01]  /*15950*/  FFMA.FTZ R210, R210, c[0x0][0x2d0], -R170 ;  /* 0x0000b400d2d27a23 */ /* 0x000fe200000108aa */
[-C--:B---3--:R-:W-:Y:S04]  /*15960*/  HMMA.16816.F32 R116, R48, R56.reuse, R116 ;  /* 0x000000383074723c */ /* 0x088fe80000001874 */
[--C-:B-1----:R-:W-:Y:S02]  /*15970*/  FFMA.FTZ R189, R60, c[0x0][0x2d0], -R95.reuse ;  /* 0x0000b4003cbd7a23 */ /* 0x102fe4000001085f */
[----:B------:R-:W1:Y:S01]  /*15980*/  LDSM.16.MT88.4 R60, [R220+0x900] ;  /* 0x00090000dc3c783b */ /* 0x000e620000004200 */
[--C-:B------:R-:W-:Y:S01]  /*15990*/  FFMA.FTZ R249, R249, c[0x0][0x2d0], -R95.reuse ;  /* 0x0000b400f9f97a23 */ /* 0x100fe2000001085f */
[C---:B------:R-:W-:Y:S01]  /*159a0*/  HMMA.16816.F32 R120, R36.reuse, R56, R120 ;  /* 0x000000382478723c */ /* 0x040fe20000001878 */
[----:B------:R-:W-:Y:S03]  /*159b0*/  MUFU.EX2 R135, R135 ;  /* 0x0000008700877308 */ /* 0x000fe60000000800 */
[--C-:B------:R-:W-:Y:S02]  /*159c0*/  FFMA.FTZ R247, R247, c[0x0][0x2d0], -R95.reuse ;  /* 0x0000b400f7f77a23 */ /* 0x100fe4000001085f */
[----:B------:R-:W-:Y:S01]  /*159d0*/  FFMA.FTZ R211, R211, c[0x0][0x2d0], -R95 ;  /* 0x0000b400d3d37a23 */ /* 0x000fe2000001085f */
[----:B----4-:R-:W-:Y:S01]  /*159e0*/  F2FP.PACK_AB R56, R137, R136 ;  /* 0x000000888938723e */ /* 0x010fe200000000ff */
[-C--:B------:R-:W-:Y:S03]  /*159f0*/  HMMA.16816.F32 R124, R36, R58.reuse, R124 ;  /* 0x0000003a247c723c */ /* 0x080fe6000000187c */
[----:B------:R-:W3:Y:S01]  /*15a00*/  MUFU.EX2 R189, R189 ;  /* 0x000000bd00bd7308 */ /* 0x000ee20000000800 */
[--C-:B------:R-:W-:Y:S01]  /*15a10*/  FFMA.FTZ R193, R193, c[0x0][0x2d0], -R174.reuse ;  /* 0x0000b400c1c17a23 */ /* 0x100fe200000108ae */
[----:B-----5:R-:W-:Y:S02]  /*15a20*/  F2FP.PACK_AB R57, R134, R133 ;  /* 0x000000858639723e */ /* 0x020fe400000000ff */
[C---:B------:R-:W-:Y:S02]  /*15a30*/  FMUL.FTZ R37, R43.reuse, R129 ;  /* 0x000000812b257220 */ /* 0x040fe40000410000 */
[----:B------:R-:W-:Y:S03]  /*15a40*/  FMUL.FTZ R36, R43, R128 ;  /* 0x000000802b247220 */ /* 0x000fe60000410000 */
[C---:B------:R-:W-:Y:S01]  /*15a50*/  FMUL.FTZ R38, R42.reuse, R130 ;  /* 0x000000822a267220 */ /* 0x040fe20000410000 */
[----:B------:R-:W-:Y:S01]  /*15a60*/  MUFU.EX2 R187, R187 ;  /* 0x000000bb00bb7308 */ /* 0x000fe20000000800 */
[----:B------:R-:W-:Y:S02]  /*15a70*/  FMUL.FTZ R39, R42, R131 ;  /* 0x000000832a277220 */ /* 0x000fe40000410000 */
[--C-:B------:R-:W-:Y:S02]  /*15a80*/  FFMA.FTZ R185, R185, c[0x0][0x2d0], -R174.reuse ;  /* 0x0000b400b9b97a23 */ /* 0x100fe400000108ae */
[--C-:B------:R-:W-:Y:S02]  /*15a90*/  FFMA.FTZ R191, R191, c[0x0][0x2d0], -R173.reuse ;  /* 0x0000b400bfbf7a23 */ /* 0x100fe400000108ad */
[--C-:B------:R-:W-:Y:S01]  /*15aa0*/  FFMA.FTZ R186, R186, c[0x0][0x2d0], -R173.reuse ;  /* 0x0000b400baba7a23 */ /* 0x100fe200000108ad */
[----:B------:R-:W-:Y:S02]  /*15ab0*/  HMMA.16816.F32 R36, R48, R58, R36 ;  /* 0x0000003a3024723c */ /* 0x000fe40000001824 */
[----:B------:R-:W-:Y:S02]  /*15ac0*/  MUFU.EX2 R183, R183 ;  /* 0x000000b700b77308 */ /* 0x000fe40000000800 */
[--C-:B------:R-:W-:Y:S02]  /*15ad0*/  FFMA.FTZ R176, R176, c[0x0][0x2d0], -R174.reuse ;  /* 0x0000b400b0b07a23 */ /* 0x100fe400000108ae */
[--C-:B------:R-:W-:Y:S01]  /*15ae0*/  FFMA.FTZ R175, R175, c[0x0][0x2d0], -R174.reuse ;  /* 0x0000b400afaf7a23 */ /* 0x100fe200000108ae */
[----:B------:R-:W-:Y:S01]  /*15af0*/  F2FP.PACK_AB R48, R84, R75 ;  /* 0x0000004b5430723e */ /* 0x000fe200000000ff */
[--C-:B------:R-:W-:Y:S01]  /*15b00*/  FFMA.FTZ R178, R178, c[0x0][0x2d0], -R173.reuse ;  /* 0x0000b400b2b27a23 */ /* 0x100fe200000108ad */
[----:B------:R-:W-:Y:S03]  /*15b10*/  F2FP.PACK_AB R49, R85, R83 ;  /* 0x000000535531723e */ /* 0x000fe600000000ff */
[----:B------:R-:W-:Y:S01]  /*15b20*/  F2FP.PACK_AB R50, R87, R86 ;  /* 0x000000565732723e */ /* 0x000fe200000000ff */
[----:B------:R-:W-:Y:S01]  /*15b30*/  MUFU.EX2 R181, R181 ;  /* 0x000000b500b57308 */ /* 0x000fe20000000800 */
[----:B------:R-:W-:Y:S01]  /*15b40*/  F2FP.PACK_AB R51, R165, R164 ;  /* 0x000000a4a533723e */ /* 0x000fe200000000ff */
[--C-:B------:R-:W-:Y:S01]  /*15b50*/  FFMA.FTZ R177, R177, c[0x0][0x2d0], -R173.reuse ;  /* 0x0000b400b1b17a23 */ /* 0x100fe200000108ad */
[----:B------:R-:W-:Y:S01]  /*15b60*/  F2FP.PACK_AB R58, R167, R166 ;  /* 0x000000a6a73a723e */ /* 0x000fe200000000ff */
[--C-:B------:R-:W-:Y:S01]  /*15b70*/  FFMA.FTZ R172, R172, c[0x0][0x2d0], -R174.reuse ;  /* 0x0000b400acac7a23 */ /* 0x100fe200000108ae */
[----:B---3--:R-:W-:Y:S01]  /*15b80*/  F2FP.PACK_AB R59, R189, R135 ;  /* 0x00000087bd3b723e */ /* 0x008fe200000000ff */
[--C-:B------:R-:W-:Y:S02]  /*15b90*/  FFMA.FTZ R168, R168, c[0x0][0x2d0], -R174.reuse ;  /* 0x0000b400a8a87a23 */ /* 0x100fe400000108ae */
[-C--:B--2---:R-:W-:Y:S02]  /*15ba0*/  HMMA.16816.F32 R4, R48, R52.reuse, R4 ;  /* 0x000000343004723c */ /* 0x084fe40000001804 */
[----:B------:R-:W-:Y:S01]  /*15bb0*/  MUFU.EX2 R179, R179 ;  /* 0x000000b300b37308 */ /* 0x000fe20000000800 */
[--C-:B------:R-:W-:Y:S02]  /*15bc0*/  FFMA.FTZ R171, R171, c[0x0][0x2d0], -R173.reuse ;  /* 0x0000b400abab7a23 */ /* 0x100fe400000108ad */
[--C-:B------:R-:W-:Y:S02]  /*15bd0*/  FFMA.FTZ R169, R169, c[0x0][0x2d0], -R173.reuse ;  /* 0x0000b400a9a97a23 */ /* 0x100fe400000108ad */
[--C-:B------:R-:W-:Y:S01]  /*15be0*/  FFMA.FTZ R96, R96, c[0x0][0x2d0], -R174.reuse ;  /* 0x0000b40060607a23 */ /* 0x100fe200000108ae */
[C---:B------:R-:W-:Y:S04]  /*15bf0*/  HMMA.16816.F32 R8, R56.reuse, R52, R8 ;  /* 0x000000343808723c */ /* 0x040fe80000001808 */
[----:B------:R-:W-:Y:S01]  /*15c00*/  MUFU.EX2 R188, R188 ;  /* 0x000000bc00bc7308 */ /* 0x000fe20000000800 */
[----:B------:R-:W-:Y:S02]  /*15c10*/  FFMA.FTZ R174, R97, c[0x0][0x2d0], -R174 ;  /* 0x0000b40061ae7a23 */ /* 0x000fe400000108ae */
[----:B------:R-:W-:Y:S01]  /*15c20*/  FFMA.FTZ R97, R98, c[0x0][0x2d0], -R173 ;  /* 0x0000b40062617a23 */ /* 0x000fe200000108ad */
[-C--:B------:R-:W-:Y:S04]  /*15c30*/  HMMA.16816.F32 R12, R56, R54.reuse, R12 ;  /* 0x00000036380c723c */ /* 0x080fe8000000180c */
[----:B------:R-:W-:Y:S02]  /*15c40*/  FFMA.FTZ R76, R43, R242, R76 ;  /* 0x000000f22b4c7223 */ /* 0x000fe4000001004c */
[----:B------:R-:W-:Y:S01]  /*15c50*/  MUFU.EX2 R184, R184 ;  /* 0x000000b800b87308 */ /* 0x000fe20000000800 */
[----:B------:R-:W-:Y:S01]  /*15c60*/  FFMA.FTZ R77, R41, R240, R77 ;  /* 0x000000f0294d7223 */ /* 0x000fe2000001004d */
[C---:B------:R-:W-:Y:S01]  /*15c70*/  HMMA.16816.F32 R16, R48.reuse, R54, R16 ;  /* 0x000000363010723c */ /* 0x040fe20000001810 */
[----:B------:R-:W2:Y:S03]  /*15c80*/  LDSM.16.MT88.4 R52, [R218+0x900] ;  /* 0x00090000da34783b */ /* 0x000ea60000004200 */
[----:B------:R-:W-:Y:S02]  /*15c90*/  FADD.FTZ R76, R69, R76 ;  /* 0x0000004c454c7221 */ /* 0x000fe40000010000 */
[----:B------:R-:W-:Y:S02]  /*15ca0*/  FADD.FTZ R77, R71, R77 ;  /* 0x0000004d474d7221 */ /* 0x000fe40000010000 */
[-C--:B-1----:R-:W-:Y:S01]  /*15cb0*/  HMMA.16816.F32 R20, R48, R60.reuse, R20 ;  /* 0x0000003c3014723c */ /* 0x082fe20000001814 */
[----:B------:R-:W-:Y:S03]  /*15cc0*/  MUFU.EX2 R182, R182 ;  /* 0x000000b600b67308 */ /* 0x000fe60000000800 */
[----:B------:R-:W-:Y:S02]  /*15cd0*/  FADD.FTZ R76, R46, R76 ;  /* 0x0000004c2e4c7221 */ /* 0x000fe40000010000 */
[----:B------:R-:W-:Y:S02]  /*15ce0*/  FADD.FTZ R77, R70, R77 ;  /* 0x0000004d464d7221 */ /* 0x000fe40000010000 */
[C---:B------:R-:W-:Y:S03]  /*15cf0*/  HMMA.16816.F32 R24, R56.reuse, R60, R24 ;  /* 0x0000003c3818723c */ /* 0x040fe60000001818 */
[----:B------:R-:W-:Y:S01]  /*15d00*/  MUFU.EX2 R180, R180 ;  /* 0x000000b400b47308 */ /* 0x000fe20000000800 */
[----:B------:R-:W-:Y:S02]  /*15d10*/  FFMA.FTZ R82, R40, R239, R82 ;  /* 0x000000ef28527223 */ /* 0x000fe40000010052 */
[----:B------:R-:W-:Y:S02]  /*15d20*/  FADD.FTZ R76, R47, R76 ;  /* 0x0000004c2f4c7221 */ /* 0x000fe40000010000 */
[-C--:B------:R-:W-:Y:S04]  /*15d30*/  HMMA.16816.F32 R28, R56, R62.reuse, R28 ;  /* 0x0000003e381c723c */ /* 0x080fe8000000181c */
[----:B------:R-:W-:Y:S01]  /*15d40*/  FADD.FTZ R77, R74, R77 ;  /* 0x0000004d4a4d7221 */ /* 0x000fe20000010000 */
[----:B------:R-:W1:Y:S01]  /*15d50*/  MUFU.EX2 R190, R190 ;  /* 0x000000be00be7308 */ /* 0x000e620000000800 */
[----:B------:R-:W-:Y:S02]  /*15d60*/  FADD.FTZ R82, R81, R82 ;  /* 0x0000005251527221 */ /* 0x000fe40000010000 */
[C---:B------:R-:W-:Y:S01]  /*15d70*/  HMMA.16816.F32 R100, R48.reuse, R62, R100 ;  /* 0x0000003e3064723c */ /* 0x040fe20000001864 */
[----:B------:R-:W3:Y:S03]  /*15d80*/  LDSM.16.MT88.4 R60, [R225+0x1100] ;  /* 0x00110000e13c783b */ /* 0x000ee60000004200 */
[----:B------:R-:W-:Y:S02]  /*15d90*/  FADD.FTZ R76, R75, R76 ;  /* 0x0000004c4b4c7221 */ /* 0x000fe40000010000 */
[----:B------:R-:W-:Y:S01]  /*15da0*/  FADD.FTZ R77, R136, R77 ;  /* 0x0000004d884d7221 */ /* 0x000fe20000010000 */
[----:B------:R-:W-:Y:S01]  /*15db0*/  MUFU.EX2 R192, R192 ;  /* 0x000000c000c07308 */ /* 0x000fe20000000800 */
[-C--:B------:R-:W-:Y:S04]  /*15dc0*/  HMMA.16816.F32 R104, R48, R64.reuse, R104 ;  /* 0x000000403068723c */ /* 0x080fe80000001868 */
[----:B------:R-:W-:Y:S02]  /*15dd0*/  FFMA.FTZ R78, R42, R241, R78 ;  /* 0x000000f12a4e7223 */ /* 0x000fe4000001004e */
[----:B------:R-:W-:Y:S02]  /*15de0*/  FADD.FTZ R82, R80, R82 ;  /* 0x0000005250527221 */ /* 0x000fe40000010000 */
[C---:B------:R-:W-:Y:S01]  /*15df0*/  HMMA.16816.F32 R108, R56.reuse, R64, R108 ;  /* 0x00000040386c723c */ /* 0x040fe2000000186c */
[----:B------:R-:W4:Y:S03]  /*15e00*/  MUFU.EX2 R194, R194 ;  /* 0x000000c200c27308 */ /* 0x000f260000000800 */
[----:B------:R-:W-:Y:S02]  /*15e10*/  FADD.FTZ R76, R84, R76 ;  /* 0x0000004c544c7221 */ /* 0x000fe40000010000 */
[----:B------:R-:W-:Y:S02]  /*15e20*/  FADD.FTZ R77, R137, R77 ;  /* 0x0000004d894d7221 */ /* 0x000fe40000010000 */
[-C--:B------:R-:W-:Y:S03]  /*15e30*/  HMMA.16816.F32 R32, R56, R66.reuse, R32 ;  /* 0x000000423820723c */ /* 0x080fe60000001820 */
[----:B------:R-:W-:Y:S01]  /*15e40*/  MUFU.EX2 R195, R195 ;  /* 0x000000c300c37308 */ /* 0x000fe20000000800 */
[----:B------:R-:W-:Y:S02]  /*15e50*/  FADD.FTZ R78, R73, R78 ;  /* 0x0000004e494e7221 */ /* 0x000fe40000010000 */
[----:B------:R-:W-:Y:S02]  /*15e60*/  FADD.FTZ R82, R79, R82 ;  /* 0x000000524f527221 */ /* 0x000fe40000010000 */
[C---:B------:R-:W-:Y:S01]  /*15e70*/  HMMA.16816.F32 R112, R48.reuse, R66, R112 ;  /* 0x000000423070723c */ /* 0x040fe20000001870 */
[----:B------:R-:W-:Y:S03]  /*15e80*/  LDSM.16.MT88.4 R64, [R219+0x1100] ;  /* 0x00110000db40783b */ /* 0x000fe60000004200 */
[----:B------:R-:W-:Y:S01]  /*15e90*/  FADD.FTZ R76, R86, R76 ;  /* 0x0000004c564c7221 */ /* 0x000fe20000010000 */
[----:B------:R-:W5:Y:S01]  /*15ea0*/  MUFU.EX2 R196, R196 ;  /* 0x000000c400c47308 */ /* 0x000f620000000800 */
[----:B------:R-:W-:Y:S02]  /*15eb0*/  FADD.FTZ R78, R68, R78 ;  /* 0x0000004e444e7221 */ /* 0x000fe40000010000 */
[-C--:B--2---:R-:W-:Y:S04]  /*15ec0*/  HMMA.16816.F32 R116, R48, R52.reuse, R116 ;  /* 0x000000343074723c */ /* 0x084fe80000001874 */
[----:B------:R-:W-:Y:S02]  /*15ed0*/  FADD.FTZ R82, R133, R82 ;  /* 0x0000005285527221 */ /* 0x000fe40000010000 */
[----:B------:R-:W-:Y:S01]  /*15ee0*/  FADD.FTZ R76, R87, R76 ;  /* 0x0000004c574c7221 */ /* 0x000fe20000010000 */
[----:B------:R-:W-:Y:S01]  /*15ef0*/  MUFU.EX2 R197, R197 ;  /* 0x000000c500c57308 */ /* 0x000fe20000000800 */
[C---:B------:R-:W-:Y:S04]  /*15f00*/  HMMA.16816.F32 R120, R56.reuse, R52, R120 ;  /* 0x000000343878723c */ /* 0x040fe80000001878 */
[----:B------:R-:W-:Y:S02]  /*15f10*/  FADD.FTZ R78, R72, R78 ;  /* 0x0000004e484e7221 */ /* 0x000fe40000010000 */
[----:B------:R-:W-:Y:S02]  /*15f20*/  FADD.FTZ R134, R134, R82 ;  /* 0x0000005286867221 */ /* 0x000fe40000010000 */
[-C--:B------:R-:W-:Y:S01]  /*15f30*/  HMMA.16816.F32 R124, R56, R54.reuse, R124 ;  /* 0x00000036387c723c */ /* 0x080fe2000000187c */
[----:B------:R-:W2:Y:S01]  /*15f40*/  MUFU.EX2 R198, R198 ;  /* 0x000000c600c67308 */ /* 0x000ea20000000800 */
[----:B------:R-:W3:Y:S02]  /*15f50*/  LDSM.16.MT88.4 R56, [R220+0x1100] ;  /* 0x00110000dc38783b */ /* 0x000ee40000004200 */
[--C-:B------:R-:W-:Y:S02]  /*15f60*/  FFMA.FTZ R52, R161, c[0x0][0x2d0], -R173.reuse ;  /* 0x0000b400a1347a23 */ /* 0x100fe400000108ad */
[----:B------:R-:W-:Y:S02]  /*15f70*/  FFMA.FTZ R173, R99, c[0x0][0x2d0], -R173 ;  /* 0x0000b40063ad7a23 */ /* 0x000fe400000108ad */
[----:B------:R-:W-:Y:S03]  /*15f80*/  HMMA.16816.F32 R36, R48, R54, R36 ;  /* 0x000000363024723c */ /* 0x000fe60000001824 */
[----:B------:R-:W3:Y:S01]  /*15f90*/  MUFU.EX2 R199, R199 ;  /* 0x000000c700c77308 */ /* 0x000ee20000000800 */
[----:B------:R-:W-:Y:S02]  /*15fa0*/  FADD.FTZ R78, R83, R78 ;  /* 0x0000004e534e7221 */ /* 0x000fe40000010000 */
[----:B------:R-:W-:Y:S01]  /*15fb0*/  FADD.FTZ R134, R135, R134 ;  /* 0x0000008687867221 */ /* 0x000fe20000010000 */
[----:B-1----:R-:W-:Y:S01]  /*15fc0*/  F2FP.PACK_AB R48, R190, R132 ;  /* 0x00000084be30723e */ /* 0x002fe200000000ff */
[----:B------:R-:W-:Y:S01]  /*15fd0*/  FADD.FTZ R132, R132, R76 ;  /* 0x0000004c84847221 */ /* 0x000fe20000010000 */
[----:B----4-:R-:W-:Y:S03]  /*15fe0*/  F2FP.PACK_AB R49, R194, R192 ;  /* 0x000000c0c231723e */ /* 0x010fe600000000ff */
[----:B-----5:R-:W-:Y:S01]  /*15ff0*/  F2FP.PACK_AB R50, R196, R195 ;  /* 0x000000c3c432723e */ /* 0x020fe200000000ff */
[----:B------:R-:W1:Y:S01]  /*16000*/  MUFU.EX2 R201, R201 ;  /* 0x000000c900c97308 */ /* 0x000e620000000800 */
[----:B------:R-:W-:Y:S02]  /*16010*/  FADD.FTZ R132, R190, R132 ;  /* 0x00000084be847221 */ /* 0x000fe40000010000 */
[----:B------:R-:W-:Y:S01]  /*16020*/  FADD.FTZ R78, R85, R78 ;  /* 0x0000004e554e7221 */ /* 0x000fe20000010000 */
[----:B--2---:R-:W-:Y:S01]  /*16030*/  F2FP.PACK_AB R51, R198, R197 ;  /* 0x000000c5c633723e */ /* 0x004fe200000000ff */
[----:B------:R-:W-:Y:S02]  /*16040*/  FADD.FTZ R134, R189, R134 ;  /* 0x00000086bd867221 */ /* 0x000fe40000010000 */
[----:B------:R-:W-:Y:S02]  /*16050*/  FADD.FTZ R132, R195, R132 ;  /* 0x00000084c3847221 */ /* 0x000fe40000010000 */
[----:B------:R-:W-:Y:S01]  /*16060*/  FADD.FTZ R78, R164, R78 ;  /* 0x0000004ea44e7221 */ /* 0x000fe20000010000 */
[----:B------:R-:W2:Y:S01]  /*16070*/  MUFU.EX2 R202, R202 ;  /* 0x000000ca00ca7308 */ /* 0x000ea20000000800 */
[-C--:B---3--:R-:W-:Y:S03]  /*16080*/  HMMA.16816.F32 R4, R48, R60.reuse, R4 ;  /* 0x0000003c3004723c */ /* 0x088fe60000001804 */
[----:B------:R-:W-:Y:S01]  /*16090*/  MOV R164, R44 ;  /* 0x0000002c00a47202 */ /* 0x000fe20000000f00 */
[----:B------:R-:W-:Y:S02]  /*160a0*/  FADD.FTZ R77, R166, R77 ;  /* 0x0000004da64d7221 */ /* 0x000fe40000010000 */
[----:B------:R-:W-:Y:S02]  /*160b0*/  FADD.FTZ R132, R196, R132 ;  /* 0x00000084c4847221 */ /* 0x000fe40000010000 */
[----:B------:R-:W-:Y:S01]  /*160c0*/  FADD.FTZ R78, R165, R78 ;  /* 0x0000004ea54e7221 */ /* 0x000fe20000010000 */
[----:B------:R-:W3:Y:S03]  /*160d0*/  MUFU.EX2 R203, R203 ;  /* 0x000000cb00cb7308 */ /* 0x000ee60000000800 */
[----:B------:R-:W-:Y:S01]  /*160e0*/  FADD.FTZ R167, R167, R77 ;  /* 0x0000004da7a77221 */ /* 0x000fe20000010000 */
[----:B------:R-:W-:Y:S01]  /*160f0*/  MOV R165, R0 ;  /* 0x0000000000a57202 */ /* 0x000fe20000000f00 */
[----:B------:R-:W-:Y:S02]  /*16100*/  FADD.FTZ R78, R192, R78 ;  /* 0x0000004ec04e7221 */ /* 0x000fe40000010000 */
[----:B------:R-:W-:Y:S02]  /*16110*/  FADD.FTZ R167, R199, R167 ;  /* 0x000000a7c7a77221 */ /* 0x000fe40000010000 */
[----:B------:R-:W-:Y:S01]  /*16120*/  FADD.FTZ R78, R194, R78 ;  /* 0x0000004ec24e7221 */ /* 0x000fe20000010000 */
[----:B------:R-:W4:Y:S01]  /*16130*/  MUFU.EX2 R207, R207 ;  /* 0x000000cf00cf7308 */ /* 0x000f220000000800 */
[----:B-1----:R-:W-:Y:S02]  /*16140*/  FADD.FTZ R167, R201, R167 ;  /* 0x000000a7c9a77221 */ /* 0x002fe40000010000 */
[----:B------:R-:W-:Y:S02]  /*16150*/  FADD.FTZ R78, R197, R78 ;  /* 0x0000004ec54e7221 */ /* 0x000fe40000010000 */
[----:B--2---:R-:W-:Y:S02]  /*16160*/  FADD.FTZ R167, R202, R167 ;  /* 0x000000a7caa77221 */ /* 0x004fe40000010000 */
[----:B------:R-:W-:Y:S02]  /*16170*/  FADD.FTZ R78, R198, R78 ;  /* 0x0000004ec64e7221 */ /* 0x000fe40000010000 */
[----:B------:R-:W-:Y:S01]  /*16180*/  IMAD.MOV.U32 R166, RZ, RZ, R2 ;  /* 0x000000ffffa67224 */ /* 0x000fe200078e0002 */
[----:B------:R-:W1:Y:S01]  /*16190*/  MUFU.EX2 R209, R209 ;  /* 0x000000d100d17308 */ /* 0x000e620000000800 */
[C---:B---3--:R-:W-:Y:S01]  /*161a0*/  F2FP.PACK_AB R54, R203.reuse, R202 ;  /* 0x000000cacb36723e */ /* 0x048fe200000000ff */
[----:B------:R-:W-:Y:S08]  /*161b0*/  FADD.FTZ R167, R203, R167 ;  /* 0x000000a7cba77221 */ /* 0x000ff00000010000 */
[----:B------:R-:W-:Y:S01]  /*161c0*/  MUFU.EX2 R244, R244 ;  /* 0x000000f400f47308 */ /* 0x000fe20000000800 */
[----:B----4-:R-:W-:Y:S09]  /*161d0*/  FADD.FTZ R134, R207, R134 ;  /* 0x00000086cf867221 */ /* 0x010ff20000010000 */
[----:B------:R-:W2:Y:S01]  /*161e0*/  MUFU.EX2 R246, R246 ;  /* 0x000000f600f67308 */ /* 0x000ea20000000800 */
[C---:B-1----:R-:W-:Y:S01]  /*161f0*/  F2FP.PACK_AB R53, R209.reuse, R207 ;  /* 0x000000cfd135723e */ /* 0x042fe200000000ff */
[----:B------:R-:W-:Y:S08]  /*16200*/  FADD.FTZ R134, R209, R134 ;  /* 0x00000086d1867221 */ /* 0x000ff00000010000 */
[----:B------:R1:W3:Y:S10]  /*16210*/  MUFU.EX2 R128, R52 ;  /* 0x0000003400807308 */ /* 0x0002f40000000800 */
[----:B------:R-:W4:Y:S01]  /*16220*/  MUFU.EX2 R205, R205 ;  /* 0x000000cd00cd7308 */ /* 0x000f220000000800 */
[----:B--2---:R-:W-:Y:S01]  /*16230*/  F2FP.PACK_AB R55, R246, R244 ;  /* 0x000000f4f637723e */ /* 0x004fe200000000ff */
[----:B------:R-:W-:Y:S04]  /*16240*/  FADD.FTZ R244, R244, R134 ;  /* 0x00000086f4f47221 */ /* 0x000fe80000010000 */
[----:B------:R-:W-:Y:S04]  /*16250*/  FADD.FTZ R244, R246, R244 ;  /* 0x000000f4f6f47221 */ /* 0x000fe80000010000 */
[----:B------:R-:W-:Y:S01]  /*16260*/  MUFU.EX2 R250, R250 ;  /* 0x000000fa00fa7308 */ /* 0x000fe20000000800 */
[----:B-1----:R-:W-:Y:S02]  /*16270*/  F2FP.PACK_AB R52, R201, R199 ;  /* 0x000000c7c934723e */ /* 0x002fe400000000ff */
[----:B---3--:R-:W-:Y:S07]  /*16280*/  MOV R99, R128 ;  /* 0x0000008000637202 */ /* 0x008fee0000000f00 */
[----:B------:R-:W1:Y:S01]  /*16290*/  MUFU.EX2 R251, R251 ;  /* 0x000000fb00fb7308 */ /* 0x000e620000000800 */
[C---:B------:R-:W-:Y:S04]  /*162a0*/  HMMA.16816.F32 R8, R52.reuse, R60, R8 ;  /* 0x0000003c3408723c */ /* 0x040fe80000001808 */
[----:B----4-:R-:W-:Y:S02]  /*162b0*/  FADD.FTZ R132, R205, R132 ;  /* 0x00000084cd847221 */ /* 0x010fe40000010000 */
[----:B------:R-:W-:Y:S02]  /*162c0*/  FADD.FTZ R78, R99, R78 ;  /* 0x0000004e634e7221 */ /* 0x000fe40000010000 */
[-C--:B------:R-:W-:Y:S01]  /*162d0*/  HMMA.16816.F32 R12, R52, R62.reuse, R12 ;  /* 0x0000003e340c723c */ /* 0x080fe2000000180c */
[----:B------:R-:W-:Y:S07]  /*162e0*/  MUFU.EX2 R204, R204 ;  /* 0x000000cc00cc7308 */ /* 0x000fee0000000800 */
[C---:B------:R-:W-:Y:S01]  /*162f0*/  HMMA.16816.F32 R16, R48.reuse, R62, R16 ;  /* 0x0000003e3010723c */ /* 0x040fe20000001810 */
[----:B------:R-:W2:Y:S02]  /*16300*/  LDSM.16.MT88.4 R60, [R218+0x1100] ;  /* 0x00110000da3c783b */ /* 0x000ea40000004200 */
[----:B------:R-:W-:Y:S01]  /*16310*/  MUFU.EX2 R200, R200 ;  /* 0x000000c800c87308 */ /* 0x000fe20000000800 */
[----:B-1----:R-:W-:Y:S04]  /*16320*/  FADD.FTZ R78, R251, R78 ;  /* 0x0000004efb4e7221 */ /* 0x002fe80000010000 */
[-C--:B------:R-:W-:Y:S05]  /*16330*/  HMMA.16816.F32 R20, R48, R56.reuse, R20 ;  /* 0x000000383014723c */ /* 0x080fea0000001814 */
[----:B------:R-:W1:Y:S03]  /*16340*/  MUFU.EX2 R208, R208 ;  /* 0x000000d000d07308 */ /* 0x000e660000000800 */
[C---:B------:R-:W-:Y:S07]  /*16350*/  HMMA.16816.F32 R24, R52.reuse, R56, R24 ;  /* 0x000000383418723c */ /* 0x040fee0000001818 */
[----:B------:R-:W-:Y:S01]  /*16360*/  FFMA.FTZ R56, R160, c[0x0][0x2d0], -R95 ;  /* 0x0000b400a0387a23 */ /* 0x000fe2000001085f */
[-C--:B------:R-:W-:Y:S01]  /*16370*/  HMMA.16816.F32 R28, R52, R58.reuse, R28 ;  /* 0x0000003a341c723c */ /* 0x080fe2000000181c */
[----:B------:R-:W3:Y:S07]  /*16380*/  MUFU.EX2 R206, R206 ;  /* 0x000000ce00ce7308 */ /* 0x000eee0000000800 */
[C---:B------:R-:W-:Y:S03]  /*16390*/  HMMA.16816.F32 R100, R48.reuse, R58, R100 ;  /* 0x0000003a3064723c */ /* 0x040fe60000001864 */
[----:B------:R4:W5:Y:S01]  /*163a0*/  MUFU.EX2 R129, R56 ;  /* 0x0000003800817308 */ /* 0x0009620000000800 */
[----:B-1----:R-:W-:Y:S04]  /*163b0*/  FADD.FTZ R78, R208, R78 ;  /* 0x0000004ed04e7221 */ /* 0x002fe80000010000 */
[-C--:B------:R-:W-:Y:S05]  /*163c0*/  HMMA.16816.F32 R104, R48, R64.reuse, R104 ;  /* 0x000000403068723c */ /* 0x080fea0000001868 */
[----:B------:R-:W1:Y:S03]  /*163d0*/  MUFU.EX2 R252, R252 ;  /* 0x000000fc00fc7308 */ /* 0x000e660000000800 */
[C---:B------:R-:W-:Y:S04]  /*163e0*/  HMMA.16816.F32 R108, R52.reuse, R64, R108 ;  /* 0x00000040346c723c */ /* 0x040fe8000000186c */
[----:B---3--:R-:W-:Y:S03]  /*163f0*/  FADD.FTZ R78, R206, R78 ;  /* 0x0000004ece4e7221 */ /* 0x008fe60000010000 */
[----:B------:R-:W3:Y:S01]  /*16400*/  MUFU.EX2 R248, R248 ;  /* 0x000000f800f87308 */ /* 0x000ee20000000800 */
[-C--:B------:R-:W-:Y:S01]  /*16410*/  HMMA.16816.F32 R32, R52, R66.reuse, R32 ;  /* 0x000000423420723c */ /* 0x080fe20000001820 */
[----:B----4-:R-:W4:Y:S03]  /*16420*/  LDSM.16.MT88.4 R56, [R225+0x1900] ;  /* 0x00190000e138783b */ /* 0x010f260000004200 */
[----:B-----5:R-:W-:Y:S04]  /*16430*/  MOV R98, R129 ;  /* 0x0000008100627202 */ /* 0x020fe80000000f00 */
[C---:B------:R-:W-:Y:S01]  /*16440*/  HMMA.16816.F32 R112, R48.reuse, R66, R112 ;  /* 0x000000423070723c */ /* 0x040fe20000001870 */
[----:B------:R-:W5:Y:S01]  /*16450*/  MUFU.EX2 R245, R245 ;  /* 0x000000f500f57308 */ /* 0x000f620000000800 */
[----:B------:R-:W-:Y:S02]  /*16460*/  LDSM.16.MT88.4 R64, [R219+0x1900] ;  /* 0x00190000db40783b */ /* 0x000fe40000004200 */
[----:B------:R-:W-:Y:S02]  /*16470*/  FADD.FTZ R244, R98, R244 ;  /* 0x000000f462f47221 */ /* 0x000fe40000010000 */
[----:B-1----:R-:W-:Y:S02]  /*16480*/  FADD.FTZ R167, R252, R167 ;  /* 0x000000a7fca77221 */ /* 0x002fe40000010000 */
[-C--:B--2---:R-:W-:Y:S03]  /*16490*/  HMMA.16816.F32 R116, R48, R60.reuse, R116 ;  /* 0x0000003c3074723c */ /* 0x084fe60000001874 */
[----:B------:R-:W1:Y:S01]  /*164a0*/  MUFU.EX2 R210, R210 ;  /* 0x000000d200d27308 */ /* 0x000e620000000800 */
[C---:B---3--:R-:W-:Y:S04]  /*164b0*/  FADD.FTZ R167, R248.reuse, R167 ;  /* 0x000000a7f8a77221 */ /* 0x048fe80000010000 */
[C---:B------:R-:W-:Y:S05]  /*164c0*/  HMMA.16816.F32 R120, R52.reuse, R60, R120 ;  /* 0x0000003c3478723c */ /* 0x040fea0000001878 */
[----:B------:R-:W2:Y:S03]  /*164d0*/  MUFU.EX2 R249, R249 ;  /* 0x000000f900f97308 */ /* 0x000ea60000000800 */
[-C--:B------:R-:W-:Y:S04]  /*164e0*/  HMMA.16816.F32 R124, R52, R62.reuse, R124 ;  /* 0x0000003e347c723c */ /* 0x080fe8000000187c */
[----:B-----5:R-:W-:Y:S03]  /*164f0*/  FADD.FTZ R167, R245, R167 ;  /* 0x000000a7f5a77221 */ /* 0x020fe60000010000 */
[----:B------:R-:W3:Y:S01]  /*16500*/  MUFU.EX2 R247, R247 ;  /* 0x000000f700f77308 */ /* 0x000ee20000000800 */
[----:B------:R-:W-:Y:S01]  /*16510*/  HMMA.16816.F32 R36, R48, R62, R36 ;  /* 0x0000003e3024723c */ /* 0x000fe20000001824 */
[----:B------:R-:W5:Y:S03]  /*16520*/  LDSM.16.MT88.4 R60, [R220+0x1900] ;  /* 0x00190000dc3c783b */ /* 0x000f660000004200 */
[----:B------:R-:W-:Y:S01]  /*16530*/  F2FP.PACK_AB R52, R248, R252 ;  /* 0x000000fcf834723e */ /* 0x000fe200000000ff */
[C---:B-1----:R-:W-:Y:S01]  /*16540*/  FADD.FTZ R167, R210.reuse, R167 ;  /* 0x000000a7d2a77221 */ /* 0x042fe20000010000 */
[----:B------:R-:W-:Y:S02]  /*16550*/  F2FP.PACK_AB R54, R210, R245 ;  /* 0x000000f5d236723e */ /* 0x000fe400000000ff */
[C---:B------:R-:W-:Y:S01]  /*16560*/  F2FP.PACK_AB R48, R250.reuse, R205 ;  /* 0x000000cdfa30723e */ /* 0x040fe200000000ff */
[----:B------:R-:W1:Y:S03]  /*16570*/  MUFU.EX2 R211, R211 ;  /* 0x000000d300d37308 */ /* 0x000e660000000800 */
[----:B------:R-:W-:Y:S01]  /*16580*/  F2FP.PACK_AB R49, R251, R128 ;  /* 0x00000080fb31723e */ /* 0x000fe200000000ff */
[----:B------:R-:W-:Y:S01]  /*16590*/  FADD.FTZ R250, R250, R132 ;  /* 0x00000084fafa7221 */ /* 0x000fe20000010000 */
[----:B------:R-:W-:Y:S01]  /*165a0*/  F2FP.PACK_AB R50, R200, R204 ;  /* 0x000000ccc832723e */ /* 0x000fe200000000ff */
[C---:B--2---:R-:W-:Y:S01]  /*165b0*/  FADD.FTZ R244, R249.reuse, R244 ;  /* 0x000000f4f9f47221 */ /* 0x044fe20000010000 */
[----:B------:R-:W-:Y:S01]  /*165c0*/  F2FP.PACK_AB R51, R206, R208 ;  /* 0x000000d0ce33723e */ /* 0x000fe200000000ff */
[----:B------:R-:W-:Y:S01]  /*165d0*/  FADD.FTZ R250, R204, R250 ;  /* 0x000000faccfa7221 */ /* 0x000fe20000010000 */
[----:B------:R-:W-:Y:S01]  /*165e0*/  F2FP.PACK_AB R53, R249, R129 ;  /* 0x00000081f935723e */ /* 0x000fe200000000ff */
[----:B------:R-:W2:Y:S01]  /*165f0*/  MUFU.EX2 R193, R193 ;  /* 0x000000c100c17308 */ /* 0x000ea20000000800 */
[----:B------:R-:W-:Y:S02]  /*16600*/  FADD.FTZ R167, R187, R167 ;  /* 0x000000a7bba77221 */ /* 0x000fe40000010000 */
[----:B------:R-:W-:Y:S01]  /*16610*/  FADD.FTZ R250, R200, R250 ;  /* 0x000000fac8fa7221 */ /* 0x000fe20000010000 */
[-C--:B----4-:R-:W-:Y:S03]  /*16620*/  HMMA.16816.F32 R4, R48, R56.reuse, R4 ;  /* 0x000000383004723c */ /* 0x090fe60000001804 */
[----:B---3--:R-:W-:Y:S02]  /*16630*/  FADD.FTZ R244, R247, R244 ;  /* 0x000000f4f7f47221 */ /* 0x008fe40000010000 */
[----:B------:R-:W-:Y:S01]  /*16640*/  FADD.FTZ R167, R183, R167 ;  /* 0x000000a7b7a77221 */ /* 0x000fe20000010000 */
[----:B------:R-:W3:Y:S03]  /*16650*/  MUFU.EX2 R185, R185 ;  /* 0x000000b900b97308 */ /* 0x000ee60000000800 */
[----:B------:R-:W-:Y:S03]  /*16660*/  FADD.FTZ R167, R181, R167 ;  /* 0x000000a7b5a77221 */ /* 0x000fe60000010000 */
[C---:B-1----:R-:W-:Y:S01]  /*16670*/  F2FP.PACK_AB R55, R211.reuse, R247 ;  /* 0x000000f7d337723e */ /* 0x042fe200000000ff */
[----:B------:R-:W-:Y:S02]  /*16680*/  FADD.FTZ R244, R211, R244 ;  /* 0x000000f4d3f47221 */ /* 0x000fe40000010000 */
[----:B------:R-:W-:Y:S01]  /*16690*/  FADD.FTZ R167, R179, R167 ;  /* 0x000000a7b3a77221 */ /* 0x000fe20000010000 */
[----:B------:R-:W1:Y:S01]  /*166a0*/  MUFU.EX2 R191, R191 ;  /* 0x000000bf00bf7308 */ /* 0x000e620000000800 */
[----:B------:R-:W-:Y:S02]  /*166b0*/  FADD.FTZ R244, R188, R244 ;  /* 0x000000f4bcf47221 */ /* 0x000fe40000010000 */
[C---:B------:R-:W-:Y:S04]  /*166c0*/  HMMA.16816.F32 R8, R52.reuse, R56, R8 ;  /* 0x000000383408723c */ /* 0x040fe80000001808 */
[----:B--2---:R-:W-:Y:S02]  /*166d0*/  FADD.FTZ R250, R193, R250 ;  /* 0x000000fac1fa7221 */ /* 0x004fe40000010000 */
[----:B------:R-:W-:Y:S01]  /*166e0*/  FADD.FTZ R244, R184, R244 ;  /* 0x000000f4b8f47221 */ /* 0x000fe20000010000 */
[----:B------:R-:W2:Y:S01]  /*166f0*/  MUFU.EX2 R186, R186 ;  /* 0x000000ba00ba7308 */ /* 0x000ea20000000800 */
[-C--:B------:R-:W-:Y:S04]  /*16700*/  HMMA.16816.F32 R12, R52, R58.reuse, R12 ;  /* 0x0000003a340c723c */ /* 0x080fe8000000180c */
[----:B---3--:R-:W-:Y:S02]  /*16710*/  FADD.FTZ R250, R185, R250 ;  /* 0x000000fab9fa7221 */ /* 0x008fe40000010000 */
[----:B------:R-:W-:Y:S02]  /*16720*/  FADD.FTZ R244, R182, R244 ;  /* 0x000000f4b6f47221 */ /* 0x000fe40000010000 */
[C---:B------:R-:W-:Y:S01]  /*16730*/  HMMA.16816.F32 R16, R48.reuse, R58, R16 ;  /* 0x0000003a3010723c */ /* 0x040fe20000001810 */
[----:B------:R-:W3:Y:S01]  /*16740*/  LDSM.16.MT88.4 R56, [R218+0x1900] ;  /* 0x00190000da38783b */ /* 0x000ee20000004200 */
[----:B------:R-:W4:Y:S02]  /*16750*/  MUFU.EX2 R176, R176 ;  /* 0x000000b000b07308 */ /* 0x000f240000000800 */
[----:B------:R-:W-:Y:S02]  /*16760*/  FADD.FTZ R244, R180, R244 ;  /* 0x000000f4b4f47221 */ /* 0x000fe40000010000 */
[----:B-1----:R-:W-:Y:S02]  /*16770*/  FADD.FTZ R78, R191, R78 ;  /* 0x0000004ebf4e7221 */ /* 0x002fe40000010000 */
[-C--:B-----5:R-:W-:Y:S04]  /*16780*/  HMMA.16816.F32 R20, R48, R60.reuse, R20 ;  /* 0x0000003c3014723c */ /* 0x0a0fe80000001814 */
[----:B------:R-:W1:Y:S01]  /*16790*/  MUFU.EX2 R175, R175 ;  /* 0x000000af00af7308 */ /* 0x000e620000000800 */
[----:B--2---:R-:W-:Y:S03]  /*167a0*/  FADD.FTZ R78, R186, R78 ;  /* 0x0000004eba4e7221 */ /* 0x004fe60000010000 */
[C---:B------:R-:W-:Y:S06]  /*167b0*/  HMMA.16816.F32 R24, R52.reuse, R60, R24 ;  /* 0x0000003c3418723c */ /* 0x040fec0000001818 */
[----:B------:R-:W2:Y:S02]  /*167c0*/  MUFU.EX2 R178, R178 ;  /* 0x000000b200b27308 */ /* 0x000ea40000000800 */
[-C--:B------:R-:W-:Y:S04]  /*167d0*/  HMMA.16816.F32 R28, R52, R62.reuse, R28 ;  /* 0x0000003e341c723c */ /* 0x080fe8000000181c */
[----:B----4-:R-:W-:Y:S04]  /*167e0*/  FADD.FTZ R250, R176, R250 ;  /* 0x000000fab0fa7221 */ /* 0x010fe80000010000 */
[C---:B------:R-:W-:Y:S01]  /*167f0*/  HMMA.16816.F32 R100, R48.reuse, R62, R100 ;  /* 0x0000003e3064723c */ /* 0x040fe20000001864 */
[----:B------:R-:W4:Y:S01]  /*16800*/  LDSM.16.MT88.4 R60, [R225+0x2100] ;  /* 0x00210000e13c783b */ /* 0x000f220000004200 */
[----:B------:R-:W5:Y:S02]  /*16810*/  MUFU.EX2 R177, R177 ;  /* 0x000000b100b17308 */ /* 0x000f640000000800 */
[----:B-1----:R-:W-:Y:S04]  /*16820*/  FADD.FTZ R250, R175, R250 ;  /* 0x000000faaffa7221 */ /* 0x002fe80000010000 */
[-C--:B------:R-:W-:Y:S04]  /*16830*/  HMMA.16816.F32 R104, R48, R64.reuse, R104 ;  /* 0x000000403068723c */ /* 0x080fe80000001868 */
[----:B------:R-:W1:Y:S01]  /*16840*/  MUFU.EX2 R172, R172 ;  /* 0x000000ac00ac7308 */ /* 0x000e620000000800 */
[----:B--2---:R-:W-:Y:S03]  /*16850*/  FADD.FTZ R78, R178, R78 ;  /* 0x0000004eb24e7221 */ /* 0x004fe60000010000 */
[C---:B------:R-:W-:Y:S06]  /*16860*/  HMMA.16816.F32 R108, R52.reuse, R64, R108 ;  /* 0x00000040346c723c */ /* 0x040fec000000186c */
[----:B------:R-:W2:Y:S02]  /*16870*/  MUFU.EX2 R168, R168 ;  /* 0x000000a800a87308 */ /* 0x000ea40000000800 */
[-C--:B------:R-:W-:Y:S04]  /*16880*/  HMMA.16816.F32 R32, R52, R66.reuse, R32 ;  /* 0x000000423420723c */ /* 0x080fe80000001820 */
[----:B-----5:R-:W-:Y:S04]  /*16890*/  FADD.FTZ R78, R177, R78 ;  /* 0x0000004eb14e7221 */ /* 0x020fe80000010000 */
[C---:B------:R-:W-:Y:S01]  /*168a0*/  HMMA.16816.F32 R112, R48.reuse, R66, R112 ;  /* 0x000000423070723c */ /* 0x040fe20000001870 */
[----:B------:R-:W-:Y:S01]  /*168b0*/  LDSM.16.MT88.4 R64, [R219+0x2100] ;  /* 0x00210000db40783b */ /* 0x000fe20000004200 */
[----:B------:R-:W5:Y:S02]  /*168c0*/  MUFU.EX2 R171, R171 ;  /* 0x000000ab00ab7308 */ /* 0x000f640000000800 */
[----:B-1----:R-:W-:Y:S04]  /*168d0*/  FADD.FTZ R250, R172, R250 ;  /* 0x000000faacfa7221 */ /* 0x002fe80000010000 */
[-C--:B---3--:R-:W-:Y:S04]  /*168e0*/  HMMA.16816.F32 R116, R48, R56.reuse, R116 ;  /* 0x000000383074723c */ /* 0x088fe80000001874 */
[----:B------:R-:W1:Y:S01]  /*168f0*/  MUFU.EX2 R169, R169 ;  /* 0x000000a900a97308 */ /* 0x000e620000000800 */
[C---:B--2---:R-:W-:Y:S01]  /*16900*/  F2FP.PACK_AB R128, R168.reuse, R172 ;  /* 0x000000aca880723e */ /* 0x044fe200000000ff */
[----:B------:R-:W-:Y:S02]  /*16910*/  FADD.FTZ R250, R168, R250 ;  /* 0x000000faa8fa7221 */ /* 0x000fe40000010000 */
[C---:B------:R-:W-:Y:S06]  /*16920*/  HMMA.16816.F32 R120, R52.reuse, R56, R120 ;  /* 0x000000383478723c */ /* 0x040fec0000001878 */
[----:B------:R-:W2:Y:S02]  /*16930*/  MUFU.EX2 R96, R96 ;  /* 0x0000006000607308 */ /* 0x000ea40000000800 */
[-C--:B------:R-:W-:Y:S04]  /*16940*/  HMMA.16816.F32 R124, R52, R58.reuse, R124 ;  /* 0x0000003a347c723c */ /* 0x080fe8000000187c */
[----:B-----5:R-:W-:Y:S03]  /*16950*/  FADD.FTZ R78, R171, R78 ;  /* 0x0000004eab4e7221 */ /* 0x020fe60000010000 */
[----:B------:R-:W-:Y:S01]  /*16960*/  F2FP.PACK_AB R52, R183, R187 ;  /* 0x000000bbb734723e */ /* 0x000fe200000000ff */
[----:B------:R-:W-:Y:S01]  /*16970*/  HMMA.16816.F32 R36, R48, R58, R36 ;  /* 0x0000003a3024723c */ /* 0x000fe20000001824 */
[----:B------:R-:W3:Y:S01]  /*16980*/  LDSM.16.MT88.4 R56, [R220+0x2100] ;  /* 0x00210000dc38783b */ /* 0x000ee20000004200 */
[----:B------:R-:W5:Y:S02]  /*16990*/  MUFU.EX2 R174, R174 ;  /* 0x000000ae00ae7308 */ /* 0x000f640000000800 */
[----:B------:R-:W-:Y:S01]  /*169a0*/  F2FP.PACK_AB R54, R179, R181 ;  /* 0x000000b5b336723e */ /* 0x000fe200000000ff */
[----:B-1----:R-:W-:Y:S01]  /*169b0*/  FADD.FTZ R78, R169, R78 ;  /* 0x0000004ea94e7221 */ /* 0x002fe20000010000 */
[----:B------:R-:W-:Y:S02]  /*169c0*/  F2FP.PACK_AB R53, R184, R188 ;  /* 0x000000bcb835723e */ /* 0x000fe400000000ff */
[----:B------:R-:W-:Y:S04]  /*169d0*/  F2FP.PACK_AB R48, R185, R193 ;  /* 0x000000c1b930723e */ /* 0x000fe800000000ff */
[----:B------:R-:W-:Y:S01]  /*169e0*/  F2FP.PACK_AB R49, R186, R191 ;  /* 0x000000bfba31723e */ /* 0x000fe200000000ff */
[----:B------:R-:W1:Y:S01]  /*169f0*/  MUFU.EX2 R97, R97 ;  /* 0x0000006100617308 */ /* 0x000e620000000800 */
[----:B------:R-:W-:Y:S01]  /*16a00*/  F2FP.PACK_AB R50, R175, R176 ;  /* 0x000000b0af32723e */ /* 0x000fe200000000ff */
[----:B--2---:R-:W-:Y:S01]  /*16a10*/  FADD.FTZ R250, R96, R250 ;  /* 0x000000fa60fa7221 */ /* 0x004fe20000010000 */
[----:B------:R-:W-:Y:S02]  /*16a20*/  F2FP.PACK_AB R51, R177, R178 ;  /* 0x000000b2b133723e */ /* 0x000fe400000000ff */
[----:B------:R-:W-:Y:S02]  /*16a30*/  F2FP.PACK_AB R55, R180, R182 ;  /* 0x000000b6b437723e */ /* 0x000fe400000000ff */
[----:B------:R-:W-:Y:S03]  /*16a40*/  F2FP.PACK_AB R129, R169, R171 ;  /* 0x000000aba981723e */ /* 0x000fe600000000ff */
[-C--:B----4-:R-:W-:Y:S01]  /*16a50*/  HMMA.16816.F32 R4, R48, R60.reuse, R4 ;  /* 0x0000003c3004723c */ /* 0x090fe20000001804 */
[----:B------:R-:W2:Y:S02]  /*16a60*/  MUFU.EX2 R173, R173 ;  /* 0x000000ad00ad7308 */ /* 0x000ea40000000800 */
[C---:B-----5:R-:W-:Y:S01]  /*16a70*/  F2FP.PACK_AB R130, R174.reuse, R96 ;  /* 0x00000060ae82723e */ /* 0x060fe200000000ff */
[----:B------:R-:W-:Y:S04]  /*16a80*/  FADD.FTZ R242, R174, R250 ;  /* 0x000000faaef27221 */ /* 0x000fe80000010000 */
[C---:B------:R-:W-:Y:S04]  /*16a90*/  HMMA.16816.F32 R8, R52.reuse, R60, R8 ;  /* 0x0000003c3408723c */ /* 0x040fe80000001808 */
[----:B-1----:R-:W-:Y:S04]  /*16aa0*/  FADD.FTZ R78, R97, R78 ;  /* 0x0000004e614e7221 */ /* 0x002fe80000010000 */
[-C--:B------:R-:W-:Y:S08]  /*16ab0*/  HMMA.16816.F32 R12, R52, R62.reuse, R12 ;  /* 0x0000003e340c723c */ /* 0x080ff0000000180c */
[C---:B------:R-:W-:Y:S01]  /*16ac0*/  HMMA.16816.F32 R16, R48.reuse, R62, R16 ;  /* 0x0000003e3010723c */ /* 0x040fe20000001810 */
[----:B------:R-:W1:Y:S03]  /*16ad0*/  LDSM.16.MT88.4 R60, [R218+0x2100] ;  /* 0x00210000da3c783b */ /* 0x000e660000004200 */
[C---:B--2---:R-:W-:Y:S01]  /*16ae0*/  F2FP.PACK_AB R131, R173.reuse, R97 ;  /* 0x00000061ad83723e */ /* 0x044fe200000000ff */
[----:B------:R-:W-:Y:S03]  /*16af0*/  FADD.FTZ R241, R173, R78 ;  /* 0x0000004eadf17221 */ /* 0x000fe60000010000 */
[-C--:B---3--:R-:W-:Y:S08]  /*16b00*/  HMMA.16816.F32 R20, R48, R56.reuse, R20 ;  /* 0x000000383014723c */ /* 0x088ff00000001814 */
[C---:B------:R-:W-:Y:S07]  /*16b10*/  HMMA.16816.F32 R24, R52.reuse, R56, R24 ;  /* 0x000000383418723c */ /* 0x040fee0000001818 */
[--C-:B------:R-:W-:Y:S01]  /*16b20*/  FFMA.FTZ R56, R88, c[0x0][0x2d0], -R170.reuse ;  /* 0x0000b40058387a23 */ /* 0x100fe200000108aa */
[-C--:B------:R-:W-:Y:S04]  /*16b30*/  HMMA.16816.F32 R28, R52, R58.reuse, R28 ;  /* 0x0000003a341c723c */ /* 0x080fe8000000181c */
[--C-:B------:R-:W-:Y:S01]  /*16b40*/  FFMA.FTZ R57, R89, c[0x0][0x2d0], -R170.reuse ;  /* 0x0000b40059397a23 */ /* 0x100fe200000108aa */
[----:B------:R-:W2:Y:S03]  /*16b50*/  MUFU.EX2 R56, R56 ;  /* 0x0000003800387308 */ /* 0x000ea60000000800 */
[C---:B------:R-:W-:Y:S07]  /*16b60*/  HMMA.16816.F32 R100, R48.reuse, R58, R100 ;  /* 0x0000003a3064723c */ /* 0x040fee0000001864 */
[----:B------:R-:W3:Y:S01]  /*16b70*/  MUFU.EX2 R57, R57 ;  /* 0x0000003900397308 */ /* 0x000ee20000000800 */
[-C--:B------:R-:W-:Y:S04]  /*16b80*/  HMMA.16816.F32 R104, R48, R64.reuse, R104 ;  /* 0x000000403068723c */ /* 0x080fe80000001868 */
[--C-:B------:R-:W-:Y:S02]  /*16b90*/  FFMA.FTZ R58, R92, c[0x0][0x2d0], -R170.reuse ;  /* 0x0000b4005c3a7a23 */ /* 0x100fe400000108aa */
[----:B------:R-:W-:Y:S02]  /*16ba0*/  FFMA.FTZ R170, R93, c[0x0][0x2d0], -R170 ;  /* 0x0000b4005daa7a23 */ /* 0x000fe400000108aa */
[C---:B------:R-:W-:Y:S02]  /*16bb0*/  HMMA.16816.F32 R108, R52.reuse, R64, R108 ;  /* 0x00000040346c723c */ /* 0x040fe4000000186c */
[----:B------:R-:W4:Y:S02]  /*16bc0*/  MUFU.EX2 R58, R58 ;  /* 0x0000003a003a7308 */ /* 0x000f240000000800 */
[----:B------:R-:W-:Y:S02]  /*16bd0*/  FFMA.FTZ R59, R90, c[0x0][0x2d0], -R95 ;  /* 0x0000b4005a3b7a23 */ /* 0x000fe4000001085f */
[----:B--2---:R-:W-:Y:S02]  /*16be0*/  FADD.FTZ R167, R56, R167 ;  /* 0x000000a738a77221 */ /* 0x004fe40000010000 */
[-C--:B------:R-:W-:Y:S04]  /*16bf0*/  HMMA.16816.F32 R32, R52, R66.reuse, R32 ;  /* 0x000000423420723c */ /* 0x080fe80000001820 */
[----:B------:R-:W2:Y:S01]  /*16c00*/  MUFU.EX2 R170, R170 ;  /* 0x000000aa00aa7308 */ /* 0x000ea20000000800 */
[--C-:B------:R-:W-:Y:S02]  /*16c10*/  FFMA.FTZ R64, R91, c[0x0][0x2d0], -R95.reuse ;  /* 0x0000b4005b407a23 */ /* 0x100fe4000001085f */
[--C-:B------:R-:W-:Y:S01]  /*16c20*/  FFMA.FTZ R65, R94, c[0x0][0x2d0], -R95.reuse ;  /* 0x0000b4005e417a23 */ /* 0x100fe2000001085f */
[C---:B------:R-:W-:Y:S04]  /*16c30*/  HMMA.16816.F32 R112, R48.reuse, R66, R112 ;  /* 0x000000423070723c */ /* 0x040fe80000001870 */
[----:B------:R-:W-:Y:S02]  /*16c40*/  FFMA.FTZ R95, R45, c[0x0][0x2d0], -R95 ;  /* 0x0000b4002d5f7a23 */ /* 0x000fe4000001085f */
[----:B------:R-:W5:Y:S01]  /*16c50*/  MUFU.EX2 R59, R59 ;  /* 0x0000003b003b7308 */ /* 0x000f620000000800 */
[----:B---3--:R-:W-:Y:S01]  /*16c60*/  FADD.FTZ R167, R57, R167 ;  /* 0x000000a739a77221 */ /* 0x008fe20000010000 */
[-C--:B-1----:R-:W-:Y:S04]  /*16c70*/  HMMA.16816.F32 R116, R48, R60.reuse, R116 ;  /* 0x0000003c3074723c */ /* 0x082fe80000001874 */
[----:B----4-:R-:W-:Y:S04]  /*16c80*/  FADD.FTZ R167, R58, R167 ;  /* 0x000000a73aa77221 */ /* 0x010fe80000010000 */
[C---:B------:R-:W-:Y:S01]  /*16c90*/  HMMA.16816.F32 R120, R52.reuse, R60, R120 ;  /* 0x0000003c3478723c */ /* 0x040fe20000001878 */
[----:B------:R-:W1:Y:S03]  /*16ca0*/  MUFU.EX2 R64, R64 ;  /* 0x0000004000407308 */ /* 0x000e660000000800 */
[C---:B--2---:R-:W-:Y:S01]  /*16cb0*/  FADD.FTZ R240, R170.reuse, R167 ;  /* 0x000000a7aaf07221 */ /* 0x044fe20000010000 */
[----:B------:R-:W-:Y:S03]  /*16cc0*/  MOV R167, R3 ;  /* 0x0000000300a77202 */ /* 0x000fe60000000f00 */
[-C--:B------:R-:W-:Y:S01]  /*16cd0*/  HMMA.16816.F32 R124, R52, R62.reuse, R124 ;  /* 0x0000003e347c723c */ /* 0x080fe2000000187c */
[----:B------:R-:W2:Y:S02]  /*16ce0*/  LDSM.16.MT88.4 R52, [R220+0x2900] ;  /* 0x00290000dc34783b */ /* 0x000ea40000004200 */
[----:B------:R-:W3:Y:S01]  /*16cf0*/  MUFU.EX2 R65, R65 ;  /* 0x0000004100417308 */ /* 0x000ee20000000800 */
[----:B-----5:R-:W-:Y:S04]  /*16d00*/  FADD.FTZ R244, R59, R244 ;  /* 0x000000f43bf47221 */ /* 0x020fe80000010000 */
[----:B------:R-:W-:Y:S05]  /*16d10*/  HMMA.16816.F32 R36, R48, R62, R36 ;  /* 0x0000003e3024723c */ /* 0x000fea0000001824 */
[----:B------:R-:W4:Y:S02]  /*16d20*/  MUFU.EX2 R95, R95 ;  /* 0x0000005f005f7308 */ /* 0x000f240000000800 */
[----:B------:R-:W-:Y:S01]  /*16d30*/  F2FP.PACK_AB R48, R57, R56 ;  /* 0x000000383930723e */ /* 0x000fe200000000ff */
[-C--:B------:R-:W-:Y:S01]  /*16d40*/  HMMA.16816.F32 R160, R128, R148.reuse, R4 ;  /* 0x0000009480a0723c */ /* 0x080fe20000001804 */
[----:B------:R-:W5:Y:S04]  /*16d50*/  LDSM.16.MT88.4 R4, [R219+0x2900] ;  /* 0x00290000db04783b */ /* 0x000f680000004200 */
[----:B------:R-:W-:Y:S01]  /*16d60*/  F2FP.PACK_AB R50, R170, R58 ;  /* 0x0000003aaa32723e */ /* 0x000fe200000000ff */
[C---:B-1----:R-:W-:Y:S01]  /*16d70*/  FADD.FTZ R244, R64.reuse, R244 ;  /* 0x000000f440f47221 */ /* 0x042fe20000010000 */
[----:B------:R-:W-:Y:S05]  /*16d80*/  F2FP.PACK_AB R49, R64, R59 ;  /* 0x0000003b4031723e */ /* 0x000fea00000000ff */
[----:B---3--:R-:W-:Y:S01]  /*16d90*/  FADD.FTZ R244, R65, R244 ;  /* 0x000000f441f47221 */ /* 0x008fe20000010000 */
[C---:B----4-:R-:W-:Y:S03]  /*16da0*/  F2FP.PACK_AB R51, R95.reuse, R65 ;  /* 0x000000415f33723e */ /* 0x050fe600000000ff */
[----:B------:R-:W-:Y:S04]  /*16db0*/  FADD.FTZ R239, R95, R244 ;  /* 0x000000f45fef7221 */ /* 0x000fe80000010000 */
[C---:B------:R-:W-:Y:S01]  /*16dc0*/  HMMA.16816.F32 R156, R48.reuse, R148, R8 ;  /* 0x00000094309c723c */ /* 0x040fe20000001808 */
[----:B------:R-:W1:Y:S07]  /*16dd0*/  LDSM.16.MT88.4 R8, [R218+0x2900] ;  /* 0x00290000da08783b */ /* 0x000e6e0000004200 */
[-C--:B------:R-:W-:Y:S08]  /*16de0*/  HMMA.16816.F32 R152, R48, R150.reuse, R12 ;  /* 0x000000963098723c */ /* 0x080ff0000000180c */
[C---:B------:R-:W-:Y:S08]  /*16df0*/  HMMA.16816.F32 R148, R128.reuse, R150, R16 ;  /* 0x000000968094723c */ /* 0x040ff00000001810 */
[-C--:B--2---:R-:W-:Y:S08]  /*16e00*/  HMMA.16816.F32 R144, R128, R52.reuse, R20 ;  /* 0x000000348090723c */ /* 0x084ff00000001814 */
[C---:B------:R-:W-:Y:S08]  /*16e10*/  HMMA.16816.F32 R140, R48.reuse, R52, R24 ;  /* 0x00000034308c723c */ /* 0x040ff00000001818 */
[-C--:B------:R-:W-:Y:S08]  /*16e20*/  HMMA.16816.F32 R136, R48, R54.reuse, R28 ;  /* 0x000000363088723c */ /* 0x080ff0000000181c */
        /* <DEDUP_REMOVED lines=10> */
.L_x_197:
[----:B------:R-:W1:Y:S01]  /*16ed0*/  SHFL.BFLY PT, R4, R242, 0x2, 0x1f ;  /* 0x0c401f00f2047f89 */ /* 0x000e6200000e0000 */
[----:B------:R-:W-:Y:S01]  /*16ee0*/  MOV R9, RZ ;  /* 0x000000ff00097202 */ /* 0x000fe20000000f00 */
[----:B------:R-:W-:Y:S01]  /*16ef0*/  CS2R R10, SRZ ;  /* 0x00000000000a7805 */ /* 0x000fe2000001ff00 */
[----:B------:R-:W-:Y:S01]  /*16f00*/  MOV R12, 0xff800000 ;  /* 0xff800000000c7802 */ /* 0x000fe20000000f00 */
[----:B------:R-:W2:Y:S01]  /*16f10*/  SHFL.BFLY PT, R7, R241, 0x2, 0x1f ;  /* 0x0c401f00f1077f89 */ /* 0x000ea200000e0000 */
[----:B------:R-:W-:-:S02]  /*16f20*/  MOV R13, 0xff800000 ;  /* 0xff800000000d7802 */ /* 0x000fc40000000f00 */
[----:B------:R-:W-:Y:S01]  /*16f30*/  MOV R14, 0xff800000 ;  /* 0xff800000000e7802 */ /* 0x000fe20000000f00 */
[----:B------:R-:W3:Y:S01]  /*16f40*/  SHFL.BFLY PT, R6, R240, 0x2, 0x1f ;  /* 0x0c401f00f0067f89 */ /* 0x000ee200000e0000 */
[----:B------:R-:W-:-:S03]  /*16f50*/  PLOP3.LUT P4, PT, PT, PT, PT, 0x8, 0x0 ;  /* 0x000000000000781c */ /* 0x000fc60003f8e170 */
[----:B------:R-:W4:Y:S01]  /*16f60*/  SHFL.BFLY PT, R5, R239, 0x2, 0x1f ;  /* 0x0c401f00ef057f89 */ /* 0x000f2200000e0000 */
[----:B-1----:R-:W-:Y:S02]  /*16f70*/  FADD.FTZ R242, R4, R242 ;  /* 0x000000f204f27221 */ /* 0x002fe40000010000 */
[----:B--2---:R-:W-:-:S03]  /*16f80*/  FADD.FTZ R241, R7, R241 ;  /* 0x000000f107f17221 */ /* 0x004fc60000010000 */
[----:B------:R-:W1:Y:S01]  /*16f90*/  SHFL.BFLY PT, R4, R242, 0x1, 0x1f ;  /* 0x0c201f00f2047f89 */ /* 0x000e6200000e0000 */
[----:B---3--:R-:W-:-:S03]  /*16fa0*/  FADD.FTZ R6, R6, R240 ;  /* 0x000000f006067221 */ /* 0x008fc60000010000 */
[----:B------:R-:W2:Y:S01]  /*16fb0*/  SHFL.BFLY PT, R7, R241, 0x1, 0x1f ;  /* 0x0c201f00f1077f89 */ /* 0x000ea200000e0000 */
[----:B----4-:R-:W-:-:S03]  /*16fc0*/  FADD.FTZ R239, R5, R239 ;  /* 0x000000ef05ef7221 */ /* 0x010fc60000010000 */
[----:B------:R-:W3:Y:S04]  /*16fd0*/  SHFL.BFLY PT, R8, R6, 0x1, 0x1f ;  /* 0x0c201f0006087f89 */ /* 0x000ee800000e0000 */
[----:B------:R-:W4:Y:S01]  /*16fe0*/  SHFL.BFLY PT, R5, R239, 0x1, 0x1f ;  /* 0x0c201f00ef057f89 */ /* 0x000f2200000e0000 */
[----:B-1----:R-:W-:Y:S02]  /*16ff0*/  FADD.FTZ R4, R242, R4 ;  /* 0x00000004f2047221 */ /* 0x002fe40000010000 */
[----:B--2---:R-:W-:-:S03]  /*17000*/  FADD.FTZ R7, R241, R7 ;  /* 0x00000007f1077221 */ /* 0x004fc60000010000 */
[----:B------:R-:W-:Y:S01]  /*17010*/  FSETP.NE.FTZ.AND P3, PT, R4, RZ, PT ;  /* 0x000000ff0400720b */ /* 0x000fe20003f75000 */
[----:B---3--:R-:W-:Y:S01]  /*17020*/  FADD.FTZ R6, R6, R8 ;  /* 0x0000000806067221 */ /* 0x008fe20000010000 */
[----:B------:R-:W-:Y:S02]  /*17030*/  FSETP.NE.FTZ.AND P2, PT, R7, RZ, PT ;  /* 0x000000ff0700720b */ /* 0x000fe40003f55000 */
[----:B------:R-:W-:Y:S01]  /*17040*/  MOV R8, RZ ;  /* 0x000000ff00087202 */ /* 0x000fe20000000f00 */
[----:B----4-:R-:W-:Y:S01]  /*17050*/  FADD.FTZ R5, R239, R5 ;  /* 0x00000005ef057221 */ /* 0x010fe20000010000 */
[----:B------:R-:W-:-:S04]  /*17060*/  FSETP.NE.FTZ.AND P1, PT, R6, RZ, PT ;  /* 0x000000ff0600720b */ /* 0x000fc80003f35000 */
[----:B------:R-:W-:-:S03]  /*17070*/  FSETP.NE.FTZ.AND P0, PT, R5, RZ, PT ;  /* 0x000000ff0500720b */ /* 0x000fc60003f15000 */
[----:B------:R-:W1:Y:S01]  /*17080*/  @P3 MUFU.RCP R9, R4 ;  /* 0x0000000400093308 */ /* 0x000e620000001000 */
[----:B------:R-:W-:Y:S02]  /*17090*/  @P3 MOV R18, 0x3f317218 ;  /* 0x3f31721800123802 */ /* 0x000fe40000000f00 */
[----:B------:R-:W-:-:S03]  /*170a0*/  @P2 MOV R17, 0x3f317218 ;  /* 0x3f31721800112802 */ /* 0x000fc60000000f00 */
[----:B------:R-:W-:Y:S02]  /*170b0*/  @P3 FMUL.FTZ R18, R18, c[0x0][0x2d0] ;  /* 0x0000b40012123a20 */ /* 0x000fe40000410000 */
[----:B------:R-:W-:Y:S01]  /*170c0*/  @P2 MUFU.RCP R8, R7 ;  /* 0x0000000700082308 */ /* 0x000fe20000001000 */
[----:B------:R-:W-:Y:S01]  /*170d0*/  @P1 MOV R16, 0x3f317218 ;  /* 0x3f31721800101802 */ /* 0x000fe20000000f00 */
[----:B------:R-:W-:Y:S01]  /*170e0*/  @P2 FMUL.FTZ R17, R17, c[0x0][0x2d0] ;  /* 0x0000b40011112a20 */ /* 0x000fe20000410000 */
[----:B------:R-:W-:-:S03]  /*170f0*/  @P0 MOV R15, 0x3f317218 ;  /* 0x3f317218000f0802 */ /* 0x000fc60000000f00 */
[----:B------:R-:W-:Y:S02]  /*17100*/  @P1 FMUL.FTZ R16, R16, c[0x0][0x2d0] ;  /* 0x0000b40010101a20 */ /* 0x000fe40000410000 */
[----:B------:R-:W-:Y:S01]  /*17110*/  @P1 MUFU.RCP R10, R6 ;  /* 0x00000006000a1308 */ /* 0x000fe20000001000 */
[----:B------:R-:W-:Y:S02]  /*17120*/  @P0 FMUL.FTZ R15, R15, c[0x0][0x2d0] ;  /* 0x0000b4000f0f0a20 */ /* 0x000fe40000410000 */
[C---:B-1----:R-:W-:Y:S02]  /*17130*/  FMUL.FTZ R160, R9.reuse, R160 ;  /* 0x000000a009a07220 */ /* 0x042fe40000410000 */
[C---:B------:R-:W-:Y:S02]  /*17140*/  FMUL.FTZ R161, R9.reuse, R161 ;  /* 0x000000a109a17220 */ /* 0x040fe40000410000 */
[C---:B------:R-:W-:Y:S01]  /*17150*/  FMUL.FTZ R148, R9.reuse, R148 ;  /* 0x0000009409947220 */ /* 0x040fe20000410000 */
[----:B------:R-:W1:Y:S01]  /*17160*/  @P3 MUFU.LG2 R4, R4 ;  /* 0x0000000400043308 */ /* 0x000e620000000c00 */
[----:B------:R-:W-:-:S02]  /*17170*/  FMUL.FTZ R149, R9, R149 ;  /* 0x0000009509957220 */ /* 0x000fc40000410000 */
[C---:B------:R-:W-:Y:S02]  /*17180*/  FMUL.FTZ R144, R9.reuse, R144 ;  /* 0x0000009009907220 */ /* 0x040fe40000410000 */
[C---:B------:R-:W-:Y:S02]  /*17190*/  FMUL.FTZ R145, R9.reuse, R145 ;  /* 0x0000009109917220 */ /* 0x040fe40000410000 */
[C---:B------:R-:W-:Y:S01]  /*171a0*/  FMUL.FTZ R100, R9.reuse, R100 ;  /* 0x0000006409647220 */ /* 0x040fe20000410000 */
[----:B------:R-:W2:Y:S01]  /*171b0*/  @P2 MUFU.LG2 R7, R7 ;  /* 0x0000000700072308 */ /* 0x000ea20000000c00 */
[C---:B------:R-:W-:Y:S02]  /*171c0*/  FMUL.FTZ R101, R9.reuse, R101 ;  /* 0x0000006509657220 */ /* 0x040fe40000410000 */
[C---:B------:R-:W-:Y:S02]  /*171d0*/  FMUL.FTZ R104, R9.reuse, R104 ;  /* 0x0000006809687220 */ /* 0x040fe40000410000 */
[----:B------:R-:W-:-:S02]  /*171e0*/  FMUL.FTZ R105, R9, R105 ;  /* 0x0000006909697220 */ /* 0x000fc40000410000 */
[C---:B------:R-:W-:Y:S01]  /*171f0*/  FMUL.FTZ R112, R9.reuse, R112 ;  /* 0x0000007009707220 */ /* 0x040fe20000410000 */
[----:B------:R-:W3:Y:S01]  /*17200*/  @P1 MUFU.LG2 R6, R6 ;  /* 0x0000000600061308 */ /* 0x000ee20000000c00 */
[----:B-1----:R-:W-:Y:S02]  /*17210*/  @P3 FMUL.FTZ R4, R4, 0.69314718246459960938 ;  /* 0x3f31721804043820 */ /* 0x002fe40000410000 */
[C---:B------:R-:W-:Y:S02]  /*17220*/  FMUL.FTZ R113, R9.reuse, R113 ;  /* 0x0000007109717220 */ /* 0x040fe40000410000 */
[C---:B------:R-:W-:Y:S02]  /*17230*/  FMUL.FTZ R116, R9.reuse, R116 ;  /* 0x0000007409747220 */ /* 0x040fe40000410000 */
[----:B------:R-:W-:Y:S01]  /*17240*/  FMUL.FTZ R117, R9, R117 ;  /* 0x0000007509757220 */ /* 0x000fe20000410000 */
[----:B------:R-:W1:Y:S01]  /*17250*/  @P0 MUFU.LG2 R19, R5 ;  /* 0x0000000500130308 */ /* 0x000e620000000c00 */
[----:B--2---:R-:W-:-:S02]  /*17260*/  @P2 FMUL.FTZ R7, R7, 0.69314718246459960938 ;  /* 0x3f31721807072820 */ /* 0x004fc40000410000 */
[----:B------:R-:W-:Y:S02]  /*17270*/  FMUL.FTZ R128, R9, R128 ;  /* 0x0000008009807220 */ /* 0x000fe40000410000 */
[C---:B------:R-:W-:Y:S02]  /*17280*/  FMUL.FTZ R162, R8.reuse, R162 ;  /* 0x000000a208a27220 */ /* 0x040fe40000410000 */
[----:B------:R-:W-:Y:S01]  /*17290*/  FMUL.FTZ R163, R8, R163 ;  /* 0x000000a308a37220 */ /* 0x000fe20000410000 */
[----:B------:R2:W4:Y:S01]  /*172a0*/  @P0 MUFU.RCP R11, R5 ;  /* 0x00000005000b0308 */ /* 0x0005220000001000 */
[----:B---3--:R-:W-:Y:S02]  /*172b0*/  @P1 FMUL.FTZ R6, R6, 0.69314718246459960938 ;  /* 0x3f31721806061820 */ /* 0x008fe40000410000 */
[C---:B------:R-:W-:Y:S02]  /*172c0*/  FMUL.FTZ R150, R8.reuse, R150 ;  /* 0x0000009608967220 */ /* 0x040fe40000410000 */
[----:B------:R-:W-:-:S02]  /*172d0*/  FMUL.FTZ R151, R8, R151 ;  /* 0x0000009708977220 */ /* 0x000fc40000410000 */
[C---:B------:R-:W-:Y:S02]  /*172e0*/  FMUL.FTZ R146, R8.reuse, R146 ;  /* 0x0000009208927220 */ /* 0x040fe40000410000 */
[----:B-1----:R-:W-:Y:S02]  /*172f0*/  @P0 FMUL.FTZ R19, R19, 0.69314718246459960938 ;  /* 0x3f31721813130820 */ /* 0x002fe40000410000 */
[C---:B------:R-:W-:Y:S02]  /*17300*/  FMUL.FTZ R147, R8.reuse, R147 ;  /* 0x0000009308937220 */ /* 0x040fe40000410000 */
[C---:B------:R-:W-:Y:S02]  /*17310*/  FMUL.FTZ R102, R8.reuse, R102 ;  /* 0x0000006608667220 */ /* 0x040fe40000410000 */
[C---:B------:R-:W-:Y:S01]  /*17320*/  FMUL.FTZ R103, R8.reuse, R103 ;  /* 0x0000006708677220 */ /* 0x040fe20000410000 */
[----:B--2---:R-:W-:Y:S01]  /*17330*/  MOV R5, 0xff800000 ;  /* 0xff80000000057802 */ /* 0x004fe20000000f00 */
        /* <DEDUP_REMOVED lines=21> */
[----:B------:R-:W-:Y:S02]  /*17490*/  FMUL.FTZ R124, R10, R124 ;  /* 0x0000007c0a7c7220 */ /* 0x000fe40000410000 */
        /* <DEDUP_REMOVED lines=15> */
[----:B------:R-:W-:Y:S02]  /*17590*/  FMUL.FTZ R9, R9, R129 ;  /* 0x0000008109097220 */ /* 0x000fe40000410000 */
[----:B------:R-:W-:Y:S02]  /*175a0*/  FMUL.FTZ R8, R8, R131 ;  /* 0x0000008308087220 */ /* 0x000fe40000410000 */
[----:B------:R-:W-:Y:S02]  /*175b0*/  FMUL.FTZ R10, R10, R125 ;  /* 0x0000007d0a0a7220 */ /* 0x000fe40000410000 */
[----:B------:R-:W-:Y:S02]  /*175c0*/  FMUL.FTZ R11, R11, R127 ;  /* 0x0000007f0b0b7220 */ /* 0x000fe40000410000 */
[----:B------:R-:W-:Y:S02]  /*175d0*/  @P3 FFMA.FTZ R5, R18, R3, R4 ;  /* 0x0000000312053223 */ /* 0x000fe40000010004 */
[----:B------:R-:W-:-:S02]  /*175e0*/  @P2 FFMA.FTZ R12, R17, R2, R7 ;  /* 0x00000002110c2223 */ /* 0x000fc40000010007 */
[----:B------:R-:W-:Y:S02]  /*175f0*/  @P1 FFMA.FTZ R13, R16, R0, R6 ;  /* 0x00000000100d1223 */ /* 0x000fe40000010006 */
[----:B------:R-:W-:Y:S02]  /*17600*/  @P0 FFMA.FTZ R14, R15, R44, R19 ;  /* 0x0000002c0f0e0223 */ /* 0x000fe40000010013 */
.L_x_149:
[----:B------:R-:W-:Y:S01]  /*17610*/  USHF.R.S32.HI UR6, URZ, 0x1f, UR11 ;  /* 0x0000001f3f067899 */ /* 0x000fe2000801140b */
[----:B------:R-:W-:Y:S05]  /*17620*/  @P4 BRA `(.L_x_216) ;  /* 0x000011e000004947 */ /* 0x000fea0003800000 */
[----:B------:R-:W1:Y:S01]  /*17630*/  S2R R0, SR_TID.X ;  /* 0x0000000000007919 */ /* 0x000e620000002100 */
[----:B------:R-:W-:Y:S01]  /*17640*/  ULDC.64 UR4, c[0x0][0x490] ;  /* 0x0001240000047ab9 */ /* 0x000fe20000000a00 */
[----:B------:R-:W-:Y:S01]  /*17650*/  IMAD.MOV.U32 R20, RZ, RZ, c[0x0][0x4e8] ;  /* 0x00013a00ff147624 */ /* 0x000fe200078e00ff */
[----:B------:R-:W-:Y:S01]  /*17660*/  UIMAD UR8, UR6, UR4, URZ ;  /* 0x00000004060872a4 */ /* 0x000fe2000f8e023f */
[----:B------:R-:W2:Y:S01]  /*17670*/  S2R R26, SR_CTAID.Z ;  /* 0x00000000001a7919 */ /* 0x000ea20000002700 */
[----:B------:R-:W-:Y:S01]  /*17680*/  UIMAD.WIDE.U32 UR12, UR11, UR4, URZ ;  /* 0x000000040b0c72a5 */ /* 0x000fe2000f8e003f */
[----:B------:R-:W-:Y:S01]  /*17690*/  F2FP.PACK_AB R160, R161, R160 ;  /* 0x000000a0a1a0723e */ /* 0x000fe200000000ff */
[----:B------:R-:W-:Y:S01]  /*176a0*/  UIMAD UR8, UR11, UR5, UR8 ;  /* 0x000000050b0872a4 */ /* 0x000fe2000f8e0208 */
[----:B------:R-:W3:Y:S01]  /*176b0*/  S2R R19, SR_CTAID.X ;  /* 0x0000000000137919 */ /* 0x000ee20000002500 */
[----:B------:R-:W-:Y:S01]  /*176c0*/  ISETP.NE.AND P0, PT, R20, 0x1, PT ;  /* 0x000000011400780c */ /* 0x000fe20003f05270 */
[----:B------:R-:W-:Y:S01]  /*176d0*/  ULDC.64 UR4, c[0x0][0x3e8] ;  /* 0x0000fa0000047ab9 */ /* 0x000fe20000000a00 */
[----:B------:R-:W-:Y:S01]  /*176e0*/  IMAD.U32 R29, RZ, RZ, UR13 ;  /* 0x0000000dff1d7e24 */ /* 0x000fe2000f8e00ff */
[----:B------:R-:W-:Y:S01]  /*176f0*/  UIMAD UR7, UR6, UR4, URZ ;  /* 0x00000004060772a4 */ /* 0x000fe2000f8e023f */
[----:B------:R-:W-:Y:S01]  /*17700*/  IMAD.U32 R28, RZ, RZ, UR12 ;  /* 0x0000000cff1c7e24 */ /* 0x000fe2000f8e00ff */
[----:B------:R-:W-:Y:S01]  /*17710*/  UIMAD.WIDE.U32 UR14, UR11, UR4, URZ ;  /* 0x000000040b0e72a5 */ /* 0x000fe2000f8e003f */
[----:B------:R-:W-:Y:S01]  /*17720*/  F2FP.PACK_AB R162, R163, R162 ;  /* 0x000000a2a3a2723e */ /* 0x000fe200000000ff */
[----:B------:R-:W-:Y:S01]  /*17730*/  UIMAD UR5, UR11, UR5, UR7 ;  /* 0x000000050b0572a4 */ /* 0x000fe2000f8e0207 */
[----:B------:R-:W-:Y:S01]  /*17740*/  F2FP.PACK_AB R148, R149, R148 ;  /* 0x000000949594723e */ /* 0x000fe200000000ff */
[----:B------:R-:W-:Y:S01]  /*17750*/  UIADD3 UR8, UR13, UR8, URZ ;  /* 0x000000080d087290 */ /* 0x000fe2000fffe03f */
[----:B------:R-:W-:Y:S01]  /*17760*/  F2FP.PACK_AB R150, R151, R150 ;  /* 0x000000969796723e */ /* 0x000fe200000000ff */
[----:B------:R-:W-:Y:S01]  /*17770*/  UIADD3 UR5, UR15, UR5, URZ ;  /* 0x000000050f057290 */ /* 0x000fe2000fffe03f */
[----:B------:R-:W-:Y:S01]  /*17780*/  IMAD.U32 R17, RZ, RZ, UR15 ;  /* 0x0000000fff117e24 */ /* 0x000fe2000f8e00ff */
[----:B------:R-:W-:Y:S01]  /*17790*/  F2FP.PACK_AB R156, R157, R156 ;  /* 0x0000009c9d9c723e */ /* 0x000fe200000000ff */
[----:B------:R-:W-:Y:S01]  /*177a0*/  IMAD.U32 R16, RZ, RZ, UR14 ;  /* 0x0000000eff107e24 */ /* 0x000fe2000f8e00ff */
[----:B-1----:R-:W-:Y:S01]  /*177b0*/  SHF.R.S32.HI R2, RZ, 0x1f, R0 ;  /* 0x0000001fff027819 */ /* 0x002fe20000011400 */
[----:B------:R-:W-:Y:S01]  /*177c0*/  IMAD.U32 R29, RZ, RZ, UR8 ;  /* 0x00000008ff1d7e24 */ /* 0x000fe2000f8e00ff */
[----:B------:R-:W-:Y:S01]  /*177d0*/  F2FP.PACK_AB R158, R159, R158 ;  /* 0x0000009e9f9e723e */ /* 0x000fe200000000ff */
[----:B------:R-:W-:Y:S01]  /*177e0*/  IMAD.U32 R17, RZ, RZ, UR5 ;  /* 0x00000005ff117e24 */ /* 0x000fe2000f8e00ff */
[-C--:B------:R-:W-:Y:S01]  /*177f0*/  LEA.HI R3, R2, R0.reuse, RZ, 0x2 ;  /* 0x0000000002037211 */ /* 0x080fe200078f10ff */
[----:B--2---:R-:W-:Y:S01]  /*17800*/  IMAD.WIDE.U32 R28, R26, c[0x0][0x498], R28 ;  /* 0x000126001a1c7a25 */ /* 0x004fe200078e001c */
[----:B------:R-:W-:-:S02]  /*17810*/  LEA.HI R24, R2, R0, RZ, 0x5 ;  /* 0x0000000002187211 */ /* 0x000fc400078f28ff */
[----:B------:R-:W-:Y:S02]  /*17820*/  SHF.R.S32.HI R21, RZ, 0x1f, R26 ;  /* 0x0000001fff157819 */ /* 0x000fe4000001141a */
[--C-:B------:R-:W-:Y:S02]  /*17830*/  SHF.R.S32.HI R25, RZ, 0x2, R3.reuse ;  /* 0x00000002ff197819 */ /* 0x100fe40000011403 */
[----:B------:R-:W-:Y:S01]  /*17840*/  SHF.R.S32.HI R4, RZ, 0x1f, R3 ;  /* 0x0000001fff047819 */ /* 0x000fe20000011403 */
[----:B------:R-:W-:Y:S01]  /*17850*/  IMAD R22, R21, c[0x0][0x498], RZ ;  /* 0x0001260015167a24 */ /* 0x000fe200078e02ff */
[----:B------:R-:W-:Y:S01]  /*17860*/  LOP3.LUT R3, R3, 0xfffffffc, RZ, 0xc0, !PT ;  /* 0xfffffffc03037812 */ /* 0x000fe200078ec0ff */
[----:B------:R-:W-:Y:S01]  /*17870*/  IMAD R21, R21, c[0x0][0x3f0], RZ ;  /* 0x0000fc0015157a24 */ /* 0x000fe200078e02ff */
[----:B------:R-:W-:Y:S01]  /*17880*/  LEA.HI R15, R2, R0, RZ, 0x3 ;  /* 0x00000000020f7211 */ /* 0x000fe200078f18ff */
[----:B------:R-:W-:Y:S01]  /*17890*/  IMAD R22, R26, c[0x0][0x49c], R22 ;  /* 0x000127001a167a24 */ /* 0x000fe200078e0216 */
[----:B------:R-:W-:Y:S01]  /*178a0*/  LOP3.LUT R18, R24, 0xffffffe0, RZ, 0xc0, !PT ;  /* 0xffffffe018127812 */ /* 0x000fe200078ec0ff */
[----:B------:R-:W-:Y:S01]  /*178b0*/  IMAD.IADD R3, R0, 0x1, -R3 ;  /* 0x0000000100037824 */ /* 0x000fe200078e0a03 */
[----:B------:R-:W-:Y:S01]  /*178c0*/  LOP3.LUT R7, R15, 0xfffffff8, RZ, 0xc0, !PT ;  /* 0xfffffff80f077812 */ /* 0x000fe200078ec0ff */
[----:B------:R-:W-:Y:S01]  /*178d0*/  IMAD R21, R26, c[0x0][0x3f4], R21 ;  /* 0x0000fd001a157a24 */ /* 0x000fe200078e0215 */
[----:B------:R-:W-:Y:S01]  /*178e0*/  SHF.R.S32.HI R23, RZ, 0x5, R24 ;  /* 0x00000005ff177819 */ /* 0x000fe20000011418 */
[----:B------:R-:W-:Y:S01]  /*178f0*/  IMAD.IADD R18, R0, 0x1, -R18 ;  /* 0x0000000100127824 */ /* 0x000fe200078e0a12 */
[----:B------:R-:W-:Y:S01]  /*17900*/  SHF.R.S32.HI R24, RZ, 0x1f, R24 ;  /* 0x0000001fff187819 */ /* 0x000fe20000011418 */
[----:B------:R-:W-:Y:S01]  /*17910*/  IMAD.WIDE.U32 R26, R26, c[0x0][0x3f0], R16 ;  /* 0x0000fc001a1a7a25 */ /* 0x000fe200078e0010 */
[----:B------:R-:W-:-:S02]  /*17920*/  LEA.HI R4, R4, R25, RZ, 0x3 ;  /* 0x0000001904047211 */ /* 0x000fc400078f18ff */
[----:B------:R-:W-:Y:S01]  /*17930*/  LEA.HI R17, R3, R3, RZ, 0x1 ;  /* 0x0000000303117211 */ /* 0x000fe200078f08ff */
[----:B------:R-:W-:Y:S01]  /*17940*/  IMAD.IADD R7, R0, 0x1, -R7 ;  /* 0x0000000100077824 */ /* 0x000fe200078e0a07 */
[----:B------:R-:W-:Y:S01]  /*17950*/  LEA.HI R2, R2, R0, RZ, 0x6 ;  /* 0x0000000002027211 */ /* 0x000fe200078f30ff */
[----:B------:R-:W-:Y:S01]  /*17960*/  IMAD.IADD R27, R27, 0x1, R21 ;  /* 0x000000011b1b7824 */ /* 0x000fe200078e0215 */
[----:B------:R-:W-:Y:S01]  /*17970*/  SHF.R.S32.HI R0, RZ, 0x1f, R18 ;  /* 0x0000001fff007819 */ /* 0x000fe20000011412 */
[C---:B------:R-:W-:Y:S01]  /*17980*/  IMAD.SHL.U32 R6, R7.reuse, 0x8, RZ ;  /* 0x0000000807067824 */ /* 0x040fe200078e00ff */
[----:B------:R-:W-:Y:S01]  /*17990*/  SHF.R.S32.HI R15, RZ, 0x3, R15 ;  /* 0x00000003ff0f7819 */ /* 0x000fe2000001140f */
[----:B------:R-:W-:Y:S01]  /*179a0*/  IMAD.SHL.U32 R2, R2, 0x8, RZ ;  /* 0x0000000802027824 */ /* 0x000fe200078e00ff */
[----:B------:R-:W-:Y:S02]  /*179b0*/  LEA.HI R24, R24, R23, RZ, 0x2 ;  /* 0x0000001718187211 */ /* 0x000fe400078f10ff */
[----:B------:R-:W-:Y:S01]  /*179c0*/  LOP3.LUT R4, R4, 0xfffffff8, RZ, 0xc0, !PT ;  /* 0xfffffff804047812 */ /* 0x000fe200078ec0ff */
[----:B------:R-:W-:Y:S01]  /*179d0*/  IMAD R7, R7, 0x10, R15 ;  /* 0x0000001007077824 */ /* 0x000fe200078e020f */
[C---:B------:R-:W-:Y:S01]  /*179e0*/  LOP3.LUT R16, R17.reuse, 0x1ffffffe, RZ, 0xc0, !PT ;  /* 0x1ffffffe11107812 */ /* 0x040fe200078ec0ff */
[----:B------:R-:W-:Y:S01]  /*179f0*/  IMAD.SHL.U32 R17, R17, 0x20, RZ ;  /* 0x0000002011117824 */ /* 0x000fe200078e00ff */
[----:B------:R-:W-:Y:S01]  /*17a00*/  LOP3.LUT P3, RZ, R18, 0x3, RZ, 0xc0, !PT ;  /* 0x0000000312ff7812 */ /* 0x000fe2000786c0ff */
[----:B------:R-:W-:Y:S01]  /*17a10*/  IMAD.IADD R25, R25, 0x1, -R4 ;  /* 0x0000000119197824 */ /* 0x000fe200078e0a04 */
[----:B------:R-:W-:Y:S01]  /*17a20*/  LEA.HI R18, R0, R18, RZ, 0x2 ;  /* 0x0000001200127211 */ /* 0x000fe200078f10ff */
[----:B------:R-:W-:Y:S01]  /*17a30*/  IMAD.SHL.U32 R0, R15, 0x40, RZ ;  /* 0x000000400f007824 */ /* 0x000fe200078e00ff */
[----:B------:R-:W-:Y:S01]  /*17a40*/  LOP3.LUT R24, R24, 0xffffffc, RZ, 0xc0, !PT ;  /* 0x0ffffffc18187812 */ /* 0x000fe200078ec0ff */
[----:B------:R-:W-:Y:S01]  /*17a50*/  IMAD.IADD R16, R3, 0x1, -R16 ;  /* 0x0000000103107824 */ /* 0x000fe200078e0a10 */
[----:B------:R-:W-:Y:S01]  /*17a60*/  LOP3.LUT R17, R17, 0xffffffc0, RZ, 0xc0, !PT ;  /* 0xffffffc011117812 */ /* 0x000fe200078ec0ff */
[----:B---3--:R-:W-:Y:S01]  /*17a70*/  IMAD R7, R19, 0x80, R7 ;  /* 0x0000008013077824 */ /* 0x008fe200078e0207 */
[----:B------:R-:W-:Y:S01]  /*17a80*/  SHF.R.S32.HI R18, RZ, 0x2, R18 ;  /* 0x00000002ff127819 */ /* 0x000fe20000011412 */
[C---:B------:R-:W-:Y:S01]  /*17a90*/  IMAD.IADD R24, R23.reuse, 0x1, -R24 ;  /* 0x0000000117187824 */ /* 0x040fe200078e0a18 */
[----:B------:R-:W-:Y:S01]  /*17aa0*/  LOP3.LUT R0, R0, 0x1c0, RZ, 0xc0, !PT ;  /* 0x000001c000007812 */ /* 0x000fe200078ec0ff */
[----:B------:R-:W-:Y:S01]  /*17ab0*/  IMAD R23, R23, 0x200, R3 ;  /* 0x0000020017177824 */ /* 0x000fe200078e0203 */
[----:B------:R-:W-:Y:S01]  /*17ac0*/  LOP3.LUT R3, R25, 0x1, RZ, 0xc0, !PT ;  /* 0x0000000119037812 */ /* 0x000fe200078ec0ff */
[----:B------:R-:W-:Y:S01]  /*17ad0*/  IMAD R16, R16, 0x8, R17 ;  /* 0x0000000810107824 */ /* 0x000fe200078e0211 */
[----:B------:R-:W-:Y:S01]  /*17ae0*/  LOP3.LUT R4, R0, 0x38, R6, 0xf8, !PT ;  /* 0x0000003800047812 */ /* 0x000fe200078ef806 */
[----:B------:R-:W-:Y:S01]  /*17af0*/  IMAD R18, R24, 0x10, R18 ;  /* 0x0000001018127824 */ /* 0x000fe200078e0212 */
[----:B------:R-:W-:Y:S01]  /*17b00*/  SHF.R.U32.HI R0, RZ, 0x3, R0 ;  /* 0x00000003ff007819 */ /* 0x000fe20000011600 */
[----:B------:R-:W-:Y:S01]  /*17b10*/  IMAD R17, R20, c[0x0][0x388], RZ ;  /* 0x0000e20014117a24 */ /* 0x000fe200078e02ff */
[----:B------:R-:W-:Y:S01]  /*17b20*/  ISETP.NE.U32.AND P4, PT, R3, 0x1, PT ;  /* 0x000000010300780c */ /* 0x000fe20003f85070 */
[----:B------:R-:W-:Y:S01]  /*17b30*/  @P0 IMAD.HI.U32 R3, R7, c[0x0][0x4ec], RZ ;  /* 0x00013b0007030a27 */ /* 0x000fe200078e00ff */
[----:B------:R-:W-:-:S02]  /*17b40*/  LOP3.LUT R0, R4, R0, RZ, 0x3c, !PT ;  /* 0x0000000004007212 */ /* 0x000fc400078e3cff */
[----:B------:R-:W-:Y:S01]  /*17b50*/  R2P PR, R25, 0x6 ;  /* 0x0000000619007804 */ /* 0x000fe20000000000 */
[----:B------:R-:W-:Y:S01]  /*17b60*/  IMAD.IADD R16, R18, 0x1, R16 ;  /* 0x0000000112107824 */ /* 0x000fe200078e0210 */
[----:B------:R-:W-:Y:S01]  /*17b70*/  LOP3.LUT R0, R0, 0x7ffffe00, R2, 0xf8, !PT ;  /* 0x7ffffe0000007812 */ /* 0x000fe200078ef802 */
[----:B------:R-:W-:Y:S01]  /*17b80*/  IMAD R18, R19, 0x80, R18 ;  /* 0x0000008013127824 */ /* 0x000fe200078e0212 */
[----:B------:R-:W-:Y:S01]  /*17b90*/  F2FP.PACK_AB R152, R153, R152 ;  /* 0x000000989998723e */ /* 0x000fe200000000ff */
[----:B------:R-:W-:Y:S01]  /*17ba0*/  IMAD.MOV.U32 R4, RZ, RZ, R7 ;  /* 0x000000ffff047224 */ /* 0x000fe200078e0007 */
[----:B------:R-:W-:Y:S01]  /*17bb0*/  @P0 SHF.R.U32.HI R4, RZ, c[0x0][0x4f0], R3 ;  /* 0x00013c00ff040a19 */ /* 0x000fe20000011603 */
[C---:B------:R-:W-:Y:S01]  /*17bc0*/  IMAD R15, R19.reuse, 0x80, R15 ;  /* 0x00000080130f7824 */ /* 0x040fe200078e020f */
[C---:B------:R-:W-:Y:S01]  /*17bd0*/  IADD3 R3, R18.reuse, 0x8, RZ ;  /* 0x0000000812037810 */ /* 0x040fe20007ffe0ff */
[----:B------:R-:W-:Y:S01]  /*17be0*/  IMAD R16, R19, 0x80, R16 ;  /* 0x0000008013107824 */ /* 0x000fe200078e0210 */
[C---:B------:R-:W-:Y:S01]  /*17bf0*/  IADD3 R19, R18.reuse, 0x40, RZ ;  /* 0x0000004012137810 */ /* 0x040fe20007ffe0ff */
[--C-:B------:R-:W-:Y:S01]  /*17c00*/  IMAD.MOV R2, RZ, RZ, -R4.reuse ;  /* 0x000000ffff027224 */ /* 0x100fe200078e0a04 */
[-C--:B------:R-:W-:Y:S01]  /*17c10*/  ISETP.GE.OR P5, PT, R3, R17.reuse, P3 ;  /* 0x000000110300720c */ /* 0x080fe20001fa6670 */
[----:B------:R-:W-:Y:S01]  /*17c20*/  IMAD.MOV.U32 R3, RZ, RZ, -0x10 ;  /* 0xfffffff0ff037424 */ /* 0x000fe200078e00ff */
[----:B------:R-:W-:Y:S01]  /*17c30*/  ISETP.GE.OR P6, PT, R18, R17, P3 ;  /* 0x000000111200720c */ /* 0x000fe20001fc6670 */
[----:B------:R-:W-:Y:S01]  /*17c40*/  IMAD R2, R2, c[0x0][0x4e8], R7 ;  /* 0x00013a0002027a24 */ /* 0x000fe200078e0207 */
[----:B------:R-:W-:Y:S01]  /*17c50*/  SHF.R.S32.HI R7, RZ, 0x1f, R4 ;  /* 0x0000001fff077819 */ /* 0x000fe20000011404 */
[----:B------:R-:W-:Y:S01]  /*17c60*/  IMAD.SHL.U32 R25, R25, 0x40, RZ ;  /* 0x0000004019197824 */ /* 0x000fe200078e00ff */
[----:B------:R-:W-:Y:S01]  /*17c70*/  IADD3 R18, R18, 0x48, RZ ;  /* 0x0000004812127810 */ /* 0x000fe20007ffe0ff */
[----:B------:R-:W-:Y:S01]  /*17c80*/  IMAD.WIDE.U32 R26, R4, c[0x0][0x3e0], R26 ;  /* 0x0000f800041a7a25 */ /* 0x000fe200078e001a */
[----:B------:R-:W-:-:S02]  /*17c90*/  SEL R3, R3, 0x10, !P4 ;  /* 0x0000001003037807 */ /* 0x000fc40006000000 */
[-C--:B------:R-:W-:Y:S01]  /*17ca0*/  ISETP.GE.OR P4, PT, R19, R17.reuse, P3 ;  /* 0x000000111300720c */ /* 0x080fe20001f86670 */
[----:B------:R-:W-:Y:S01]  /*17cb0*/  IMAD R7, R7, c[0x0][0x3e0], RZ ;  /* 0x0000f80007077a24 */ /* 0x000fe200078e02ff */
[----:B------:R-:W-:Y:S01]  /*17cc0*/  ISETP.GE.OR P3, PT, R18, R17, P3 ;  /* 0x000000111200720c */ /* 0x000fe20001f66670 */
[----:B------:R-:W-:Y:S01]  /*17cd0*/  @P0 IMAD.HI.U32 R18, R16, c[0x0][0x4ec], RZ ;  /* 0x00013b0010120a27 */ /* 0x000fe200078e00ff */
[----:B------:R-:W-:Y:S02]  /*17ce0*/  LOP3.LUT R25, R25, 0x1c0, RZ, 0xc0, !PT ;  /* 0x000001c019197812 */ /* 0x000fe400078ec0ff */
[----:B------:R-:W-:Y:S01]  /*17cf0*/  F2FP.PACK_AB R154, R155, R154 ;  /* 0x0000009a9b9a723e */ /* 0x000fe200000000ff */
[----:B------:R-:W-:Y:S01]  /*17d00*/  IMAD R7, R4, c[0x0][0x3e4], R7 ;  /* 0x0000f90004077a24 */ /* 0x000fe200078e0207 */
[----:B------:R-:W-:Y:S01]  /*17d10*/  LEA.HI R25, R25, R25, RZ, 0x1d ;  /* 0x0000001919197211 */ /* 0x000fe200078fe8ff */
[----:B------:R-:W-:Y:S01]  /*17d20*/  IMAD.MOV.U32 R19, RZ, RZ, R16 ;  /* 0x000000ffff137224 */ /* 0x000fe200078e0010 */
[----:B------:R-:W-:Y:S01]  /*17d30*/  @P0 SHF.R.U32.HI R19, RZ, c[0x0][0x4f0], R18 ;  /* 0x00013c00ff130a19 */ /* 0x000fe20000011612 */
[----:B------:R-:W-:Y:S01]  /*17d40*/  IMAD.IADD R27, R27, 0x1, R7 ;  /* 0x000000011b1b7824 */ /* 0x000fe200078e0207 */
[----:B------:R-:W-:Y:S01]  /*17d50*/  F2FP.PACK_AB R144, R145, R144 ;  /* 0x000000909190723e */ /* 0x000fe200000000ff */
[----:B------:R-:W-:Y:S01]  /*17d60*/  IMAD.U32 R23, R23, 0x2, R25 ;  /* 0x0000000217177824 */ /* 0x000fe200078e0019 */
[----:B------:R-:W-:Y:S01]  /*17d70*/  SHF.R.S32.HI R7, RZ, 0x1f, R19 ;  /* 0x0000001fff077819 */ /* 0x000fe20000011413 */
[----:B------:R-:W-:Y:S01]  /*17d80*/  IMAD.WIDE.U32 R26, R2, c[0x0][0x3d8], R26 ;  /* 0x0000f600021a7a25 */ /* 0x000fe200078e001a */
[----:B------:R-:W-:-:S02]  /*17d90*/  IADD3 R24, P0, R19, R28, RZ ;  /* 0x0000001c13187210 */ /* 0x000fc40007f1e0ff */
[----:B------:R-:W-:Y:S01]  /*17da0*/  F2FP.PACK_AB R146, R147, R146 ;  /* 0x000000929392723e */ /* 0x000fe200000000ff */
[----:B------:R-:W-:Y:S01]  /*17db0*/  IMAD.SHL.U32 R23, R23, 0x2, RZ ;  /* 0x0000000217177824 */ /* 0x000fe200078e00ff */
[----:B------:R-:W-:Y:S01]  /*17dc0*/  BAR.SYNC.DEFER_BLOCKING 0x1, 0x80 ;  /* 0x0042000000007b1d */ /* 0x000fe20000010000 */
[----:B------:R-:W-:Y:S01]  /*17dd0*/  IADD3.X R25, R7, R29, R22, P0, !PT ;  /* 0x0000001d07197210 */ /* 0x000fe200007fe416 */
[----:B------:R-:W-:Y:S01]  /*17de0*/  IMAD.MOV.U32 R7, RZ, RZ, 0x20 ;  /* 0x00000020ff077424 */ /* 0x000fe200078e00ff */
[----:B------:R-:W-:Y:S01]  /*17df0*/  F2FP.PACK_AB R100, R101, R100 ;  /* 0x000000646564723e */ /* 0x000fe200000000ff */
[C---:B------:R-:W-:Y:S01]  /*17e00*/  IMAD.IADD R4, R23.reuse, 0x1, R3 ;  /* 0x0000000117047824 */ /* 0x040fe200078e0203 */
[----:B------:R-:W-:Y:S01]  /*17e10*/  IADD3 R21, R23, 0x80, RZ ;  /* 0x0000008017157810 */ /* 0x000fe20007ffe0ff */
[----:B------:R-:W-:Y:S01]  /*17e20*/  IMAD.MOV R19, RZ, RZ, -R19 ;  /* 0x000000ffff137224 */ /* 0x000fe200078e0a13 */
[----:B------:R-:W-:Y:S02]  /*17e30*/  SEL R7, R7, 0xffffffe0, !P1 ;  /* 0xffffffe007077807 */ /* 0x000fe40004800000 */
[----:B------:R-:W-:Y:S01]  /*17e40*/  IADD3 R20, R23, 0xc0, RZ ;  /* 0x000000c017147810 */ /* 0x000fe20007ffe0ff */
[----:B------:R-:W-:Y:S01]  /*17e50*/  IMAD R19, R19, c[0x0][0x4e8], R16 ;  /* 0x00013a0013137a24 */ /* 0x000fe200078e0210 */
[----:B------:R-:W-:-:S02]  /*17e60*/  F2FP.PACK_AB R102, R103, R102 ;  /* 0x000000666766723e */ /* 0x000fc400000000ff */
[----:B------:R-:W-:Y:S01]  /*17e70*/  SHF.R.S32.HI R18, RZ, 0x1f, R2 ;  /* 0x0000001fff127819 */ /* 0x000fe20000011402 */
[----:B------:R-:W-:Y:S01]  /*17e80*/  IMAD.WIDE.U32 R24, R19, c[0x0][0x488], R24 ;  /* 0x0001220013187a25 */ /* 0x000fe200078e0018 */
[----:B------:R-:W-:Y:S02]  /*17e90*/  F2FP.PACK_AB R140, R141, R140 ;  /* 0x0000008c8d8c723e */ /* 0x000fe400000000ff */
[----:B------:R-:W-:Y:S01]  /*17ea0*/  F2FP.PACK_AB R142, R143, R142 ;  /* 0x0000008e8f8e723e */ /* 0x000fe200000000ff */
[----:B------:R-:W-:Y:S01]  /*17eb0*/  IMAD R18, R18, c[0x0][0x3d8], RZ ;  /* 0x0000f60012127a24 */ /* 0x000fe200078e02ff */
[----:B------:R-:W-:Y:S02]  /*17ec0*/  F2FP.PACK_AB R136, R137, R136 ;  /* 0x000000888988723e */ /* 0x000fe400000000ff */
[----:B------:R-:W-:Y:S01]  /*17ed0*/  F2FP.PACK_AB R138, R139, R138 ;  /* 0x0000008a8b8a723e */ /* 0x000fe200000000ff */
[----:B------:R-:W-:Y:S01]  /*17ee0*/  IMAD R18, R2, c[0x0][0x3dc], R18 ;  /* 0x0000f70002127a24 */ /* 0x000fe200078e0212 */
[----:B------:R-:W-:Y:S01]  /*17ef0*/  @P2 IADD3 R20, R21, -0x40, RZ ;  /* 0xffffffc015142810 */ /* 0x000fe20007ffe0ff */
[----:B------:R-:W-:Y:S01]  /*17f00*/  STS [R23+0x80], R160 ;  /* 0x000080a017007388 */ /* 0x000fe20000000800 */
[----:B------:R-:W-:Y:S01]  /*17f10*/  SHF.R.S32.HI R16, RZ, 0x1f, R19 ;  /* 0x0000001fff107819 */ /* 0x000fe20000011413 */
[----:B------:R-:W-:Y:S01]  /*17f20*/  IMAD.IADD R18, R27, 0x1, R18 ;  /* 0x000000011b127824 */ /* 0x000fe200078e0212 */
[----:B------:R-:W-:Y:S01]  /*17f30*/  F2FP.PACK_AB R104, R105, R104 ;  /* 0x000000686968723e */ /* 0x000fe200000000ff */
[----:B------:R-:W-:Y:S01]  /*17f40*/  STS [R23+0x480], R162 ;  /* 0x000480a217007388 */ /* 0x000fe20000000800 */
[----:B------:R-:W-:Y:S01]  /*17f50*/  F2FP.PACK_AB R106, R107, R106 ;  /* 0x0000006a6b6a723e */ /* 0x000fe200000000ff */
[----:B------:R-:W-:Y:S01]  /*17f60*/  IMAD R16, R16, c[0x0][0x488], RZ ;  /* 0x0001220010107a24 */ /* 0x000fe200078e02ff */
[----:B------:R-:W-:Y:S01]  /*17f70*/  F2FP.PACK_AB R112, R113, R112 ;  /* 0x000000707170723e */ /* 0x000fe200000000ff */
[----:B------:R-:W-:Y:S01]  /*17f80*/  STS [R4+0x80], R148 ;  /* 0x0000809404007388 */ /* 0x000fe20000000800 */
[----:B------:R-:W-:Y:S01]  /*17f90*/  F2FP.PACK_AB R114, R115, R114 ;  /* 0x000000727372723e */ /* 0x000fe200000000ff */
[----:B------:R-:W-:Y:S01]  /*17fa0*/  IMAD R16, R19, c[0x0][0x48c], R16 ;  /* 0x0001230013107a24 */ /* 0x000fe200078e0210 */
[----:B------:R-:W-:Y:S01]  /*17fb0*/  LEA R2, P0, R26, c[0x0][0x380], 0x1 ;  /* 0x0000e0001a027a11 */ /* 0x000fe200078008ff */
[----:B------:R-:W-:Y:S01]  /*17fc0*/  STS [R4+0x480], R150 ;  /* 0x0004809604007388 */ /* 0x000fe20000000800 */
[----:B------:R-:W-:Y:S01]  /*17fd0*/  F2FP.PACK_AB R108, R109, R108 ;  /* 0x0000006c6d6c723e */ /* 0x000fe200000000ff */
[----:B------:R-:W-:Y:S01]  /*17fe0*/  IMAD.IADD R21, R7, 0x1, R20 ;  /* 0x0000000107157824 */ /* 0x000fe200078e0214 */
[----:B------:R-:W-:Y:S01]  /*17ff0*/  F2FP.PACK_AB R110, R111, R110 ;  /* 0x0000006e6f6e723e */ /* 0x000fe200000000ff */
[----:B------:R-:W-:Y:S01]  /*18000*/  STS [R23+0x2080], R156 ;  /* 0x0020809c17007388 */ /* 0x000fe20000000800 */
[----:B------:R-:W-:Y:S01]  /*18010*/  F2FP.PACK_AB R132, R133, R132 ;  /* 0x000000848584723e */ /* 0x000fe200000000ff */
[----:B------:R-:W-:Y:S01]  /*18020*/  IMAD.IADD R16, R25, 0x1, R16 ;  /* 0x0000000119107824 */ /* 0x000fe200078e0210 */
[----:B------:R-:W-:Y:S01]  /*18030*/  F2FP.PACK_AB R134, R135, R134 ;  /* 0x000000868786723e */ /* 0x000fe200000000ff */
[----:B------:R1:W-:Y:S01]  /*18040*/  STS [R23+0x2480], R158 ;  /* 0x0024809e17007388 */ /* 0x0003e20000000800 */
[----:B------:R-:W-:-:S02]  /*18050*/  F2FP.PACK_AB R116, R117, R116 ;  /* 0x000000747574723e */ /* 0x000fc400000000ff */
[----:B------:R-:W-:Y:S01]  /*18060*/  F2FP.PACK_AB R118, R119, R118 ;  /* 0x000000767776723e */ /* 0x000fe200000000ff */
[----:B------:R-:W-:Y:S01]  /*18070*/  STS [R4+0x2080], R152 ;  /* 0x0020809804007388 */ /* 0x000fe20000000800 */
[----:B------:R-:W-:Y:S02]  /*18080*/  F2FP.PACK_AB R9, R9, R128 ;  /* 0x000000800909723e */ /* 0x000fe400000000ff */
[----:B------:R-:W-:Y:S01]  /*18090*/  LEA.HI.X R18, R26, c[0x0][0x384], R18, 0x1, P0 ;  /* 0x0000e1001a127a11 */ /* 0x000fe200000f0c12 */
[----:B------:R2:W-:Y:S01]  /*180a0*/  STS [R4+0x2480], R154 ;  /* 0x0024809a04007388 */ /* 0x0005e20000000800 */
[----:B------:R-:W-:Y:S02]  /*180b0*/  F2FP.PACK_AB R8, R8, R130 ;  /* 0x000000820808723e */ /* 0x000fe400000000ff */
[----:B------:R-:W-:Y:S01]  /*180c0*/  LEA R19, P0, R24, c[0x0][0x450], 0x2 ;  /* 0x0001140018137a11 */ /* 0x000fe200078010ff */
[----:B------:R-:W-:Y:S01]  /*180d0*/  SHFL.IDX PT, R48, R2, 0x1, 0x181f ;  /* 0x00381f0002307f89 */ /* 0x000fe200000e0000 */
[----:B------:R-:W-:-:S02]  /*180e0*/  F2FP.PACK_AB R120, R121, R120 ;  /* 0x000000787978723e */ /* 0x000fc400000000ff */
[----:B------:R-:W-:Y:S01]  /*180f0*/  F2FP.PACK_AB R122, R123, R122 ;  /* 0x0000007a7b7a723e */ /* 0x000fe200000000ff */
[----:B------:R-:W-:Y:S01]  /*18100*/  SHFL.IDX PT, R22, R19, RZ, 0x1c1f ;  /* 0x001c1fff13167589 */ /* 0x000fe200000e0000 */
[----:B------:R-:W-:Y:S02]  /*18110*/  F2FP.PACK_AB R10, R10, R124 ;  /* 0x0000007c0a0a723e */ /* 0x000fe400000000ff */
[----:B------:R-:W-:Y:S01]  /*18120*/  F2FP.PACK_AB R11, R11, R126 ;  /* 0x0000007e0b0b723e */ /* 0x000fe200000000ff */
[----:B------:R-:W-:Y:S01]  /*18130*/  SHFL.IDX PT, R28, R19, 0x1, 0x1c1f ;  /* 0x003c1f00131c7f89 */ /* 0x000fe200000e0000 */
[----:B------:R-:W-:-:S03]  /*18140*/  LEA.HI.X R16, R24, c[0x0][0x454], R16, 0x2, P0 ;  /* 0x0001150018107a11 */ /* 0x000fc600000f1410 */
[----:B------:R-:W-:Y:S01]  /*18150*/  SHFL.IDX PT, R26, R19, 0x2, 0x1c1f ;  /* 0x005c1f00131a7f89 */ /* 0x000fe200000e0000 */
[----:B-1----:R-:W-:-:S03]  /*18160*/  IMAD.IADD R23, R23, 0x1, R7 ;  /* 0x0000000117177824 */ /* 0x002fc600078e0207 */
[----:B------:R-:W-:Y:S04]  /*18170*/  SHFL.IDX PT, R29, R16, 0x1, 0x1c1f ;  /* 0x003c1f00101d7f89 */ /* 0x000fe800000e0000 */
[----:B------:R-:W-:Y:S01]  /*18180*/  STS [R23+0x80], R144 ;  /* 0x0000809017007388 */ /* 0x000fe20000000800 */
[----:B--2---:R-:W-:-:S03]  /*18190*/  IMAD.IADD R4, R7, 0x1, R4 ;  /* 0x0000000107047824 */ /* 0x004fc600078e0204 */
[----:B------:R-:W-:Y:S04]  /*181a0*/  STS [R23+0x480], R146 ;  /* 0x0004809217007388 */ /* 0x000fe80000000800 */
[----:B------:R-:W-:Y:S04]  /*181b0*/  STS [R4+0x80], R100 ;  /* 0x0000806404007388 */ /* 0x000fe80000000800 */
[----:B------:R-:W-:Y:S04]  /*181c0*/  STS [R4+0x480], R102 ;  /* 0x0004806604007388 */ /* 0x000fe80000000800 */
[----:B------:R-:W-:Y:S04]  /*181d0*/  STS [R23+0x2080], R140 ;  /* 0x0020808c17007388 */ /* 0x000fe80000000800 */
[----:B------:R-:W-:Y:S04]  /*181e0*/  STS [R23+0x2480], R142 ;  /* 0x0024808e17007388 */ /* 0x000fe80000000800 */
[----:B------:R-:W-:Y:S04]  /*181f0*/  STS [R4+0x2080], R136 ;  /* 0x0020808804007388 */ /* 0x000fe80000000800 */
[----:B------:R1:W-:Y:S04]  /*18200*/  STS [R4+0x2480], R138 ;  /* 0x0024808a04007388 */ /* 0x0003e80000000800 */
[----:B------:R-:W-:Y:S04]  /*18210*/  STS [R20], R104 ;  /* 0x0000006814007388 */ /* 0x000fe80000000800 */
[----:B------:R-:W-:Y:S04]  /*18220*/  STS [R20+0x400], R106 ;  /* 0x0004006a14007388 */ /* 0x000fe80000000800 */
[----:B------:R-:W2:Y:S04]  /*18230*/  SHFL.IDX PT, R23, R16, RZ, 0x1c1f ;  /* 0x001c1fff10177589 */ /* 0x000ea800000e0000 */
[----:B------:R-:W3:Y:S04]  /*18240*/  SHFL.IDX PT, R27, R16, 0x2, 0x1c1f ;  /* 0x005c1f00101b7f89 */ /* 0x000ee800000e0000 */
[----:B------:R-:W-:Y:S04]  /*18250*/  SHFL.IDX PT, R24, R19, 0x3, 0x1c1f ;  /* 0x007c1f0013187f89 */ /* 0x000fe800000e0000 */
[----:B------:R-:W4:Y:S01]  /*18260*/  SHFL.IDX PT, R25, R16, 0x3, 0x1c1f ;  /* 0x007c1f0010197f89 */ /* 0x000f2200000e0000 */
[----:B-1----:R-:W-:-:S03]  /*18270*/  IADD3 R4, R7, 0x400, R20 ;  /* 0x0000040007047810 */ /* 0x002fc60007ffe014 */
[----:B------:R-:W1:Y:S02]  /*18280*/  SHFL.IDX PT, R50, R2, RZ, 0x181f ;  /* 0x00181fff02327589 */ /* 0x000e6400000e0000 */
[C---:B------:R-:W-:Y:S02]  /*18290*/  IMAD.IADD R4, R3.reuse, 0x1, R4 ;  /* 0x0000000103047824 */ /* 0x040fe400078e0204 */
[----:B------:R-:W-:-:S04]  /*182a0*/  IMAD.IADD R3, R3, 0x1, R20 ;  /* 0x0000000103037824 */ /* 0x000fc800078e0214 */
[----:B------:R-:W-:Y:S01]  /*182b0*/  IMAD.IADD R7, R7, 0x1, R3 ;  /* 0x0000000107077824 */ /* 0x000fe200078e0203 */
[----:B------:R-:W-:Y:S04]  /*182c0*/  STS [R3], R112 ;  /* 0x0000007003007388 */ /* 0x000fe80000000800 */
[----:B------:R-:W-:Y:S04]  /*182d0*/  STS [R3+0x400], R114 ;  /* 0x0004007203007388 */ /* 0x000fe80000000800 */
[----:B------:R-:W-:Y:S04]  /*182e0*/  STS [R20+0x2000], R108 ;  /* 0x0020006c14007388 */ /* 0x000fe80000000800 */
[----:B------:R-:W-:Y:S04]  /*182f0*/  STS [R20+0x2400], R110 ;  /* 0x0024006e14007388 */ /* 0x000fe80000000800 */
[----:B------:R-:W-:Y:S04]  /*18300*/  STS [R3+0x2000], R132 ;  /* 0x0020008403007388 */ /* 0x000fe80000000800 */
[----:B------:R-:W-:Y:S04]  /*18310*/  STS [R3+0x2400], R134 ;  /* 0x0024008603007388 */ /* 0x000fe80000000800 */
[----:B------:R-:W-:Y:S04]  /*18320*/  STS [R21], R116 ;  /* 0x0000007415007388 */ /* 0x000fe80000000800 */
[----:B------:R-:W-:Y:S04]  /*18330*/  STS [R21+0x400], R118 ;  /* 0x0004007615007388 */ /* 0x000fe80000000800 */
[----:B------:R-:W-:Y:S04]  /*18340*/  STS [R7], R9 ;  /* 0x0000000907007388 */ /* 0x000fe80000000800 */
[----:B------:R1:W-:Y:S04]  /*18350*/  STS [R4], R8 ;  /* 0x0000000804007388 */ /* 0x0003e80000000800 */
[----:B------:R-:W-:Y:S04]  /*18360*/  STS [R21+0x2000], R120 ;  /* 0x0020007815007388 */ /* 0x000fe80000000800 */
[----:B------:R-:W-:Y:S04]  /*18370*/  STS [R21+0x2400], R122 ;  /* 0x0024007a15007388 */ /* 0x000fe80000000800 */
[----:B------:R-:W-:Y:S04]  /*18380*/  STS [R7+0x2000], R10 ;  /* 0x0020000a07007388 */ /* 0x000fe80000000800 */
[----:B------:R2:W-:Y:S04]  /*18390*/  STS [R4+0x2000], R11 ;  /* 0x0020000b04007388 */ /* 0x0005e80000000800 */
[----:B------:R-:W-:Y:S01]  /*183a0*/  BAR.SYNC.DEFER_BLOCKING 0x1, 0x80 ;  /* 0x0042000000007b1d */ /* 0x000fe20000010000 */
[----:B-1----:R-:W-:-:S05]  /*183b0*/  IMAD.SHL.U32 R8, R0, 0x2, RZ ;  /* 0x0000000200087824 */ /* 0x002fca00078e00ff */
[----:B------:R-:W-:Y:S01]  /*183c0*/  SHFL.IDX PT, R3, R2, 0x2, 0x181f ;  /* 0x00581f0002037f89 */ /* 0x000fe200000e0000 */
[----:B------:R-:W-:-:S03]  /*183d0*/  IADD3 R0, R15, 0x10, RZ ;  /* 0x000000100f007810 */ /* 0x000fc60007ffe0ff */
[----:B------:R-:W1:Y:S04]  /*183e0*/  SHFL.IDX PT, R10, R18, RZ, 0x181f ;  /* 0x00181fff120a7589 */ /* 0x000e6800000e0000 */
[----:B------:R-:W-:Y:S04]  /*183f0*/  SHFL.IDX PT, R7, R18, 0x2, 0x181f ;  /* 0x00581f0012077f89 */ /* 0x000fe800000e0000 */
[----:B------:R-:W-:Y:S01]  /*18400*/  SHFL.IDX PT, R4, R2, 0x3, 0x181f ;  /* 0x00781f0002047f89 */ /* 0x000fe200000e0000 */
[----:B--2---:R-:W-:-:S03]  /*18410*/  IADD3 R11, R15, 0x40, RZ ;  /* 0x000000400f0b7810 */ /* 0x004fc60007ffe0ff */
[----:B------:R-:W-:Y:S04]  /*18420*/  SHFL.IDX PT, R9, R18, 0x3, 0x181f ;  /* 0x00781f0012097f89 */ /* 0x000fe800000e0000 */
[----:B------:R-:W-:Y:S01]  /*18430*/  @!P6 ST.E [R22.64], R5 ;  /* 0x000000051600e985 */ /* 0x000fe2000c101934 */
[----:B------:R-:W-:-:S03]  /*18440*/  ISETP.GE.AND P6, PT, R6, c[0x0][0x3c8], PT ;  /* 0x0000f20006007a0c */ /* 0x000fc60003fc6270 */
[----:B------:R2:W-:Y:S01]  /*18450*/  @!P5 ST.E [R28.64], R12 ;  /* 0x0000000c1c00d985 */ /* 0x0005e2000c101934 */
[-C--:B------:R-:W-:Y:S02]  /*18460*/  ISETP.GE.OR P2, PT, R0, R17.reuse, P6 ;  /* 0x000000110000720c */ /* 0x080fe40003746670 */
[C---:B------:R-:W-:Y:S01]  /*18470*/  IADD3 R0, R15.reuse, 0x20, RZ ;  /* 0x000000200f007810 */ /* 0x040fe20007ffe0ff */
[----:B---3--:R-:W-:Y:S03]  /*18480*/  @!P4 ST.E [R26.64], R13 ;  /* 0x0000000d1a00c985 */ /* 0x008fe6000c101934 */
[-C--:B------:R-:W-:Y:S01]  /*18490*/  ISETP.GE.OR P1, PT, R0, R17.reuse, P6 ;  /* 0x000000110000720c */ /* 0x080fe20003726670 */
[----:B----4-:R3:W-:Y:S01]  /*184a0*/  @!P3 ST.E [R24.64], R14 ;  /* 0x0000000e1800b985 */ /* 0x0107e2000c101934 */
[----:B------:R-:W-:Y:S02]  /*184b0*/  ISETP.GE.OR P3, PT, R15, R17, P6 ;  /* 0x000000110f00720c */ /* 0x000fe40003766670 */
[----:B------:R-:W-:Y:S01]  /*184c0*/  SHF.R.S32.HI R0, RZ, 0x1f, R6 ;  /* 0x0000001fff007819 */ /* 0x000fe20000011406 */
[----:B------:R-:W-:Y:S02]  /*184d0*/  LDS.128 R44, [R8+0x80] ;  /* 0x00008000082c7984 */ /* 0x000fe40000000c00 */
[----:B------:R-:W-:-:S02]  /*184e0*/  @!P2 LEA R48, P4, R6, R48, 0x1 ;  /* 0x000000300630a211 */ /* 0x000fc400078808ff */
[----:B------:R-:W4:Y:S04]  /*184f0*/  SHFL.IDX PT, R5, R18, 0x1, 0x181f ;  /* 0x00381f0012057f89 */ /* 0x000f2800000e0000 */
[----:B------:R-:W4:Y:S02]  /*18500*/  LDS.128 R40, [R8+0x880] ;  /* 0x0008800008287984 */ /* 0x000f240000000c00 */
[C---:B------:R-:W-:Y:S02]  /*18510*/  @!P3 LEA R50, P5, R6.reuse, R50, 0x1 ;  /* 0x000000320632b211 */ /* 0x040fe400078a08ff */
[----:B------:R-:W-:Y:S02]  /*18520*/  LDS.128 R36, [R8+0x1080] ;  /* 0x0010800008247984 */ /* 0x000fe40000000c00 */
[----:B-1----:R-:W-:-:S02]  /*18530*/  @!P3 LEA.HI.X R51, R6, R10, R0, 0x1, P5 ;  /* 0x0000000a0633b211 */ /* 0x002fc400028f0c00 */
[----:B------:R-:W-:Y:S01]  /*18540*/  LDS.128 R32, [R8+0x1880] ;  /* 0x0018800008207984 */ /* 0x000fe20000000c00 */
[C---:B--2---:R-:W-:Y:S02]  /*18550*/  IADD3 R12, R15.reuse, 0x30, RZ ;  /* 0x000000300f0c7810 */ /* 0x044fe40007ffe0ff */
[C---:B------:R-:W-:Y:S01]  /*18560*/  IADD3 R10, R15.reuse, 0x50, RZ ;  /* 0x000000500f0a7810 */ /* 0x040fe20007ffe0ff */
[----:B------:R-:W-:Y:S01]  /*18570*/  LDS.128 R28, [R8+0x2080] ;  /* 0x00208000081c7984 */ /* 0x000fe20000000c00 */
[-C--:B------:R-:W-:Y:S02]  /*18580*/  ISETP.GE.OR P0, PT, R12, R17.reuse, P6 ;  /* 0x000000110c00720c */ /* 0x080fe40003706670 */
[----:B---3--:R-:W-:Y:S01]  /*18590*/  IADD3 R14, R15, 0x60, RZ ;  /* 0x000000600f0e7810 */ /* 0x008fe20007ffe0ff */
[----:B------:R-:W-:Y:S01]  /*185a0*/  LDS.128 R24, [R8+0x2880] ;  /* 0x0028800008187984 */ /* 0x000fe20000000c00 */
[----:B------:R-:W-:Y:S02]  /*185b0*/  ISETP.GE.OR P5, PT, R11, R17, P6 ;  /* 0x000000110b00720c */ /* 0x000fe400037a6670 */
[----:B------:R-:W-:Y:S01]  /*185c0*/  IADD3 R15, R15, 0x70, RZ ;  /* 0x000000700f0f7810 */ /* 0x000fe20007ffe0ff */
[----:B------:R-:W-:Y:S01]  /*185d0*/  LDS.128 R20, [R8+0x3080] ;  /* 0x0030800008147984 */ /* 0x000fe20000000c00 */
[----:B----4-:R-:W-:-:S02]  /*185e0*/  @!P2 LEA.HI.X R49, R6, R5, R0, 0x1, P4 ;  /* 0x000000050631a211 */ /* 0x010fc400020f0c00 */
[C---:B------:R-:W-:Y:S01]  /*185f0*/  @!P1 LEA R52, P4, R6.reuse, R3, 0x1 ;  /* 0x0000000306349211 */ /* 0x040fe200078808ff */
[----:B------:R-:W1:Y:S03]  /*18600*/  SHFL.IDX PT, R12, R2, 0x4, 0x181f ;  /* 0x00981f00020c7f89 */ /* 0x000e6600000e0000 */
[C---:B------:R-:W-:Y:S01]  /*18610*/  @!P1 LEA.HI.X R53, R6.reuse, R7, R0, 0x1, P4 ;  /* 0x0000000706359211 */ /* 0x040fe200020f0c00 */
[----:B------:R-:W-:Y:S01]  /*18620*/  SHFL.IDX PT, R5, R2, 0x5, 0x181f ;  /* 0x00b81f0002057f89 */ /* 0x000fe200000e0000 */
[----:B------:R-:W-:-:S03]  /*18630*/  @!P0 LEA R54, P4, R6, R4, 0x1 ;  /* 0x0000000406368211 */ /* 0x000fc600078808ff */
[----:B------:R-:W-:Y:S01]  /*18640*/  SHFL.IDX PT, R3, R2, 0x6, 0x181f ;  /* 0x00d81f0002037f89 */ /* 0x000fe200000e0000 */
[----:B------:R-:W-:Y:S02]  /*18650*/  @!P0 LEA.HI.X R55, R6, R9, R0, 0x1, P4 ;  /* 0x0000000906378211 */ /* 0x000fe400020f0c00 */
[-C--:B------:R-:W-:Y:S01]  /*18660*/  ISETP.GE.OR P4, PT, R10, R17.reuse, P6 ;  /* 0x000000110a00720c */ /* 0x080fe20003786670 */
[----:B------:R-:W2:Y:S04]  /*18670*/  SHFL.IDX PT, R13, R18, 0x4, 0x181f ;  /* 0x00981f00120d7f89 */ /* 0x000ea800000e0000 */
[----:B------:R-:W3:Y:S04]  /*18680*/  SHFL.IDX PT, R7, R18, 0x5, 0x181f ;  /* 0x00b81f0012077f89 */ /* 0x000ee800000e0000 */
[----:B------:R-:W4:Y:S04]  /*18690*/  SHFL.IDX PT, R4, R18, 0x6, 0x181f ;  /* 0x00d81f0012047f89 */ /* 0x000f2800000e0000 */
[----:B------:R-:W3:Y:S04]  /*186a0*/  LDS.128 R8, [R8+0x3880] ;  /* 0x0038800008087984 */ /* 0x000ee80000000c00 */
[----:B------:R-:W-:Y:S01]  /*186b0*/  @!P3 ST.E.128 [R50.64], R44 ;  /* 0x0000002c3200b985 */ /* 0x000fe2000c101d34 */
[----:B------:R-:W-:-:S02]  /*186c0*/  ISETP.GE.OR P3, PT, R14, R17, P6 ;  /* 0x000000110e00720c */ /* 0x000fc40003766670 */
[----:B------:R-:W-:Y:S01]  /*186d0*/  ISETP.GE.OR P6, PT, R15, R17, P6 ;  /* 0x000000110f00720c */ /* 0x000fe200037c6670 */
[----:B------:R-:W-:Y:S01]  /*186e0*/  @!P2 ST.E.128 [R48.64], R40 ;  /* 0x000000283000a985 */ /* 0x000fe2000c101d34 */
[----:B-1----:R-:W-:-:S03]  /*186f0*/  @!P5 LEA R12, P2, R6, R12, 0x1 ;  /* 0x0000000c060cd211 */ /* 0x002fc600078408ff */
[----:B------:R-:W-:Y:S01]  /*18700*/  @!P1 ST.E.128 [R52.64], R36 ;  /* 0x0000002434009985 */ /* 0x000fe2000c101d34 */
[----:B--2---:R-:W-:-:S03]  /*18710*/  @!P5 LEA.HI.X R13, R6, R13, R0, 0x1, P2 ;  /* 0x0000000d060dd211 */ /* 0x004fc600010f0c00 */
[----:B------:R1:W-:Y:S04]  /*18720*/  @!P0 ST.E.128 [R54.64], R32 ;  /* 0x0000002036008985 */ /* 0x0003e8000c101d34 */
[----:B------:R2:W-:Y:S04]  /*18730*/  @!P5 ST.E.128 [R12.64], R28 ;  /* 0x0000001c0c00d985 */ /* 0x0005e8000c101d34 */
[----:B------:R-:W1:Y:S04]  /*18740*/  SHFL.IDX PT, R2, R2, 0x7, 0x181f ;  /* 0x00f81f0002027f89 */ /* 0x000e6800000e0000 */
[----:B------:R-:W2:Y:S01]  /*18750*/  SHFL.IDX PT, R18, R18, 0x7, 0x181f ;  /* 0x00f81f0012127f89 */ /* 0x000ea200000e0000 */
[----:B-1----:R-:W-:-:S02]  /*18760*/  @!P4 LEA R32, P1, R6, R5, 0x1 ;  /* 0x000000050620c211 */ /* 0x002fc400078208ff */
[C---:B------:R-:W-:Y:S02]  /*18770*/  @!P3 LEA R34, P0, R6.reuse, R3, 0x1 ;  /* 0x000000030622b211 */ /* 0x040fe400078008ff */
[C-C-:B---3--:R-:W-:Y:S02]  /*18780*/  @!P4 LEA.HI.X R33, R6.reuse, R7, R0.reuse, 0x1, P1 ;  /* 0x000000070621c211 */ /* 0x148fe400008f0c00 */
[----:B----4-:R-:W-:-:S03]  /*18790*/  @!P3 LEA.HI.X R35, R6, R4, R0, 0x1, P0 ;  /* 0x000000040623b211 */ /* 0x010fc600000f0c00 */
[----:B------:R1:W-:Y:S04]  /*187a0*/  @!P4 ST.E.128 [R32.64], R24 ;  /* 0x000000182000c985 */ /* 0x0003e8000c101d34 */
[----:B------:R1:W-:Y:S01]  /*187b0*/  @!P3 ST.E.128 [R34.64], R20 ;  /* 0x000000142200b985 */ /* 0x0003e2000c101d34 */
[----:B------:R-:W-:Y:S05]  /*187c0*/  @P6 EXIT ;  /* 0x000000000000694d */ /* 0x000fea0003800000 */
[----:B--2---:R-:W-:-:S04]  /*187d0*/  LEA R2, P0, R6, R2, 0x1 ;  /* 0x0000000206027211 */ /* 0x004fc800078008ff */
[----:B------:R-:W-:-:S05]  /*187e0*/  LEA.HI.X R3, R6, R18, R0, 0x1, P0 ;  /* 0x0000001206037211 */ /* 0x000fca00000f0c00 */
[----:B------:R-:W-:Y:S01]  /*187f0*/  ST.E.128 [R2.64], R8 ;  /* 0x0000000802007985 */ /* 0x000fe2000c101d34 */
[----:B------:R-:W-:Y:S05]  /*18800*/  EXIT ;  /* 0x000000000000794d */ /* 0x000fea0003800000 */
.L_x_216:
[----:B------:R-:W1:Y:S01]  /*18810*/  S2R R5, SR_TID.X ;  /* 0x0000000000057919 */ /* 0x000e620000002100 */
[----:B------:R-:W-:Y:S03]  /*18820*/  BSSY B0, `(.L_x_217) ;  /* 0x0000028000007945 */ /* 0x000fe60003800000 */
[----:B------:R-:W2:Y:S01]  /*18830*/  S2R R8, SR_CTAID.Z ;  /* 0x0000000000087919 */ /* 0x000ea20000002700 */
[----:B-1----:R-:W-:Y:S02]  /*18840*/  ISETP.GT.AND P0, PT, R5, 0x7f, PT ;  /* 0x0000007f0500780c */ /* 0x002fe40003f04270 */
[----:B--2---:R-:W-:-:S11]  /*18850*/  SHF.R.S32.HI R3, RZ, 0x1f, R8 ;  /* 0x0000001fff037819 */ /* 0x004fd60000011408 */
[----:B------:R-:W-:Y:S05]  /*18860*/  @P0 BRA `(.L_x_218) ;  /* 0x0000023000000947 */ /* 0x000fea0003800000 */
[----:B------:R-:W1:Y:S01]  /*18870*/  S2R R0, SR_CTAID.X ;  /* 0x0000000000007919 */ /* 0x000e620000002500 */
[----:B------:R-:W-:-:S05]  /*18880*/  MOV R4, c[0x0][0x4e8] ;  /* 0x00013a0000047a02 */ /* 0x000fca0000000f00 */
[----:B------:R-:W-:Y:S01]  /*18890*/  IMAD R2, R4, c[0x0][0x388], RZ ;  /* 0x0000e20004027a24 */ /* 0x000fe200078e02ff */
[----:B-1----:R-:W-:-:S04]  /*188a0*/  LEA R0, R0, R5, 0x7 ;  /* 0x0000000500007211 */ /* 0x002fc800078e38ff */
[----:B------:R-:W-:-:S13]  /*188b0*/  ISETP.GE.AND P0, PT, R0, R2, PT ;  /* 0x000000020000720c */ /* 0x000fda0003f06270 */
[----:B------:R-:W-:Y:S05]  /*188c0*/  @P0 BRA `(.L_x_218) ;  /* 0x000001d000000947 */ /* 0x000fea0003800000 */
[----:B------:R-:W-:Y:S01]  /*188d0*/  ISETP.NE.AND P0, PT, R4, 0x1, PT ;  /* 0x000000010400780c */ /* 0x000fe20003f05270 */
[----:B------:R-:W-:Y:S01]  /*188e0*/  ULDC.64 UR4, c[0x0][0x490] ;  /* 0x0001240000047ab9 */ /* 0x000fe20000000a00 */
[----:B------:R-:W-:Y:S01]  /*188f0*/  MOV R7, R0 ;  /* 0x0000000000077202 */ /* 0x000fe20000000f00 */
[----:B------:R-:W-:Y:S02]  /*18900*/  UIMAD UR7, UR6, UR4, URZ ;  /* 0x00000004060772a4 */ /* 0x000fe4000f8e023f */
[----:B------:R-:W-:Y:S02]  /*18910*/  UIMAD.WIDE.U32 UR8, UR11, UR4, URZ ;  /* 0x000000040b0872a5 */ /* 0x000fe4000f8e003f */
[----:B------:R-:W-:-:S04]  /*18920*/  UIMAD UR4, UR11, UR5, UR7 ;  /* 0x000000050b0472a4 */ /* 0x000fc8000f8e0207 */
[----:B------:R-:W-:Y:S01]  /*18930*/  UIADD3 UR4, UR9, UR4, URZ ;  /* 0x0000000409047290 */ /* 0x000fe2000fffe03f */
[----:B------:R-:W-:Y:S01]  /*18940*/  MOV R11, UR9 ;  /* 0x00000009000b7c02 */ /* 0x000fe20008000f00 */
[----:B------:R-:W-:-:S04]  /*18950*/  @P0 IMAD.HI.U32 R2, R0, c[0x0][0x4ec], RZ ;  /* 0x00013b0000020a27 */ /* 0x000fc800078e00ff */
[----:B------:R-:W-:Y:S01]  /*18960*/  IMAD.U32 R10, RZ, RZ, UR8 ;  /* 0x00000008ff0a7e24 */ /* 0x000fe2000f8e00ff */
[----:B------:R-:W-:Y:S01]  /*18970*/  @P0 SHF.R.U32.HI R7, RZ, c[0x0][0x4f0], R2 ;  /* 0x00013c00ff070a19 */ /* 0x000fe20000011602 */
[----:B------:R-:W-:-:S03]  /*18980*/  IMAD.U32 R11, RZ, RZ, UR4 ;  /* 0x00000004ff0b7e24 */ /* 0x000fc6000f8e00ff */
[----:B------:R-:W-:Y:S01]  /*18990*/  IADD3 R6, -R7, RZ, RZ ;  /* 0x000000ff07067210 */ /* 0x000fe20007ffe1ff */
[----:B------:R-:W-:Y:S01]  /*189a0*/  IMAD.WIDE.U32 R10, R8, c[0x0][0x498], R10 ;  /* 0x00012600080a7a25 */ /* 0x000fe200078e000a */
[----:B------:R-:W-:-:S03]  /*189b0*/  SHF.R.S32.HI R2, RZ, 0x1f, R7 ;  /* 0x0000001fff027819 */ /* 0x000fc60000011407 */
[----:B------:R-:W-:Y:S01]  /*189c0*/  IMAD R6, R6, c[0x0][0x4e8], R0 ;  /* 0x00013a0006067a24 */ /* 0x000fe200078e0200 */
[----:B------:R-:W-:Y:S01]  /*189d0*/  IADD3 R10, P0, R7, R10, RZ ;  /* 0x0000000a070a7210 */ /* 0x000fe20007f1e0ff */
[----:B------:R-:W-:-:S03]  /*189e0*/  IMAD R0, R3, c[0x0][0x498], RZ ;  /* 0x0001260003007a24 */ /* 0x000fc600078e02ff */
[----:B------:R-:W-:Y:S01]  /*189f0*/  SHF.R.S32.HI R4, RZ, 0x1f, R6 ;  /* 0x0000001fff047819 */ /* 0x000fe20000011406 */
[----:B------:R-:W-:-:S04]  /*18a00*/  IMAD R0, R8, c[0x0][0x49c], R0 ;  /* 0x0001270008007a24 */ /* 0x000fc800078e0200 */
[----:B------:R-:W-:Y:S01]  /*18a10*/  IMAD R4, R4, c[0x0][0x488], RZ ;  /* 0x0001220004047a24 */ /* 0x000fe200078e02ff */
[----:B------:R-:W-:Y:S01]  /*18a20*/  IADD3.X R11, R2, R11, R0, P0, !PT ;  /* 0x0000000b020b7210 */ /* 0x000fe200007fe400 */
[----:B------:R-:W-:Y:S02]  /*18a30*/  IMAD.MOV.U32 R0, RZ, RZ, -0x800000 ;  /* 0xff800000ff007424 */ /* 0x000fe400078e00ff */
[C---:B------:R-:W-:Y:S02]  /*18a40*/  IMAD R4, R6.reuse, c[0x0][0x48c], R4 ;  /* 0x0001230006047a24 */ /* 0x040fe400078e0204 */
[----:B------:R-:W-:-:S05]  /*18a50*/  IMAD.WIDE.U32 R10, R6, c[0x0][0x488], R10 ;  /* 0x00012200060a7a25 */ /* 0x000fca00078e000a */
[----:B------:R-:W-:Y:S02]  /*18a60*/  IADD3 R4, R11, R4, RZ ;  /* 0x000000040b047210 */ /* 0x000fe40007ffe0ff */
[----:B------:R-:W-:-:S04]  /*18a70*/  LEA R6, P0, R10, c[0x0][0x450], 0x2 ;  /* 0x000114000a067a11 */ /* 0x000fc800078010ff */
[----:B------:R-:W-:-:S05]  /*18a80*/  LEA.HI.X R7, R10, c[0x0][0x454], R4, 0x2, P0 ;  /* 0x000115000a077a11 */ /* 0x000fca00000f1404 */
[----:B------:R1:W-:Y:S04]  /*18a90*/  STG.E [R6.64], R0 ;  /* 0x0000000006007986 */ /* 0x0003e8000c101934 */
.L_x_218:
[----:B------:R-:W-:Y:S05]  /*18aa0*/  BSYNC B0 ;  /* 0x0000000000007941 */ /* 0x000fea0003800000 */
.L_x_217:
[----:B-1----:R-:W1:Y:S01]  /*18ab0*/  S2R R0, SR_CTAID.X ;  /* 0x0000000000007919 */ /* 0x002e620000002500 */
[----:B------:R-:W-:Y:S01]  /*18ac0*/  SHF.R.S32.HI R4, RZ, 0x1f, R5 ;  /* 0x0000001fff047819 */ /* 0x000fe20000011405 */
[----:B------:R-:W-:Y:S01]  /*18ad0*/  IMAD.MOV.U32 R2, RZ, RZ, c[0x0][0x4e8] ;  /* 0x00013a00ff027624 */ /* 0x000fe200078e00ff */
[----:B------:R-:W-:Y:S01]  /*18ae0*/  ULDC.64 UR4, c[0x0][0x3e8] ;  /* 0x0000fa0000047ab9 */ /* 0x000fe20000000a00 */
[----:B------:R-:W-:Y:S01]  /*18af0*/  IMAD R3, R3, c[0x0][0x3f0], RZ ;  /* 0x0000fc0003037a24 */ /* 0x000fe200078e02ff */
[----:B------:R-:W-:Y:S01]  /*18b00*/  LEA.HI R4, R4, R5, RZ, 0x3 ;  /* 0x0000000504047211 */ /* 0x000fe200078f18ff */
[----:B------:R-:W-:Y:S01]  /*18b10*/  UIMAD UR7, UR6, UR4, URZ ;  /* 0x00000004060772a4 */ /* 0x000fe2000f8e023f */
[----:B------:R-:W-:Y:S01]  /*18b20*/  ISETP.NE.AND P0, PT, R2, 0x1, PT ;  /* 0x000000010200780c */ /* 0x000fe20003f05270 */
[----:B------:R-:W-:Y:S01]  /*18b30*/  UIMAD.WIDE.U32 UR8, UR11, UR4, URZ ;  /* 0x000000040b0872a5 */ /* 0x000fe2000f8e003f */
[----:B------:R-:W-:Y:S01]  /*18b40*/  LOP3.LUT R6, R4, 0xfffffff8, RZ, 0xc0, !PT ;  /* 0xfffffff804067812 */ /* 0x000fe200078ec0ff */
[----:B------:R-:W-:Y:S01]  /*18b50*/  UIMAD UR4, UR11, UR5, UR7 ;  /* 0x000000050b0472a4 */ /* 0x000fe2000f8e0207 */
[----:B------:R-:W-:Y:S01]  /*18b60*/  SHF.R.S32.HI R4, RZ, 0x3, R4 ;  /* 0x00000003ff047819 */ /* 0x000fe20000011404 */
[----:B------:R-:W-:-:S02]  /*18b70*/  IMAD R3, R8, c[0x0][0x3f4], R3 ;  /* 0x0000fd0008037a24 */ /* 0x000fc400078e0203 */
[----:B------:R-:W-:Y:S01]  /*18b80*/  IMAD.IADD R5, R5, 0x1, -R6 ;  /* 0x0000000105057824 */ /* 0x000fe200078e0a06 */
[----:B------:R-:W-:Y:S01]  /*18b90*/  UIADD3 UR4, UR9, UR4, URZ ;  /* 0x0000000409047290 */ /* 0x000fe2000fffe03f */
[----:B------:R-:W-:Y:S02]  /*18ba0*/  IMAD.U32 R11, RZ, RZ, UR9 ;  /* 0x00000009ff0b7e24 */ /* 0x000fe4000f8e00ff */
[----:B------:R-:W-:Y:S02]  /*18bb0*/  IMAD R7, R5, 0x10, R4 ;  /* 0x0000001005077824 */ /* 0x000fe400078e0204 */
[----:B------:R-:W-:Y:S02]  /*18bc0*/  IMAD.U32 R10, RZ, RZ, UR8 ;  /* 0x00000008ff0a7e24 */ /* 0x000fe4000f8e00ff */
[----:B------:R-:W-:Y:S02]  /*18bd0*/  IMAD.U32 R11, RZ, RZ, UR4 ;  /* 0x00000004ff0b7e24 */ /* 0x000fe4000f8e00ff */
[----:B-1----:R-:W-:-:S02]  /*18be0*/  IMAD R7, R0, 0x80, R7 ;  /* 0x0000008000077824 */ /* 0x002fc400078e0207 */
[----:B------:R-:W-:-:S04]  /*18bf0*/  IMAD.WIDE.U32 R10, R8, c[0x0][0x3f0], R10 ;  /* 0x0000fc00080a7a25 */ /* 0x000fc800078e000a */
[----:B------:R-:W-:-:S04]  /*18c00*/  @P0 IMAD.HI.U32 R6, R7, c[0x0][0x4ec], RZ ;  /* 0x00013b0007060a27 */ /* 0x000fc800078e00ff */
[----:B------:R-:W-:Y:S01]  /*18c10*/  IMAD.MOV.U32 R9, RZ, RZ, R7 ;  /* 0x000000ffff097224 */ /* 0x000fe200078e0007 */
[----:B------:R-:W-:Y:S01]  /*18c20*/  @P0 SHF.R.U32.HI R9, RZ, c[0x0][0x4f0], R6 ;  /* 0x00013c00ff090a19 */ /* 0x000fe20000011606 */
[----:B------:R-:W-:Y:S02]  /*18c30*/  IMAD.IADD R11, R11, 0x1, R3 ;  /* 0x000000010b0b7824 */ /* 0x000fe400078e0203 */
[----:B------:R-:W-:Y:S01]  /*18c40*/  IMAD.SHL.U32 R5, R5, 0x8, RZ ;  /* 0x0000000805057824 */ /* 0x000fe200078e00ff */
[--C-:B------:R-:W-:Y:S01]  /*18c50*/  SHF.R.S32.HI R8, RZ, 0x1f, R9.reuse ;  /* 0x0000001fff087819 */ /* 0x100fe20000011409 */
[----:B------:R-:W-:Y:S02]  /*18c60*/  IMAD.MOV R6, RZ, RZ, -R9 ;  /* 0x000000ffff067224 */ /* 0x000fe400078e0a09 */
[----:B------:R-:W-:Y:S01]  /*18c70*/  IMAD.WIDE.U32 R10, R9, c[0x0][0x3e0], R10 ;  /* 0x0000f800090a7a25 */ /* 0x000fe200078e000a */
[----:B------:R-:W-:-:S03]  /*18c80*/  ISETP.GE.AND P5, PT, R5, c[0x0][0x3c8], PT ;  /* 0x0000f20005007a0c */ /* 0x000fc60003fa6270 */
[----:B------:R-:W-:Y:S02]  /*18c90*/  IMAD R6, R6, c[0x0][0x4e8], R7 ;  /* 0x00013a0006067a24 */ /* 0x000fe400078e0207 */
[----:B------:R-:W-:Y:S02]  /*18ca0*/  IMAD R8, R8, c[0x0][0x3e0], RZ ;  /* 0x0000f80008087a24 */ /* 0x000fe400078e02ff */
[----:B------:R-:W-:Y:S01]  /*18cb0*/  IMAD R4, R0, 0x80, R4 ;  /* 0x0000008000047824 */ /* 0x000fe200078e0204 */
[----:B------:R-:W-:Y:S01]  /*18cc0*/  SHF.R.S32.HI R3, RZ, 0x1f, R6 ;  /* 0x0000001fff037819 */ /* 0x000fe20000011406 */
[----:B------:R-:W-:Y:S02]  /*18cd0*/  IMAD R8, R9, c[0x0][0x3e4], R8 ;  /* 0x0000f90009087a24 */ /* 0x000fe400078e0208 */
[----:B------:R-:W-:Y:S01]  /*18ce0*/  IMAD R2, R2, c[0x0][0x388], RZ ;  /* 0x0000e20002027a24 */ /* 0x000fe200078e02ff */
[----:B------:R-:W-:Y:S01]  /*18cf0*/  IADD3 R0, R4, 0x10, RZ ;  /* 0x0000001004007810 */ /* 0x000fe20007ffe0ff */
[----:B------:R-:W-:-:S02]  /*18d00*/  IMAD.IADD R9, R11, 0x1, R8 ;  /* 0x000000010b097824 */ /* 0x000fc400078e0208 */
[----:B------:R-:W-:Y:S01]  /*18d10*/  IMAD R3, R3, c[0x0][0x3d8], RZ ;  /* 0x0000f60003037a24 */ /* 0x000fe200078e02ff */
[----:B------:R-:W-:Y:S01]  /*18d20*/  ISETP.GE.OR P1, PT, R4, R2, P5 ;  /* 0x000000020400720c */ /* 0x000fe20002f26670 */
[----:B------:R-:W-:Y:S02]  /*18d30*/  IMAD.MOV.U32 R8, RZ, RZ, R10 ;  /* 0x000000ffff087224 */ /* 0x000fe400078e000a */
[C---:B------:R-:W-:Y:S02]  /*18d40*/  IMAD R3, R6.reuse, c[0x0][0x3dc], R3 ;  /* 0x0000f70006037a24 */ /* 0x040fe400078e0203 */
[----:B------:R-:W-:Y:S01]  /*18d50*/  IMAD.WIDE.U32 R6, R6, c[0x0][0x3d8], R8 ;  /* 0x0000f60006067a25 */ /* 0x000fe200078e0008 */
[----:B------:R-:W-:-:S03]  /*18d60*/  IADD3 R8, R4, 0x20, RZ ;  /* 0x0000002004087810 */ /* 0x000fc60007ffe0ff */
[----:B------:R-:W-:Y:S01]  /*18d70*/  IMAD.IADD R3, R7, 0x1, R3 ;  /* 0x0000000107037824 */ /* 0x000fe200078e0203 */
[----:B------:R-:W-:Y:S02]  /*18d80*/  LEA R17, P0, R6, c[0x0][0x380], 0x1 ;  /* 0x0000e00006117a11 */ /* 0x000fe400078008ff */
[-C--:B------:R-:W-:Y:S02]  /*18d90*/  ISETP.GE.OR P4, PT, R8, R2.reuse, P5 ;  /* 0x000000020800720c */ /* 0x080fe40002f86670 */
[----:B------:R-:W-:Y:S01]  /*18da0*/  LEA.HI.X R16, R6, c[0x0][0x384], R3, 0x1, P0 ;  /* 0x0000e10006107a11 */ /* 0x000fe200000f0c03 */
[----:B------:R-:W1:Y:S01]  /*18db0*/  SHFL.IDX PT, R10, R17, RZ, 0x181f ;  /* 0x00181fff110a7589 */ /* 0x000e6200000e0000 */
[----:B------:R-:W-:Y:S02]  /*18dc0*/  ISETP.GE.OR P0, PT, R0, R2, P5 ;  /* 0x000000020000720c */ /* 0x000fe40002f06670 */
[----:B------:R-:W-:Y:S01]  /*18dd0*/  SHF.R.S32.HI R3, RZ, 0x1f, R5 ;  /* 0x0000001fff037819 */ /* 0x000fe20000011405 */
[----:B------:R-:W2:Y:S01]  /*18de0*/  SHFL.IDX PT, R9, R16, RZ, 0x181f ;  /* 0x00181fff10097589 */ /* 0x000ea200000e0000 */
[----:B------:R-:W-:-:S02]  /*18df0*/  IADD3 R6, R4, 0x30, RZ ;  /* 0x0000003004067810 */ /* 0x000fc40007ffe0ff */
[----:B------:R-:W-:Y:S01]  /*18e00*/  IADD3 R0, R4, 0x40, RZ ;  /* 0x0000004004007810 */ /* 0x000fe20007ffe0ff */
[----:B------:R-:W3:Y:S01]  /*18e10*/  SHFL.IDX PT, R18, R17, 0x1, 0x181f ;  /* 0x00381f0011127f89 */ /* 0x000ee200000e0000 */
[----:B------:R-:W-:-:S03]  /*18e20*/  ISETP.GE.OR P3, PT, R6, R2, P5 ;  /* 0x000000020600720c */ /* 0x000fc60002f66670 */
[----:B------:R-:W4:Y:S04]  /*18e30*/  SHFL.IDX PT, R7, R16, 0x1, 0x181f ;  /* 0x00381f0010077f89 */ /* 0x000f2800000e0000 */
[----:B------:R-:W4:Y:S04]  /*18e40*/  SHFL.IDX PT, R14, R17, 0x2, 0x181f ;  /* 0x00581f00110e7f89 */ /* 0x000f2800000e0000 */
[----:B------:R-:W4:Y:S01]  /*18e50*/  SHFL.IDX PT, R15, R16, 0x2, 0x181f ;  /* 0x00581f00100f7f89 */ /* 0x000f2200000e0000 */
[----:B-1----:R-:W-:-:S03]  /*18e60*/  @!P1 LEA R10, P2, R5, R10, 0x1 ;  /* 0x0000000a050a9211 */ /* 0x002fc600078408ff */
[----:B------:R-:W1:Y:S01]  /*18e70*/  SHFL.IDX PT, R12, R17, 0x3, 0x181f ;  /* 0x00781f00110c7f89 */ /* 0x000e6200000e0000 */
[----:B--2---:R-:W-:-:S03]  /*18e80*/  @!P1 LEA.HI.X R11, R5, R9, R3, 0x1, P2 ;  /* 0x00000009050b9211 */ /* 0x004fc600010f0c03 */
[----:B------:R-:W2:Y:S01]  /*18e90*/  SHFL.IDX PT, R13, R16, 0x3, 0x181f ;  /* 0x00781f00100d7f89 */ /* 0x000ea200000e0000 */
[----:B------:R-:W-:Y:S02]  /*18ea0*/  ISETP.GE.OR P2, PT, R0, R2, P5 ;  /* 0x000000020000720c */ /* 0x000fe40002f46670 */
[C---:B---3--:R-:W-:Y:S01]  /*18eb0*/  @!P0 LEA R18, P6, R5.reuse, R18, 0x1 ;  /* 0x0000001205128211 */ /* 0x048fe200078c08ff */
[----:B------:R-:W-:Y:S01]  /*18ec0*/  @!P1 ST.E.128 [R10.64], RZ ;  /* 0x000000ff0a009985 */ /* 0x000fe2000c101d34 */
[----:B------:R-:W-:Y:S02]  /*18ed0*/  IADD3 R0, R4, 0x50, RZ ;  /* 0x0000005004007810 */ /* 0x000fe40007ffe0ff */
[C---:B----4-:R-:W-:Y:S01]  /*18ee0*/  @!P0 LEA.HI.X R19, R5.reuse, R7, R3, 0x1, P6 ;  /* 0x0000000705138211 */ /* 0x050fe200030f0c03 */
[----:B------:R-:W3:Y:S01]  /*18ef0*/  SHFL.IDX PT, R10, R17, 0x4, 0x181f ;  /* 0x00981f00110a7f89 */ /* 0x000ee200000e0000 */
[----:B------:R-:W-:Y:S02]  /*18f00*/  ISETP.GE.OR P1, PT, R0, R2, P5 ;  /* 0x000000020000720c */ /* 0x000fe40002f26670 */
[----:B------:R-:W-:Y:S01]  /*18f10*/  IADD3 R0, R4, 0x60, RZ ;  /* 0x0000006004007810 */ /* 0x000fe20007ffe0ff */
[----:B------:R-:W4:Y:S01]  /*18f20*/  SHFL.IDX PT, R8, R17, 0x5, 0x181f ;  /* 0x00b81f0011087f89 */ /* 0x000f2200000e0000 */
[----:B------:R-:W-:-:S02]  /*18f30*/  @!P4 LEA R14, P6, R5, R14, 0x1 ;  /* 0x0000000e050ec211 */ /* 0x000fc400078c08ff */
[----:B------:R-:W-:Y:S01]  /*18f40*/  IADD3 R4, R4, 0x70, RZ ;  /* 0x0000007004047810 */ /* 0x000fe20007ffe0ff */
[----:B------:R-:W-:Y:S01]  /*18f50*/  SHFL.IDX PT, R6, R17, 0x6, 0x181f ;  /* 0x00d81f0011067f89 */ /* 0x000fe200000e0000 */
[----:B------:R-:W-:-:S03]  /*18f60*/  @!P4 LEA.HI.X R15, R5, R15, R3, 0x1, P6 ;  /* 0x0000000f050fc211 */ /* 0x000fc600030f0c03 */
[----:B------:R-:W4:Y:S01]  /*18f70*/  SHFL.IDX PT, R11, R16, 0x4, 0x181f ;  /* 0x00981f00100b7f89 */ /* 0x000f2200000e0000 */
[----:B-1----:R-:W-:-:S03]  /*18f80*/  @!P3 LEA R12, P6, R5, R12, 0x1 ;  /* 0x0000000c050cb211 */ /* 0x002fc600078c08ff */
[----:B------:R-:W1:Y:S01]  /*18f90*/  SHFL.IDX PT, R9, R16, 0x5, 0x181f ;  /* 0x00b81f0010097f89 */ /* 0x000e6200000e0000 */
[----:B--2---:R-:W-:-:S03]  /*18fa0*/  @!P3 LEA.HI.X R13, R5, R13, R3, 0x1, P6 ;  /* 0x0000000d050db211 */ /* 0x004fc600030f0c03 */
[----:B------:R-:W2:Y:S04]  /*18fb0*/  SHFL.IDX PT, R7, R16, 0x6, 0x181f ;  /* 0x00d81f0010077f89 */ /* 0x000ea800000e0000 */
[----:B------:R2:W-:Y:S01]  /*18fc0*/  @!P0 ST.E.128 [R18.64], RZ ;  /* 0x000000ff12008985 */ /* 0x0005e2000c101d34 */
[-C--:B------:R-:W-:Y:S02]  /*18fd0*/  ISETP.GE.OR P0, PT, R0, R2.reuse, P5 ;  /* 0x000000020000720c */ /* 0x080fe40002f06670 */
[----:B------:R-:W-:Y:S01]  /*18fe0*/  ISETP.GE.OR P5, PT, R4, R2, P5 ;  /* 0x000000020400720c */ /* 0x000fe20002fa6670 */
[----:B------:R2:W-:Y:S01]  /*18ff0*/  @!P4 ST.E.128 [R14.64], RZ ;  /* 0x000000ff0e00c985 */ /* 0x0005e2000c101d34 */
[C---:B---3--:R-:W-:Y:S02]  /*19000*/  @!P2 LEA R10, P4, R5.reuse, R10, 0x1 ;  /* 0x0000000a050aa211 */ /* 0x048fe400078808ff */
[C---:B----4-:R-:W-:Y:S01]  /*19010*/  @!P1 LEA R8, P6, R5.reuse, R8, 0x1 ;  /* 0x0000000805089211 */ /* 0x050fe200078c08ff */
[----:B------:R3:W-:Y:S01]  /*19020*/  @!P3 ST.E.128 [R12.64], RZ ;  /* 0x000000ff0c00b985 */ /* 0x0007e2000c101d34 */
[----:B------:R-:W-:-:S03]  /*19030*/  @!P2 LEA.HI.X R11, R5, R11, R3, 0x1, P4 ;  /* 0x0000000b050ba211 */ /* 0x000fc600020f0c03 */
[----:B------:R-:W4:Y:S02]  /*19040*/  SHFL.IDX PT, R17, R17, 0x7, 0x181f ;  /* 0x00f81f0011117f89 */ /* 0x000f2400000e0000 */
[C---:B------:R-:W-:Y:S02]  /*19050*/  @!P0 LEA R6, P3, R5.reuse, R6, 0x1 ;  /* 0x0000000605068211 */ /* 0x040fe400078608ff */
[C-C-:B-1----:R-:W-:Y:S01]  /*19060*/  @!P1 LEA.HI.X R9, R5.reuse, R9, R3.reuse, 0x1, P6 ;  /* 0x0000000905099211 */ /* 0x142fe200030f0c03 */
[----:B------:R3:W-:Y:S01]  /*19070*/  @!P2 ST.E.128 [R10.64], RZ ;  /* 0x000000ff0a00a985 */ /* 0x0007e2000c101d34 */
[----:B--2---:R-:W-:-:S03]  /*19080*/  @!P0 LEA.HI.X R7, R5, R7, R3, 0x1, P3 ;  /* 0x0000000705078211 */ /* 0x004fc600018f0c03 */
[----:B------:R3:W-:Y:S04]  /*19090*/  @!P1 ST.E.128 [R8.64], RZ ;  /* 0x000000ff08009985 */ /* 0x0007e8000c101d34 */
[----:B------:R-:W1:Y:S04]  /*190a0*/  SHFL.IDX PT, R16, R16, 0x7, 0x181f ;  /* 0x00f81f0010107f89 */ /* 0x000e6800000e0000 */
[----:B------:R3:W-:Y:S01]  /*190b0*/  @!P0 ST.E.128 [R6.64], RZ ;  /* 0x000000ff06008985 */ /* 0x0007e2000c101d34 */
[----:B------:R-:W-:Y:S05]  /*190c0*/  @P5 EXIT ;  /* 0x000000000000594d */ /* 0x000fea0003800000 */
[----:B----4-:R-:W-:-:S04]  /*190d0*/  LEA R2, P0, R5, R17, 0x1 ;  /* 0x0000001105027211 */ /* 0x010fc800078008ff */
[----:B-1----:R-:W-:-:S05]  /*190e0*/  LEA.HI.X R3, R5, R16, R3, 0x1, P0 ;  /* 0x0000001005037211 */ /* 0x002fca00000f0c03 */
[----:B------:R-:W-:Y:S01]  /*190f0*/  ST.E.128 [R2.64], RZ ;  /* 0x000000ff02007985 */ /* 0x000fe2000c101d34 */
[----:B------:R-:W-:Y:S05]  /*19100*/  EXIT ;  /* 0x000000000000794d */ /* 0x000fea0003800000 */
.L_x_219:
        /* <DEDUP_REMOVED lines=15> */
.L_x_801:


//--------------------- .text._ZN7cutlass13device_kernelIN5flash19enable_sm80_to_sm89INS1_16FlashAttnFwdSm80INS1_25CollectiveMainloopFwdSm80ILi4ELi1ELb0EN4cute5tupleIJNS5_1CILi128EEENS7_ILi96EEENS7_ILi64EEEEEELi64ENS_6half_tEfNS_4arch4Sm80ELb0ELb1ELb0ELb1ELb1ELb0ELb1ELb0EEENS1_21CollectiveEpilogueFwdINS6_IJS8_SA_S9_EEENS6_IJNS7_ILi1EEESI_SI_EEESC_SE_Li128ELb1ELb1ELb0ELb0EEENS1_19SingleTileSchedulerILb1ELb0ELb1ELi128EEEEEEEEEvNT_6ParamsE --------------------------
	.section	.text._ZN7cutlass13device_kernelIN5flash19enable_sm80_to_sm89INS1_16FlashAttnFwdSm80INS1_25CollectiveMainloopFwdSm80ILi4ELi1ELb0EN4cute5tupleIJNS5_1CILi128EEENS7_ILi96EEENS7_ILi64EEEEEELi64ENS_6half_tEfNS_4arch4Sm80ELb0ELb1ELb0ELb1ELb1ELb0ELb1ELb0EEENS1_21CollectiveEpilogueFwdINS6_IJS8_SA_S9_EEENS6_IJNS7_ILi1EEESI_SI_EEESC_SE_Li128ELb1ELb1ELb0ELb0EEENS1_19SingleTileSchedulerILb1ELb0ELb1ELi128EEEEEEEEEvNT_6ParamsE,"ax",@progbits
	.sectioninfo	@"SHI_REGISTERS=255"
	.align	128
.text._ZN7cutlass13device_kernelIN5flash19enable_sm80_to_sm89INS1_16FlashAttnFwdSm80INS1_25CollectiveMainloopFwdSm80ILi4ELi1ELb0EN4cute5tupleIJNS5_1CILi128EEENS7_ILi96EEENS7_ILi64EEEEEELi64ENS_6half_tEfNS_4arch4Sm80ELb0ELb1ELb0ELb1ELb1ELb0ELb1ELb0EEENS1_21CollectiveEpilogueFwdINS6_IJS8_SA_S9_EEENS6_IJNS7_ILi1EEESI_SI_EEESC_SE_Li128ELb1ELb1ELb0ELb0EEENS1_19SingleTileSchedulerILb1ELb0ELb1ELi128EEEEEEEEEvNT_6ParamsE:
        .type           _ZN7cutlass13device_kernelIN5flash19enable_sm80_to_sm89INS1_16FlashAttnFwdSm80INS1_25CollectiveMainloopFwdSm80ILi4ELi1ELb0EN4cute5tupleIJNS5_1CILi128EEENS7_ILi96EEENS7_ILi64EEEEEELi64ENS_6half_tEfNS_4arch4Sm80ELb0ELb1ELb0ELb1ELb1ELb0ELb1ELb0EEENS1_21CollectiveEpilogueFwdINS6_IJS8_SA_S9_EEENS6_IJNS7_ILi1EEESI_SI_EEESC_SE_Li128ELb1ELb1ELb0ELb0EEENS1_19SingleTileSchedulerILb1ELb0ELb1ELi128EEEEEEEEEvNT_6ParamsE,@function
        .size           _ZN7cutlass13device_kernelIN5flash19enable_sm80_to_sm89INS1_16FlashAttnFwdSm80INS1_25CollectiveMainloopFwdSm80ILi4ELi1ELb0EN4cute5tupleIJNS5_1CILi128EEENS7_ILi96EEENS7_ILi64EEEEEELi64ENS_6half_tEfNS_4arch4Sm80ELb0ELb1ELb0ELb1ELb1ELb0ELb1ELb0EEENS1_21CollectiveEpilogueFwdINS6_IJS8_SA_S9_EEENS6_IJNS7_ILi1EEESI_SI_EEESC_SE_Li128ELb1ELb1ELb0ELb0EEENS1_19SingleTileSchedulerILb1ELb0ELb1ELi128EEEEEEEEEvNT_6ParamsE,(.L_x_802 - _ZN7cutlass13device_kernelIN5flash19enable_sm80_to_sm89INS1_16FlashAttnFwdSm80INS1_25CollectiveMainloopFwdSm80ILi4ELi1ELb0EN4cute5tupleIJNS5_1CILi128EEENS7_ILi96EEENS7_ILi64EEEEEELi64ENS_6half_tEfNS_4arch4Sm80ELb0ELb1ELb0ELb1ELb1ELb0ELb1ELb0EEENS1_21CollectiveEpilogueFwdINS6_IJS8_SA_S9_EEENS6_IJNS7_ILi1EEESI_SI_EEESC_SE_Li128ELb1ELb1ELb0ELb0EEENS1_19SingleTileSchedulerILb1ELb0ELb1ELi128EEEEEEEEEvNT_6ParamsE)
        .other          _ZN7cutlass13device_kernelIN5flash19enable_sm80_to_sm89INS1_16FlashAttnFwdSm80INS1_25CollectiveMainloopFwdSm80ILi4ELi1ELb0EN4cute5tupleIJNS5_1CILi128EEENS7_ILi96EEENS7_ILi64EEEEEELi64ENS_6half_tEfNS_4arch4Sm80ELb0ELb1ELb0ELb1ELb1ELb0ELb1ELb0EEENS1_21CollectiveEpilogueFwdINS6_IJS8_SA_S9_EEENS6_IJNS7_ILi1EEESI_SI_EEESC_SE_Li128ELb1ELb1ELb0ELb0EEENS1_19SingleTileSchedulerILb1ELb0ELb1ELi128EEEEEEEEEvNT_6ParamsE,@"STO_CUDA_ENTRY STV_DEFAULT"
_ZN7cutlass13device_kernelIN5flash19enable_sm80_to_sm89INS1_16FlashAttnFwdSm80INS1_25CollectiveMainloopFwdSm80ILi4ELi1ELb0EN4cute5tupleIJNS5_1CILi128EEENS7_ILi96EEENS7_ILi64EEEEEELi64ENS_6half_tEfNS_4arch4Sm80ELb0ELb1ELb0ELb1ELb1ELb0ELb1ELb0EEENS1_21CollectiveEpilogueFwdINS6_IJS8_SA_S9_EEENS6_IJNS7_ILi1EEESI_SI_EEESC_SE_Li128ELb1ELb1ELb0ELb0EEENS1_19SingleTileSchedulerILb1ELb0ELb1ELi128EEEEEEEEEvNT_6ParamsE:
[----:B------:R-:W-:Y:S02]  /*0000*/  MOV R1, c[0x0][0x28] ;  /* 0x00000a0000017a02 */ /* 0x000fe40000000f00 */
[----:B------:R-:W1:Y:S01]  /*0010*/  S2R R7, SR_TID.X ;  /* 0x0000000000077919 */ /* 0x000e620000002100 */
[----:B------:R-:W2:Y:S01]  /*0020*/  S2UR UR16, SR_CTAID.Z ;  /* 0x00000000001079c3 */ /* 0x000ea20000002700 */
[----:B------:R-:W-:Y:S02]  /*0030*/  UMOV UR12, 0x4 ;  /* 0x00000004000c7882 */ /* 0x000fe40000000000 */
        /* <DEDUP_REMOVED lines=16> */
.L_x_221:
[----:B------:R-:W-:-:S04]  /*0140*/  ISETP.NE.U32.AND P0, PT, RZ, c[0x0][0x560], PT ;  /* 0x00015800ff007a0c */ /* 0x000fc80003f05070 */
[----:B------:R-:W-:-:S13]  /*0150*/  ISETP.NE.AND.EX P0, PT, RZ, c[0x0][0x564], PT, P0 ;  /* 0x00015900ff007a0c */ /* 0x000fda0003f05300 */
[----:B------:R-:W-:Y:S05]  /*0160*/  @!P0 BRA `(.L_x_223) ;  /* 0x000000a000008947 */ /* 0x000fea0003800000 */
[----:B------:R-:W-:Y:S02]  /*0170*/  ULDC.64 UR4, c[0x0][0x560] ;  /* 0x0001580000047ab9 */ /* 0x000fe40000000a00 */
[----:B------:R-:W-:-:S06]  /*0180*/  UIMAD.WIDE UR4, UR16, UR12, UR4 ;  /* 0x0000000c100472a5 */ /* 0x000fcc000f8e0204 */
[----:B------:R-:W-:Y:S02]  /*0190*/  MOV R4, UR4 ;  /* 0x0000000400047c02 */ /* 0x000fe40008000f00 */
[----:B------:R-:W-:-:S05]  /*01a0*/  MOV R5, UR5 ;  /* 0x0000000500057c02 */ /* 0x000fca0008000f00 */
[----:B------:R-:W2:Y:S04]  /*01b0*/  LDG.E R2, [R4.64] ;  /* 0x0000003404027981 */ /* 0x000ea8000c1e1900 */
[----:B------:R-:W3:Y:S01]  /*01c0*/  LDG.E R0, [R4.64+0x4] ;  /* 0x0000043404007981 */ /* 0x000ee2000c1e1900 */
[----:B--2---:R-:W1:Y:S08]  /*01d0*/  R2UR UR4, R2 ;  /* 0x00000000020473c2 */ /* 0x004e7000000e0000 */
[----:B---3--:R-:W1:Y:S02]  /*01e0*/  R2UR UR5, R0 ;  /* 0x00000000000573c2 */ /* 0x008e6400000e0000 */
[----:B-1----:R-:W-:Y:S01]  /*01f0*/  UIADD3 UR5, -UR4, UR5, URZ ;  /* 0x0000000504057290 */ /* 0x002fe2000fffe13f */
[----:B------:R-:W-:Y:S05]  /*0200*/  BRA `(.L_x_222) ;  /* 0x0000001000007947 */ /* 0x000fea0003800000 */
.L_x_223:
[----:B------:R-:W-:Y:S02]  /*0210*/  ULDC UR5, c[0x0][0x54c] ;  /* 0x0001530000057ab9 */ /* 0x000fe40000000800 */
.L_x_222:
[----:B------:R-:W-:Y:S02]  /*0220*/  ULDC UR4, c[0x0][0x548] ;  /* 0x0001520000047ab9 */ /* 0x000fe40000000800 */
[----:B------:R-:W-:-:S02]  /*0230*/  USHF.L.U32 UR13, UR13, 0x7, URZ ;  /* 0x000000070d0d7899 */ /* 0x000fc4000800063f */
[----:B------:R-:W-:-:S04]  /*0240*/  UIMAD UR4, UR5, UR4, URZ ;  /* 0x00000004050472a4 */ /* 0x000fc8000f8e023f */
[----:B------:R-:W-:-:S04]  /*0250*/  UISETP.GE.AND UP0, UPT, UR13, UR4, UPT ;  /* 0x000000040d00728c */ /* 0x000fc8000bf06270 */
[----:B------:R-:W-:Y:S01]  /*0260*/  USEL UR16, UR16, 0xffffffff, !UP0 ;  /* 0xffffffff10107887 */ /* 0x000fe2000c000000 */
[----:B------:R-:W-:Y:S05]  /*0270*/  BRA `(.L_x_224) ;  /* 0x000001b000007947 */ /* 0x000fea0003800000 */
.L_x_220:
        /* <DEDUP_REMOVED lines=8> */
.L_x_225:
        /* <DEDUP_REMOVED lines=13> */
.L_x_227:
[----:B------:R-:W-:Y:S02]  /*03d0*/  ULDC UR5, c[0x0][0x54c] ;  /* 0x0001530000057ab9 */ /* 0x000fe40000000800 */
.L_x_226:
[----:B------:R-:W-:Y:S02]  /*03e0*/  ULDC UR4, c[0x0][0x548] ;  /* 0x0001520000047ab9 */ /* 0x000fe40000000800 */
[----:B------:R-:W-:-:S02]  /*03f0*/  USHF.L.U32 UR13, UR13, 0x7, URZ ;  /* 0x000000070d0d7899 */ /* 0x000fc4000800063f */
[----:B------:R-:W-:-:S04]  /*0400*/  UIMAD UR4, UR5, UR4, URZ ;  /* 0x00000004050472a4 */ /* 0x000fc8000f8e023f */
[----:B------:R-:W-:-:S04]  /*0410*/  UISETP.GE.AND UP0, UPT, UR13, UR4, UPT ;  /* 0x000000040d00728c */ /* 0x000fc8000bf06270 */
[----:B------:R-:W-:-:S06]  /*0420*/  USEL UR16, UR16, 0xffffffff, !UP0 ;  /* 0xffffffff10107887 */ /* 0x000fcc000c000000 */
.L_x_224:
[----:B------:R-:W-:-:S13]  /*0430*/  ISETP.LE.AND P0, PT, RZ, UR16, PT ;  /* 0x00000010ff007c0c */ /* 0x000fda000bf03270 */
[----:B------:R-:W-:Y:S05]  /*0440*/  @!P0 EXIT ;  /* 0x000000000000894d */ /* 0x000fea0003800000 */
[----:B------:R-:W-:Y:S02]  /*0450*/  ULDC.64 UR8, c[0x0][0x370] ;  /* 0x0000dc0000087ab9 */ /* 0x000fe40000000a00 */
[----:B------:R-:W-:Y:S02]  /*0460*/  UISETP.NE.U32.AND UP2, UPT, URZ, UR8, UPT ;  /* 0x000000083f00728c */ /* 0x000fe4000bf45070 */
[----:B------:R-:W-:Y:S02]  /*0470*/  ULDC.64 UR4, c[0x0][0x360] ;  /* 0x0000d80000047ab9 */ /* 0x000fe40000000a00 */
[----:B------:R-:W-:Y:S02]  /*0480*/  UISETP.NE.U32.AND UP0, UPT, URZ, UR4, UPT ;  /* 0x000000043f00728c */ /* 0x000fe4000bf05070 */
[----:B------:R-:W-:Y:S02]  /*0490*/  ULDC.64 UR6, c[0x0][0x348] ;  /* 0x0000d20000067ab9 */ /* 0x000fe40000000a00 */
[----:B------:R-:W-:-:S02]  /*04a0*/  UISETP.NE.AND.EX UP2, UPT, URZ, UR9, UPT, UP2 ;  /* 0x000000093f00728c */ /* 0x000fc4000bf45320 */
[----:B------:R-:W-:Y:S02]  /*04b0*/  UISETP.NE.U32.AND UP1, UPT, URZ, UR6, UPT ;  /* 0x000000063f00728c */ /* 0x000fe4000bf25070 */
[----:B------:R-:W-:Y:S02]  /*04c0*/  UISETP.NE.AND.EX UP0, UPT, URZ, UR5, UPT, UP0 ;  /* 0x000000053f00728c */ /* 0x000fe4000bf05300 */
[----:B------:R-:W-:Y:S01]  /*04d0*/  UISETP.NE.AND.EX UP1, UPT, URZ, UR7, UPT, UP1 ;  /* 0x000000073f00728c */ /* 0x000fe2000bf25310 */
[----:B------:R-:W-:Y:S01]  /*04e0*/  PLOP3.LUT P2, PT, PT, PT, UP2, 0x80, 0x0 ;  /* 0x000000000000781c */ /* 0x000fe20003f4f028 */
[----:B------:R-:W-:Y:S02]  /*04f0*/  ULDC.64 UR8, c[0x0][0x370] ;  /* 0x0000dc0000087ab9 */ /* 0x000fe40000000a00 */
[----:B------:R-:W-:Y:S01]  /*0500*/  ULDC.64 UR6, c[0x0][0x348] ;  /* 0x0000d20000067ab9 */ /* 0x000fe20000000a00 */
[----:B------:R-:W-:Y:S01]  /*0510*/  PLOP3.LUT P0, PT, PT, PT, UP0, 0x80, 0x0 ;  /* 0x000000000000781c */ /* 0x000fe20003f0f008 */
[----:B------:R-:W-:Y:S01]  /*0520*/  ULDC.64 UR4, c[0x0][0x360] ;  /* 0x0000d80000047ab9 */ /* 0x000fe20000000a00 */
[----:B------:R-:W-:Y:S01]  /*0530*/  PLOP3.LUT P1, PT, PT, PT, UP1, 0x80, 0x0 ;  /* 0x000000000000781c */ /* 0x000fe20003f2f018 */
[----:B------:R-:W-:-:S02]  /*0540*/  @UP2 UIMAD.WIDE UR8, UR16, UR12, UR8 ;  /* 0x0000000c100822a5 */ /* 0x000fc4000f8e0208 */
[----:B------:R-:W-:Y:S02]  /*0550*/  @UP0 UIMAD.WIDE UR4, UR16, UR12, UR4 ;  /* 0x0000000c100402a5 */ /* 0x000fe4000f8e0204 */
[----:B------:R-:W-:Y:S02]  /*0560*/  UIMAD.WIDE UR6, UR16, UR12, UR6 ;  /* 0x0000000c100672a5 */ /* 0x000fe4000f8e0206 */
[----:B------:R-:W-:Y:S02]  /*0570*/  IMAD.U32 R3, RZ, RZ, UR9 ;  /* 0x00000009ff037e24 */ /* 0x000fe4000f8e00ff */
[----:B------:R-:W-:Y:S01]  /*0580*/  IMAD.U32 R2, RZ, RZ, UR8 ;  /* 0x00000008ff027e24 */ /* 0x000fe2000f8e00ff */
[----:B------:R-:W-:Y:S01]  /*0590*/  MOV R8, UR4 ;  /* 0x0000000400087c02 */ /* 0x000fe20008000f00 */
[----:B------:R-:W-:Y:S01]  /*05a0*/  IMAD.U32 R9, RZ, RZ, UR5 ;  /* 0x00000005ff097e24 */ /* 0x000fe2000f8e00ff */
[----:B------:R-:W-:Y:S01]  /*05b0*/  MOV R4, UR6 ;  /* 0x0000000600047c02 */ /* 0x000fe20008000f00 */
[----:B------:R-:W-:Y:S01]  /*05c0*/  IMAD.U32 R5, RZ, RZ, UR7 ;  /* 0x00000007ff057e24 */ /* 0x000fe2000f8e00ff */
[----:B------:R1:W2:Y:S04]  /*05d0*/  @P2 LDG.E R3, [R2.64] ;  /* 0x0000003402032981 */ /* 0x0002a8000c1e1900 */
[----:B------:R-:W3:Y:S04]  /*05e0*/  @P0 LDG.E R0, [R8.64] ;  /* 0x0000003408000981 */ /* 0x000ee8000c1e1900 */
[----:B-1----:R-:W4:Y:S01]  /*05f0*/  @P1 LDG.E R2, [R4.64] ;  /* 0x0000003404021981 */ /* 0x002f22000c1e1900 */
[----:B------:R-:W1:Y:S01]  /*0600*/  S2UR UR11, SR_CTAID.Y ;  /* 0x00000000000b79c3 */ /* 0x000e620000002600 */
[----:B------:R-:W-:-:S02]  /*0610*/  UMOV UR14, URZ ;  /* 0x0000003f000e7c82 */ /* 0x000fc40008000000 */
[----:B------:R-:W-:Y:S02]  /*0620*/  ULDC UR15, c[0x0][0x168] ;  /* 0x00005a00000f7ab9 */ /* 0x000fe40000000800 */
[----:B------:R-:W-:Y:S02]  /*0630*/  UMOV UR9, URZ ;  /* 0x0000003f00097c82 */ /* 0x000fe40008000000 */
[----:B------:R-:W-:Y:S02]  /*0640*/  ULDC UR4, c[0x0][0x2ac] ;  /* 0x0000ab0000047ab9 */ /* 0x000fe40000000800 */
[----:B------:R-:W-:Y:S02]  /*0650*/  ULDC UR8, c[0x0][0x1d0] ;  /* 0x0000740000087ab9 */ /* 0x000fe40000000800 */
[----:B------:R-:W-:Y:S02]  /*0660*/  UIMAD UR8, UR4, UR8, URZ ;  /* 0x00000008040872a4 */ /* 0x000fe4000f8e023f */
[----:B-1----:R-:W-:Y:S01]  /*0670*/  USHF.R.S32.HI UR10, URZ, 0x1f, UR11 ;  /* 0x0000001f3f0a7899 */ /* 0x002fe2000801140b */
[----:B--2---:R1:W2:Y:S08]  /*0680*/  @P2 R2UR UR14, R3 ;  /* 0x00000000030e23c2 */ /* 0x0042b000000e0000 */
[----:B---3--:R1:W3:Y:S08]  /*0690*/  @P0 R2UR UR15, R0 ;  /* 0x00000000000f03c2 */ /* 0x0082f000000e0000 */
[----:B----4-:R1:W4:Y:S02]  /*06a0*/  @P1 R2UR UR9, R2 ;  /* 0x00000000020913c2 */ /* 0x01032400000e0000 */
[----:B-1--4-:R-:W-:Y:S05]  /*06b0*/  @P0 BRA `(.L_x_228) ;  /* 0x0000006000000947 */ /* 0x012fea0003800000 */
[----:B--2---:R-:W-:Y:S05]  /*06c0*/  @!P1 BRA `(.L_x_228) ;  /* 0x0000005000009947 */ /* 0x004fea0003800000 */
[----:B------:R1:W2:Y:S04]  /*06d0*/  LDG.E R0, [R4.64] ;  /* 0x0000003404007981 */ /* 0x0002a8000c1e1900 */
[----:B-1----:R-:W4:Y:S01]  /*06e0*/  LDG.E R4, [R4.64+0x4] ;  /* 0x0000043404047981 */ /* 0x002f22000c1e1900 */
[----:B--23--:R-:W1:Y:S08]  /*06f0*/  R2UR UR15, R0 ;  /* 0x00000000000f73c2 */ /* 0x00ce7000000e0000 */
[----:B----4-:R-:W1:Y:S02]  /*0700*/  R2UR UR4, R4 ;  /* 0x00000000040473c2 */ /* 0x010e6400000e0000 */
[----:B-1----:R-:W-:-:S06]  /*0710*/  UIADD3 UR15, -UR15, UR4, URZ ;  /* 0x000000040f0f7290 */ /* 0x002fcc000fffe13f */
.L_x_228:
[----:B--2---:R-:W-:-:S04]  /*0720*/  ISETP.NE.U32.AND P0, PT, RZ, c[0x0][0x368], PT ;  /* 0x0000da00ff007a0c */ /* 0x004fc80003f05070 */
[----:B------:R-:W-:-:S13]  /*0730*/  ISETP.NE.AND.EX P0, PT, RZ, c[0x0][0x36c], PT, P0 ;  /* 0x0000db00ff007a0c */ /* 0x000fda0003f05300 */
[----:B------:R-:W-:Y:S05]  /*0740*/  @!P0 BRA `(.L_x_229) ;  /* 0x0000007000008947 */ /* 0x000fea0003800000 */
[----:B------:R-:W-:Y:S02]  /*0750*/  ULDC.64 UR4, c[0x0][0x368] ;  /* 0x0000da0000047ab9 */ /* 0x000fe40000000a00 */
[----:B------:R-:W-:-:S06]  /*0760*/  UIMAD.WIDE UR4, UR16, UR12, UR4 ;  /* 0x0000000c100472a5 */ /* 0x000fcc000f8e0204 */
[----:B------:R-:W-:Y:S02]  /*0770*/  MOV R2, UR4 ;  /* 0x0000000400027c02 */ /* 0x000fe40008000f00 */
[----:B------:R-:W-:-:S05]  /*0780*/  MOV R3, UR5 ;  /* 0x0000000500037c02 */ /* 0x000fca0008000f00 */
[----:B------:R-:W2:Y:S02]  /*0790*/  LDG.E R2, [R2.64] ;  /* 0x0000003402027981 */ /* 0x000ea4000c1e1900 */
[----:B--2---:R1:W2:Y:S02]  /*07a0*/  R2UR UR8, R2 ;  /* 0x00000000020873c2 */ /* 0x0042a400000e0000 */
[----:B-12---:R-:W-:Y:S05]  /*07b0*/  BRA `(.L_x_230) ;  /* 0x000000c000007947 */ /* 0x006fea0003800000 */
.L_x_229:
        /* <DEDUP_REMOVED lines=8> */
[----:B------:R-:W4:Y:S01]  /*0840*/  LDG.E R0, [R4.64+0x4] ;  /* 0x0000043404007981 */ /* 0x000f22000c1e1900 */
[----:B--2---:R-:W1:Y:S08]  /*0850*/  R2UR UR4, R2 ;  /* 0x00000000020473c2 */ /* 0x004e7000000e0000 */
[----:B----4-:R-:W1:Y:S02]  /*0860*/  R2UR UR8, R0 ;  /* 0x00000000000873c2 */ /* 0x010e6400000e0000 */
[----:B-1----:R-:W-:-:S06]  /*0870*/  UIADD3 UR8, -UR4, UR8, URZ ;  /* 0x0000000804087290 */ /* 0x002fcc000fffe13f */
.L_x_230:
[----:B------:R-:W-:Y:S02]  /*0880*/  ULDC UR4, c[0x0][0x2c4] ;  /* 0x0000b10000047ab9 */ /* 0x000fe40000000800 */
[----:B------:R-:W-:-:S02]  /*0890*/  UISETP.NE.AND UP0, UPT, UR4, 0x1, UPT ;  /* 0x000000010400788c */ /* 0x000fc4000bf05270 */
[----:B------:R-:W-:Y:S02]  /*08a0*/  ULDC.64 UR6, c[0x0][0x2c8] ;  /* 0x0000b20000067ab9 */ /* 0x000fe40000000a00 */
[----:B------:R-:W-:Y:S02]  /*08b0*/  UIADD3 UR17, UR13, 0x7f, URZ ;  /* 0x0000007f0d117890 */ /* 0x000fe4000fffe03f */
[----:B------:R-:W-:Y:S02]  /*08c0*/  ULDC.64 UR4, c[0x0][0x328] ;  /* 0x0000ca0000047ab9 */ /* 0x000fe40000000a00 */
[----:B------:R-:W-:Y:S02]  /*08d0*/  UP2UR UR35, UPR, URZ, 0x1 ;  /* 0x000000013f237883 */ /* 0x000fe40008000000 */
[----:B------:R-:W-:Y:S02]  /*08e0*/  UIADD3 UR8, -UR14, UR8, URZ ;  /* 0x000000080e087290 */ /* 0x000fe4000fffe13f */
[----:B------:R-:W-:-:S04]  /*08f0*/  @UP0 UIADD3 UR18, UR13, 0x7f, URZ ;  /* 0x0000007f0d120890 */ /* 0x000fc8000fffe03f */
[----:B------:R-:W-:Y:S02]  /*0900*/  UIMAD.WIDE.U32 UR18, UR18, UR6, URZ ;  /* 0x00000006121272a5 */ /* 0x000fe4000f8e003f */
[----:B---3--:R-:W-:Y:S02]  /*0910*/  UIADD3 UR6, UR8, 0x1, -UR15 ;  /* 0x0000000108067890 */ /* 0x008fe4000fffe80f */
[----:B------:R-:W-:Y:S02]  /*0920*/  @UP0 USHF.R.U32.HI UR17, URZ, UR7, UR19 ;  /* 0x000000073f110299 */ /* 0x000fe40008011613 */
[----:B------:R-:W-:Y:S02]  /*0930*/  UISETP.GE.AND UP0, UPT, UR5, 0x1, UPT ;  /* 0x000000010500788c */ /* 0x000fe4000bf06270 */
[----:B------:R-:W-:Y:S02]  /*0940*/  UIADD3 UR6, UR6, UR17, URZ ;  /* 0x0000001106067290 */ /* 0x000fe4000fffe03f */
[----:B------:R-:W-:-:S02]  /*0950*/  UP2UR UR34, UPR, URZ, 0x1 ;  /* 0x000000013f227883 */ /* 0x000fc40008000000 */
[----:B------:R-:W-:Y:S01]  /*0960*/  PLOP3.LUT P0, PT, PT, PT, UP0, 0x40, 0x0 ;  /* 0x000000000000781c */ /* 0x000fe20003f0e808 */
[----:B------:R-:W-:-:S12]  /*0970*/  UIADD3 UR4, UR6, UR4, URZ ;  /* 0x0000000406047290 */ /* 0x000fd8000fffe03f */
[----:B------:R-:W-:Y:S05]  /*0980*/  @P0 BRA `(.L_x_231) ;  /* 0x0000012000000947 */ /* 0x000fea0003800000 */
[----:B------:R-:W-:Y:S01]  /*0990*/  ISETP.LT.AND P0, PT, RZ, UR6, PT ;  /* 0x00000006ff007c0c */ /* 0x000fe2000bf01270 */
[----:B------:R-:W-:-:S12]  /*09a0*/  UIADD3 UR17, UR6, -0x1, URZ ;  /* 0xffffffff06117890 */ /* 0x000fd8000fffe03f */
[----:B------:R-:W-:Y:S05]  /*09b0*/  @P0 BRA `(.L_x_232) ;  /* 0x0000007000000947 */ /* 0x000fea0003800000 */
[----:B------:R-:W-:Y:S02]  /*09c0*/  UISETP.NE.AND UP0, UPT, UR5, 0x1, UPT ;  /* 0x000000010500788c */ /* 0x000fe4000bf05270 */
[----:B------:R-:W-:-:S03]  /*09d0*/  UIADD3 UR17, -UR6, URZ, URZ ;  /* 0x0000003f06117290 */ /* 0x000fc6000fffe13f */
[----:B------:R-:W-:Y:S02]  /*09e0*/  ULDC.64 UR6, c[0x0][0x330] ;  /* 0x0000cc0000067ab9 */ /* 0x000fe40000000a00 */
[----:B------:R-:W-:-:S04]  /*09f0*/  UIMAD.WIDE.U32 UR18, UR17, UR6, URZ ;  /* 0x00000006111272a5 */ /* 0x000fc8000f8e003f */
[----:B------:R-:W-:-:S04]  /*0a00*/  @UP0 USHF.R.U32.HI UR17, URZ, UR7, UR19 ;  /* 0x000000073f110299 */ /* 0x000fc80008011613 */
[----:B------:R-:W-:Y:S01]  /*0a10*/  ULOP3.LUT UR17, URZ, UR17, URZ, 0x33, !UPT ;  /* 0x000000113f117292 */ /* 0x000fe2000f8e333f */
[----:B------:R-:W-:Y:S05]  /*0a20*/  BRA `(.L_x_233) ;  /* 0x0000004000007947 */ /* 0x000fea0003800000 */
.L_x_232:
[----:B------:R-:W-:Y:S02]  /*0a30*/  UISETP.NE.AND UP0, UPT, UR5, 0x1, UPT ;  /* 0x000000010500788c */ /* 0x000fe4000bf05270 */
[----:B------:R-:W-:Y:S02]  /*0a40*/  ULDC.64 UR6, c[0x0][0x330] ;  /* 0x0000cc0000067ab9 */ /* 0x000fe40000000a00 */
[----:B------:R-:W-:-:S07]  /*0a50*/  UIMAD.WIDE.U32 UR18, UR17, UR6, URZ ;  /* 0x00000006111272a5 */ /* 0x000fce000f8e003f */
[----:B------:R-:W-:Y:S02]  /*0a60*/  @UP0 USHF.R.U32.HI UR17, URZ, UR7, UR19 ;  /* 0x000000073f110299 */ /* 0x000fe40008011613 */
.L_x_233:
[----:B------:R-:W-:Y:S02]  /*0a70*/  ULDC UR6, c[0x0][0x32c] ;  /* 0x0000cb0000067ab9 */ /* 0x000fe40000000800 */
[----:B------:R-:W-:-:S04]  /*0a80*/  UIMAD UR6, UR17, UR5, UR6 ;  /* 0x00000005110672a4 */ /* 0x000fc8000f8e0206 */
[----:B------:R-:W-:-:S04]  /*0a90*/  UISETP.LT.AND UP0, UPT, UR4, UR6, UPT ;  /* 0x000000060400728c */ /* 0x000fc8000bf01270 */
[----:B------:R-:W-:Y:S02]  /*0aa0*/  USEL UR4, UR4, UR6, UP0 ;  /* 0x0000000604047287 */ /* 0x000fe40008000000 */
.L_x_231:
[----:B------:R-:W-:Y:S02]  /*0ab0*/  UISETP.NE.AND UP0, UPT, UR35, URZ, UPT ;  /* 0x0000003f2300728c */ /* 0x000fe4000bf05270 */
[----:B------:R-:W-:Y:S02]  /*0ac0*/  UIADD3 UR22, UR4, 0x5f, URZ ;  /* 0x0000005f04167890 */ /* 0x000fe4000fffe03f */
[----:B------:R-:W-:Y:S02]  /*0ad0*/  ULDC.64 UR6, c[0x0][0x2c8] ;  /* 0x0000b20000067ab9 */ /* 0x000fe40000000a00 */
[----:B------:R-:W-:Y:S02]  /*0ae0*/  UIMAD.WIDE.U32 UR18, UR13, UR6, URZ ;  /* 0x000000060d1272a5 */ /* 0x000fe4000f8e003f */
[----:B------:R-:W-:Y:S02]  /*0af0*/  UIMAD.WIDE UR22, UR22, 0x2aaaaaab, URZ ;  /* 0x2aaaaaab161678a5 */ /* 0x000fe4000f8e023f */
[----:B------:R-:W-:-:S02]  /*0b00*/  UIADD3 UR20, UR8, 0x5f, URZ ;  /* 0x0000005f08147890 */ /* 0x000fc4000fffe03f */
[----:B------:R-:W-:Y:S02]  /*0b10*/  UISETP.GE.AND UP2, UPT, UR5, 0x1, UPT ;  /* 0x000000010500788c */ /* 0x000fe4000bf46270 */
[----:B------:R-:W-:Y:S02]  /*0b20*/  UIMAD.WIDE UR20, UR20, 0x2aaaaaab, URZ ;  /* 0x2aaaaaab141478a5 */ /* 0x000fe4000f8e023f */
[----:B------:R-:W-:Y:S02]  /*0b30*/  @UP0 UMOV UR17, UR19 ;  /* 0x0000001300110c82 */ /* 0x000fe40008000000 */
[----:B------:R-:W-:Y:S01]  /*0b40*/  UMOV UR4, UR13 ;  /* 0x0000000d00047c82 */ /* 0x000fe20008000000 */
[----:B------:R-:W-:Y:S01]  /*0b50*/  PLOP3.LUT P0, PT, PT, PT, UP2, 0x40, 0x0 ;  /* 0x000000000000781c */ /* 0x000fe20003f0e828 */
[----:B------:R-:W-:Y:S02]  /*0b60*/  UMOV UR19, UR23 ;  /* 0x0000001700137c82 */ /* 0x000fe40008000000 */
[----:B------:R-:W-:-:S02]  /*0b70*/  @UP0 USHF.R.U32.HI UR4, URZ, UR7, UR17 ;  /* 0x000000073f040299 */ /* 0x000fc40008011611 */
[----:B------:R-:W-:Y:S02]  /*0b80*/  USHF.R.U32.HI UR18, URZ, 0x1f, UR21 ;  /* 0x0000001f3f127899 */ /* 0x000fe40008011615 */
[----:B------:R-:W-:Y:S02]  /*0b90*/  USHF.R.U32.HI UR7, URZ, 0x1f, UR19 ;  /* 0x0000001f3f077899 */ /* 0x000fe40008011613 */
[----:B------:R-:W-:Y:S02]  /*0ba0*/  UIADD3 UR6, UR8, -UR15, URZ ;  /* 0x8000000f08067290 */ /* 0x000fe4000fffe03f */
[----:B------:R-:W-:Y:S02]  /*0bb0*/  ULEA.HI.SX32 UR18, UR21, UR18, 0x1c ;  /* 0x0000001215127291 */ /* 0x000fe4000f8fe23f */
[----:B------:R-:W-:Y:S02]  /*0bc0*/  ULEA.HI.SX32 UR7, UR19, UR7, 0x1c ;  /* 0x0000000713077291 */ /* 0x000fe4000f8fe23f */
[----:B------:R-:W-:-:S02]  /*0bd0*/  UIADD3 UR4, UR6, UR4, URZ ;  /* 0x0000000406047290 */ /* 0x000fc4000fffe03f */
[----:B------:R-:W-:Y:S02]  /*0be0*/  UISETP.LT.AND UP0, UPT, UR18, UR7, UPT ;  /* 0x000000071200728c */ /* 0x000fe4000bf01270 */
        /* <DEDUP_REMOVED lines=16> */
.L_x_235:
[----:B------:R-:W-:-:S03]  /*0cf0*/  UISETP.NE.AND UP0, UPT, UR5, 0x1, UPT ;  /* 0x000000010500788c */ /* 0x000fc6000bf05270 */
[----:B------:R-:W-:Y:S02]  /*0d00*/  ULDC.64 UR4, c[0x0][0x330] ;  /* 0x0000cc0000047ab9 */ /* 0x000fe40000000a00 */
[----:B------:R-:W-:-:S07]  /*0d10*/  UIMAD.WIDE.U32 UR20, UR18, UR4, URZ ;  /* 0x00000004121472a5 */ /* 0x000fce000f8e003f */
[----:B------:R-:W-:Y:S02]  /*0d20*/  @UP0 UMOV UR19, UR21 ;  /* 0x0000001500130c82 */ /* 0x000fe40008000000 */
[----:B------:R-:W-:Y:S02]  /*0d30*/  @UP0 USHF.R.U32.HI UR18, URZ, UR5, UR19 ;  /* 0x000000053f120299 */ /* 0x000fe40008011613 */
.L_x_236:
[----:B------:R-:W-:Y:S02]  /*0d40*/  ULDC UR4, c[0x0][0x32c] ;  /* 0x0000cb0000047ab9 */ /* 0x000fe40000000800 */
[----:B------:R-:W-:-:S04]  /*0d50*/  UIMAD UR4, UR18, UR4, URZ ;  /* 0x00000004120472a4 */ /* 0x000fc8000f8e023f */
[----:B------:R-:W-:-:S04]  /*0d60*/  UISETP.LT.AND UP0, UPT, UR17, UR4, UPT ;  /* 0x000000041100728c */ /* 0x000fc8000bf01270 */
[----:B------:R-:W-:-:S04]  /*0d70*/  USEL UR17, UR17, UR4, !UP0 ;  /* 0x0000000411117287 */ /* 0x000fc8000c000000 */
.L_x_234:
[----:B------:R-:W-:Y:S01]  /*0d80*/  UIMAD.WIDE UR4, UR17, 0x2aaaaaab, URZ ;  /* 0x2aaaaaab110478a5 */ /* 0x000fe2000f8e023f */
[----:B------:R-:W-:Y:S01]  /*0d90*/  PLOP3.LUT P4, PT, PT, PT, PT, 0x80, 0x0 ;  /* 0x000000000000781c */ /* 0x000fe20003f8f070 */
[----:B------:R-:W-:Y:S01]  /*0da0*/  CS2R R10, SRZ ;  /* 0x00000000000a7805 */ /* 0x000fe2000001ff00 */
[----:B------:R-:W-:Y:S01]  /*0db0*/  IMAD.MOV.U32 R126, RZ, RZ, RZ ;  /* 0x000000ffff7e7224 */ /* 0x000fe200078e00ff */
[----:B------:R-:W-:Y:S01]  /*0dc0*/  USHF.R.U32.HI UR4, URZ, 0x1f, UR5 ;  /* 0x0000001f3f047899 */ /* 0x000fe20008011605 */
[----:B------:R-:W-:Y:S01]  /*0dd0*/  CS2R R124, SRZ ;  /* 0x00000000007c7805 */ /* 0x000fe2000001ff00 */
[----:B------:R-:W-:Y:S01]  /*0de0*/  IMAD.MOV.U32 R6, RZ, RZ, RZ ;  /* 0x000000ffff067224 */ /* 0x000fe200078e00ff */
[----:B------:R-:W-:Y:S01]  /*0df0*/  MOV R130, RZ ;  /* 0x000000ff00827202 */ /* 0x000fe20000000f00 */
[----:B------:R-:W-:Y:S01]  /*0e00*/  ULEA.HI.SX32 UR4, UR5, UR4, 0x1c ;  /* 0x0000000405047291 */ /* 0x000fe2000f8fe23f */
[----:B------:R-:W-:Y:S01]  /*0e10*/  CS2R R128, SRZ ;  /* 0x0000000000807805 */ /* 0x000fe2000001ff00 */
        /* <DEDUP_REMOVED lines=33> */
[----:B------:R-:W-:Y:S01]  /*1030*/  IMAD.MOV.U32 R5, RZ, RZ, RZ ;  /* 0x000000ffff057224 */ /* 0x000fe200078e00ff */
[----:B------:R-:W-:Y:S05]  /*1040*/  @!P0 BRA `(.L_x_237) ;  /* 0x00017c8000008947 */ /* 0x000fea0003800000 */
[----:B------:R-:W-:Y:S02]  /*1050*/  ULDC.64 UR18, c[0x0][0x340] ;  /* 0x0000d00000127ab9 */ /* 0x000fe40000000a00 */
[----:B------:R-:W-:-:S02]  /*1060*/  UISETP.NE.U32.AND UP0, UPT, URZ, UR18, UPT ;  /* 0x000000123f00728c */ /* 0x000fc4000bf05070 */
[----:B------:R-:W-:Y:S02]  /*1070*/  UISETP.NE.AND UP2, UPT, UR35, URZ, UPT ;  /* 0x0000003f2300728c */ /* 0x000fe4000bf45270 */
[----:B------:R-:W-:-:S03]  /*1080*/  UISETP.NE.AND.EX UP0, UPT, URZ, UR19, UPT, UP0 ;  /* 0x000000133f00728c */ /* 0x000fc6000bf05300 */
[----:B------:R-:W-:-:S03]  /*1090*/  ULDC.64 UR18, c[0x0][0x340] ;  /* 0x0000d00000127ab9 */ /* 0x000fc60000000a00 */
[----:B------:R-:W-:-:S05]  /*10a0*/  PLOP3.LUT P1, PT, PT, PT, UP0, 0x80, 0x0 ;  /* 0x000000000000781c */ /* 0x000fca0003f2f008 */
[----:B------:R-:W-:-:S06]  /*10b0*/  @UP0 UIMAD.WIDE UR18, UR16, UR12, UR18 ;  /* 0x0000000c101202a5 */ /* 0x000fcc000f8e0212 */
[----:B------:R-:W-:Y:S02]  /*10c0*/  IMAD.U32 R2, RZ, RZ, UR18 ;  /* 0x00000012ff027e24 */ /* 0x000fe4000f8e00ff */
[----:B------:R-:W-:Y:S01]  /*10d0*/  IMAD.U32 R3, RZ, RZ, UR19 ;  /* 0x00000013ff037e24 */ /* 0x000fe2000f8e00ff */
[----:B------:R-:W-:Y:S01]  /*10e0*/  SHF.R.S32.HI R169, RZ, 0x1f, R7 ;  /* 0x0000001fffa97819 */ /* 0x000fe20000011407 */
[----:B------:R-:W-:Y:S02]  /*10f0*/  USHF.R.S32.HI UR4, URZ, 0x1f, UR9 ;  /* 0x0000001f3f047899 */ /* 0x000fe40008011409 */
[----:B------:R-:W-:Y:S01]  /*1100*/  ULDC.64 UR18, c[0x0][0x178] ;  /* 0x00005e0000127ab9 */ /* 0x000fe20000000a00 */
[----:B------:R1:W2:Y:S01]  /*1110*/  @P1 LDG.E R2, [R2.64] ;  /* 0x0000003402021981 */ /* 0x0002a2000c1e1900 */
[-C--:B------:R-:W-:Y:S01]  /*1120*/  LEA.HI R15, R169, R7.reuse, RZ, 0x3 ;  /* 0x00000007a90f7211 */ /* 0x080fe200078f18ff */
[----:B------:R-:W-:Y:S01]  /*1130*/  UIMAD UR4, UR4, UR18, URZ ;  /* 0x00000012040472a4 */ /* 0x000fe2000f8e023f */
[----:B------:R-:W-:Y:S01]  /*1140*/  PLOP3.LUT P2, PT, PT, PT, UP2, 0x80, 0x0 ;  /* 0x000000000000781c */ /* 0x000fe20003f4f028 */
[----:B------:R-:W-:Y:S01]  /*1150*/  UIMAD.WIDE.U32 UR20, UR9, UR18, URZ ;  /* 0x00000012091472a5 */ /* 0x000fe2000f8e003f */
[----:B------:R-:W-:Y:S01]  /*1160*/  LOP3.LUT R6, R15, 0xfffffff8, RZ, 0xc0, !PT ;  /* 0xfffffff80f067812 */ /* 0x000fe200078ec0ff */
[----:B------:R-:W-:Y:S01]  /*1170*/  UIMAD UR4, UR9, UR19, UR4 ;  /* 0x00000013090472a4 */ /* 0x000fe2000f8e0204 */
[----:B------:R-:W-:Y:S01]  /*1180*/  SHF.R.S32.HI R15, RZ, 0x3, R15 ;  /* 0x00000003ff0f7819 */ /* 0x000fe2000001140f */
[----:B------:R-:W-:Y:S01]  /*1190*/  USHF.R.S32.HI UR9, URZ, 0x1f, UR16 ;  /* 0x0000001f3f097899 */ /* 0x000fe20008011410 */
[----:B------:R-:W-:Y:S01]  /*11a0*/  PLOP3.LUT P0, PT, PT, PT, UP2, 0x80, 0x0 ;  /* 0x000000000000781c */ /* 0x000fe20003f0f028 */
[----:B------:R-:W-:Y:S01]  /*11b0*/  IMAD.IADD R6, R7, 0x1, -R6 ;  /* 0x0000000107067824 */ /* 0x000fe200078e0a06 */
[----:B------:R-:W-:Y:S01]  /*11c0*/  ULDC.64 UR18, c[0x0][0x1b8] ;  /* 0x00006e0000127ab9 */ /* 0x000fe20000000a00 */
[----:B------:R-:W-:Y:S01]  /*11d0*/  LEA.HI R18, R169, R7, RZ, 0x4 ;  /* 0x00000007a9127211 */ /* 0x000fe200078f20ff */
[----:B------:R-:W-:Y:S01]  /*11e0*/  UIADD3 UR21, UR21, UR4, URZ ;  /* 0x0000000415157290 */ /* 0x000fe2000fffe03f */
[C---:B------:R-:W-:Y:S01]  /*11f0*/  IMAD R232, R6.reuse, 0x10, R15 ;  /* 0x0000001006e87824 */ /* 0x040fe200078e020f */
[----:B------:R-:W-:Y:S01]  /*1200*/  UIMAD UR4, UR10, UR18, URZ ;  /* 0x000000120a0472a4 */ /* 0x000fe2000f8e023f */
[----:B------:R-:W-:Y:S01]  /*1210*/  IMAD.SHL.U32 R229, R15, 0x40, RZ ;  /* 0x000000400fe57824 */ /* 0x000fe200078e00ff */
[----:B------:R-:W-:Y:S01]  /*1220*/  USEL UR9, UR9, URZ, !UP1 ;  /* 0x0000003f09097287 */ /* 0x000fe2000c800000 */
[----:B------:R-:W-:Y:S01]  /*1230*/  IMAD.SHL.U32 R6, R6, 0x8, RZ ;  /* 0x0000000806067824 */ /* 0x000fe200078e00ff */
[----:B------:R-:W-:Y:S01]  /*1240*/  IADD3 R4, R232, UR13, RZ ;  /* 0x0000000de8047c10 */ /* 0x000fe2000fffe0ff */
[----:B------:R-:W-:Y:S01]  /*1250*/  UIMAD UR4, UR11, UR19, UR4 ;  /* 0x000000130b0472a4 */ /* 0x000fe2000f8e0204 */
[----:B------:R-:W-:Y:S01]  /*1260*/  LOP3.LUT R229, R229, 0x1c0, RZ, 0xc0, !PT ;  /* 0x000001c0e5e57812 */ /* 0x000fe200078ec0ff */
[----:B------:R-:W-:Y:S01]  /*1270*/  UIMAD.WIDE.U32 UR20, UR11, UR18, UR20 ;  /* 0x000000120b1472a5 */ /* 0x000fe2000f8e0014 */
[----:B------:R-:W-:Y:S01]  /*1280*/  BSSY B0, `(.L_x_238) ;  /* 0x0000042000007945 */ /* 0x000fe20003800000 */
[----:B------:R-:W-:Y:S01]  /*1290*/  USEL UR12, UR16, URZ, !UP1 ;  /* 0x0000003f100c7287 */ /* 0x000fe2000c800000 */
[----:B------:R-:W-:Y:S01]  /*12a0*/  @P2 IMAD.HI.U32 R0, R4, c[0x0][0x2c8], RZ ;  /* 0x0000b20004002a27 */ /* 0x000fe200078e00ff */
[----:B------:R-:W-:-:S02]  /*12b0*/  ULDC.64 UR18, c[0x0][0x1c0] ;  /* 0x0000700000127ab9 */ /* 0x000fc40000000a00 */
[----:B------:R-:W-:Y:S01]  /*12c0*/  UIMAD UR9, UR9, UR18, URZ ;  /* 0x00000012090972a4 */ /* 0x000fe2000f8e023f */
[----:B-1----:R-:W-:Y:S01]  /*12d0*/  IMAD.MOV.U32 R3, RZ, RZ, R4 ;  /* 0x000000ffff037224 */ /* 0x002fe200078e0004 */
[----:B------:R-:W-:Y:S01]  /*12e0*/  UIADD3 UR21, UR21, UR4, URZ ;  /* 0x0000000415157290 */ /* 0x000fe2000fffe03f */
[----:B------:R-:W-:Y:S01]  /*12f0*/  @P0 SHF.R.U32.HI R3, RZ, c[0x0][0x2cc], R0 ;  /* 0x0000b300ff030a19 */ /* 0x000fe20000011600 */
[----:B------:R-:W-:Y:S01]  /*1300*/  UIMAD UR9, UR12, UR19, UR9 ;  /* 0x000000130c0972a4 */ /* 0x000fe2000f8e0209 */
[----:B------:R-:W-:Y:S01]  /*1310*/  ISETP.GE.AND P0, PT, R6, c[0x0][0x198], PT ;  /* 0x0000660006007a0c */ /* 0x000fe20003f06270 */
[----:B------:R-:W-:Y:S01]  /*1320*/  UIMAD.WIDE.U32 UR18, UR12, UR18, UR20 ;  /* 0x000000120c1272a5 */ /* 0x000fe2000f8e0014 */
[--C-:B------:R-:W-:Y:S01]  /*1330*/  SHF.R.S32.HI R10, RZ, 0x1f, R3.reuse ;  /* 0x0000001fff0a7819 */ /* 0x100fe20000011403 */
[----:B------:R-:W-:Y:S01]  /*1340*/  IMAD.MOV R0, RZ, RZ, -R3 ;  /* 0x000000ffff007224 */ /* 0x000fe200078e0a03 */
[----:B------:R-:W-:Y:S02]  /*1350*/  ULDC UR4, c[0x0][0x2c4] ;  /* 0x0000b10000047ab9 */ /* 0x000fe40000000800 */
[----:B------:R-:W-:Y:S01]  /*1360*/  UIADD3 UR9, UR19, UR9, URZ ;  /* 0x0000000913097290 */ /* 0x000fe2000fffe03f */
[----:B------:R-:W-:Y:S01]  /*1370*/  IMAD.U32 R9, RZ, RZ, UR19 ;  /* 0x00000013ff097e24 */ /* 0x000fe2000f8e00ff */
[----:B------:R-:W-:Y:S01]  /*1380*/  UIMAD UR4, UR15, UR4, URZ ;  /* 0x000000040f0472a4 */ /* 0x000fe2000f8e023f */
[----:B------:R-:W-:-:S02]  /*1390*/  IMAD.U32 R8, RZ, RZ, UR18 ;  /* 0x00000012ff087e24 */ /* 0x000fc4000f8e00ff */
[----:B------:R-:W-:Y:S02]  /*13a0*/  IMAD R10, R10, c[0x0][0x1b0], RZ ;  /* 0x00006c000a0a7a24 */ /* 0x000fe400078e02ff */
[----:B------:R-:W-:Y:S02]  /*13b0*/  IMAD.U32 R9, RZ, RZ, UR9 ;  /* 0x00000009ff097e24 */ /* 0x000fe4000f8e00ff */
[----:B------:R-:W-:Y:S01]  /*13c0*/  IMAD R4, R0, c[0x0][0x2c4], R4 ;  /* 0x0000b10000047a24 */ /* 0x000fe200078e0204 */
[----:B------:R-:W-:Y:S01]  /*13d0*/  LOP3.LUT R0, R18, 0xfffffff0, RZ, 0xc0, !PT ;  /* 0xfffffff012007812 */ /* 0x000fe200078ec0ff */
[C---:B------:R-:W-:Y:S02]  /*13e0*/  IMAD R10, R3.reuse, c[0x0][0x1b4], R10 ;  /* 0x00006d00030a7a24 */ /* 0x040fe400078e020a */
[----:B------:R-:W-:Y:S01]  /*13f0*/  IMAD.WIDE.U32 R8, R3, c[0x0][0x1b0], R8 ;  /* 0x00006c0003087a25 */ /* 0x000fe200078e0008 */
[----:B------:R-:W-:Y:S02]  /*1400*/  LOP3.LUT R3, R229, 0x38, R6, 0xf8, !PT ;  /* 0x00000038e5037812 */ /* 0x000fe400078ef806 */
[----:B------:R-:W-:Y:S01]  /*1410*/  SHF.R.U32.HI R229, RZ, 0x3, R229 ;  /* 0x00000003ffe57819 */ /* 0x000fe200000116e5 */
[----:B------:R-:W-:Y:S01]  /*1420*/  IMAD.IADD R11, R9, 0x1, R10 ;  /* 0x00000001090b7824 */ /* 0x000fe200078e020a */
[----:B------:R-:W-:Y:S01]  /*1430*/  SHF.R.S32.HI R9, RZ, 0x1f, R4 ;  /* 0x0000001fff097819 */ /* 0x000fe20000011404 */
[----:B------:R-:W-:Y:S01]  /*1440*/  IMAD.IADD R0, R7, 0x1, -R0 ;  /* 0x0000000107007824 */ /* 0x000fe200078e0a00 */
[----:B------:R-:W-:Y:S01]  /*1450*/  LOP3.LUT R229, R3, R229, RZ, 0x3c, !PT ;  /* 0x000000e503e57212 */ /* 0x000fe200078e3cff */
[----:B------:R-:W-:Y:S01]  /*1460*/  IMAD.MOV.U32 R10, RZ, RZ, R8 ;  /* 0x000000ffff0a7224 */ /* 0x000fe200078e0008 */
[----:B------:R-:W-:Y:S01]  /*1470*/  IADD3 R3, R15, UR13, RZ ;  /* 0x0000000d0f037c10 */ /* 0x000fe2000fffe0ff */
[----:B------:R-:W-:Y:S01]  /*1480*/  IMAD R9, R9, c[0x0][0x1a8], RZ ;  /* 0x00006a0009097a24 */ /* 0x000fe200078e02ff */
[----:B------:R-:W-:-:S02]  /*1490*/  SHF.R.S32.HI R17, RZ, 0x1f, R0 ;  /* 0x0000001fff117819 */ /* 0x000fc40000011400 */
[----:B------:R-:W-:Y:S01]  /*14a0*/  ISETP.GE.AND P3, PT, R3, UR4, PT ;  /* 0x0000000403007c0c */ /* 0x000fe2000bf66270 */
[C---:B------:R-:W-:Y:S01]  /*14b0*/  IMAD R9, R4.reuse, c[0x0][0x1ac], R9 ;  /* 0x00006b0004097a24 */ /* 0x040fe200078e0209 */
[----:B------:R-:W-:Y:S01]  /*14c0*/  LEA.HI R17, R17, R0, RZ, 0x3 ;  /* 0x0000000011117211 */ /* 0x000fe200078f18ff */
[----:B------:R-:W-:Y:S01]  /*14d0*/  IMAD.WIDE.U32 R4, R4, c[0x0][0x1a8], R10 ;  /* 0x00006a0004047a25 */ /* 0x000fe200078e000a */
[----:B------:R-:W-:Y:S02]  /*14e0*/  LEA.HI R6, R169, R7, RZ, 0x6 ;  /* 0x00000007a9067211 */ /* 0x000fe400078f30ff */
[----:B------:R-:W-:Y:S01]  /*14f0*/  LOP3.LUT R16, R17, 0xfffffff8, RZ, 0xc0, !PT ;  /* 0xfffffff811107812 */ /* 0x000fe200078ec0ff */
[----:B------:R-:W-:Y:S01]  /*1500*/  IMAD.IADD R9, R5, 0x1, R9 ;  /* 0x0000000105097824 */ /* 0x000fe200078e0209 */
[----:B------:R-:W-:Y:S01]  /*1510*/  LEA R10, P2, R4, c[0x0][0x160], 0x1 ;  /* 0x00005800040a7a11 */ /* 0x000fe200078408ff */
[----:B------:R-:W-:Y:S02]  /*1520*/  IMAD.SHL.U32 R6, R6, 0x8, RZ ;  /* 0x0000000806067824 */ /* 0x000fe400078e00ff */
[----:B------:R-:W-:Y:S01]  /*1530*/  IMAD.IADD R16, R0, 0x1, -R16 ;  /* 0x0000000100107824 */ /* 0x000fe200078e0a10 */
[----:B------:R-:W-:Y:S01]  /*1540*/  LEA.HI.X R9, R4, c[0x0][0x164], R9, 0x1, P2 ;  /* 0x0000590004097a11 */ /* 0x000fe200010f0c09 */
[----:B------:R-:W-:Y:S01]  /*1550*/  IMAD.MOV.U32 R0, RZ, RZ, 0x10 ;  /* 0x00000010ff007424 */ /* 0x000fe200078e00ff */
[----:B------:R1:W3:Y:S01]  /*1560*/  SHFL.IDX PT, R12, R10, RZ, 0x181f ;  /* 0x00181fff0a0c7589 */ /* 0x0002e200000e0000 */
[----:B------:R-:W-:Y:S01]  /*1570*/  IMAD.MOV.U32 R4, RZ, RZ, 0x20 ;  /* 0x00000020ff047424 */ /* 0x000fe200078e00ff */
[----:B------:R-:W-:-:S02]  /*1580*/  LOP3.LUT R229, R229, 0xfffffe00, R6, 0xf8, !PT ;  /* 0xfffffe00e5e57812 */ /* 0x000fc400078ef806 */
[----:B------:R1:W4:Y:S01]  /*1590*/  SHFL.IDX PT, R5, R9, RZ, 0x181f ;  /* 0x00181fff09057589 */ /* 0x00032200000e0000 */
[----:B--2---:R2:W5:Y:S01]  /*15a0*/  @P1 R2UR UR17, R2 ;  /* 0x00000000021113c2 */ /* 0x00456200000e0000 */
[----:B------:R-:W-:Y:S01]  /*15b0*/  R2P PR, R16, 0x6 ;  /* 0x0000000610007804 */ /* 0x000fe20000000000 */
[----:B-----5:R-:W-:-:S04]  /*15c0*/  @!UP0 UMOV UR17, UR16 ;  /* 0x0000001000118c82 */ /* 0x020fc80008000000 */
[----:B------:R-:W-:Y:S02]  /*15d0*/  SEL R0, R0, 0xfffffff0, !P1 ;  /* 0xfffffff000007807 */ /* 0x000fe40004800000 */
[----:B------:R-:W-:Y:S02]  /*15e0*/  SEL R4, R4, 0xffffffe0, !P2 ;  /* 0xffffffe004047807 */ /* 0x000fe40005000000 */
[----:B--2---:R-:W-:-:S04]  /*15f0*/  LEA.HI R2, R169, R7, RZ, 0x3 ;  /* 0x00000007a9027211 */ /* 0x004fc800078f18ff */
[----:B------:R-:W-:-:S05]  /*1600*/  LOP3.LUT R2, R2, 0xfffffff8, RZ, 0xc0, !PT ;  /* 0xfffffff802027812 */ /* 0x000fca00078ec0ff */
[----:B------:R-:W-:-:S04]  /*1610*/  IMAD.IADD R2, R7, 0x1, -R2 ;  /* 0x0000000107027824 */ /* 0x000fc800078e0a02 */
[----:B------:R-:W-:-:S05]  /*1620*/  IMAD.SHL.U32 R234, R2, 0x8, RZ ;  /* 0x0000000802ea7824 */ /* 0x000fca00078e00ff */
[----:B------:R-:W-:Y:S01]  /*1630*/  SHF.R.S32.HI R233, RZ, 0x1f, R234 ;  /* 0x0000001fffe97819 */ /* 0x000fe200000114ea */
[----:B------:R-:W-:Y:S05]  /*1640*/  @P3 BRA `(.L_x_239) ;  /* 0x0000005000003947 */ /* 0x000fea0003800000 */
[----:B-1-34-:R-:W-:-:S04]  /*1650*/  LEA R12, P1, R234, R12, 0x1 ;  /* 0x0000000cea0c7211 */ /* 0x01afc800078208ff */
[----:B------:R-:W-:Y:S01]  /*1660*/  LEA.HI.X R13, R234, R5, R233, 0x1, P1 ;  /* 0x00000005ea0d7211 */ /* 0x000fe200008f0ce9 */
[----:B------:R-:W-:-:S05]  /*1670*/  IMAD.SHL.U32 R5, R229, 0x2, RZ ;  /* 0x00000002e5057824 */ /* 0x000fca00078e00ff */
[----:B------:R-:W-:Y:S01]  /*1680*/  @!PT LDS RZ, [RZ] ;  /* 0x00000000fffff984 */ /* 0x000fe20000000800 */
[----:B------:R1:W-:Y:S03]  /*1690*/  LDGSTS.E.BYPASS.LTC128B.128 [R5+0x6100], [R12.64], !P0 ;  /* 0x061000000c057fae */ /* 0x0003e6000c101d74 */
.L_x_239:
[----:B-1-34-:R-:W-:Y:S05]  /*16a0*/  BSYNC B0 ;  /* 0x0000000000007941 */ /* 0x01afea0003800000 */
.L_x_238:
[----:B------:R-:W-:Y:S01]  /*16b0*/  IADD3 R6, R3, 0x10, RZ ;  /* 0x0000001003067810 */ /* 0x000fe20007ffe0ff */
[----:B------:R1:W2:Y:S01]  /*16c0*/  SHFL.IDX PT, R5, R9, 0x1, 0x181f ;  /* 0x00381f0009057f89 */ /* 0x0002a200000e0000 */
[----:B------:R-:W-:Y:S02]  /*16d0*/  BSSY B0, `(.L_x_240) ;  /* 0x0000009000007945 */ /* 0x000fe40003800000 */
[----:B------:R-:W-:Y:S01]  /*16e0*/  ISETP.GE.AND P1, PT, R6, UR4, PT ;  /* 0x0000000406007c0c */ /* 0x000fe2000bf26270 */
[----:B------:R1:W3:-:S12]  /*16f0*/  SHFL.IDX PT, R12, R10, 0x1, 0x181f ;  /* 0x00381f000a0c7f89 */ /* 0x0002d800000e0000 */
[----:B------:R-:W-:Y:S05]  /*1700*/  @P1 BRA `(.L_x_241) ;  /* 0x0000005000001947 */ /* 0x000fea0003800000 */
[----:B---3--:R-:W-:-:S04]  /*1710*/  LEA R12, P1, R234, R12, 0x1 ;  /* 0x0000000cea0c7211 */ /* 0x008fc800078208ff */
[----:B--2---:R-:W-:Y:S01]  /*1720*/  LEA.HI.X R13, R234, R5, R233, 0x1, P1 ;  /* 0x00000005ea0d7211 */ /* 0x004fe200008f0ce9 */
[----:B------:R-:W-:-:S05]  /*1730*/  IMAD.SHL.U32 R5, R229, 0x2, RZ ;  /* 0x00000002e5057824 */ /* 0x000fca00078e00ff */
[----:B------:R-:W-:Y:S01]  /*1740*/  @!PT LDS RZ, [RZ] ;  /* 0x00000000fffff984 */ /* 0x000fe20000000800 */
[----:B------:R2:W-:Y:S03]  /*1750*/  LDGSTS.E.BYPASS.LTC128B.128 [R5+0x6900], [R12.64], !P0 ;  /* 0x069000000c057fae */ /* 0x0005e6000c101d74 */
.L_x_241:
[----:B------:R-:W-:Y:S05]  /*1760*/  BSYNC B0 ;  /* 0x0000000000007941 */ /* 0x000fea0003800000 */
.L_x_240:
[----:B------:R-:W-:Y:S01]  /*1770*/  IADD3 R6, R3, 0x20, RZ ;  /* 0x0000002003067810 */ /* 0x000fe20007ffe0ff */
[----:B--2---:R2:W4:Y:S01]  /*1780*/  SHFL.IDX PT, R5, R9, 0x2, 0x181f ;  /* 0x00581f0009057f89 */ /* 0x00452200000e0000 */
[----:B------:R-:W-:Y:S02]  /*1790*/  BSSY B0, `(.L_x_242) ;  /* 0x0000009000007945 */ /* 0x000fe40003800000 */
[----:B------:R-:W-:Y:S01]  /*17a0*/  ISETP.GE.AND P1, PT, R6, UR4, PT ;  /* 0x0000000406007c0c */ /* 0x000fe2000bf26270 */
[----:B---3--:R2:W3:-:S12]  /*17b0*/  SHFL.IDX PT, R12, R10, 0x2, 0x181f ;  /* 0x00581f000a0c7f89 */ /* 0x0084d800000e0000 */
[----:B------:R-:W-:Y:S05]  /*17c0*/  @P1 BRA `(.L_x_243) ;  /* 0x0000005000001947 */ /* 0x000fea0003800000 */
[----:B---3--:R-:W-:-:S04]  /*17d0*/  LEA R12, P1, R234, R12, 0x1 ;  /* 0x0000000cea0c7211 */ /* 0x008fc800078208ff */
[----:B----4-:R-:W-:Y:S01]  /*17e0*/  LEA.HI.X R13, R234, R5, R233, 0x1, P1 ;  /* 0x00000005ea0d7211 */ /* 0x010fe200008f0ce9 */
[----:B------:R-:W-:-:S05]  /*17f0*/  IMAD.SHL.U32 R5, R229, 0x2, RZ ;  /* 0x00000002e5057824 */ /* 0x000fca00078e00ff */
[----:B------:R-:W-:Y:S01]  /*1800*/  @!PT LDS RZ, [RZ] ;  /* 0x00000000fffff984 */ /* 0x000fe20000000800 */
[----:B------:R3:W-:Y:S03]  /*1810*/  LDGSTS.E.BYPASS.LTC128B.128 [R5+0x7100], [R12.64], !P0 ;  /* 0x071000000c057fae */ /* 0x0007e6000c101d74 */
.L_x_243:
[----:B------:R-:W-:Y:S05]  /*1820*/  BSYNC B0 ;  /* 0x0000000000007941 */ /* 0x000fea0003800000 */
.L_x_242:
[----:B------:R-:W-:Y:S01]  /*1830*/  IADD3 R6, R3, 0x30, RZ ;  /* 0x0000003003067810 */ /* 0x000fe20007ffe0ff */
[----:B---34-:R3:W4:Y:S01]  /*1840*/  SHFL.IDX PT, R5, R9, 0x3, 0x181f ;  /* 0x00781f0009057f89 */ /* 0x01872200000e0000 */
[----:B------:R-:W-:Y:S02]  /*1850*/  BSSY B0, `(.L_x_244) ;  /* 0x0000009000007945 */ /* 0x000fe40003800000 */
[----:B------:R-:W-:Y:S01]  /*1860*/  ISETP.GE.AND P1, PT, R6, UR4, PT ;  /* 0x0000000406007c0c */ /* 0x000fe2000bf26270 */
[----:B------:R3:W1:-:S12]  /*1870*/  SHFL.IDX PT, R12, R10, 0x3, 0x181f ;  /* 0x00781f000a0c7f89 */ /* 0x00065800000e0000 */
[----:B------:R-:W-:Y:S05]  /*1880*/  @P1 BRA `(.L_x_245) ;  /* 0x0000005000001947 */ /* 0x000fea0003800000 */
[----:B-1----:R-:W-:-:S04]  /*1890*/  LEA R12, P1, R234, R12, 0x1 ;  /* 0x0000000cea0c7211 */ /* 0x002fc800078208ff */
[----:B----4-:R-:W-:Y:S01]  /*18a0*/  LEA.HI.X R13, R234, R5, R233, 0x1, P1 ;  /* 0x00000005ea0d7211 */ /* 0x010fe200008f0ce9 */
[----:B------:R-:W-:-:S05]  /*18b0*/  IMAD.SHL.U32 R5, R229, 0x2, RZ ;  /* 0x00000002e5057824 */ /* 0x000fca00078e00ff */
[----:B------:R-:W-:Y:S01]  /*18c0*/  @!PT LDS RZ, [RZ] ;  /* 0x00000000fffff984 */ /* 0x000fe20000000800 */
[----:B------:R1:W-:Y:S03]  /*18d0*/  LDGSTS.E.BYPASS.LTC128B.128 [R5+0x7900], [R12.64], !P0 ;  /* 0x079000000c057fae */ /* 0x0003e6000c101d74 */
.L_x_245:
[----:B------:R-:W-:Y:S05]  /*18e0*/  BSYNC B0 ;  /* 0x0000000000007941 */ /* 0x000fea0003800000 */
.L_x_244:
[----:B------:R-:W-:Y:S01]  /*18f0*/  IADD3 R6, R3, 0x40, RZ ;  /* 0x0000004003067810 */ /* 0x000fe20007ffe0ff */
[----:B-1--4-:R1:W4:Y:S01]  /*1900*/  SHFL.IDX PT, R5, R9, 0x4, 0x181f ;  /* 0x00981f0009057f89 */ /* 0x01232200000e0000 */
[----:B------:R-:W-:Y:S02]  /*1910*/  BSSY B0, `(.L_x_246) ;  /* 0x0000009000007945 */ /* 0x000fe40003800000 */
[----:B------:R-:W-:Y:S01]  /*1920*/  ISETP.GE.AND P1, PT, R6, UR4, PT ;  /* 0x0000000406007c0c */ /* 0x000fe2000bf26270 */
[----:B------:R1:W2:-:S12]  /*1930*/  SHFL.IDX PT, R12, R10, 0x4, 0x181f ;  /* 0x00981f000a0c7f89 */ /* 0x00029800000e0000 */
[----:B------:R-:W-:Y:S05]  /*1940*/  @P1 BRA `(.L_x_247) ;  /* 0x0000005000001947 */ /* 0x000fea0003800000 */
[----:B--2---:R-:W-:-:S04]  /*1950*/  LEA R12, P1, R234, R12, 0x1 ;  /* 0x0000000cea0c7211 */ /* 0x004fc800078208ff */
[----:B----4-:R-:W-:Y:S01]  /*1960*/  LEA.HI.X R13, R234, R5, R233, 0x1, P1 ;  /* 0x00000005ea0d7211 */ /* 0x010fe200008f0ce9 */
[----:B------:R-:W-:-:S05]  /*1970*/  IMAD.SHL.U32 R5, R229, 0x2, RZ ;  /* 0x00000002e5057824 */ /* 0x000fca00078e00ff */
[----:B------:R-:W-:Y:S01]  /*1980*/  @!PT LDS RZ, [RZ] ;  /* 0x00000000fffff984 */ /* 0x000fe20000000800 */
[----:B------:R2:W-:Y:S03]  /*1990*/  LDGSTS.E.BYPASS.LTC128B.128 [R5+0x8100], [R12.64], !P0 ;  /* 0x081000000c057fae */ /* 0x0005e6000c101d74 */
.L_x_247:
[----:B------:R-:W-:Y:S05]  /*19a0*/  BSYNC B0 ;  /* 0x0000000000007941 */ /* 0x000fea0003800000 */
.L_x_246:
[----:B------:R-:W-:Y:S01]  /*19b0*/  IADD3 R6, R3, 0x50, RZ ;  /* 0x0000005003067810 */ /* 0x000fe20007ffe0ff */
[----:B--2-4-:R2:W4:Y:S01]  /*19c0*/  SHFL.IDX PT, R5, R9, 0x5, 0x181f ;  /* 0x00b81f0009057f89 */ /* 0x01452200000e0000 */
        /* <DEDUP_REMOVED lines=9> */
.L_x_249:
[----:B------:R-:W-:Y:S05]  /*1a60*/  BSYNC B0 ;  /* 0x0000000000007941 */ /* 0x000fea0003800000 */
.L_x_248:
        /* <DEDUP_REMOVED lines=11> */
.L_x_251:
[----:B------:R-:W-:Y:S05]  /*1b20*/  BSYNC B0 ;  /* 0x0000000000007941 */ /* 0x000fea0003800000 */
.L_x_250:
[----:B-123--:R-:W1:Y:S01]  /*1b30*/  SHFL.IDX PT, R10, R10, 0x7, 0x181f ;  /* 0x00f81f000a0a7f89 */ /* 0x00ee6200000e0000 */
[----:B------:R-:W-:Y:S01]  /*1b40*/  IADD3 R3, R3, 0x70, RZ ;  /* 0x0000007003037810 */ /* 0x000fe20007ffe0ff */
[----:B------:R-:W-:Y:S01]  /*1b50*/  UMOV UR36, 0x60 ;  /* 0x0000006000247882 */ /* 0x000fe20000000000 */
[----:B----4-:R-:W-:Y:S01]  /*1b60*/  IMAD.MOV.U32 R5, RZ, RZ, c[0x0][0x2b8] ;  /* 0x0000ae00ff057624 */ /* 0x010fe200078e00ff */
[----:B------:R-:W2:Y:S01]  /*1b70*/  SHFL.IDX PT, R9, R9, 0x7, 0x181f ;  /* 0x00f81f0009097f89 */ /* 0x000ea200000e0000 */
[----:B------:R-:W-:Y:S01]  /*1b80*/  ISETP.GE.AND P3, PT, R3, UR4, PT ;  /* 0x0000000403007c0c */ /* 0x000fe2000bf66270 */
[----:B------:R-:W-:Y:S01]  /*1b90*/  UIMAD UR12, UR7, UR36, -0x60 ;  /* 0xffffffa0070c74a4 */ /* 0x000fe2000f8e0224 */
[----:B------:R-:W-:Y:S01]  /*1ba0*/  IMAD.SHL.U32 R229, R229, 0x2, RZ ;  /* 0x00000002e5e57824 */ /* 0x000fe200078e00ff */
[----:B------:R-:W-:Y:S01]  /*1bb0*/  ISETP.NE.AND P4, PT, R5, 0x1, PT ;  /* 0x000000010500780c */ /* 0x000fe20003f85270 */
[----:B------:R-:W-:Y:S01]  /*1bc0*/  USHF.R.S32.HI UR9, URZ, 0x1f, UR17 ;  /* 0x0000001f3f097899 */ /* 0x000fe20008011411 */
[----:B------:R-:W-:Y:S01]  /*1bd0*/  IMAD.MOV.U32 R230, RZ, RZ, RZ ;  /* 0x000000ffffe67224 */ /* 0x000fe200078e00ff */
[----:B------:R-:W-:Y:S01]  /*1be0*/  ULDC.64 UR18, c[0x0][0x2b0] ;  /* 0x0000ac0000127ab9 */ /* 0x000fe20000000a00 */
[----:B------:R-:W-:Y:S01]  /*1bf0*/  IADD3 R231, R232, UR12, RZ ;  /* 0x0000000ce8e77c10 */ /* 0x000fe2000fffe0ff */
[----:B------:R-:W-:-:S02]  /*1c00*/  UIMAD UR9, UR9, UR18, URZ ;  /* 0x00000012090972a4 */ /* 0x000fc4000f8e023f */
[----:B------:R-:W-:Y:S01]  /*1c10*/  UIMAD.WIDE.U32 UR46, UR17, UR18, URZ ;  /* 0x00000012112e72a5 */ /* 0x000fe2000f8e003f */
[C---:B------:R-:W-:Y:S01]  /*1c20*/  ISETP.GE.AND P5, PT, R231.reuse, UR8, PT ;  /* 0x00000008e7007c0c */ /* 0x040fe2000bfa6270 */
[----:B------:R-:W-:Y:S01]  /*1c30*/  UIMAD UR4, UR17, UR19, UR9 ;  /* 0x00000013110472a4 */ /* 0x000fe2000f8e0209 */
[----:B------:R-:W-:Y:S02]  /*1c40*/  IADD3 R231, R231, UR14, RZ ;  /* 0x0000000ee7e77c10 */ /* 0x000fe4000fffe0ff */
[----:B------:R-:W-:Y:S01]  /*1c50*/  ISETP.GT.OR P5, PT, R232, 0x5f, P5 ;  /* 0x0000005fe800780c */ /* 0x000fe20002fa4670 */
[----:B------:R-:W-:Y:S02]  /*1c60*/  UIADD3 UR4, UR47, UR4, URZ ;  /* 0x000000042f047290 */ /* 0x000fe4000fffe03f */
[----:B------:R-:W-:Y:S01]  /*1c70*/  @P4 IMAD.HI.U32 R5, R231, c[0x0][0x2bc], RZ ;  /* 0x0000af00e7054a27 */ /* 0x000fe200078e00ff */
[----:B-1----:R-:W-:Y:S01]  /*1c80*/  @!P3 LEA R10, P2, R234, R10, 0x1 ;  /* 0x0000000aea0ab211 */ /* 0x002fe200078408ff */
[----:B------:R-:W-:-:S02]  /*1c90*/  ULDC.64 UR18, c[0x0][0x1e8] ;  /* 0x00007a0000127ab9 */ /* 0x000fc40000000a00 */
[----:B------:R-:W-:Y:S01]  /*1ca0*/  IMAD.MOV.U32 R3, RZ, RZ, R231 ;  /* 0x000000ffff037224 */ /* 0x000fe200078e00e7 */
[----:B--2---:R-:W-:Y:S02]  /*1cb0*/  @!P3 LEA.HI.X R11, R234, R9, R233, 0x1, P2 ;  /* 0x00000009ea0bb211 */ /* 0x004fe400010f0ce9 */
[----:B------:R-:W-:-:S03]  /*1cc0*/  @P4 SHF.R.U32.HI R3, RZ, c[0x0][0x2c0], R5 ;  /* 0x0000b000ff034a19 */ /* 0x000fc60000011605 */
[----:B------:R-:W-:Y:S01]  /*1cd0*/  @!PT LDS RZ, [RZ] ;  /* 0x00000000fffff984 */ /* 0x000fe20000000800 */
[----:B------:R1:W-:Y:S01]  /*1ce0*/  @!P3 LDGSTS.E.BYPASS.LTC128B.128 [R229+0x9900], [R10.64], !P0 ;  /* 0x099000000ae5bfae */ /* 0x0003e2000c101d74 */
[----:B------:R-:W-:-:S03]  /*1cf0*/  @!P5 IADD3 R6, P1, R3, UR46, RZ ;  /* 0x0000002e0306dc10 */ /* 0x000fc6000ff3e0ff */
[----:B------:R-:W0:Y:S01]  /*1d00*/  LDGDEPBAR ;  /* 0x00000000000079af */ /* 0x000e220000000000 */
[----:B------:R-:W-:Y:S02]  /*1d10*/  @!P5 LEA.HI.X.SX32 R5, R3, UR4, 0x1, P1 ;  /* 0x000000040305dc11 */ /* 0x000fe400088f0eff */
[----:B------:R-:W-:-:S04]  /*1d20*/  @!P5 LEA R8, P1, R6, c[0x0][0x2a0], 0x2 ;  /* 0x0000a8000608da11 */ /* 0x000fc800078210ff */
[----:B------:R-:W-:Y:S01]  /*1d30*/  @!P5 LEA.HI.X R9, R6, c[0x0][0x2a4], R5, 0x2, P1 ;  /* 0x0000a9000609da11 */ /* 0x000fe200008f1405 */
[----:B------:R-:W-:Y:S06]  /*1d40*/  BAR.SYNC.DEFER_BLOCKING 0x0 ;  /* 0x0000000000007b1d */ /* 0x000fec0000010000 */
[----:B------:R2:W3:Y:S01]  /*1d50*/  @!P5 LDG.E R230, [R8.64] ;  /* 0x0000003408e6d981 */ /* 0x0004e2000c1e1900 */
[----:B------:R-:W-:Y:S01]  /*1d60*/  IMAD.MOV R3, RZ, RZ, -R3 ;  /* 0x000000ffff037224 */ /* 0x000fe200078e0a03 */
[----:B------:R-:W-:Y:S01]  /*1d70*/  UIMAD UR9, UR10, UR18, URZ ;  /* 0x000000120a0972a4 */ /* 0x000fe2000f8e023f */
[----:B------:R-:W-:Y:S01]  /*1d80*/  ISETP.GE.AND P5, PT, R234, c[0x0][0x1d4], PT ;  /* 0x00007500ea007a0c */ /* 0x000fe20003fa6270 */
[----:B------:R-:W-:Y:S01]  /*1d90*/  UIMAD.WIDE.U32 UR50, UR11, UR18, URZ ;  /* 0x000000120b3272a5 */ /* 0x000fe2000f8e003f */
[----:B------:R-:W-:Y:S01]  /*1da0*/  IMAD R231, R3, c[0x0][0x2b8], R231 ;  /* 0x0000ae0003e77a24 */ /* 0x000fe200078e02e7 */
[----:B------:R-:W-:Y:S01]  /*1db0*/  UIMAD UR9, UR11, UR19, UR9 ;  /* 0x000000130b0972a4 */ /* 0x000fe2000f8e0209 */
[----:B------:R-:W-:Y:S01]  /*1dc0*/  IMAD.SHL.U32 R16, R16, 0x40, RZ ;  /* 0x0000004010107824 */ /* 0x000fe200078e00ff */
[----:B------:R-:W-:Y:S01]  /*1dd0*/  UIMAD UR36, UR7, -0x60, UR36 ;  /* 0xffffffa0072478a4 */ /* 0x000fe2000f8e0224 */
[----:B------:R-:W-:Y:S01]  /*1de0*/  IMAD.WIDE.U32 R12, R231, c[0x0][0x1e0], RZ ;  /* 0x00007800e70c7a25 */ /* 0x000fe200078e00ff */
[----:B------:R-:W-:Y:S01]  /*1df0*/  UIADD3 UR9, UR51, UR9, URZ ;  /* 0x0000000933097290 */ /* 0x000fe2000fffe03f */
[----:B------:R-:W-:Y:S01]  /*1e00*/  LEA.HI R168, R169, R7, RZ, 0x5 ;  /* 0x00000007a9a87211 */ /* 0x000fe200078f28ff */
[----:B------:R-:W-:Y:S01]  /*1e10*/  UIADD3 UR17, UR8, UR36, URZ ;  /* 0x0000002408117290 */ /* 0x000fe2000fffe03f */
[----:B------:R-:W-:Y:S01]  /*1e20*/  LOP3.LUT R16, R16, 0x1c0, RZ, 0xc0, !PT ;  /* 0x000001c010107812 */ /* 0x000fe200078ec0ff */
[----:B------:R-:W-:Y:S01]  /*1e30*/  IMAD.WIDE.U32 R38, R231, c[0x0][0x208], RZ ;  /* 0x00008200e7267a25 */ /* 0x000fe200078e00ff */
[----:B------:R-:W-:Y:S01]  /*1e40*/  ULDC.64 UR18, c[0x0][0x210] ;  /* 0x0000840000127ab9 */ /* 0x000fe20000000a00 */
[----:B------:R-:W-:Y:S01]  /*1e50*/  IADD3 R237, R229, 0x100, RZ ;  /* 0x00000100e5ed7810 */ /* 0x000fe20007ffe0ff */
[----:B------:R-:W-:Y:S01]  /*1e60*/  UIMAD UR10, UR10, UR18, URZ ;  /* 0x000000120a0a72a4 */ /* 0x000fe2000f8e023f */
[C---:B------:R-:W-:Y:S01]  /*1e70*/  IADD3 R88, -R15.reuse, UR17, RZ ;  /* 0x000000110f587c10 */ /* 0x040fe2000fffe1ff */
[----:B------:R-:W-:Y:S01]  /*1e80*/  IMAD.SHL.U32 R15, R15, 0x8, RZ ;  /* 0x000000080f0f7824 */ /* 0x000fe200078e00ff */
[----:B------:R-:W-:-:S02]  /*1e90*/  UIMAD.WIDE.U32 UR48, UR11, UR18, URZ ;  /* 0x000000120b3072a5 */ /* 0x000fc4000f8e003f */
[C---:B------:R-:W-:Y:S01]  /*1ea0*/  ISETP.GE.AND P2, PT, R88.reuse, 0x1, PT ;  /* 0x000000015800780c */ /* 0x040fe20003f46270 */
[----:B------:R-:W-:Y:S01]  /*1eb0*/  UIMAD UR10, UR11, UR19, UR10 ;  /* 0x000000130b0a72a4 */ /* 0x000fe2000f8e020a */
[----:B------:R-:W-:Y:S01]  /*1ec0*/  ISETP.GE.AND P1, PT, R88, 0x21, PT ;  /* 0x000000215800780c */ /* 0x000fe20003f26270 */
[----:B------:R-:W-:Y:S01]  /*1ed0*/  UIADD3 UR18, UR7, -0x1, URZ ;  /* 0xffffffff07127890 */ /* 0x000fe2000fffe03f */
[----:B--2---:R-:W-:Y:S01]  /*1ee0*/  SHF.R.S32.HI R8, RZ, 0x1f, R231 ;  /* 0x0000001fff087819 */ /* 0x004fe200000114e7 */
[----:B------:R-:W-:Y:S02]  /*1ef0*/  UIADD3 UR10, UR49, UR10, URZ ;  /* 0x0000000a310a7290 */ /* 0x000fe4000fffe03f */
[----:B------:R-:W-:Y:S02]  /*1f00*/  UISETP.GT.AND UP0, UPT, UR18, UR5, UPT ;  /* 0x000000051200728c */ /* 0x000fe4000bf04270 */
[C---:B-1----:R-:W-:Y:S02]  /*1f10*/  IMAD R10, R8.reuse, c[0x0][0x1e0], RZ ;  /* 0x00007800080a7a24 */ /* 0x042fe400078e02ff */
[----:B------:R-:W-:-:S02]  /*1f20*/  IMAD R8, R8, c[0x0][0x208], RZ ;  /* 0x0000820008087a24 */ /* 0x000fc400078e02ff */
[C---:B------:R-:W-:Y:S02]  /*1f30*/  IMAD R10, R231.reuse, c[0x0][0x1e4], R10 ;  /* 0x00007900e70a7a24 */ /* 0x040fe400078e020a */
[----:B------:R-:W-:Y:S02]  /*1f40*/  IMAD R8, R231, c[0x0][0x20c], R8 ;  /* 0x00008300e7087a24 */ /* 0x000fe400078e0208 */
[----:B------:R-:W-:Y:S02]  /*1f50*/  IMAD.IADD R11, R13, 0x1, R10 ;  /* 0x000000010d0b7824 */ /* 0x000fe400078e020a */
[----:B------:R-:W-:Y:S02]  /*1f60*/  IMAD.MOV.U32 R10, RZ, RZ, R12 ;  /* 0x000000ffff0a7224 */ /* 0x000fe400078e000c */
[----:B------:R-:W-:Y:S01]  /*1f70*/  IMAD.IADD R39, R39, 0x1, R8 ;  /* 0x0000000127277824 */ /* 0x000fe200078e0208 */
[----:B---3--:R-:W-:Y:S01]  /*1f80*/  SHF.R.S32.HI R36, RZ, 0x1f, R230 ;  /* 0x0000001fff247819 */ /* 0x008fe200000114e6 */
[----:B------:R-:W-:-:S04]  /*1f90*/  IMAD.WIDE.U32 R10, R230, c[0x0][0x1f0], R10 ;  /* 0x00007c00e60a7a25 */ /* 0x000fc800078e000a */
[----:B------:R-:W-:Y:S01]  /*1fa0*/  IMAD R3, R36, c[0x0][0x1f0], RZ ;  /* 0x00007c0024037a24 */ /* 0x000fe200078e02ff */
[----:B------:R-:W-:Y:S01]  /*1fb0*/  IADD3 R14, P0, R10, UR50, RZ ;  /* 0x000000320a0e7c10 */ /* 0x000fe2000ff1e0ff */
[----:B------:R-:W-:Y:S02]  /*1fc0*/  IMAD R89, R36, c[0x0][0x218], RZ ;  /* 0x0000860024597a24 */ /* 0x000fe400078e02ff */
[C---:B------:R-:W-:Y:S02]  /*1fd0*/  IMAD R3, R230.reuse, c[0x0][0x1f4], R3 ;  /* 0x00007d00e6037a24 */ /* 0x040fe400078e0203 */
[----:B------:R-:W-:-:S03]  /*1fe0*/  IMAD.WIDE.U32 R36, R230, c[0x0][0x218], R38 ;  /* 0x00008600e6247a25 */ /* 0x000fc600078e0026 */
[----:B------:R-:W-:Y:S01]  /*1ff0*/  IADD3.X R10, R11, UR9, R3, P0, !PT ;  /* 0x000000090b0a7c10 */ /* 0x000fe200087fe403 */
[----:B------:R-:W-:Y:S01]  /*2000*/  IMAD R89, R230, c[0x0][0x21c], R89 ;  /* 0x00008700e6597a24 */ /* 0x000fe200078e0259 */
[----:B------:R-:W-:-:S04]  /*2010*/  LEA R3, P0, R14, c[0x0][0x1c8], 0x1 ;  /* 0x000072000e037a11 */ /* 0x000fc800078008ff */
[----:B------:R-:W-:Y:S01]  /*2020*/  LEA.HI.X R14, R14, c[0x0][0x1cc], R10, 0x1, P0 ;  /* 0x000073000e0e7a11 */ /* 0x000fe200000f0c0a */
[----:B------:R-:W1:Y:S01]  /*2030*/  SHFL.IDX PT, R22, R3, RZ, 0x181f ;  /* 0x00181fff03167589 */ /* 0x000e6200000e0000 */
[----:B------:R-:W-:-:S03]  /*2040*/  ISETP.GE.AND P0, PT, R88, 0x11, PT ;  /* 0x000000115800780c */ /* 0x000fc60003f06270 */
[----:B------:R-:W2:Y:S04]  /*2050*/  SHFL.IDX PT, R6, R14, RZ, 0x181f ;  /* 0x00181fff0e067589 */ /* 0x000ea800000e0000 */
[----:B------:R-:W3:Y:S04]  /*2060*/  SHFL.IDX PT, R20, R3, 0x1, 0x181f ;  /* 0x00381f0003147f89 */ /* 0x000ee800000e0000 */
[----:B------:R-:W4:Y:S04]  /*2070*/  SHFL.IDX PT, R13, R14, 0x1, 0x181f ;  /* 0x00381f000e0d7f89 */ /* 0x000f2800000e0000 */
[----:B------:R-:W5:Y:S04]  /*2080*/  SHFL.IDX PT, R11, R3, 0x2, 0x181f ;  /* 0x00581f00030b7f89 */ /* 0x000f6800000e0000 */
[----:B------:R-:W5:Y:S04]  /*2090*/  SHFL.IDX PT, R12, R14, 0x2, 0x181f ;  /* 0x00581f000e0c7f89 */ /* 0x000f6800000e0000 */
[----:B------:R-:W5:Y:S01]  /*20a0*/  SHFL.IDX PT, R9, R3, 0x3, 0x181f ;  /* 0x00781f0003097f89 */ /* 0x000f6200000e0000 */
[----:B-1----:R-:W-:-:S03]  /*20b0*/  @P2 LEA R22, P6, R234, R22, 0x1 ;  /* 0x00000016ea162211 */ /* 0x002fc600078c08ff */
[----:B------:R-:W-:Y:S01]  /*20c0*/  SHFL.IDX PT, R5, R3, 0x4, 0x181f ;  /* 0x00981f0003057f89 */ /* 0x000fe200000e0000 */
[----:B--2---:R-:W-:Y:S02]  /*20d0*/  @P2 LEA.HI.X R23, R234, R6, R233, 0x1, P6 ;  /* 0x00000006ea172211 */ /* 0x004fe400030f0ce9 */
[----:B------:R-:W-:Y:S01]  /*20e0*/  ISETP.GE.AND P6, PT, R88, 0x31, PT ;  /* 0x000000315800780c */ /* 0x000fe20003fc6270 */
[----:B------:R-:W1:Y:S01]  /*20f0*/  SHFL.IDX PT, R10, R14, 0x3, 0x181f ;  /* 0x00781f000e0a7f89 */ /* 0x000e6200000e0000 */
[----:B---3--:R-:W-:-:S03]  /*2100*/  @P0 LEA R20, P3, R234, R20, 0x1 ;  /* 0x00000014ea140211 */ /* 0x008fc600078608ff */
[----:B------:R-:W2:Y:S01]  /*2110*/  SHFL.IDX PT, R3, R3, 0x5, 0x181f ;  /* 0x00b81f0003037f89 */ /* 0x000ea200000e0000 */
[----:B----4-:R-:W-:Y:S02]  /*2120*/  @P0 LEA.HI.X R21, R234, R13, R233, 0x1, P3 ;  /* 0x0000000dea150211 */ /* 0x010fe400018f0ce9 */
[C---:B------:R-:W-:Y:S01]  /*2130*/  ISETP.GE.AND P3, PT, R88.reuse, 0x41, PT ;  /* 0x000000415800780c */ /* 0x040fe20003f66270 */
[----:B------:R-:W-:Y:S04]  /*2140*/  SHFL.IDX PT, R6, R14, 0x4, 0x181f ;  /* 0x00981f000e067f89 */ /* 0x000fe800000e0000 */
[----:B------:R-:W3:Y:S04]  /*2150*/  SHFL.IDX PT, R14, R14, 0x5, 0x181f ;  /* 0x00b81f000e0e7f89 */ /* 0x000ee800000e0000 */
[----:B------:R4:W-:Y:S01]  /*2160*/  @P2 LDGSTS.E.BYPASS.LTC128B.128 [R229+0x3100], [R22.64], !P5 ;  /* 0x0310000016e52fae */ /* 0x0009e2000e901d74 */
[----:B------:R-:W-:-:S03]  /*2170*/  ISETP.GE.AND P2, PT, R88, 0x51, PT ;  /* 0x000000515800780c */ /* 0x000fc60003f46270 */
[----:B------:R5:W-:Y:S02]  /*2180*/  @P0 LDGSTS.E.BYPASS.LTC128B.128 [R229+0x3900], [R20.64], !P5 ;  /* 0x0390000014e50fae */ /* 0x000be4000e901d74 */
[C---:B-----5:R-:W-:Y:S02]  /*2190*/  @P1 LEA R20, P0, R234.reuse, R11, 0x1 ;  /* 0x0000000bea141211 */ /* 0x060fe400078008ff */
[----:B------:R-:W-:Y:S02]  /*21a0*/  SHF.R.S32.HI R11, RZ, 0x4, R18 ;  /* 0x00000004ff0b7819 */ /* 0x000fe40000011412 */
[----:B------:R-:W-:Y:S02]  /*21b0*/  @P1 LEA.HI.X R21, R234, R12, R233, 0x1, P0 ;  /* 0x0000000cea151211 */ /* 0x000fe400000f0ce9 */
[----:B------:R-:W-:Y:S02]  /*21c0*/  LEA.HI R18, R18, R11, RZ, 0x1 ;  /* 0x0000000b12127211 */ /* 0x000fe400078f08ff */
[----:B------:R-:W-:Y:S01]  /*21d0*/  @P6 LEA R12, P0, R234, R9, 0x1 ;  /* 0x00000009ea0c6211 */ /* 0x000fe200078008ff */
[----:B------:R5:W-:Y:S01]  /*21e0*/  @P1 LDGSTS.E.BYPASS.LTC128B.128 [R229+0x4100], [R20.64], !P5 ;  /* 0x0410000014e51fae */ /* 0x000be2000e901d74 */
[----:B------:R-:W-:-:S02]  /*21f0*/  LOP3.LUT R18, R18, 0xfffffffe, RZ, 0xc0, !PT ;  /* 0xfffffffe12127812 */ /* 0x000fc400078ec0ff */
[C-C-:B-1----:R-:W-:Y:S02]  /*2200*/  @P6 LEA.HI.X R13, R234.reuse, R10, R233.reuse, 0x1, P0 ;  /* 0x0000000aea0d6211 */ /* 0x142fe400000f0ce9 */
[C---:B--2---:R-:W-:Y:S01]  /*2210*/  @P2 LEA R10, P0, R234.reuse, R3, 0x1 ;  /* 0x00000003ea0a2211 */ /* 0x044fe200078008ff */
[----:B------:R-:W-:Y:S02]  /*2220*/  IMAD.IADD R18, R11, 0x1, -R18 ;  /* 0x000000010b127824 */ /* 0x000fe400078e0a12 */
[----:B------:R1:W-:Y:S01]  /*2230*/  @P6 LDGSTS.E.BYPASS.LTC128B.128 [R229+0x4900], [R12.64], !P5 ;  /* 0x049000000ce56fae */ /* 0x0003e2000e901d74 */
[----:B---3--:R-:W-:Y:S01]  /*2240*/  @P2 LEA.HI.X R11, R234, R14, R233, 0x1, P0 ;  /* 0x0000000eea0b2211 */ /* 0x008fe200000f0ce9 */
[----:B------:R-:W-:Y:S01]  /*2250*/  IMAD.SHL.U32 R3, R2, 0x40, RZ ;  /* 0x0000004002037824 */ /* 0x000fe200078e00ff */
[----:B------:R-:W-:-:S04]  /*2260*/  IADD3 R93, P0, R36, UR48, RZ ;  /* 0x00000030245d7c10 */ /* 0x000fc8000ff1e0ff */
[----:B------:R-:W-:Y:S02]  /*2270*/  LOP3.LUT R3, R3, 0x1c0, RZ, 0xc0, !PT ;  /* 0x000001c003037812 */ /* 0x000fe400078ec0ff */
[----:B------:R-:W-:Y:S02]  /*2280*/  IADD3.X R89, R37, UR10, R89, P0, !PT ;  /* 0x0000000a25597c10 */ /* 0x000fe400087fe459 */
[----:B------:R-:W-:Y:S02]  /*2290*/  LOP3.LUT R15, R3, 0x8, R15, 0xf8, !PT ;  /* 0x00000008030f7812 */ /* 0x000fe400078ef80f */
[----:B------:R-:W-:Y:S02]  /*22a0*/  SHF.R.U32.HI R3, RZ, 0x3, R3 ;  /* 0x00000003ff037819 */ /* 0x000fe40000011603 */
[----:B------:R-:W-:Y:S02]  /*22b0*/  LEA R97, P0, R93, c[0x0][0x1f8], 0x1 ;  /* 0x00007e005d617a11 */ /* 0x000fe400078008ff */
[----:B------:R-:W-:-:S02]  /*22c0*/  LOP3.LUT R15, R15, R3, RZ, 0x3c, !PT ;  /* 0x000000030f0f7212 */ /* 0x000fc400078e3cff */
[----:B-----5:R-:W-:Y:S01]  /*22d0*/  @P3 LEA R20, P1, R234, R5, 0x1 ;  /* 0x00000005ea143211 */ /* 0x020fe200078208ff */
[----:B------:R-:W-:Y:S01]  /*22e0*/  IMAD.SHL.U32 R5, R17, 0x40, RZ ;  /* 0x0000004011057824 */ /* 0x000fe200078e00ff */
[----:B------:R-:W-:Y:S01]  /*22f0*/  LEA.HI.X R93, R93, c[0x0][0x1fc], R89, 0x1, P0 ;  /* 0x00007f005d5d7a11 */ /* 0x000fe200000f0c59 */
[----:B------:R-:W-:Y:S01]  /*2300*/  IMAD R227, R18, 0x200, R15 ;  /* 0x0000020012e37824 */ /* 0x000fe200078e020f */
[----:B------:R-:W-:Y:S01]  /*2310*/  @P3 LEA.HI.X R21, R234, R6, R233, 0x1, P1 ;  /* 0x00000006ea153211 */ /* 0x000fe200008f0ce9 */
[----:B------:R-:W-:Y:S01]  /*2320*/  IMAD.SHL.U32 R6, R18, 0x8, RZ ;  /* 0x0000000812067824 */ /* 0x000fe200078e00ff */
[----:B------:R-:W-:Y:S01]  /*2330*/  LOP3.LUT R5, R5, 0xfffffe00, RZ, 0xc0, !PT ;  /* 0xfffffe0005057812 */ /* 0x000fe200078ec0ff */
[----:B------:R-:W-:Y:S01]  /*2340*/  IMAD.SHL.U32 R227, R227, 0x2, RZ ;  /* 0x00000002e3e37824 */ /* 0x000fe200078e00ff */
[----:B------:R-:W-:Y:S01]  /*2350*/  LOP3.LUT P1, RZ, R2, 0x2, RZ, 0xc0, !PT ;  /* 0x0000000202ff7812 */ /* 0x000fe2000782c0ff */
[----:B------:R4:W-:Y:S01]  /*2360*/  @P3 LDGSTS.E.BYPASS.LTC128B.128 [R229+0x5100], [R20.64], !P5 ;  /* 0x0510000014e53fae */ /* 0x0009e2000e901d74 */
[----:B------:R-:W-:-:S02]  /*2370*/  LOP3.LUT R9, R16, 0x8, R6, 0xf8, !PT ;  /* 0x0000000810097812 */ /* 0x000fc400078ef806 */
[----:B------:R-:W-:Y:S01]  /*2380*/  SHF.R.U32.HI R16, RZ, 0x3, R16 ;  /* 0x00000003ff107819 */ /* 0x000fe20000011610 */
[----:B------:R2:W-:Y:S01]  /*2390*/  @P2 LDGSTS.E.BYPASS.LTC128B.128 [R229+0x5900], [R10.64], !P5 ;  /* 0x059000000ae52fae */ /* 0x0005e2000e901d74 */
[----:B------:R-:W-:Y:S02]  /*23a0*/  SHF.R.S32.HI R6, RZ, 0x5, R168 ;  /* 0x00000005ff067819 */ /* 0x000fe400000114a8 */
[----:B------:R-:W-:Y:S01]  /*23b0*/  LOP3.LUT R3, R9, R16, RZ, 0x3c, !PT ;  /* 0x0000001009037212 */ /* 0x000fe200078e3cff */
[----:B------:R-:W0:Y:S01]  /*23c0*/  LDGDEPBAR ;  /* 0x00000000000079af */ /* 0x000e220000000000 */
[C---:B------:R-:W-:Y:S01]  /*23d0*/  IADD3 R38, R227.reuse, 0x3100, RZ ;  /* 0x00003100e3267810 */ /* 0x040fe20007ffe0ff */
[----:B------:R-:W-:Y:S01]  /*23e0*/  IMAD R228, R6, 0x400, R5 ;  /* 0x0000040006e47824 */ /* 0x000fe200078e0205 */
[----:B------:R-:W-:Y:S01]  /*23f0*/  IADD3 R226, R227, 0x3120, RZ ;  /* 0x00003120e3e27810 */ /* 0x000fe20007ffe0ff */
[----:B------:R-:W3:Y:S01]  /*2400*/  SHFL.IDX PT, R96, R97, RZ, 0x181f ;  /* 0x00181fff61607589 */ /* 0x000ee200000e0000 */
[----:B------:R-:W-:Y:S01]  /*2410*/  @P1 IADD3 R226, R38, -0x20, RZ ;  /* 0xffffffe026e21810 */ /* 0x000fe20007ffe0ff */
[----:B------:R-:W-:Y:S01]  /*2420*/  IMAD.IADD R228, R3, 0x1, R228 ;  /* 0x0000000103e47824 */ /* 0x000fe200078e02e4 */
[C---:B------:R-:W-:Y:S01]  /*2430*/  SHF.L.U64.HI R233, R234.reuse, 0x1, R233 ;  /* 0x00000001eae97819 */ /* 0x040fe200000102e9 */
[----:B------:R-:W5:Y:S01]  /*2440*/  SHFL.IDX PT, R94, R97, 0x1, 0x181f ;  /* 0x00381f00615e7f89 */ /* 0x000f6200000e0000 */
[----:B------:R-:W-:Y:S01]  /*2450*/  ISETP.GE.AND P2, PT, R234, c[0x0][0x1d4], PT ;  /* 0x00007500ea007a0c */ /* 0x000fe20003f46270 */
[----:B------:R-:W-:Y:S01]  /*2460*/  IMAD.SHL.U32 R228, R228, 0x2, RZ ;  /* 0x00000002e4e47824 */ /* 0x000fe200078e00ff */
[----:B------:R-:W-:Y:S01]  /*2470*/  IADD3 R217, R226, 0x800, RZ ;  /* 0x00000800e2d97810 */ /* 0x000fe20007ffe0ff */
[----:B------:R-:W-:Y:S01]  /*2480*/  SHFL.IDX PT, R95, R93, RZ, 0x181f ;  /* 0x00181fff5d5f7589 */ /* 0x000fe200000e0000 */
[----:B------:R-:W-:Y:S01]  /*2490*/  IMAD.SHL.U32 R234, R234, 0x2, RZ ;  /* 0x00000002eaea7824 */ /* 0x000fe200078e00ff */
[----:B------:R-:W-:Y:S01]  /*24a0*/  ISETP.LT.OR P1, PT, R88, 0x1, P2 ;  /* 0x000000015800780c */ /* 0x000fe20001721670 */
[--C-:B------:R-:W-:Y:S01]  /*24b0*/  IMAD R224, R0, 0x2, R228.reuse ;  /* 0x0000000200e07824 */ /* 0x100fe200078e02e4 */
[----:B------:R-:W-:Y:S01]  /*24c0*/  SHFL.IDX PT, R90, R97, 0x3, 0x181f ;  /* 0x00781f00615a7f89 */ /* 0x000fe200000e0000 */
[----:B------:R-:W-:Y:S01]  /*24d0*/  ISETP.LT.OR P3, PT, R88, 0x11, P2 ;  /* 0x000000115800780c */ /* 0x000fe20001761670 */
[----:B------:R-:W-:Y:S01]  /*24e0*/  IMAD R223, R4, 0x2, R228 ;  /* 0x0000000204df7824 */ /* 0x000fe200078e02e4 */
[C---:B------:R-:W-:Y:S01]  /*24f0*/  IADD3 R216, R226.reuse, 0x1000, RZ ;  /* 0x00001000e2d87810 */ /* 0x040fe20007ffe0ff */
[----:B------:R-:W-:Y:S01]  /*2500*/  SHFL.IDX PT, R92, R97, 0x2, 0x181f ;  /* 0x00581f00615c7f89 */ /* 0x000fe200000e0000 */
[----:B------:R-:W-:Y:S01]  /*2510*/  IADD3 R215, R226, 0x1800, RZ ;  /* 0x00001800e2d77810 */ /* 0x000fe20007ffe0ff */
[----:B------:R-:W-:Y:S01]  /*2520*/  IMAD R221, R0, 0x2, R223 ;  /* 0x0000000200dd7824 */ /* 0x000fe200078e02df */
[----:B------:R-:W-:Y:S01]  /*2530*/  IADD3 R214, R226, 0x2000, RZ ;  /* 0x00002000e2d67810 */ /* 0x000fe20007ffe0ff */
[----:B------:R-:W-:-:S04]  /*2540*/  DEPBAR.LE SB0, 0x1 ;  /* 0x000080400000791a */ /* 0x000fc80000000000 */
[----:B------:R-:W-:-:S04]  /*2550*/  DEPBAR.LE SB0, 0x0 ;  /* 0x000080000000791a */ /* 0x000fc80000000000 */
[----:B------:R-:W-:Y:S01]  /*2560*/  BAR.SYNC.DEFER_BLOCKING 0x0 ;  /* 0x0000000000007b1d */ /* 0x000fe20000010000 */
[-C--:B---3--:R-:W-:Y:S02]  /*2570*/  IADD3 R96, P6, R96, R234.reuse, RZ ;  /* 0x000000ea60607210 */ /* 0x088fe40007fde0ff */
[-C--:B-----5:R-:W-:Y:S02]  /*2580*/  IADD3 R94, P0, R94, R234.reuse, RZ ;  /* 0x000000ea5e5e7210 */ /* 0x0a0fe40007f1e0ff */
[----:B------:R-:W-:Y:S01]  /*2590*/  IADD3 R213, R226, 0x2800, RZ ;  /* 0x00002800e2d57810 */ /* 0x000fe20007ffe0ff */
[----:B------:R-:W-:Y:S04]  /*25a0*/  SHFL.IDX PT, R91, R93, 0x3, 0x181f ;  /* 0x00781f005d5b7f89 */ /* 0x000fe800000e0000 */
[----:B------:R-:W-:Y:S04]  /*25b0*/  SHFL.IDX PT, R99, R93, 0x2, 0x181f ;  /* 0x00581f005d637f89 */ /* 0x000fe800000e0000 */
[----:B------:R-:W-:Y:S04]  /*25c0*/  SHFL.IDX PT, R98, R97, 0x4, 0x181f ;  /* 0x00981f0061627f89 */ /* 0x000fe800000e0000 */
[----:B------:R-:W-:Y:S04]  /*25d0*/  SHFL.IDX PT, R89, R93, 0x4, 0x181f ;  /* 0x00981f005d597f89 */ /* 0x000fe800000e0000 */
[----:B------:R-:W-:Y:S04]  /*25e0*/  LDSM.16.M88.4 R28, [R228+0x6100] ;  /* 0x00610000e41c783b */ /* 0x000fe80000000200 */
[----:B------:R-:W-:Y:S04]  /*25f0*/  LDSM.16.M88.4 R32, [R228+0x8100] ;  /* 0x00810000e420783b */ /* 0x000fe80000000200 */
[----:B------:R-:W3:Y:S04]  /*2600*/  LDSM.16.M88.4 R84, [R227+0x5900] ;  /* 0x00590000e354783b */ /* 0x000ee80000000200 */
[----:B------:R-:W5:Y:S04]  /*2610*/  LDSM.16.M88.4 R76, [R227+0x3100] ;  /* 0x00310000e34c783b */ /* 0x000f680000000200 */
[----:B------:R-:W-:Y:S04]  /*2620*/  LDSM.16.M88.4 R68, [R227+0x3900] ;  /* 0x00390000e344783b */ /* 0x000fe80000000200 */
[----:B------:R-:W-:Y:S04]  /*2630*/  LDSM.16.M88.4 R60, [R227+0x4100] ;  /* 0x00410000e33c783b */ /* 0x000fe80000000200 */
[----:B------:R-:W-:Y:S04]  /*2640*/  LDSM.16.M88.4 R52, [R227+0x4900] ;  /* 0x00490000e334783b */ /* 0x000fe80000000200 */
[----:B------:R-:W-:Y:S04]  /*2650*/  LDSM.16.M88.4 R40, [R227+0x5100] ;  /* 0x00510000e328783b */ /* 0x000fe80000000200 */
[----:B------:R-:W-:Y:S04]  /*2660*/  LDSM.16.M88.4 R156, [R226] ;  /* 0x00000000e29c783b */ /* 0x000fe80000000200 */
[----:B------:R-:W-:Y:S04]  /*2670*/  LDSM.16.M88.4 R152, [R226+0x800] ;  /* 0x00080000e298783b */ /* 0x000fe80000000200 */
[----:B------:R-:W-:Y:S04]  /*2680*/  LDSM.16.M88.4 R148, [R226+0x1000] ;  /* 0x00100000e294783b */ /* 0x000fe80000000200 */
[----:B------:R-:W-:Y:S01]  /*2690*/  LDSM.16.M88.4 R144, [R226+0x1800] ;  /* 0x00180000e290783b */ /* 0x000fe20000000200 */
[-C--:B---3--:R-:W-:Y:S03]  /*26a0*/  HMMA.16816.F32 R36, R28, R84.reuse, RZ ;  /* 0x000000541c24723c */ /* 0x088fe600000018ff */
[----:B------:R-:W-:Y:S04]  /*26b0*/  LDSM.16.M88.4 R140, [R226+0x2000] ;  /* 0x00200000e28c783b */ /* 0x000fe80000000200 */
[----:B------:R-:W-:Y:S01]  /*26c0*/  LDSM.16.M88.4 R136, [R226+0x2800] ;  /* 0x00280000e288783b */ /* 0x000fe20000000200 */
[----:B------:R-:W-:Y:S03]  /*26d0*/  HMMA.16816.F32 R116, R32, R84, RZ ;  /* 0x000000542074723c */ /* 0x000fe600000018ff */
[----:B------:R-:W3:Y:S04]  /*26e0*/  SHFL.IDX PT, R84, R93, 0x1, 0x181f ;  /* 0x00381f005d547f89 */ /* 0x000ee800000e0000 */
[----:B------:R-:W1:Y:S01]  /*26f0*/  LDSM.16.M88.4 R112, [R224+0x6100] ;  /* 0x00610000e070783b */ /* 0x000e620000000200 */
[-C--:B-----5:R-:W-:Y:S03]  /*2700*/  HMMA.16816.F32 R80, R28, R76.reuse, RZ ;  /* 0x0000004c1c50723c */ /* 0x0a0fe600000018ff */
[----:B------:R5:W1:Y:S04]  /*2710*/  SHFL.IDX PT, R85, R97, 0x5, 0x181f ;  /* 0x00b81f0061557f89 */ /* 0x000a6800000e0000 */
[----:B------:R-:W-:Y:S01]  /*2720*/  LDSM.16.M88.4 R160, [R224+0x8100] ;  /* 0x00810000e0a0783b */ /* 0x000fe20000000200 */
[C---:B------:R-:W-:Y:S08]  /*2730*/  HMMA.16816.F32 R24, R32.reuse, R76, RZ ;  /* 0x0000004c2018723c */ /* 0x040ff000000018ff */
[----:B------:R-:W-:Y:S01]  /*2740*/  HMMA.16816.F32 R132, R32, R78, RZ ;  /* 0x0000004e2084723c */ /* 0x000fe200000018ff */
[--C-:B-----5:R-:W-:Y:S01]  /*2750*/  IMAD.X R97, R95, 0x1, R233.reuse, P6 ;  /* 0x000000015f617824 */ /* 0x120fe200030e06e9 */
[-C--:B------:R-:W-:Y:S01]  /*2760*/  IADD3 R92, P6, R92, R234.reuse, RZ ;  /* 0x000000ea5c5c7210 */ /* 0x080fe20007fde0ff */
[--C-:B---3--:R-:W-:Y:S01]  /*2770*/  IMAD.X R95, R84, 0x1, R233.reuse, P0 ;  /* 0x00000001545f7824 */ /* 0x108fe200000e06e9 */
[----:B------:R-:W-:Y:S01]  /*2780*/  IADD3 R90, P0, R90, R234, RZ ;  /* 0x000000ea5a5a7210 */ /* 0x000fe20007f1e0ff */
[----:B------:R3:W5:Y:S03]  /*2790*/  SHFL.IDX PT, R84, R93, 0x5, 0x181f ;  /* 0x00b81f005d547f89 */ /* 0x00076600000e0000 */
[----:B------:R-:W-:Y:S01]  /*27a0*/  HMMA.16816.F32 R72, R28, R68, RZ ;  /* 0x000000441c48723c */ /* 0x000fe200000018ff */
[----:B------:R-:W-:Y:S01]  /*27b0*/  IMAD.X R91, R91, 0x1, R233, P0 ;  /* 0x000000015b5b7824 */ /* 0x000fe200000e06e9 */
[----:B------:R-:W-:Y:S01]  /*27c0*/  ISETP.LT.OR P0, PT, R88, 0x21, P2 ;  /* 0x000000215800780c */ /* 0x000fe20001701670 */
[----:B------:R-:W-:Y:S01]  /*27d0*/  @!PT LDS RZ, [RZ] ;  /* 0x00000000fffff984 */ /* 0x000fe20000000800 */
[----:B------:R-:W-:Y:S01]  /*27e0*/  @!PT LDS RZ, [RZ] ;  /* 0x00000000fffff984 */ /* 0x000fe20000000800 */
[----:B------:R1:W-:Y:S01]  /*27f0*/  LDGSTS.E.BYPASS.LTC128B.128 [R229+0x100], [R96.64], !P1 ;  /* 0x0010000060e57fae */ /* 0x0003e2000c901d74 */
[----:B------:R-:W-:Y:S01]  /*2800*/  LOP3.LUT P1, RZ, R2, 0x4, RZ, 0xc0, !PT ;  /* 0x0000000402ff7812 */ /* 0x000fe2000782c0ff */
[----:B------:R-:W-:-:S03]  /*2810*/  IMAD.MOV.U32 R2, RZ, RZ, 0x40 ;  /* 0x00000040ff027424 */ /* 0x000fc600078e00ff */
[----:B----4-:R-:W-:Y:S01]  /*2820*/  HMMA.16816.F32 R20, R32, R68, RZ ;  /* 0x000000442014723c */ /* 0x010fe200000018ff */
[----:B------:R4:W-:Y:S01]  /*2830*/  LDGSTS.E.BYPASS.LTC128B.128 [R229+0x900], [R94.64], !P3 ;  /* 0x009000005ee57fae */ /* 0x0009e2000d901d74 */
[----:B------:R-:W-:Y:S02]  /*2840*/  ISETP.LT.OR P3, PT, R88, 0x41, P2 ;  /* 0x000000415800780c */ /* 0x000fe40001761670 */
[----:B------:R-:W-:-:S04]  /*2850*/  SEL R2, R2, 0xffffffc0, !P1 ;  /* 0xffffffc002027807 */ /* 0x000fc80004800000 */
[----:B------:R-:W-:Y:S01]  /*2860*/  HMMA.16816.F32 R128, R32, R70, RZ ;  /* 0x000000462080723c */ /* 0x000fe200000018ff */
[----:B------:R-:W-:Y:S02]  /*2870*/  IMAD.IADD R222, R227, 0x1, R2 ;  /* 0x00000001e3de7824 */ /* 0x000fe400078e0202 */
[----:B------:R-:W-:Y:S02]  /*2880*/  IMAD.IADD R212, R2, 0x1, R226 ;  /* 0x0000000102d47824 */ /* 0x000fe400078e02e2 */
[----:B---3--:R-:W-:-:S03]  /*2890*/  IMAD.X R93, R99, 0x1, R233, P6 ;  /* 0x00000001635d7824 */ /* 0x008fc600030e06e9 */
[-C--:B------:R-:W-:Y:S02]  /*28a0*/  HMMA.16816.F32 R64, R28, R60.reuse, RZ ;  /* 0x0000003c1c40723c */ /* 0x080fe400000018ff */
[----:B------:R4:W-:Y:S06]  /*28b0*/  LDGSTS.E.BYPASS.LTC128B.128 [R229+0x1100], [R92.64], !P0 ;  /* 0x011000005ce57fae */ /* 0x0009ec000c101d74 */
[C---:B------:R-:W-:Y:S08]  /*28c0*/  HMMA.16816.F32 R16, R32.reuse, R60, RZ ;  /* 0x0000003c2010723c */ /* 0x040ff000000018ff */
[----:B------:R-:W-:Y:S08]  /*28d0*/  HMMA.16816.F32 R124, R32, R62, RZ ;  /* 0x0000003e207c723c */ /* 0x000ff000000018ff */
[-C--:B------:R-:W-:Y:S08]  /*28e0*/  HMMA.16816.F32 R56, R28, R52.reuse, RZ ;  /* 0x000000341c38723c */ /* 0x080ff000000018ff */
[C---:B-1----:R-:W-:Y:S08]  /*28f0*/  HMMA.16816.F32 R12, R32.reuse, R52, RZ ;  /* 0x00000034200c723c */ /* 0x042ff000000018ff */
[----:B------:R-:W-:Y:S08]  /*2900*/  HMMA.16816.F32 R120, R32, R54, RZ ;  /* 0x000000362078723c */ /* 0x000ff000000018ff */
[-C--:B------:R-:W-:Y:S08]  /*2910*/  HMMA.16816.F32 R48, R28, R40.reuse, RZ ;  /* 0x000000281c30723c */ /* 0x080ff000000018ff */
[C---:B--2---:R-:W-:Y:S08]  /*2920*/  HMMA.16816.F32 R8, R32.reuse, R40, RZ ;  /* 0x000000282008723c */ /* 0x044ff000000018ff */
[----:B------:R-:W-:Y:S08]  /*2930*/  HMMA.16816.F32 R44, R32, R42, RZ ;  /* 0x0000002a202c723c */ /* 0x000ff000000018ff */
[C---:B------:R-:W-:Y:S08]  /*2940*/  HMMA.16816.F32 R76, R28.reuse, R78, RZ ;  /* 0x0000004e1c4c723c */ /* 0x040ff000000018ff */
[C---:B------:R-:W-:Y:S08]  /*2950*/  HMMA.16816.F32 R68, R28.reuse, R70, RZ ;  /* 0x000000461c44723c */ /* 0x040ff000000018ff */
[C---:B------:R-:W-:Y:S08]  /*2960*/  HMMA.16816.F32 R60, R28.reuse, R62, RZ ;  /* 0x0000003e1c3c723c */ /* 0x040ff000000018ff */
[C---:B------:R-:W-:Y:S08]  /*2970*/  HMMA.16816.F32 R52, R28.reuse, R54, RZ ;  /* 0x000000361c34723c */ /* 0x040ff000000018ff */
[C---:B------:R-:W-:Y:S08]  /*2980*/  HMMA.16816.F32 R40, R28.reuse, R42, RZ ;  /* 0x0000002a1c28723c */ /* 0x040ff000000018ff */
[-C--:B------:R-:W-:Y:S08]  /*2990*/  HMMA.16816.F32 R28, R28, R86.reuse, RZ ;  /* 0x000000561c1c723c */ /* 0x080ff000000018ff */
[----:B------:R-:W-:Y:S07]  /*29a0*/  HMMA.16816.F32 R32, R32, R86, RZ ;  /* 0x000000562020723c */ /* 0x000fee00000018ff */
[----:B------:R-:W-:Y:S01]  /*29b0*/  IADD3 R86, P6, R98, R234, RZ ;  /* 0x000000ea62567210 */ /* 0x000fe20007fde0ff */
[----:B------:R-:W-:Y:S04]  /*29c0*/  HMMA.16816.F32 R80, R112, R156, R80 ;  /* 0x0000009c7050723c */ /* 0x000fe80000001850 */
[----:B------:R-:W-:Y:S01]  /*29d0*/  IMAD.X R87, R89, 0x1, R233, P6 ;  /* 0x0000000159577824 */ /* 0x000fe200030e06e9 */
[----:B------:R-:W-:-:S02]  /*29e0*/  ISETP.LT.OR P6, PT, R88, 0x31, P2 ;  /* 0x000000315800780c */ /* 0x000fc400017c1670 */
[----:B------:R-:W-:Y:S01]  /*29f0*/  ISETP.LT.OR P2, PT, R88, 0x51, P2 ;  /* 0x000000515800780c */ /* 0x000fe20001741670 */
[----:B------:R-:W-:Y:S01]  /*2a00*/  HMMA.16816.F32 R72, R112, R152, R72 ;  /* 0x000000987048723c */ /* 0x000fe20000001848 */
[----:B------:R-:W-:-:S05]  /*2a10*/  IADD3 R88, P0, R85, R234, RZ ;  /* 0x000000ea55587210 */ /* 0x000fca0007f1e0ff */
[----:B-----5:R-:W-:Y:S01]  /*2a20*/  IMAD.X R89, R84, 0x1, R233, P0 ;  /* 0x0000000154597824 */ /* 0x020fe200000e06e9 */
[----:B------:R-:W-:Y:S01]  /*2a30*/  PLOP3.LUT P0, PT, PT, PT, UP0, 0x80, 0x0 ;  /* 0x000000000000781c */ /* 0x000fe20003f0f008 */
[C---:B------:R-:W-:Y:S02]  /*2a40*/  HMMA.16816.F32 R64, R112.reuse, R148, R64 ;  /* 0x000000947040723c */ /* 0x040fe40000001840 */
[----:B------:R1:W-:Y:S04]  /*2a50*/  LDGSTS.E.BYPASS.LTC128B.128 [R229+0x1900], [R90.64], !P6 ;  /* 0x019000005ae57fae */ /* 0x0003e8000f101d74 */
[----:B------:R2:W-:Y:S01]  /*2a60*/  LDGSTS.E.BYPASS.LTC128B.128 [R229+0x2100], [R86.64], !P3 ;  /* 0x0210000056e57fae */ /* 0x0005e2000d901d74 */
[----:B------:R-:W-:Y:S01]  /*2a70*/  ISETP.GT.AND P3, PT, R232, 0x5f, PT ;  /* 0x0000005fe800780c */ /* 0x000fe20003f64270 */
[C---:B------:R-:W-:Y:S02]  /*2a80*/  HMMA.16816.F32 R56, R112.reuse, R144, R56 ;  /* 0x000000907038723c */ /* 0x040fe40000001838 */
[----:B------:R1:W-:Y:S04]  /*2a90*/  LDGSTS.E.BYPASS.LTC128B.128 [R229+0x2900], [R88.64], !P2 ;  /* 0x0290000058e57fae */ /* 0x0003e8000d101d74 */
[----:B------:R-:W-:Y:S02]  /*2aa0*/  LDSM.16.M88.4 R108, [R223+0x8100] ;  /* 0x00810000df6c783b */ /* 0x000fe40000000200 */
[C---:B------:R-:W-:Y:S02]  /*2ab0*/  HMMA.16816.F32 R48, R112.reuse, R140, R48 ;  /* 0x0000008c7030723c */ /* 0x040fe40000001830 */
[----:B------:R-:W3:Y:S04]  /*2ac0*/  LDSM.16.M88.4 R104, [R222+0x3100] ;  /* 0x00310000de68783b */ /* 0x000ee80000000200 */
[----:B------:R-:W5:Y:S02]  /*2ad0*/  LDSM.16.M88.4 R100, [R222+0x3900] ;  /* 0x00390000de64783b */ /* 0x000f640000000200 */
[C---:B------:R-:W-:Y:S02]  /*2ae0*/  HMMA.16816.F32 R36, R112.reuse, R136, R36 ;  /* 0x000000887024723c */ /* 0x040fe40000001824 */
[----:B------:R-:W3:Y:S04]  /*2af0*/  LDSM.16.M88.4 R96, [R222+0x4100] ;  /* 0x00410000de60783b */ /* 0x000ee80000000200 */
[----:B----4-:R-:W4:Y:S02]  /*2b00*/  LDSM.16.M88.4 R92, [R222+0x4900] ;  /* 0x00490000de5c783b */ /* 0x010f240000000200 */
[C---:B------:R-:W-:Y:S02]  /*2b10*/  HMMA.16816.F32 R76, R112.reuse, R158, R76 ;  /* 0x0000009e704c723c */ /* 0x040fe4000000184c */
[----:B--2---:R-:W-:Y:S04]  /*2b20*/  LDSM.16.M88.4 R84, [R222+0x5900] ;  /* 0x00590000de54783b */ /* 0x004fe80000000200 */
[----:B-1----:R-:W1:Y:S02]  /*2b30*/  LDSM.16.M88.4 R88, [R222+0x5100] ;  /* 0x00510000de58783b */ /* 0x002e640000000200 */
[C---:B------:R-:W-:Y:S02]  /*2b40*/  HMMA.16816.F32 R68, R112.reuse, R154, R68 ;  /* 0x0000009a7044723c */ /* 0x040fe40000001844 */
[----:B------:R-:W-:Y:S04]  /*2b50*/  LDSM.16.M88.4 R164, [R221+0x6100] ;  /* 0x00610000dda4783b */ /* 0x000fe80000000200 */
[----:B------:R-:W0:Y:S02]  /*2b60*/  LDGDEPBAR ;  /* 0x00000000000079af */ /* 0x000e240000000000 */
[C---:B------:R-:W-:Y:S08]  /*2b70*/  HMMA.16816.F32 R60, R112.reuse, R150, R60 ;  /* 0x00000096703c723c */ /* 0x040ff0000000183c */
[C---:B------:R-:W-:Y:S08]  /*2b80*/  HMMA.16816.F32 R52, R112.reuse, R146, R52 ;  /* 0x000000927034723c */ /* 0x040ff00000001834 */
[C---:B------:R-:W-:Y:S08]  /*2b90*/  HMMA.16816.F32 R40, R112.reuse, R142, R40 ;  /* 0x0000008e7028723c */ /* 0x040ff00000001828 */
[----:B------:R-:W-:Y:S01]  /*2ba0*/  HMMA.16816.F32 R28, R112, R138, R28 ;  /* 0x0000008a701c723c */ /* 0x000fe2000000181c */
[----:B------:R-:W2:Y:S07]  /*2bb0*/  LDSM.16.M88.4 R112, [R223+0x6100] ;  /* 0x00610000df70783b */ /* 0x000eae0000000200 */
        /* <DEDUP_REMOVED lines=17> */
[----:B------:R-:W1:Y:S04]  /*2cd0*/  LDSM.16.M88.4 R160, [R221+0x8100] ;  /* 0x00810000dda0783b */ /* 0x000e680000000200 */
[----:B------:R-:W2:Y:S01]  /*2ce0*/  LDSM.16.M88.4 R136, [R212+0x2800] ;  /* 0x00280000d488783b */ /* 0x000ea20000000200 */
[----:B------:R-:W-:-:S04]  /*2cf0*/  DEPBAR.LE SB0, 0x0 ;  /* 0x000080000000791a */ /* 0x000fc80000000000 */
[C---:B---3--:R-:W-:Y:S08]  /*2d00*/  HMMA.16816.F32 R24, R108.reuse, R104, R24 ;  /* 0x000000686c18723c */ /* 0x048ff00000001818 */
[C---:B-----5:R-:W-:Y:S08]  /*2d10*/  HMMA.16816.F32 R20, R108.reuse, R100, R20 ;  /* 0x000000646c14723c */ /* 0x060ff00000001814 */
[C---:B------:R-:W-:Y:S08]  /*2d20*/  HMMA.16816.F32 R16, R108.reuse, R96, R16 ;  /* 0x000000606c10723c */ /* 0x040ff00000001810 */
[C---:B----4-:R-:W-:Y:S08]  /*2d30*/  HMMA.16816.F32 R12, R108.reuse, R92, R12 ;  /* 0x0000005c6c0c723c */ /* 0x050ff0000000180c */
[C---:B-1----:R-:W-:Y:S08]  /*2d40*/  HMMA.16816.F32 R8, R108.reuse, R88, R8 ;  /* 0x000000586c08723c */ /* 0x042ff00000001808 */
[C---:B------:R-:W-:Y:S08]  /*2d50*/  HMMA.16816.F32 R116, R108.reuse, R84, R116 ;  /* 0x000000546c74723c */ /* 0x040ff00000001874 */
[C---:B------:R-:W-:Y:S08]  /*2d60*/  HMMA.16816.F32 R132, R108.reuse, R106, R132 ;  /* 0x0000006a6c84723c */ /* 0x040ff00000001884 */
[C---:B------:R-:W-:Y:S08]  /*2d70*/  HMMA.16816.F32 R128, R108.reuse, R102, R128 ;  /* 0x000000666c80723c */ /* 0x040ff00000001880 */
[C---:B------:R-:W-:Y:S08]  /*2d80*/  HMMA.16816.F32 R124, R108.reuse, R98, R124 ;  /* 0x000000626c7c723c */ /* 0x040ff0000000187c */
[C---:B------:R-:W-:Y:S08]  /*2d90*/  HMMA.16816.F32 R120, R108.reuse, R94, R120 ;  /* 0x0000005e6c78723c */ /* 0x040ff00000001878 */
[C---:B------:R-:W-:Y:S08]  /*2da0*/  HMMA.16816.F32 R44, R108.reuse, R90, R44 ;  /* 0x0000005a6c2c723c */ /* 0x040ff0000000182c */
[----:B------:R-:W-:Y:S08]  /*2db0*/  HMMA.16816.F32 R32, R108, R86, R32 ;  /* 0x000000566c20723c */ /* 0x000ff00000001820 */
[C---:B--2---:R-:W-:Y:S08]  /*2dc0*/  HMMA.16816.F32 R80, R112.reuse, R104, R80 ;  /* 0x000000687050723c */ /* 0x044ff00000001850 */
        /* <DEDUP_REMOVED lines=48> */
[----:B------:R-:W2:Y:S01]  /*30d0*/  @!P3 LDG.E R230, [R84.64] ;  /* 0x0000003454e6b981 */ /* 0x000ea2000c1e1900 */
[----:B------:R-:W-:-:S04]  /*30e0*/  IMAD.MOV R2, RZ, RZ, -R2 ;  /* 0x000000ffff027224 */ /* 0x000fc800078e0a02 */
[----:B------:R-:W-:-:S04]  /*30f0*/  IMAD R231, R2, c[0x0][0x2b8], R231 ;  /* 0x0000ae0002e77a24 */ /* 0x000fc800078e02e7 */
[----:B------:R-:W-:Y:S01]  /*3100*/  IMAD.WIDE.U32 R86, R231, c[0x0][0x1e0], RZ ;  /* 0x00007800e7567a25 */ /* 0x000fe200078e00ff */
[----:B------:R-:W-:-:S05]  /*3110*/  SHF.R.S32.HI R2, RZ, 0x1f, R231 ;  /* 0x0000001fff027819 */ /* 0x000fca00000114e7 */
[----:B------:R-:W-:-:S04]  /*3120*/  IMAD R2, R2, c[0x0][0x1e0], RZ ;  /* 0x0000780002027a24 */ /* 0x000fc800078e02ff */
[----:B------:R-:W-:-:S04]  /*3130*/  IMAD R2, R231, c[0x0][0x1e4], R2 ;  /* 0x00007900e7027a24 */ /* 0x000fc800078e0202 */
        /* <DEDUP_REMOVED lines=11> */
[----:B------:R-:W3:Y:S04]  /*31f0*/  SHFL.IDX PT, R91, R98, 0x1, 0x181f ;  /* 0x00381f00625b7f89 */ /* 0x000ee800000e0000 */
[----:B------:R-:W-:Y:S04]  /*3200*/  SHFL.IDX PT, R89, R98, 0x2, 0x181f ;  /* 0x00581f0062597f89 */ /* 0x000fe800000e0000 */
[----:B------:R-:W4:Y:S04]  /*3210*/  SHFL.IDX PT, R92, R2, 0x1, 0x181f ;  /* 0x00381f00025c7f89 */ /* 0x000f2800000e0000 */
[----:B------:R-:W5:Y:S04]  /*3220*/  SHFL.IDX PT, R87, R98, 0x3, 0x181f ;  /* 0x00781f0062577f89 */ /* 0x000f6800000e0000 */
[----:B------:R-:W5:Y:S01]  /*3230*/  SHFL.IDX PT, R85, R98, 0x4, 0x181f ;  /* 0x00981f0062557f89 */ /* 0x000f6200000e0000 */
[----:B-1----:R-:W-:-:S03]  /*3240*/  IADD3 R96, P0, R93, R234, RZ ;  /* 0x000000ea5d607210 */ /* 0x002fc60007f1e0ff */
[----:B------:R1:W1:Y:S02]  /*3250*/  SHFL.IDX PT, R84, R98, 0x5, 0x181f ;  /* 0x00b81f0062547f89 */ /* 0x00026400000e0000 */
[----:B--2---:R-:W-:Y:S02]  /*3260*/  IMAD.X R97, R94, 0x1, R233, P0 ;  /* 0x000000015e617824 */ /* 0x004fe400000e06e9 */
[----:B------:R-:W-:Y:S01]  /*3270*/  SHFL.IDX PT, R90, R2, 0x2, 0x181f ;  /* 0x00581f00025a7f89 */ /* 0x000fe200000e0000 */
[----:B---3--:R-:W-:-:S03]  /*3280*/  IADD3 R94, P0, R91, R234, RZ ;  /* 0x000000ea5b5e7210 */ /* 0x008fc60007f1e0ff */
[----:B------:R-:W2:Y:S04]  /*3290*/  SHFL.IDX PT, R88, R2, 0x3, 0x181f ;  /* 0x00781f0002587f89 */ /* 0x000ea800000e0000 */
[----:B------:R-:W3:Y:S01]  /*32a0*/  SHFL.IDX PT, R86, R2, 0x4, 0x181f ;  /* 0x00981f0002567f89 */ /* 0x000ee200000e0000 */
[----:B----4-:R-:W-:-:S03]  /*32b0*/  IMAD.X R95, R92, 0x1, R233, P0 ;  /* 0x000000015c5f7824 */ /* 0x010fc600000e06e9 */
[----:B------:R-:W4:Y:S01]  /*32c0*/  SHFL.IDX PT, R2, R2, 0x5, 0x181f ;  /* 0x00b81f0002027f89 */ /* 0x000f2200000e0000 */
[----:B-----5:R-:W-:-:S03]  /*32d0*/  IADD3 R92, P2, R87, R234, RZ ;  /* 0x000000ea575c7210 */ /* 0x020fc60007f5e0ff */
[----:B------:R5:W-:Y:S01]  /*32e0*/  LDGSTS.E.BYPASS.LTC128B.128 [R229+0x3100], [R96.64], !P5 ;  /* 0x0310000060e57fae */ /* 0x000be2000e901d74 */
[----:B-1----:R-:W-:-:S03]  /*32f0*/  IADD3 R98, P1, R85, R234, RZ ;  /* 0x000000ea55627210 */ /* 0x002fc60007f3e0ff */
[----:B------:R1:W-:Y:S01]  /*3300*/  LDGSTS.E.BYPASS.LTC128B.128 [R229+0x3900], [R94.64], !P5 ;  /* 0x039000005ee57fae */ /* 0x0003e2000e901d74 */
[-C--:B------:R-:W-:Y:S01]  /*3310*/  IADD3 R84, P0, R84, R234.reuse, RZ ;  /* 0x000000ea54547210 */ /* 0x080fe20007f1e0ff */
[--C-:B--2---:R-:W-:Y:S02]  /*3320*/  IMAD.X R93, R88, 0x1, R233.reuse, P2 ;  /* 0x00000001585d7824 */ /* 0x104fe400010e06e9 */
[--C-:B---3--:R-:W-:Y:S02]  /*3330*/  IMAD.X R99, R86, 0x1, R233.reuse, P1 ;  /* 0x0000000156637824 */ /* 0x108fe400008e06e9 */
[----:B----4-:R-:W-:Y:S01]  /*3340*/  IMAD.X R85, R2, 0x1, R233, P0 ;  /* 0x0000000102557824 */ /* 0x010fe200000e06e9 */
[----:B-----5:R-:W-:-:S05]  /*3350*/  IADD3 R96, P6, R89, R234, RZ ;  /* 0x000000ea59607210 */ /* 0x020fca0007fde0ff */
[----:B------:R-:W-:-:S05]  /*3360*/  IMAD.X R97, R90, 0x1, R233, P6 ;  /* 0x000000015a617824 */ /* 0x000fca00030e06e9 */
[----:B------:R1:W-:Y:S04]  /*3370*/  LDGSTS.E.BYPASS.LTC128B.128 [R229+0x4100], [R96.64], !P5 ;  /* 0x0410000060e57fae */ /* 0x0003e8000e901d74 */
[----:B------:R1:W-:Y:S04]  /*3380*/  LDGSTS.E.BYPASS.LTC128B.128 [R229+0x4900], [R92.64], !P5 ;  /* 0x049000005ce57fae */ /* 0x0003e8000e901d74 */
[----:B------:R1:W-:Y:S04]  /*3390*/  LDGSTS.E.BYPASS.LTC128B.128 [R229+0x5100], [R98.64], !P5 ;  /* 0x0510000062e57fae */ /* 0x0003e8000e901d74 */
[----:B------:R1:W-:Y:S02]  /*33a0*/  LDGSTS.E.BYPASS.LTC128B.128 [R229+0x5900], [R84.64], !P5 ;  /* 0x0590000054e57fae */ /* 0x0003e4000e901d74 */
.L_x_252:
[----:B------:R-:W-:Y:S01]  /*33b0*/  LOP3.LUT R2, R168, 0xffffffe0, RZ, 0xc0, !PT ;  /* 0xffffffe0a8027812 */ /* 0x000fe200078ec0ff */
[----:B------:R-:W-:Y:S01]  /*33c0*/  UISETP.NE.AND UP1, UPT, UR35, URZ, UPT ;  /* 0x0000003f2300728c */ /* 0x000fe2000bf25270 */
[----:B-1----:R-:W-:Y:S01]  /*33d0*/  LEA.HI R85, R169, R7, RZ, 0x2 ;  /* 0x00000007a9557211 */ /* 0x002fe200078f10ff */
[----:B------:R-:W-:Y:S01]  /*33e0*/  UISETP.NE.AND UP0, UPT, UR34, URZ, UPT ;  /* 0x0000003f2200728c */ /* 0x000fe2000bf05270 */
[----:B------:R-:W-:Y:S01]  /*33f0*/  SHF.R.S32.HI R87, RZ, 0x1f, R6 ;  /* 0x0000001fff577819 */ /* 0x000fe20000011406 */
[----:B------:R-:W-:Y:S01]  /*3400*/  IMAD.IADD R2, R7, 0x1, -R2 ;  /* 0x0000000107027824 */ /* 0x000fe200078e0a02 */
[----:B------:R-:W-:Y:S01]  /*3410*/  LOP3.LUT R85, R85, 0xfffffffc, RZ, 0xc0, !PT ;  /* 0xfffffffc55557812 */ /* 0x000fe200078ec0ff */
[----:B------:R-:W-:Y:S01]  /*3420*/  ULDC UR12, c[0x0][0x324] ;  /* 0x0000c900000c7ab9 */ /* 0x000fe20000000800 */
[----:B------:R-:W-:Y:S01]  /*3430*/  LEA.HI R87, R87, R6, RZ, 0x2 ;  /* 0x0000000657577211 */ /* 0x000fe200078f10ff */
[----:B------:R-:W-:Y:S01]  /*3440*/  ULOP3.LUT UR12, URZ, UR12, URZ, 0x33, !UPT ;  /* 0x0000000c3f0c7292 */ /* 0x000fe2000f8e333f */
[----:B------:R-:W-:Y:S01]  /*3450*/  SHF.R.S32.HI R84, RZ, 0x1f, R2 ;  /* 0x0000001fff547819 */ /* 0x000fe20000011402 */
[----:B------:R-:W-:Y:S01]  /*3460*/  IMAD.IADD R85, R7, 0x1, -R85 ;  /* 0x0000000107557824 */ /* 0x000fe200078e0a55 */
[----:B------:R-:W-:Y:S01]  /*3470*/  LOP3.LUT R87, R87, 0xffffffc, RZ, 0xc0, !PT ;  /* 0x0ffffffc57577812 */ /* 0x000fe200078ec0ff */
[----:B------:R-:W-:Y:S01]  /*3480*/  IMAD.U32 R89, RZ, RZ, UR36 ;  /* 0x00000024ff597e24 */ /* 0x000fe2000f8e00ff */
[----:B------:R-:W-:Y:S01]  /*3490*/  LEA.HI R7, R84, R2, RZ, 0x2 ;  /* 0x0000000254077211 */ /* 0x000fe200078f10ff */
[----:B------:R-:W0:Y:S01]  /*34a0*/  LDGDEPBAR ;  /* 0x00000000000079af */ /* 0x000e220000000000 */
[----:B------:R-:W-:Y:S01]  /*34b0*/  LEA.HI R84, R85, R85, RZ, 0x1 ;  /* 0x0000005555547211 */ /* 0x000fe200078f08ff */
[----:B------:R-:W-:Y:S01]  /*34c0*/  IMAD.IADD R87, R6, 0x1, -R87 ;  /* 0x0000000106577824 */ /* 0x000fe200078e0a57 */
[----:B------:R-:W-:Y:S01]  /*34d0*/  LEA.HI.SX32 R6, R7, UR13, 0x1e ;  /* 0x0000000d07067c11 */ /* 0x000fe2000f8ff2ff */
[----:B------:R-:W-:Y:S01]  /*34e0*/  IMAD.IADD R5, R5, 0x1, R3 ;  /* 0x0000000105057824 */ /* 0x000fe200078e0203 */
[----:B------:R-:W-:Y:S01]  /*34f0*/  PLOP3.LUT P1, PT, PT, PT, UP1, 0x80, 0x0 ;  /* 0x000000000000781c */ /* 0x000fe20003f2f018 */
[C---:B------:R-:W-:Y:S01]  /*3500*/  IMAD.SHL.U32 R86, R84.reuse, 0x20, RZ ;  /* 0x0000002054567824 */ /* 0x040fe200078e00ff */
[----:B------:R-:W-:Y:S01]  /*3510*/  LOP3.LUT R84, R84, 0x1ffffffe, RZ, 0xc0, !PT ;  /* 0x1ffffffe54547812 */ /* 0x000fe200078ec0ff */
[----:B------:R-:W-:Y:S01]  /*3520*/  IMAD R6, R87, 0x10, R6 ;  /* 0x0000001057067824 */ /* 0x000fe200078e0206 */
[----:B------:R-:W-:-:S02]  /*3530*/  PLOP3.LUT P0, PT, PT, PT, UP1, 0x80, 0x0 ;  /* 0x000000000000781c */ /* 0x000fc40003f0f018 */
        /* <DEDUP_REMOVED lines=8> */
[----:B------:R-:W-:Y:S01]  /*35c0*/  IMAD.MOV.U32 R92, RZ, RZ, R235 ;  /* 0x000000ffff5c7224 */ /* 0x000fe200078e00eb */
[----:B------:R-:W-:Y:S01]  /*35d0*/  @P0 SHF.R.U32.HI R92, RZ, c[0x0][0x2cc], R6 ;  /* 0x0000b300ff5c0a19 */ /* 0x000fe20000011606 */
[----:B------:R-:W-:Y:S01]  /*35e0*/  IMAD.SHL.U32 R236, R236, 0x2, RZ ;  /* 0x00000002ecec7824 */ /* 0x000fe200078e00ff */
[----:B------:R-:W-:-:S03]  /*35f0*/  PLOP3.LUT P0, PT, PT, PT, UP0, 0x40, 0x0 ;  /* 0x000000000000781c */ /* 0x000fc60003f0e808 */
[----:B------:R-:W1:Y:S01]  /*3600*/  SHFL.IDX PT, R6, R92, RZ, 0x1c1f ;  /* 0x001c1fff5c067589 */ /* 0x000e6200000e0000 */
[C---:B------:R-:W-:Y:S02]  /*3610*/  IADD3 R2, -R236.reuse, 0x1, R2 ;  /* 0x00000001ec027810 */ /* 0x040fe40007ffe102 */
[----:B------:R-:W-:Y:S02]  /*3620*/  IADD3 R89, -R236, UR8, R89 ;  /* 0x00000008ec597c10 */ /* 0x000fe4000fffe159 */
[----:B------:R-:W-:Y:S02]  /*3630*/  IADD3 R88, R2, -UR15, RZ ;  /* 0x8000000f02587c10 */ /* 0x000fe4000fffe0ff */
        /* <DEDUP_REMOVED lines=9> */
[----:B------:R-:W-:-:S04]  /*36d0*/  IADD3 R6, -R3, UR8, R6 ;  /* 0x0000000803067c10 */ /* 0x000fc8000fffe106 */
        /* <DEDUP_REMOVED lines=9> */
.L_x_255:
[----:B------:R-:W-:-:S04]  /*3770*/  MOV R3, c[0x0][0x32c] ;  /* 0x0000cb0000037a02 */ /* 0x000fc80000000f00 */
[----:B------:R-:W-:-:S13]  /*3780*/  ISETP.NE.AND P0, PT, R3, 0x1, PT ;  /* 0x000000010300780c */ /* 0x000fda0003f05270 */
[----:B------:R-:W-:-:S05]  /*3790*/  @P0 IMAD.HI.U32 R3, R6, c[0x0][0x330], RZ ;  /* 0x0000cc0006030a27 */ /* 0x000fca00078e00ff */
[----:B------:R-:W-:Y:S02]  /*37a0*/  @P0 SHF.R.U32.HI R6, RZ, c[0x0][0x334], R3 ;  /* 0x0000cd00ff060a19 */ /* 0x000fe40000011603 */
.L_x_256:
[----:B------:R-:W-:Y:S05]  /*37b0*/  BSYNC B0 ;  /* 0x0000000000007941 */ /* 0x000fea0003800000 */
.L_x_254:
[----:B------:R-:W-:-:S05]  /*37c0*/  IMAD R6, R6, c[0x0][0x32c], R2 ;  /* 0x0000cb0006067a24 */ /* 0x000fca00078e0202 */
[----:B------:R-:W-:Y:S02]  /*37d0*/  IADD3 R3, R6, c[0x0][0x32c], RZ ;  /* 0x0000cb0006037a10 */ /* 0x000fe40007ffe0ff */
[----:B------:R-:W-:Y:S02]  /*37e0*/  IMNMX R93, R93, R6, !PT ;  /* 0x000000065d5d7217 */ /* 0x000fe40007800200 */
[----:B------:R-:W-:Y:S02]  /*37f0*/  IMNMX R95, R95, R3, PT ;  /* 0x000000035f5f7217 */ /* 0x000fe40003800200 */
.L_x_253:
[----:B------:R-:W1:Y:S01]  /*3800*/  SHFL.IDX PT, R6, R92, 0x1, 0x1c1f ;  /* 0x003c1f005c067f89 */ /* 0x000e6200000e0000 */
[----:B------:R-:W-:-:S06]  /*3810*/  UISETP.NE.AND UP0, UPT, UR34, URZ, UPT ;  /* 0x0000003f2200728c */ /* 0x000fcc000bf05270 */
[----:B------:R-:W-:Y:S01]  /*3820*/  PLOP3.LUT P0, PT, PT, PT, UP0, 0x40, 0x0 ;  /* 0x000000000000781c */ /* 0x000fe20003f0e808 */
[--C-:B-1----:R-:W-:Y:S02]  /*3830*/  IMAD.IADD R91, R90, 0x1, R6.reuse ;  /* 0x000000015a5b7824 */ /* 0x102fe400078e0206 */
[----:B------:R-:W-:-:S03]  /*3840*/  IMAD.IADD R3, R88, 0x1, R6 ;  /* 0x0000000158037824 */ /* 0x000fc600078e0206 */
[----:B------:R-:W-:-:S07]  /*3850*/  IMNMX R91, R91, R89, PT ;  /* 0x000000595b5b7217 */ /* 0x000fce0003800200 */
        /* <DEDUP_REMOVED lines=13> */
.L_x_259:
[----:B------:R-:W-:-:S04]  /*3930*/  MOV R6, c[0x0][0x32c] ;  /* 0x0000cb0000067a02 */ /* 0x000fc80000000f00 */
[----:B------:R-:W-:-:S13]  /*3940*/  ISETP.NE.AND P0, PT, R6, 0x1, PT ;  /* 0x000000010600780c */ /* 0x000fda0003f05270 */
[----:B------:R-:W-:-:S05]  /*3950*/  @P0 IMAD.HI.U32 R6, R7, c[0x0][0x330], RZ ;  /* 0x0000cc0007060a27 */ /* 0x000fca00078e00ff */
[----:B------:R-:W-:Y:S02]  /*3960*/  @P0 SHF.R.U32.HI R7, RZ, c[0x0][0x334], R6 ;  /* 0x0000cd00ff070a19 */ /* 0x000fe40000011606 */
.L_x_260:
[----:B------:R-:W-:Y:S05]  /*3970*/  BSYNC B0 ;  /* 0x0000000000007941 */ /* 0x000fea0003800000 */
.L_x_258:
[----:B------:R-:W-:-:S05]  /*3980*/  IMAD R7, R7, c[0x0][0x32c], R2 ;  /* 0x0000cb0007077a24 */ /* 0x000fca00078e0202 */
[----:B------:R-:W-:Y:S02]  /*3990*/  IADD3 R6, R7, c[0x0][0x32c], RZ ;  /* 0x0000cb0007067a10 */ /* 0x000fe40007ffe0ff */
[----:B------:R-:W-:Y:S02]  /*39a0*/  IMNMX R3, R3, R7, !PT ;  /* 0x0000000703037217 */ /* 0x000fe40007800200 */
[----:B------:R-:W-:Y:S02]  /*39b0*/  IMNMX R91, R91, R6, PT ;  /* 0x000000065b5b7217 */ /* 0x000fe40003800200 */
.L_x_257:
        /* <DEDUP_REMOVED lines=8> */
[C---:B------:R-:W-:Y:S01]  /*3a40*/  ISETP.GT.AND P0, PT, R93.reuse, RZ, P0 ;  /* 0x000000ff5d00720c */ /* 0x040fe20000704270 */
[----:B------:R-:W-:Y:S01]  /*3a50*/  UP2UR UR29, UPR, URZ, 0x1 ;  /* 0x000000013f1d7883 */ /* 0x000fe20008000000 */
[----:B------:R-:W-:Y:S01]  /*3a60*/  ISETP.GT.AND P6, PT, R93, 0x1, P6 ;  /* 0x000000015d00780c */ /* 0x000fe200037c4270 */
[----:B------:R-:W-:Y:S01]  /*3a70*/  UISETP.GE.AND UP1, UPT, UR36, 0xa, UPT ;  /* 0x0000000a2400788c */ /* 0x000fe2000bf26270 */
[C---:B------:R-:W-:Y:S01]  /*3a80*/  ISETP.LT.OR P0, PT, R95.reuse, 0x1, P0 ;  /* 0x000000015f00780c */ /* 0x040fe20000701670 */
[----:B------:R-:W-:Y:S01]  /*3a90*/  UP2UR UR32, UPR, URZ, 0x8 ;  /* 0x000000083f207883 */ /* 0x000fe20008000000 */
[----:B------:R-:W-:Y:S01]  /*3aa0*/  PLOP3.LUT P2, PT, PT, PT, UP2, 0x40, 0x0 ;  /* 0x000000000000781c */ /* 0x000fe20003f4e828 */
[----:B------:R-:W-:Y:S01]  /*3ab0*/  UISETP.GE.AND UP3, UPT, UR36, 0x51, UPT ;  /* 0x000000512400788c */ /* 0x000fe2000bf66270 */
[----:B------:R-:W-:Y:S01]  /*3ac0*/  FSEL R87, R80, -INF , !P0 ;  /* 0xff80000050577808 */ /* 0x000fe20004000000 */
[----:B------:R-:W-:Y:S01]  /*3ad0*/  UISETP.GE.AND UP6, UPT, UR36, 0x42, UPT ;  /* 0x000000422400788c */ /* 0x000fe2000bfc6270 */
[----:B------:R-:W-:Y:S01]  /*3ae0*/  PLOP3.LUT P0, PT, PT, PT, UP0, 0x40, 0x0 ;  /* 0x000000000000781c */ /* 0x000fe20003f0e808 */
[----:B------:R-:W-:Y:S01]  /*3af0*/  UISETP.GE.AND UP0, UPT, UR36, 0x12, UPT ;  /* 0x000000122400788c */ /* 0x000fe2000bf06270 */
[----:B------:R-:W-:Y:S01]  /*3b00*/  ISETP.LT.OR P6, PT, R95, 0x2, P6 ;  /* 0x000000025f00780c */ /* 0x000fe200037c1670 */
[----:B------:R-:W-:Y:S01]  /*3b10*/  UISETP.GE.AND UP5, UPT, UR36, 0x49, UPT ;  /* 0x000000492400788c */ /* 0x000fe2000bfa6270 */
[----:B------:R-:W-:Y:S01]  /*3b20*/  ISETP.GT.AND P2, PT, R93, 0x8, P2 ;  /* 0x000000085d00780c */ /* 0x000fe20001744270 */
[----:B------:R-:W-:Y:S01]  /*3b30*/  UP2UR UR28, UPR, URZ, 0x1 ;  /* 0x000000013f1c7883 */ /* 0x000fe20008000000 */
[----:B------:R-:W-:Y:S01]  /*3b40*/  FSEL R86, R81, -INF , !P6 ;  /* 0xff80000051567808 */ /* 0x000fe20007000000 */
[----:B------:R-:W-:Y:S01]  /*3b50*/  UISETP.GE.AND UP4, UPT, UR36, 0x4a, UPT ;  /* 0x0000004a2400788c */ /* 0x000fe2000bf86270 */
[----:B------:R-:W-:Y:S01]  /*3b60*/  PLOP3.LUT P6, PT, PT, PT, UP0, 0x40, 0x0 ;  /* 0x000000000000781c */ /* 0x000fe20003fce808 */
[----:B------:R-:W-:Y:S01]  /*3b70*/  UISETP.GE.AND UP0, UPT, UR36, 0x19, UPT ;  /* 0x000000192400788c */ /* 0x000fe2000bf06270 */
[----:B------:R-:W-:Y:S01]  /*3b80*/  PLOP3.LUT P1, PT, PT, PT, UP1, 0x40, 0x0 ;  /* 0x000000000000781c */ /* 0x000fe20003f2e818 */
[----:B------:R-:W-:Y:S01]  /*3b90*/  UP2UR UR37, UPR, URZ, 0x40 ;  /* 0x000000403f257883 */ /* 0x000fe20008000000 */
[----:B------:R-:W-:Y:S01]  /*3ba0*/  ISETP.LT.OR P2, PT, R95, 0x9, P2 ;  /* 0x000000095f00780c */ /* 0x000fe20001741670 */
[----:B------:R-:W-:Y:S01]  /*3bb0*/  UP2UR UR27, UPR, URZ, 0x1 ;  /* 0x000000013f1b7883 */ /* 0x000fe20008000000 */
[----:B------:R-:W-:Y:S01]  /*3bc0*/  ISETP.GT.AND P1, PT, R93, 0x9, P1 ;  /* 0x000000095d00780c */ /* 0x000fe20000f24270 */
[----:B------:R-:W-:Y:S01]  /*3bd0*/  UP2UR UR31, UPR, URZ, 0x4 ;  /* 0x000000043f1f7883 */ /* 0x000fe20008000000 */
[----:B------:R-:W-:Y:S01]  /*3be0*/  FSEL R85, R76, -INF , !P2 ;  /* 0xff8000004c557808 */ /* 0x000fe20005000000 */
[----:B------:R-:W-:Y:S01]  /*3bf0*/  UP2UR UR30, UPR, URZ, 0x2 ;  /* 0x000000023f1e7883 */ /* 0x000fe20008000000 */
        /* <DEDUP_REMOVED lines=10> */
[----:B------:R-:W-:-:S02]  /*3ca0*/  ISETP.LT.OR P0, PT, R95, 0x11, P0 ;  /* 0x000000115f00780c */ /* 0x000fc40000701670 */
[----:B------:R-:W-:Y:S01]  /*3cb0*/  ISETP.GT.AND P6, PT, R93, 0x11, P6 ;  /* 0x000000115d00780c */ /* 0x000fe200037c4270 */
[----:B------:R-:W-:Y:S01]  /*3cc0*/  UP2UR UR25, UPR, URZ, 0x1 ;  /* 0x000000013f197883 */ /* 0x000fe20008000000 */
[----:B------:R-:W-:Y:S02]  /*3cd0*/  FSEL R81, R72, -INF , !P0 ;  /* 0xff80000048517808 */ /* 0x000fe40004000000 */
[----:B------:R-:W-:Y:S01]  /*3ce0*/  PLOP3.LUT P0, PT, PT, PT, UP0, 0x40, 0x0 ;  /* 0x000000000000781c */ /* 0x000fe20003f0e808 */
[----:B------:R-:W-:Y:S01]  /*3cf0*/  UISETP.GE.AND UP0, UPT, UR36, 0x22, UPT ;  /* 0x000000222400788c */ /* 0x000fe2000bf06270 */
[----:B------:R-:W-:Y:S02]  /*3d00*/  ISETP.LT.OR P6, PT, R95, 0x12, P6 ;  /* 0x000000125f00780c */ /* 0x000fe400037c1670 */
[----:B------:R-:W-:Y:S01]  /*3d10*/  ISETP.GT.AND P2, PT, R93, 0x18, P2 ;  /* 0x000000185d00780c */ /* 0x000fe20001744270 */
[----:B------:R-:W-:Y:S01]  /*3d20*/  UP2UR UR24, UPR, URZ, 0x1 ;  /* 0x000000013f187883 */ /* 0x000fe20008000000 */
[----:B------:R-:W-:-:S02]  /*3d30*/  FSEL R80, R73, -INF , !P6 ;  /* 0xff80000049507808 */ /* 0x000fc40007000000 */
[----:B------:R-:W-:Y:S01]  /*3d40*/  PLOP3.LUT P6, PT, PT, PT, UP0, 0x40, 0x0 ;  /* 0x000000000000781c */ /* 0x000fe20003fce808 */
[----:B------:R-:W-:Y:S01]  /*3d50*/  UISETP.GE.AND UP0, UPT, UR36, 0x29, UPT ;  /* 0x000000292400788c */ /* 0x000fe2000bf06270 */
[----:B------:R-:W-:Y:S02]  /*3d60*/  ISETP.LT.OR P2, PT, R95, 0x19, P2 ;  /* 0x000000195f00780c */ /* 0x000fe40001741670 */
[----:B------:R-:W-:Y:S01]  /*3d70*/  ISETP.GT.AND P1, PT, R93, 0x19, P1 ;  /* 0x000000195d00780c */ /* 0x000fe20000f24270 */
[----:B------:R-:W-:Y:S01]  /*3d80*/  UP2UR UR23, UPR, URZ, 0x1 ;  /* 0x000000013f177883 */ /* 0x000fe20008000000 */
[----:B------:R-:W-:Y:S02]  /*3d90*/  FSEL R77, R68, -INF , !P2 ;  /* 0xff800000444d7808 */ /* 0x000fe40005000000 */
        /* <DEDUP_REMOVED lines=33> */
[C---:B------:R-:W-:Y:S01]  /*3fb0*/  ISETP.GT.AND P6, PT, R93.reuse, 0x31, P6 ;  /* 0x000000315d00780c */ /* 0x040fe200037c4270 */
[----:B------:R-:W-:Y:S01]  /*3fc0*/  UP2UR UR17, UPR, URZ, 0x1 ;  /* 0x000000013f117883 */ /* 0x000fe20008000000 */
[----:B------:R-:W-:Y:S02]  /*3fd0*/  FSEL R69, R56, -INF , !P0 ;  /* 0xff80000038457808 */ /* 0x000fe40004000000 */
[----:B------:R-:W-:Y:S01]  /*3fe0*/  PLOP3.LUT P0, PT, PT, PT, UP0, 0x40, 0x0 ;  /* 0x000000000000781c */ /* 0x000fe20003f0e808 */
[----:B------:R-:W-:Y:S01]  /*3ff0*/  UISETP.GE.AND UP0, UPT, UR36, 0x5a, UPT ;  /* 0x0000005a2400788c */ /* 0x000fe2000bf06270 */
[----:B------:R-:W-:-:S02]  /*4000*/  ISETP.GT.AND P2, PT, R93, 0x38, P2 ;  /* 0x000000385d00780c */ /* 0x000fc40001744270 */
[C---:B------:R-:W-:Y:S02]  /*4010*/  ISETP.GT.AND P0, PT, R93.reuse, 0x40, P0 ;  /* 0x000000405d00780c */ /* 0x040fe40000704270 */
[----:B------:R-:W-:Y:S02]  /*4020*/  ISETP.GT.AND P1, PT, R93, 0x39, P1 ;  /* 0x000000395d00780c */ /* 0x000fe40000f24270 */
[C---:B------:R-:W-:Y:S02]  /*4030*/  ISETP.LT.OR P0, PT, R95.reuse, 0x41, P0 ;  /* 0x000000415f00780c */ /* 0x040fe40000701670 */
[C---:B------:R-:W-:Y:S02]  /*4040*/  ISETP.LT.OR P6, PT, R95.reuse, 0x32, P6 ;  /* 0x000000325f00780c */ /* 0x040fe400037c1670 */
[C---:B------:R-:W-:Y:S02]  /*4050*/  ISETP.LT.OR P2, PT, R95.reuse, 0x39, P2 ;  /* 0x000000395f00780c */ /* 0x040fe40001741670 */
[----:B------:R-:W-:-:S02]  /*4060*/  ISETP.LT.OR P1, PT, R95, 0x3a, P1 ;  /* 0x0000003a5f00780c */ /* 0x000fc40000f21670 */
[----:B------:R-:W-:Y:S02]  /*4070*/  FSEL R239, R48, -INF , !P0 ;  /* 0xff80000030ef7808 */ /* 0x000fe40004000000 */
[----:B------:R-:W-:Y:S02]  /*4080*/  PLOP3.LUT P0, PT, PT, PT, UP3, 0x40, 0x0 ;  /* 0x000000000000781c */ /* 0x000fe40003f0e838 */
[----:B------:R-:W-:Y:S02]  /*4090*/  FSEL R68, R57, -INF , !P6 ;  /* 0xff80000039447808 */ /* 0x000fe40007000000 */
[----:B------:R-:W-:Y:S02]  /*40a0*/  FSEL R65, R52, -INF , !P2 ;  /* 0xff80000034417808 */ /* 0x000fe40005000000 */
[----:B------:R-:W-:Y:S02]  /*40b0*/  FSEL R64, R53, -INF , !P1 ;  /* 0xff80000035407808 */ /* 0x000fe40004800000 */
[----:B------:R-:W-:Y:S01]  /*40c0*/  PLOP3.LUT P6, PT, PT, PT, UP6, 0x40, 0x0 ;  /* 0x000000000000781c */ /* 0x000fe20003fce868 */
[----:B------:R-:W-:Y:S01]  /*40d0*/  UISETP.NE.AND UP6, UPT, UR34, URZ, UPT ;  /* 0x0000003f2200728c */ /* 0x000fe2000bfc5270 */
        /* <DEDUP_REMOVED lines=10> */
[----:B------:R-:W-:Y:S01]  /*4180*/  FSEL R206, R36, -INF , !P0 ;  /* 0xff80000024ce7808 */ /* 0x000fe20004000000 */
[----:B-1----:R-:W-:Y:S01]  /*4190*/  IMAD.IADD R36, R88, 0x1, R94 ;  /* 0x0000000158247824 */ /* 0x002fe200078e025e */
[----:B------:R-:W-:Y:S01]  /*41a0*/  PLOP3.LUT P0, PT, PT, PT, UP6, 0x40, 0x0 ;  /* 0x000000000000781c */ /* 0x000fe20003f0e868 */
[----:B------:R-:W-:Y:S01]  /*41b0*/  UISETP.NE.AND UP6, UPT, UR37, URZ, UPT ;  /* 0x0000003f2500728c */ /* 0x000fe2000bfc5270 */
[----:B------:R-:W-:-:S02]  /*41c0*/  FSEL R208, R49, -INF , !P6 ;  /* 0xff80000031d07808 */ /* 0x000fc40007000000 */
[----:B------:R-:W-:Y:S02]  /*41d0*/  FSEL R209, R40, -INF , !P2 ;  /* 0xff80000028d17808 */ /* 0x000fe40005000000 */
[----:B------:R-:W-:Y:S02]  /*41e0*/  FSEL R207, R41, -INF , !P1 ;  /* 0xff80000029cf7808 */ /* 0x000fe40004800000 */
[----:B------:R-:W-:Y:S02]  /*41f0*/  PLOP3.LUT P6, PT, PT, PT, UP2, 0x40, 0x0 ;  /* 0x000000000000781c */ /* 0x000fe40003fce828 */
[----:B------:R-:W-:Y:S02]  /*4200*/  PLOP3.LUT P2, PT, PT, PT, UP1, 0x40, 0x0 ;  /* 0x000000000000781c */ /* 0x000fe40003f4e818 */
[----:B------:R-:W-:Y:S02]  /*4210*/  PLOP3.LUT P1, PT, PT, PT, UP0, 0x40, 0x0 ;  /* 0x000000000000781c */ /* 0x000fe40003f2e808 */
[----:B------:R-:W-:-:S02]  /*4220*/  ISETP.GT.AND P6, PT, R93, 0x51, P6 ;  /* 0x000000515d00780c */ /* 0x000fc400037c4270 */
[C---:B------:R-:W-:Y:S02]  /*4230*/  ISETP.GT.AND P2, PT, R93.reuse, 0x58, P2 ;  /* 0x000000585d00780c */ /* 0x040fe40001744270 */
[----:B------:R-:W-:Y:S01]  /*4240*/  ISETP.GT.AND P1, PT, R93, 0x59, P1 ;  /* 0x000000595d00780c */ /* 0x000fe20000f24270 */
[----:B------:R-:W-:Y:S01]  /*4250*/  IMAD.IADD R93, R90, 0x1, R94 ;  /* 0x000000015a5d7824 */ /* 0x000fe200078e025e */
[C---:B------:R-:W-:Y:S02]  /*4260*/  ISETP.LT.OR P6, PT, R95.reuse, 0x52, P6 ;  /* 0x000000525f00780c */ /* 0x040fe400037c1670 */
[C---:B------:R-:W-:Y:S02]  /*4270*/  ISETP.LT.OR P2, PT, R95.reuse, 0x59, P2 ;  /* 0x000000595f00780c */ /* 0x040fe40001741670 */
[----:B------:R-:W-:Y:S02]  /*4280*/  ISETP.LT.OR P1, PT, R95, 0x5a, P1 ;  /* 0x0000005a5f00780c */ /* 0x000fe40000f21670 */
[----:B------:R-:W-:-:S02]  /*4290*/  IMNMX R93, R93, R89, PT ;  /* 0x000000595d5d7217 */ /* 0x000fc40003800200 */
[----:B------:R-:W-:Y:S02]  /*42a0*/  FSEL R154, R37, -INF , !P6 ;  /* 0xff800000259a7808 */ /* 0x000fe40007000000 */
[----:B------:R-:W-:Y:S02]  /*42b0*/  FSEL R137, R28, -INF , !P2 ;  /* 0xff8000001c897808 */ /* 0x000fe40005000000 */
[----:B------:R-:W-:Y:S01]  /*42c0*/  FSEL R136, R29, -INF , !P1 ;  /* 0xff8000001d887808 */ /* 0x000fe20004800000 */
        /* <DEDUP_REMOVED lines=13> */
.L_x_263:
[----:B------:R-:W-:-:S04]  /*43a0*/  MOV R28, c[0x0][0x32c] ;  /* 0x0000cb00001c7a02 */ /* 0x000fc80000000f00 */
[----:B------:R-:W-:-:S13]  /*43b0*/  ISETP.NE.AND P0, PT, R28, 0x1, PT ;  /* 0x000000011c00780c */ /* 0x000fda0003f05270 */
[----:B------:R-:W-:-:S05]  /*43c0*/  @P0 IMAD.HI.U32 R28, R94, c[0x0][0x330], RZ ;  /* 0x0000cc005e1c0a27 */ /* 0x000fca00078e00ff */
[----:B------:R-:W-:Y:S02]  /*43d0*/  @P0 SHF.R.U32.HI R94, RZ, c[0x0][0x334], R28 ;  /* 0x0000cd00ff5e0a19 */ /* 0x000fe4000001161c */
.L_x_264:
[----:B------:R-:W-:Y:S05]  /*43e0*/  BSYNC B0 ;  /* 0x0000000000007941 */ /* 0x000fea0003800000 */
.L_x_262:
[----:B------:R-:W-:-:S05]  /*43f0*/  IMAD R94, R94, c[0x0][0x32c], R2 ;  /* 0x0000cb005e5e7a24 */ /* 0x000fca00078e0202 */
[----:B------:R-:W-:Y:S02]  /*4400*/  IADD3 R28, R94, c[0x0][0x32c], RZ ;  /* 0x0000cb005e1c7a10 */ /* 0x000fe40007ffe0ff */
[----:B------:R-:W-:Y:S02]  /*4410*/  IMNMX R36, R36, R94, !PT ;  /* 0x0000005e24247217 */ /* 0x000fe40007800200 */
[----:B------:R-:W-:Y:S02]  /*4420*/  IMNMX R93, R93, R28, PT ;  /* 0x0000001c5d5d7217 */ /* 0x000fe40003800200 */
.L_x_261:
[----:B------:R-:W-:Y:S02]  /*4430*/  UP2UR UR42, UPR, URZ, 0x40 ;  /* 0x000000403f2a7883 */ /* 0x000fe40008000000 */
[----:B------:R-:W-:Y:S02]  /*4440*/  UISETP.NE.AND UP6, UPT, UR24, URZ, UPT ;  /* 0x0000003f1800728c */ /* 0x000fe4000bfc5270 */
[----:B------:R-:W-:Y:S02]  /*4450*/  UP2UR UR36, UPR, URZ, 0x1 ;  /* 0x000000013f247883 */ /* 0x000fe40008000000 */
[----:B------:R-:W-:-:S02]  /*4460*/  UP2UR UR43, UPR, URZ, 0x40 ;  /* 0x000000403f2b7883 */ /* 0x000fc40008000000 */
[----:B------:R-:W-:Y:S02]  /*4470*/  UISETP.NE.AND UP6, UPT, UR30, URZ, UPT ;  /* 0x0000003f1e00728c */ /* 0x000fe4000bfc5270 */
[----:B------:R-:W-:Y:S02]  /*4480*/  UISETP.NE.AND UP0, UPT, UR32, URZ, UPT ;  /* 0x0000003f2000728c */ /* 0x000fe4000bf05270 */
[----:B------:R-:W-:Y:S02]  /*4490*/  UP2UR UR44, UPR, URZ, 0x40 ;  /* 0x000000403f2c7883 */ /* 0x000fe40008000000 */
[----:B------:R-:W-:Y:S02]  /*44a0*/  UISETP.NE.AND UP6, UPT, UR33, URZ, UPT ;  /* 0x0000003f2100728c */ /* 0x000fe4000bfc5270 */
[----:B------:R-:W-:Y:S01]  /*44b0*/  UP2UR UR41, UPR, URZ, 0x20 ;  /* 0x000000203f297883 */ /* 0x000fe20008000000 */
[----:B------:R-:W-:Y:S01]  /*44c0*/  PLOP3.LUT P0, PT, PT, PT, UP0, 0x40, 0x0 ;  /* 0x000000000000781c */ /* 0x000fe20003f0e808 */
[----:B------:R-:W-:-:S02]  /*44d0*/  UISETP.NE.AND UP5, UPT, UR31, URZ, UPT ;  /* 0x0000003f1f00728c */ /* 0x000fc4000bfa5270 */
[----:B------:R-:W-:Y:S01]  /*44e0*/  PLOP3.LUT P1, PT, PT, PT, UP6, 0x40, 0x0 ;  /* 0x000000000000781c */ /* 0x000fe20003f2e868 */
[----:B------:R-:W-:Y:S01]  /*44f0*/  UISETP.NE.AND UP6, UPT, UR44, URZ, UPT ;  /* 0x0000003f2c00728c */ /* 0x000fe2000bfc5270 */
[----:B------:R-:W-:Y:S01]  /*4500*/  ISETP.GT.AND P0, PT, R3, 0x1, P0 ;  /* 0x000000010300780c */ /* 0x000fe20000704270 */
[----:B------:R-:W-:Y:S01]  /*4510*/  UP2UR UR39, UPR, URZ, 0x8 ;  /* 0x000000083f277883 */ /* 0x000fe20008000000 */
[----:B------:R-:W-:Y:S01]  /*4520*/  PLOP3.LUT P6, PT, PT, PT, UP5, 0x40, 0x0 ;  /* 0x000000000000781c */ /* 0x000fe20003fce858 */
[----:B------:R-:W-:Y:S01]  /*4530*/  UISETP.NE.AND UP3, UPT, UR28, URZ, UPT ;  /* 0x0000003f1c00728c */ /* 0x000fe2000bf65270 */
[----:B------:R-:W-:Y:S01]  /*4540*/  ISETP.LT.OR P0, PT, R91, 0x2, P0 ;  /* 0x000000025b00780c */ /* 0x000fe20000701670 */
[----:B------:R-:W-:Y:S01]  /*4550*/  UP2UR UR37, UPR, URZ, 0x2 ;  /* 0x000000023f257883 */ /* 0x000fe20008000000 */
[----:B------:R-:W-:Y:S01]  /*4560*/  PLOP3.LUT P2, PT, PT, PT, UP6, 0x40, 0x0 ;  /* 0x000000000000781c */ /* 0x000fe20003f4e868 */
[----:B------:R-:W-:Y:S01]  /*4570*/  UISETP.NE.AND UP6, UPT, UR27, URZ, UPT ;  /* 0x0000003f1b00728c */ /* 0x000fe2000bfc5270 */
[----:B------:R-:W-:Y:S01]  /*4580*/  ISETP.GT.AND P6, PT, R3, 0x8, P6 ;  /* 0x000000080300780c */ /* 0x000fe200037c4270 */
[----:B------:R-:W-:Y:S01]  /*4590*/  UISETP.NE.AND UP1, UPT, UR26, URZ, UPT ;  /* 0x0000003f1a00728c */ /* 0x000fe2000bf25270 */
[----:B------:R-:W-:Y:S01]  /*45a0*/  FSEL R83, R83, -INF , !P0 ;  /* 0xff80000053537808 */ /* 0x000fe20004000000 */
[----:B------:R-:W-:Y:S01]  /*45b0*/  UP2UR UR40, UPR, URZ, 0x10 ;  /* 0x000000103f287883 */ /* 0x000fe20008000000 */
[----:B------:R-:W-:Y:S01]  /*45c0*/  ISETP.GT.AND P2, PT, R3, 0x9, P2 ;  /* 0x000000090300780c */ /* 0x000fe20001744270 */
[----:B------:R-:W-:Y:S01]  /*45d0*/  UISETP.NE.AND UP4, UPT, UR29, URZ, UPT ;  /* 0x0000003f1d00728c */ /* 0x000fe2000bf85270 */
[----:B------:R-:W-:Y:S01]  /*45e0*/  PLOP3.LUT P0, PT, PT, PT, UP3, 0x40, 0x0 ;  /* 0x000000000000781c */ /* 0x000fe20003f0e838 */
[----:B------:R-:W-:Y:S01]  /*45f0*/  UP2UR UR38, UPR, URZ, 0x4 ;  /* 0x000000043f267883 */ /* 0x000fe20008000000 */
[C---:B------:R-:W-:Y:S01]  /*4600*/  ISETP.LT.OR P6, PT, R91.reuse, 0x9, P6 ;  /* 0x000000095b00780c */ /* 0x040fe200037c1670 */
[----:B------:R-:W-:Y:S01]  /*4610*/  UISETP.NE.AND UP2, UPT, UR25, URZ, UPT ;  /* 0x0000003f1900728c */ /* 0x000fe2000bf45270 */
[----:B------:R-:W-:Y:S01]  /*4620*/  ISETP.LT.OR P2, PT, R91, 0xa, P2 ;  /* 0x0000000a5b00780c */ /* 0x000fe20001741670 */
[----:B------:R-:W-:Y:S01]  /*4630*/  UP2UR UR44, UPR, URZ, 0x10 ;  /* 0x000000103f2c7883 */ /* 0x000fe20008000000 */
[----:B------:R-:W-:-:S02]  /*4640*/  ISETP.GT.AND P1, PT, R3, RZ, P1 ;  /* 0x000000ff0300720c */ /* 0x000fc40000f24270 */
[----:B------:R-:W-:Y:S02]  /*4650*/  ISETP.GT.AND P0, PT, R3, 0x11, P0 ;  /* 0x000000110300780c */ /* 0x000fe40000704270 */
[----:B------:R-:W-:Y:S02]  /*4660*/  FSEL R78, R78, -INF , !P6 ;  /* 0xff8000004e4e7808 */ /* 0x000fe40007000000 */
[----:B------:R-:W-:Y:S02]  /*4670*/  FSEL R79, R79, -INF , !P2 ;  /* 0xff8000004f4f7808 */ /* 0x000fe40005000000 */
[----:B------:R-:W-:Y:S01]  /*4680*/  PLOP3.LUT P6, PT, PT, PT, UP6, 0x40, 0x0 ;  /* 0x000000000000781c */ /* 0x000fe20003fce868 */
[----:B------:R-:W-:Y:S01]  /*4690*/  UISETP.NE.AND UP6, UPT, UR43, URZ, UPT ;  /* 0x0000003f2b00728c */ /* 0x000fe2000bfc5270 */
[C---:B------:R-:W-:Y:S01]  /*46a0*/  ISETP.LT.OR P1, PT, R91.reuse, 0x1, P1 ;  /* 0x000000015b00780c */ /* 0x040fe20000f21670 */
[----:B------:R-:W-:Y:S01]  /*46b0*/  UP2UR UR43, UPR, URZ, 0x2 ;  /* 0x000000023f2b7883 */ /* 0x000fe20008000000 */
[----:B------:R-:W-:-:S02]  /*46c0*/  ISETP.LT.OR P2, PT, R91, 0x12, P0 ;  /* 0x000000125b00780c */ /* 0x000fc40000741670 */
[----:B------:R-:W-:Y:S01]  /*46d0*/  PLOP3.LUT P0, PT, PT, PT, UP1, 0x40, 0x0 ;  /* 0x000000000000781c */ /* 0x000fe20003f0e818 */
[----:B------:R-:W-:Y:S01]  /*46e0*/  UISETP.NE.AND UP1, UPT, UR33, URZ, UPT ;  /* 0x0000003f2100728c */ /* 0x000fe2000bf25270 */
[----:B------:R-:W-:Y:S02]  /*46f0*/  FSEL R82, R82, -INF , !P1 ;  /* 0xff80000052527808 */ /* 0x000fe40004800000 */
[----:B------:R-:W-:Y:S01]  /*4700*/  PLOP3.LUT P1, PT, PT, PT, UP4, 0x40, 0x0 ;  /* 0x000000000000781c */ /* 0x000fe20003f2e848 */
[----:B------:R-:W-:Y:S01]  /*4710*/  UISETP.NE.AND UP4, UPT, UR30, URZ, UPT ;  /* 0x0000003f1e00728c */ /* 0x000fe2000bf85270 */
[----:B------:R-:W-:Y:S02]  /*4720*/  ISETP.GT.AND P0, PT, R3, 0x19, P0 ;  /* 0x000000190300780c */ /* 0x000fe40000704270 */
[----:B------:R-:W-:Y:S02]  /*4730*/  FSEL R75, R75, -INF , !P2 ;  /* 0xff8000004b4b7808 */ /* 0x000fe40005000000 */
[----:B------:R-:W-:Y:S01]  /*4740*/  PLOP3.LUT P2, PT, PT, PT, UP1, 0x40, 0x0 ;  /* 0x000000000000781c */ /* 0x000fe20003f4e818 */
[----:B------:R-:W-:Y:S01]  /*4750*/  UISETP.NE.AND UP1, UPT, UR27, URZ, UPT ;  /* 0x0000003f1b00728c */ /* 0x000fe2000bf25270 */
[----:B------:R-:W-:-:S02]  /*4760*/  ISETP.GT.AND P1, PT, R3, 0x10, P1 ;  /* 0x000000100300780c */ /* 0x000fc40000f24270 */
[C---:B------:R-:W-:Y:S02]  /*4770*/  ISETP.LT.OR P0, PT, R91.reuse, 0x1a, P0 ;  /* 0x0000001a5b00780c */ /* 0x040fe40000701670 */
[----:B------:R-:W-:Y:S02]  /*4780*/  ISETP.GT.AND P2, PT, R36, RZ, P2 ;  /* 0x000000ff2400720c */ /* 0x000fe40001744270 */
[----:B------:R-:W-:Y:S02]  /*4790*/  ISETP.LT.OR P1, PT, R91, 0x11, P1 ;  /* 0x000000115b00780c */ /* 0x000fe40000f21670 */
[----:B------:R-:W-:Y:S02]  /*47a0*/  FSEL R71, R71, -INF , !P0 ;  /* 0xff80000047477808 */ /* 0x000fe40004000000 */
[----:B------:R-:W-:Y:S02]  /*47b0*/  PLOP3.LUT P0, PT, PT, PT, UP2, 0x40, 0x0 ;  /* 0x000000000000781c */ /* 0x000fe40003f0e828 */
[----:B------:R-:W-:-:S02]  /*47c0*/  ISETP.LT.OR P2, PT, R93, 0x1, P2 ;  /* 0x000000015d00780c */ /* 0x000fc40001741670 */
        /* <DEDUP_REMOVED lines=8> */
[----:B------:R-:W-:Y:S02]  /*4850*/  ISETP.LT.OR P0, PT, R91, 0x21, P0 ;  /* 0x000000215b00780c */ /* 0x000fe40000701670 */
[----:B------:R-:W-:Y:S02]  /*4860*/  ISETP.LT.OR P1, PT, R93, 0x2, P1 ;  /* 0x000000025d00780c */ /* 0x000fe40000f21670 */
[----:B------:R-:W-:Y:S02]  /*4870*/  FSEL R49, R66, -INF , !P0 ;  /* 0xff80000042317808 */ /* 0x000fe40004000000 */
[----:B------:R-:W-:Y:S01]  /*4880*/  PLOP3.LUT P0, PT, PT, PT, UP4, 0x40, 0x0 ;  /* 0x000000000000781c */ /* 0x000fe20003f0e848 */
[----:B------:R-:W-:Y:S01]  /*4890*/  UISETP.NE.AND UP4, UPT, UR21, URZ, UPT ;  /* 0x0000003f1500728c */ /* 0x000fe2000bf85270 */
[----:B------:R-:W-:Y:S02]  /*48a0*/  FSEL R60, R25, -INF , !P1 ;  /* 0xff800000193c7808 */ /* 0x000fe40004800000 */
[----:B------:R-:W-:-:S02]  /*48b0*/  ISETP.GT.AND P6, PT, R3, 0x18, P6 ;  /* 0x000000180300780c */ /* 0x000fc400037c4270 */
[----:B------:R-:W-:Y:S01]  /*48c0*/  PLOP3.LUT P1, PT, PT, PT, UP5, 0x40, 0x0 ;  /* 0x000000000000781c */ /* 0x000fe20003f2e858 */
[----:B------:R-:W-:Y:S01]  /*48d0*/  UISETP.NE.AND UP5, UPT, UR22, URZ, UPT ;  /* 0x0000003f1600728c */ /* 0x000fe2000bfa5270 */
[C---:B------:R-:W-:Y:S02]  /*48e0*/  ISETP.GT.AND P0, PT, R36.reuse, 0x10, P0 ;  /* 0x000000102400780c */ /* 0x040fe40000704270 */
[----:B------:R-:W-:Y:S02]  /*48f0*/  ISETP.LT.OR P6, PT, R91, 0x19, P6 ;  /* 0x000000195b00780c */ /* 0x000fe400037c1670 */
[----:B------:R-:W-:Y:S02]  /*4900*/  ISETP.GT.AND P1, PT, R36, 0x8, P1 ;  /* 0x000000082400780c */ /* 0x000fe40000f24270 */
[----:B------:R-:W-:Y:S02]  /*4910*/  ISETP.LT.OR P0, PT, R93, 0x11, P0 ;  /* 0x000000115d00780c */ /* 0x000fe40000701670 */
[----:B------:R-:W-:-:S02]  /*4920*/  FSEL R70, R70, -INF , !P6 ;  /* 0xff80000046467808 */ /* 0x000fc40007000000 */
[----:B------:R-:W-:Y:S02]  /*4930*/  ISETP.LT.OR P1, PT, R93, 0x9, P1 ;  /* 0x000000095d00780c */ /* 0x000fe40000f21670 */
[----:B------:R-:W-:Y:S02]  /*4940*/  PLOP3.LUT P6, PT, PT, PT, UP6, 0x40, 0x0 ;  /* 0x000000000000781c */ /* 0x000fe40003fce868 */
[----:B------:R-:W-:Y:S02]  /*4950*/  FSEL R53, R20, -INF , !P0 ;  /* 0xff80000014357808 */ /* 0x000fe40004000000 */
[----:B------:R-:W-:Y:S02]  /*4960*/  ISETP.GT.AND P2, PT, R36, 0x9, P2 ;  /* 0x000000092400780c */ /* 0x000fe40001744270 */
[----:B------:R-:W-:Y:S01]  /*4970*/  PLOP3.LUT P0, PT, PT, PT, UP3, 0x40, 0x0 ;  /* 0x000000000000781c */ /* 0x000fe20003f0e838 */
[----:B------:R-:W-:Y:S01]  /*4980*/  UISETP.NE.AND UP3, UPT, UR20, URZ, UPT ;  /* 0x0000003f1400728c */ /* 0x000fe2000bf65270 */
[----:B------:R-:W-:-:S02]  /*4990*/  FSEL R57, R132, -INF , !P1 ;  /* 0xff80000084397808 */ /* 0x000fc40004800000 */
[----:B------:R-:W-:Y:S02]  /*49a0*/  ISETP.GT.AND P6, PT, R3, 0x21, P6 ;  /* 0x000000210300780c */ /* 0x000fe400037c4270 */
[----:B------:R-:W-:Y:S02]  /*49b0*/  PLOP3.LUT P1, PT, PT, PT, UP0, 0x40, 0x0 ;  /* 0x000000000000781c */ /* 0x000fe40003f2e808 */
[----:B------:R-:W-:Y:S02]  /*49c0*/  ISETP.LT.OR P2, PT, R93, 0xa, P2 ;  /* 0x0000000a5d00780c */ /* 0x000fe40001741670 */
[----:B------:R-:W-:Y:S02]  /*49d0*/  ISETP.GT.AND P0, PT, R36, 0x11, P0 ;  /* 0x000000112400780c */ /* 0x000fe40000704270 */
[----:B------:R-:W-:Y:S02]  /*49e0*/  ISETP.LT.OR P6, PT, R91, 0x22, P6 ;  /* 0x000000225b00780c */ /* 0x000fe400037c1670 */
[----:B------:R-:W-:-:S02]  /*49f0*/  ISETP.GT.AND P1, PT, R3, 0x28, P1 ;  /* 0x000000280300780c */ /* 0x000fc40000f24270 */
[----:B------:R-:W-:Y:S02]  /*4a00*/  FSEL R56, R133, -INF , !P2 ;  /* 0xff80000085387808 */ /* 0x000fe40005000000 */
[----:B------:R-:W-:Y:S02]  /*4a10*/  ISETP.LT.OR P0, PT, R93, 0x12, P0 ;  /* 0x000000125d00780c */ /* 0x000fe40000701670 */
[----:B------:R-:W-:Y:S01]  /*4a20*/  PLOP3.LUT P2, PT, PT, PT, UP1, 0x40, 0x0 ;  /* 0x000000000000781c */ /* 0x000fe20003f4e818 */
[----:B------:R-:W-:Y:S01]  /*4a30*/  UISETP.NE.AND UP1, UPT, UR43, URZ, UPT ;  /* 0x0000003f2b00728c */ /* 0x000fe2000bf25270 */
[----:B------:R-:W-:Y:S02]  /*4a40*/  FSEL R48, R67, -INF , !P6 ;  /* 0xff80000043307808 */ /* 0x000fe40007000000 */
[----:B------:R-:W-:Y:S02]  /*4a50*/  ISETP.LT.OR P1, PT, R91, 0x29, P1 ;  /* 0x000000295b00780c */ /* 0x000fe40000f21670 */
[----:B------:R-:W-:-:S02]  /*4a60*/  PLOP3.LUT P6, PT, PT, PT, UP5, 0x40, 0x0 ;  /* 0x000000000000781c */ /* 0x000fc40003fce858 */
[----:B------:R-:W-:Y:S02]  /*4a70*/  FSEL R52, R21, -INF , !P0 ;  /* 0xff80000015347808 */ /* 0x000fe40004000000 */
[----:B------:R-:W-:Y:S02]  /*4a80*/  PLOP3.LUT P0, PT, PT, PT, UP4, 0x40, 0x0 ;  /* 0x000000000000781c */ /* 0x000fe40003f0e848 */
[----:B------:R-:W-:Y:S02]  /*4a90*/  FSEL R67, R62, -INF , !P1 ;  /* 0xff8000003e437808 */ /* 0x000fe40004800000 */
[C---:B------:R-:W-:Y:S02]  /*4aa0*/  ISETP.GT.AND P6, PT, R3.reuse, 0x29, P6 ;  /* 0x000000290300780c */ /* 0x040fe400037c4270 */
[----:B------:R-:W-:Y:S01]  /*4ab0*/  PLOP3.LUT P1, PT, PT, PT, UP1, 0x40, 0x0 ;  /* 0x000000000000781c */ /* 0x000fe20003f2e818 */
[----:B------:R-:W-:Y:S01]  /*4ac0*/  UISETP.NE.AND UP1, UPT, UR18, URZ, UPT ;  /* 0x0000003f1200728c */ /* 0x000fe2000bf25270 */
[----:B------:R-:W-:-:S02]  /*4ad0*/  ISETP.GT.AND P0, PT, R3, 0x30, P0 ;  /* 0x000000300300780c */ /* 0x000fc40000704270 */
[C---:B------:R-:W-:Y:S02]  /*4ae0*/  ISETP.LT.OR P6, PT, R91.reuse, 0x2a, P6 ;  /* 0x0000002a5b00780c */ /* 0x040fe400037c1670 */
[----:B------:R-:W-:Y:S02]  /*4af0*/  ISETP.GT.AND P1, PT, R36, 0x19, P1 ;  /* 0x000000192400780c */ /* 0x000fe40000f24270 */
[----:B------:R-:W-:Y:S02]  /*4b00*/  ISETP.LT.OR P0, PT, R91, 0x31, P0 ;  /* 0x000000315b00780c */ /* 0x000fe40000701670 */
[----:B------:R-:W-:Y:S02]  /*4b10*/  FSEL R66, R63, -INF , !P6 ;  /* 0xff8000003f427808 */ /* 0x000fe40007000000 */
[----:B------:R-:W-:Y:S02]  /*4b20*/  ISETP.LT.OR P1, PT, R93, 0x1a, P1 ;  /* 0x0000001a5d00780c */ /* 0x000fe40000f21670 */
[----:B------:R-:W-:-:S02]  /*4b30*/  FSEL R63, R58, -INF , !P0 ;  /* 0xff8000003a3f7808 */ /* 0x000fc40004000000 */
[----:B------:R-:W-:Y:S01]  /*4b40*/  PLOP3.LUT P0, PT, PT, PT, UP0, 0x40, 0x0 ;  /* 0x000000000000781c */ /* 0x000fe20003f0e808 */
[----:B------:R-:W-:Y:S01]  /*4b50*/  UISETP.NE.AND UP0, UPT, UR17, URZ, UPT ;  /* 0x0000003f1100728c */ /* 0x000fe2000bf05270 */
[----:B------:R-:W-:Y:S02]  /*4b60*/  FSEL R40, R129, -INF , !P1 ;  /* 0xff80000081287808 */ /* 0x000fe40004800000 */
[----:B------:R-:W-:Y:S01]  /*4b70*/  PLOP3.LUT P1, PT, PT, PT, UP2, 0x40, 0x0 ;  /* 0x000000000000781c */ /* 0x000fe20003f2e828 */
[----:B------:R-:W-:Y:S01]  /*4b80*/  UISETP.NE.AND UP2, UPT, UR19, URZ, UPT ;  /* 0x0000003f1300728c */ /* 0x000fe2000bf45270 */
[C---:B------:R-:W-:Y:S02]  /*4b90*/  ISETP.GT.AND P0, PT, R36.reuse, 0x28, P0 ;  /* 0x000000282400780c */ /* 0x040fe40000704270 */
[----:B------:R-:W-:Y:S02]  /*4ba0*/  ISETP.GT.AND P1, PT, R36, 0x20, P1 ;  /* 0x000000202400780c */ /* 0x000fe40000f24270 */
[----:B------:R-:W-:-:S02]  /*4bb0*/  ISETP.LT.OR P0, PT, R93, 0x29, P0 ;  /* 0x000000295d00780c */ /* 0x000fc40000701670 */
[----:B------:R-:W-:Y:S02]  /*4bc0*/  ISETP.LT.OR P1, PT, R93, 0x21, P1 ;  /* 0x000000215d00780c */ /* 0x000fe40000f21670 */
[----:B------:R-:W-:Y:S02]  /*4bd0*/  FSEL R242, R124, -INF , !P0 ;  /* 0xff8000007cf27808 */ /* 0x000fe40004000000 */
[----:B------:R-:W-:Y:S01]  /*4be0*/  PLOP3.LUT P0, PT, PT, PT, UP5, 0x40, 0x0 ;  /* 0x000000000000781c */ /* 0x000fe20003f0e858 */
[----:B------:R-:W-:Y:S01]  /*4bf0*/  UISETP.NE.AND UP5, UPT, UR41, URZ, UPT ;  /* 0x0000003f2900728c */ /* 0x000fe2000bfa5270 */
[----:B------:R-:W-:Y:S02]  /*4c00*/  FSEL R244, R16, -INF , !P1 ;  /* 0xff80000010f47808 */ /* 0x000fe40004800000 */
[----:B------:R-:W-:Y:S02]  /*4c10*/  PLOP3.LUT P1, PT, PT, PT, UP2, 0x40, 0x0 ;  /* 0x000000000000781c */ /* 0x000fe40003f2e828 */
[----:B------:R-:W-:-:S02]  /*4c20*/  ISETP.GT.AND P0, PT, R36, 0x29, P0 ;  /* 0x000000292400780c */ /* 0x000fc40000704270 */
[----:B------:R-:W-:Y:S02]  /*4c30*/  ISETP.GT.AND P2, PT, R36, 0x18, P2 ;  /* 0x000000182400780c */ /* 0x000fe40001744270 */
[----:B------:R-:W-:Y:S02]  /*4c40*/  ISETP.GT.AND P1, PT, R3, 0x38, P1 ;  /* 0x000000380300780c */ /* 0x000fe40000f24270 */
[C---:B------:R-:W-:Y:S02]  /*4c50*/  ISETP.LT.OR P0, PT, R93.reuse, 0x2a, P0 ;  /* 0x0000002a5d00780c */ /* 0x040fe40000701670 */
[----:B------:R-:W-:Y:S02]  /*4c60*/  ISETP.LT.OR P2, PT, R93, 0x19, P2 ;  /* 0x000000195d00780c */ /* 0x000fe40001741670 */
[----:B------:R-:W-:Y:S02]  /*4c70*/  ISETP.LT.OR P1, PT, R91, 0x39, P1 ;  /* 0x000000395b00780c */ /* 0x000fe40000f21670 */
[----:B------:R-:W-:-:S02]  /*4c80*/  FSEL R245, R125, -INF , !P0 ;  /* 0xff8000007df57808 */ /* 0x000fc40004000000 */
[----:B------:R-:W-:Y:S02]  /*4c90*/  PLOP3.LUT P0, PT, PT, PT, UP0, 0x40, 0x0 ;  /* 0x000000000000781c */ /* 0x000fe40003f0e808 */
[----:B------:R-:W-:Y:S02]  /*4ca0*/  FSEL R41, R128, -INF , !P2 ;  /* 0xff80000080297808 */ /* 0x000fe40005000000 */
[----:B------:R-:W-:Y:S02]  /*4cb0*/  FSEL R62, R54, -INF , !P1 ;  /* 0xff800000363e7808 */ /* 0x000fe40004800000 */
[----:B------:R-:W-:Y:S02]  /*4cc0*/  PLOP3.LUT P6, PT, PT, PT, UP3, 0x40, 0x0 ;  /* 0x000000000000781c */ /* 0x000fe40003fce838 */
[----:B------:R-:W-:Y:S01]  /*4cd0*/  PLOP3.LUT P2, PT, PT, PT, UP6, 0x40, 0x0 ;  /* 0x000000000000781c */ /* 0x000fe20003f4e868 */
[----:B------:R-:W-:Y:S01]  /*4ce0*/  UISETP.NE.AND UP6, UPT, UR42, URZ, UPT ;  /* 0x0000003f2a00728c */ /* 0x000fe2000bfc5270 */
[----:B------:R-:W-:Y:S01]  /*4cf0*/  PLOP3.LUT P1, PT, PT, PT, UP3, 0x40, 0x0 ;  /* 0x000000000000781c */ /* 0x000fe20003f2e838 */
[----:B------:R-:W-:Y:S01]  /*4d00*/  UISETP.NE.AND UP3, UPT, UR39, URZ, UPT ;  /* 0x0000003f2700728c */ /* 0x000fe2000bf65270 */
[----:B------:R-:W-:-:S02]  /*4d10*/  ISETP.GT.AND P0, PT, R3, 0x40, P0 ;  /* 0x000000400300780c */ /* 0x000fc40000704270 */
[----:B------:R-:W-:Y:S02]  /*4d20*/  ISETP.GT.AND P6, PT, R3, 0x31, P6 ;  /* 0x000000310300780c */ /* 0x000fe400037c4270 */
[C---:B------:R-:W-:Y:S02]  /*4d30*/  ISETP.GT.AND P2, PT, R36.reuse, 0x21, P2 ;  /* 0x000000212400780c */ /* 0x040fe40001744270 */
[----:B------:R-:W-:Y:S02]  /*4d40*/  ISETP.GT.AND P1, PT, R36, 0x31, P1 ;  /* 0x000000312400780c */ /* 0x000fe40000f24270 */
[C---:B------:R-:W-:Y:S02]  /*4d50*/  ISETP.LT.OR P0, PT, R91.reuse, 0x41, P0 ;  /* 0x000000415b00780c */ /* 0x040fe40000701670 */
[----:B------:R-:W-:Y:S02]  /*4d60*/  ISETP.LT.OR P6, PT, R91, 0x32, P6 ;  /* 0x000000325b00780c */ /* 0x000fe400037c1670 */
[----:B------:R-:W-:-:S02]  /*4d70*/  ISETP.LT.OR P2, PT, R93, 0x22, P2 ;  /* 0x000000225d00780c */ /* 0x000fc40001741670 */
[----:B------:R-:W-:Y:S02]  /*4d80*/  ISETP.LT.OR P1, PT, R93, 0x32, P1 ;  /* 0x000000325d00780c */ /* 0x000fe40000f21670 */
[----:B------:R-:W-:Y:S02]  /*4d90*/  FSEL R241, R50, -INF , !P0 ;  /* 0xff80000032f17808 */ /* 0x000fe40004000000 */
[----:B------:R-:W-:Y:S01]  /*4da0*/  PLOP3.LUT P0, PT, PT, PT, UP0, 0x40, 0x0 ;  /* 0x000000000000781c */ /* 0x000fe20003f0e808 */
[----:B------:R-:W-:Y:S01]  /*4db0*/  UISETP.NE.AND UP0, UPT, UR36, URZ, UPT ;  /* 0x0000003f2400728c */ /* 0x000fe2000bf05270 */
[----:B------:R-:W-:Y:S01]  /*4dc0*/  FSEL R59, R59, -INF , !P6 ;  /* 0xff8000003b3b7808 */ /* 0x000fe20007000000 */
[----:B------:R-:W-:Y:S01]  /*4dd0*/  UP2UR UR36, UPR, URZ, 0x40 ;  /* 0x000000403f247883 */ /* 0x000fe20008000000 */
[----:B------:R-:W-:Y:S02]  /*4de0*/  FSEL R243, R17, -INF , !P2 ;  /* 0xff80000011f37808 */ /* 0x000fe40005000000 */
[----:B------:R-:W-:-:S02]  /*4df0*/  FSEL R132, R13, -INF , !P1 ;  /* 0xff8000000d847808 */ /* 0x000fc40004800000 */
[----:B------:R-:W-:Y:S02]  /*4e00*/  PLOP3.LUT P6, PT, PT, PT, UP1, 0x40, 0x0 ;  /* 0x000000000000781c */ /* 0x000fe40003fce818 */
[----:B------:R-:W-:Y:S01]  /*4e10*/  PLOP3.LUT P2, PT, PT, PT, UP4, 0x40, 0x0 ;  /* 0x000000000000781c */ /* 0x000fe20003f4e848 */
[----:B------:R-:W-:Y:S01]  /*4e20*/  UISETP.NE.AND UP4, UPT, UR40, URZ, UPT ;  /* 0x0000003f2800728c */ /* 0x000fe2000bf85270 */
[----:B------:R-:W-:Y:S01]  /*4e30*/  PLOP3.LUT P1, PT, PT, PT, UP2, 0x40, 0x0 ;  /* 0x000000000000781c */ /* 0x000fe20003f2e828 */
[----:B------:R-:W-:Y:S01]  /*4e40*/  UISETP.NE.AND UP2, UPT, UR38, URZ, UPT ;  /* 0x0000003f2600728c */ /* 0x000fe2000bf45270 */
[C---:B------:R-:W-:Y:S02]  /*4e50*/  ISETP.GT.AND P0, PT, R36.reuse, 0x40, P0 ;  /* 0x000000402400780c */ /* 0x040fe40000704270 */
[----:B------:R-:W-:Y:S02]  /*4e60*/  ISETP.GT.AND P6, PT, R3, 0x39, P6 ;  /* 0x000000390300780c */ /* 0x000fe400037c4270 */
[----:B------:R-:W-:-:S02]  /*4e70*/  ISETP.GT.AND P2, PT, R36, 0x30, P2 ;  /* 0x000000302400780c */ /* 0x000fc40001744270 */
[----:B------:R-:W-:Y:S02]  /*4e80*/  ISETP.GT.AND P1, PT, R36, 0x38, P1 ;  /* 0x000000382400780c */ /* 0x000fe40000f24270 */
[----:B------:R-:W-:Y:S02]  /*4e90*/  ISETP.LT.OR P0, PT, R93, 0x41, P0 ;  /* 0x000000415d00780c */ /* 0x000fe40000701670 */
[----:B------:R-:W-:Y:S02]  /*4ea0*/  ISETP.LT.OR P6, PT, R91, 0x3a, P6 ;  /* 0x0000003a5b00780c */ /* 0x000fe400037c1670 */
[C---:B------:R-:W-:Y:S02]  /*4eb0*/  ISETP.LT.OR P2, PT, R93.reuse, 0x31, P2 ;  /* 0x000000315d00780c */ /* 0x040fe40001741670 */
[----:B------:R-:W-:Y:S02]  /*4ec0*/  ISETP.LT.OR P1, PT, R93, 0x39, P1 ;  /* 0x000000395d00780c */ /* 0x000fe40000f21670 */
[----:B------:R-:W-:-:S02]  /*4ed0*/  FSEL R158, R8, -INF , !P0 ;  /* 0xff800000089e7808 */ /* 0x000fc40004000000 */
[----:B------:R-:W-:Y:S02]  /*4ee0*/  PLOP3.LUT P0, PT, PT, PT, UP5, 0x40, 0x0 ;  /* 0x000000000000781c */ /* 0x000fe40003f0e858 */
[----:B------:R-:W-:Y:S02]  /*4ef0*/  FSEL R58, R55, -INF , !P6 ;  /* 0xff800000373a7808 */ /* 0x000fe40007000000 */
[----:B------:R-:W-:Y:S02]  /*4f00*/  FSEL R133, R12, -INF , !P2 ;  /* 0xff8000000c857808 */ /* 0x000fe40005000000 */
[----:B------:R-:W-:Y:S01]  /*4f10*/  FSEL R125, R120, -INF , !P1 ;  /* 0xff800000787d7808 */ /* 0x000fe20004800000 */
[----:B------:R-:W1:Y:S01]  /*4f20*/  SHFL.IDX PT, R12, R92, 0x3, 0x1c1f ;  /* 0x007c1f005c0c7f89 */ /* 0x000e6200000e0000 */
[----:B------:R-:W-:Y:S02]  /*4f30*/  PLOP3.LUT P6, PT, PT, PT, UP6, 0x40, 0x0 ;  /* 0x000000000000781c */ /* 0x000fe40003fce868 */
[----:B------:R-:W-:Y:S01]  /*4f40*/  PLOP3.LUT P2, PT, PT, PT, UP1, 0x40, 0x0 ;  /* 0x000000000000781c */ /* 0x000fe20003f4e818 */
[----:B------:R-:W-:Y:S01]  /*4f50*/  UISETP.NE.AND UP1, UPT, UR37, URZ, UPT ;  /* 0x0000003f2500728c */ /* 0x000fe2000bf25270 */
[----:B------:R-:W-:-:S02]  /*4f60*/  PLOP3.LUT P1, PT, PT, PT, UP5, 0x40, 0x0 ;  /* 0x000000000000781c */ /* 0x000fc40003f2e858 */
[C---:B------:R-:W-:Y:S02]  /*4f70*/  ISETP.GT.AND P0, PT, R36.reuse, 0x48, P0 ;  /* 0x000000482400780c */ /* 0x040fe40000704270 */
[C---:B------:R-:W-:Y:S02]  /*4f80*/  ISETP.GT.AND P6, PT, R3.reuse, 0x41, P6 ;  /* 0x000000410300780c */ /* 0x040fe400037c4270 */
[----:B------:R-:W-:Y:S02]  /*4f90*/  ISETP.GT.AND P2, PT, R36, 0x39, P2 ;  /* 0x000000392400780c */ /* 0x000fe40001744270 */
[----:B------:R-:W-:Y:S02]  /*4fa0*/  ISETP.GT.AND P1, PT, R3, 0x48, P1 ;  /* 0x000000480300780c */ /* 0x000fe40000f24270 */
[----:B------:R-:W-:Y:S02]  /*4fb0*/  ISETP.LT.OR P0, PT, R93, 0x49, P0 ;  /* 0x000000495d00780c */ /* 0x000fe40000701670 */
[----:B------:R-:W-:-:S02]  /*4fc0*/  ISETP.LT.OR P6, PT, R91, 0x42, P6 ;  /* 0x000000425b00780c */ /* 0x000fc400037c1670 */
[----:B------:R-:W-:Y:S02]  /*4fd0*/  ISETP.LT.OR P2, PT, R93, 0x3a, P2 ;  /* 0x0000003a5d00780c */ /* 0x000fe40001741670 */
[----:B------:R-:W-:Y:S02]  /*4fe0*/  ISETP.LT.OR P1, PT, R91, 0x49, P1 ;  /* 0x000000495b00780c */ /* 0x000fe40000f21670 */
[----:B------:R-:W-:Y:S01]  /*4ff0*/  FSEL R173, R44, -INF , !P0 ;  /* 0xff8000002cad7808 */ /* 0x000fe20004000000 */
[----:B-1----:R-:W-:Y:S01]  /*5000*/  IMAD.IADD R8, R90, 0x1, R12 ;  /* 0x000000015a087824 */ /* 0x002fe200078e020c */
[----:B------:R-:W-:Y:S02]  /*5010*/  PLOP3.LUT P0, PT, PT, PT, UP3, 0x40, 0x0 ;  /* 0x000000000000781c */ /* 0x000fe40003f0e838 */
[----:B------:R-:W-:Y:S02]  /*5020*/  FSEL R238, R51, -INF , !P6 ;  /* 0xff80000033ee7808 */ /* 0x000fe40007000000 */
[----:B------:R-:W-:-:S02]  /*5030*/  FSEL R124, R121, -INF , !P2 ;  /* 0xff800000797c7808 */ /* 0x000fc40005000000 */
[----:B------:R-:W-:Y:S02]  /*5040*/  FSEL R240, R42, -INF , !P1 ;  /* 0xff8000002af07808 */ /* 0x000fe40004800000 */
[----:B------:R-:W-:Y:S02]  /*5050*/  PLOP3.LUT P6, PT, PT, PT, UP4, 0x40, 0x0 ;  /* 0x000000000000781c */ /* 0x000fe40003fce848 */
[----:B------:R-:W-:Y:S01]  /*5060*/  PLOP3.LUT P2, PT, PT, PT, UP6, 0x40, 0x0 ;  /* 0x000000000000781c */ /* 0x000fe20003f4e868 */
[----:B------:R-:W-:Y:S01]  /*5070*/  UISETP.NE.AND UP6, UPT, UR34, URZ, UPT ;  /* 0x0000003f2200728c */ /* 0x000fe2000bfc5270 */
[----:B------:R-:W-:Y:S02]  /*5080*/  PLOP3.LUT P1, PT, PT, PT, UP3, 0x40, 0x0 ;  /* 0x000000000000781c */ /* 0x000fe40003f2e838 */
[----:B------:R-:W-:Y:S02]  /*5090*/  ISETP.GT.AND P0, PT, R36, 0x50, P0 ;  /* 0x000000502400780c */ /* 0x000fe40000704270 */
[----:B------:R-:W-:-:S02]  /*50a0*/  ISETP.GT.AND P6, PT, R3, 0x49, P6 ;  /* 0x000000490300780c */ /* 0x000fc400037c4270 */
[----:B------:R-:W-:Y:S02]  /*50b0*/  ISETP.GT.AND P2, PT, R36, 0x41, P2 ;  /* 0x000000412400780c */ /* 0x000fe40001744270 */
[----:B------:R-:W-:Y:S02]  /*50c0*/  ISETP.GT.AND P1, PT, R3, 0x50, P1 ;  /* 0x000000500300780c */ /* 0x000fe40000f24270 */
[----:B------:R-:W-:Y:S02]  /*50d0*/  ISETP.LT.OR P0, PT, R93, 0x51, P0 ;  /* 0x000000515d00780c */ /* 0x000fe40000701670 */
[----:B------:R-:W-:Y:S02]  /*50e0*/  ISETP.LT.OR P6, PT, R91, 0x4a, P6 ;  /* 0x0000004a5b00780c */ /* 0x000fe400037c1670 */
[----:B------:R-:W-:Y:S02]  /*50f0*/  ISETP.LT.OR P2, PT, R93, 0x42, P2 ;  /* 0x000000425d00780c */ /* 0x000fe40001741670 */
[----:B------:R-:W-:-:S02]  /*5100*/  ISETP.LT.OR P1, PT, R91, 0x51, P1 ;  /* 0x000000515b00780c */ /* 0x000fc40000f21670 */
[----:B------:R-:W-:Y:S02]  /*5110*/  FSEL R175, R116, -INF , !P0 ;  /* 0xff80000074af7808 */ /* 0x000fe40004000000 */
[----:B------:R-:W-:Y:S02]  /*5120*/  PLOP3.LUT P0, PT, PT, PT, UP1, 0x40, 0x0 ;  /* 0x000000000000781c */ /* 0x000fe40003f0e818 */
[----:B------:R-:W-:Y:S02]  /*5130*/  FSEL R211, R43, -INF , !P6 ;  /* 0xff8000002bd37808 */ /* 0x000fe40007000000 */
[----:B------:R-:W-:Y:S01]  /*5140*/  FSEL R159, R9, -INF , !P2 ;  /* 0xff800000099f7808 */ /* 0x000fe20005000000 */
[----:B------:R-:W-:Y:S01]  /*5150*/  IMAD.IADD R9, R88, 0x1, R12 ;  /* 0x0000000158097824 */ /* 0x000fe200078e020c */
[----:B------:R-:W-:Y:S02]  /*5160*/  FSEL R155, R38, -INF , !P1 ;  /* 0xff800000269b7808 */ /* 0x000fe40004800000 */
[----:B------:R-:W-:-:S02]  /*5170*/  PLOP3.LUT P6, PT, PT, PT, UP2, 0x40, 0x0 ;  /* 0x000000000000781c */ /* 0x000fc40003fce828 */
[----:B------:R-:W-:Y:S02]  /*5180*/  PLOP3.LUT P2, PT, PT, PT, UP4, 0x40, 0x0 ;  /* 0x000000000000781c */ /* 0x000fe40003f4e848 */
[----:B------:R-:W-:Y:S02]  /*5190*/  PLOP3.LUT P1, PT, PT, PT, UP2, 0x40, 0x0 ;  /* 0x000000000000781c */ /* 0x000fe40003f2e828 */
[C---:B------:R-:W-:Y:S02]  /*51a0*/  ISETP.GT.AND P0, PT, R3.reuse, 0x58, P0 ;  /* 0x000000580300780c */ /* 0x040fe40000704270 */
[----:B------:R-:W-:Y:S02]  /*51b0*/  ISETP.GT.AND P6, PT, R3, 0x51, P6 ;  /* 0x000000510300780c */ /* 0x000fe400037c4270 */
[C---:B------:R-:W-:Y:S02]  /*51c0*/  ISETP.GT.AND P2, PT, R36.reuse, 0x49, P2 ;  /* 0x000000492400780c */ /* 0x040fe40001744270 */
[----:B------:R-:W-:-:S02]  /*51d0*/  ISETP.GT.AND P1, PT, R36, 0x51, P1 ;  /* 0x000000512400780c */ /* 0x000fc40000f24270 */
[C---:B------:R-:W-:Y:S02]  /*51e0*/  ISETP.LT.OR P0, PT, R91.reuse, 0x59, P0 ;  /* 0x000000595b00780c */ /* 0x040fe40000701670 */
[----:B------:R-:W-:Y:S02]  /*51f0*/  ISETP.LT.OR P6, PT, R91, 0x52, P6 ;  /* 0x000000525b00780c */ /* 0x000fe400037c1670 */
[C---:B------:R-:W-:Y:S02]  /*5200*/  ISETP.LT.OR P2, PT, R93.reuse, 0x4a, P2 ;  /* 0x0000004a5d00780c */ /* 0x040fe40001741670 */
[----:B------:R-:W-:Y:S02]  /*5210*/  ISETP.LT.OR P1, PT, R93, 0x52, P1 ;  /* 0x000000525d00780c */ /* 0x000fe40000f21670 */
[----:B------:R-:W-:Y:S02]  /*5220*/  FSEL R152, R30, -INF , !P0 ;  /* 0xff8000001e987808 */ /* 0x000fe40004000000 */
        /* <DEDUP_REMOVED lines=9> */
[----:B------:R-:W-:Y:S02]  /*52c0*/  ISETP.GT.AND P1, PT, R36, 0x59, P1 ;  /* 0x000000592400780c */ /* 0x000fe40000f24270 */
[----:B------:R-:W-:Y:S02]  /*52d0*/  ISETP.GT.AND P6, PT, R3, 0x59, P6 ;  /* 0x000000590300780c */ /* 0x000fe400037c4270 */
[C---:B------:R-:W-:Y:S02]  /*52e0*/  ISETP.LT.OR P2, PT, R93.reuse, 0x59, P2 ;  /* 0x000000595d00780c */ /* 0x040fe40001741670 */
[----:B------:R-:W-:Y:S02]  /*52f0*/  ISETP.LT.OR P1, PT, R93, 0x5a, P1 ;  /* 0x0000005a5d00780c */ /* 0x000fe40000f21670 */
        /* <DEDUP_REMOVED lines=18> */
.L_x_267:
[----:B------:R-:W-:-:S04]  /*5420*/  MOV R3, c[0x0][0x32c] ;  /* 0x0000cb0000037a02 */ /* 0x000fc80000000f00 */
[----:B------:R-:W-:-:S13]  /*5430*/  ISETP.NE.AND P0, PT, R3, 0x1, PT ;  /* 0x000000010300780c */ /* 0x000fda0003f05270 */
[----:B------:R-:W-:-:S05]  /*5440*/  @P0 IMAD.HI.U32 R3, R12, c[0x0][0x330], RZ ;  /* 0x0000cc000c030a27 */ /* 0x000fca00078e00ff */
[----:B------:R-:W-:Y:S02]  /*5450*/  @P0 SHF.R.U32.HI R12, RZ, c[0x0][0x334], R3 ;  /* 0x0000cd00ff0c0a19 */ /* 0x000fe40000011603 */
.L_x_268:
[----:B------:R-:W-:Y:S05]  /*5460*/  BSYNC B0 ;  /* 0x0000000000007941 */ /* 0x000fea0003800000 */
.L_x_266:
[----:B------:R-:W-:-:S05]  /*5470*/  IMAD R12, R12, c[0x0][0x32c], R2 ;  /* 0x0000cb000c0c7a24 */ /* 0x000fca00078e0202 */
[----:B------:R-:W-:Y:S02]  /*5480*/  IADD3 R2, R12, c[0x0][0x32c], RZ ;  /* 0x0000cb000c027a10 */ /* 0x000fe40007ffe0ff */
[----:B------:R-:W-:Y:S02]  /*5490*/  IMNMX R9, R9, R12, !PT ;  /* 0x0000000c09097217 */ /* 0x000fe40007800200 */
[----:B------:R-:W-:Y:S02]  /*54a0*/  IMNMX R8, R8, R2, PT ;  /* 0x0000000208087217 */ /* 0x000fe40003800200 */
.L_x_265:
        /* <DEDUP_REMOVED lines=22> */
[----:B------:R-:W-:-:S02]  /*5610*/  FMNMX.FTZ R12, R70, R12, !PT ;  /* 0x0000000c460c7209 */ /* 0x000fc40007810000 */
[----:B------:R-:W-:Y:S01]  /*5620*/  FMNMX.FTZ R3, R76, R3, !PT ;  /* 0x000000034c037209 */ /* 0x000fe20007810000 */
[--C-:B------:R-:W-:Y:S01]  /*5630*/  IMAD R219, R4, 0x2, R225.reuse ;  /* 0x0000000204db7824 */ /* 0x100fe200078e02e1 */
[----:B------:R-:W-:Y:S01]  /*5640*/  FMNMX.FTZ R12, R71, R12, !PT ;  /* 0x0000000c470c7209 */ /* 0x000fe20007810000 */
[C---:B------:R-:W-:Y:S01]  /*5650*/  IMAD R220, R0.reuse, 0x2, R225 ;  /* 0x0000000200dc7824 */ /* 0x040fe200078e02e1 */
[----:B------:R-:W-:Y:S01]  /*5660*/  FMNMX.FTZ R3, R73, R3, !PT ;  /* 0x0000000349037209 */ /* 0x000fe20007810000 */
[----:B------:R-:W-:Y:S01]  /*5670*/  IMAD R218, R0, 0x2, R219 ;  /* 0x0000000200da7824 */ /* 0x000fe200078e02db */
[----:B------:R-:W-:Y:S01]  /*5680*/  FMNMX.FTZ R12, R49, R12, !PT ;  /* 0x0000000c310c7209 */ /* 0x000fe20007810000 */
[----:B------:R-:W-:Y:S01]  /*5690*/  LDSM.16.MT88.4 R28, [R219+0x100] ;  /* 0x00010000db1c783b */ /* 0x000fe20000004200 */
[----:B------:R-:W-:Y:S02]  /*56a0*/  FMNMX.FTZ R3, R7, R3, !PT ;  /* 0x0000000307037209 */ /* 0x000fe40007810000 */
[----:B------:R-:W-:Y:S01]  /*56b0*/  FMNMX.FTZ R12, R48, R12, !PT ;  /* 0x0000000c300c7209 */ /* 0x000fe20007810000 */
[----:B------:R-:W-:Y:S01]  /*56c0*/  LDSM.16.MT88.4 R36, [R220+0x100] ;  /* 0x00010000dc24783b */ /* 0x000fe20000004200 */
[----:B------:R-:W-:-:S02]  /*56d0*/  FMNMX.FTZ R3, R6, R3, !PT ;  /* 0x0000000306037209 */ /* 0x000fc40007810000 */
[----:B------:R-:W-:Y:S01]  /*56e0*/  FMNMX.FTZ R12, R67, R12, !PT ;  /* 0x0000000c430c7209 */ /* 0x000fe20007810000 */
[----:B------:R-:W-:Y:S01]  /*56f0*/  LDSM.16.MT88.4 R88, [R225+0x900] ;  /* 0x00090000e158783b */ /* 0x000fe20000004200 */
        /* <DEDUP_REMOVED lines=26> */
[----:B------:R-:W-:Y:S01]  /*58a0*/  PLOP3.LUT P2, PT, PT, PT, UP2, 0x40, 0x0 ;  /* 0x000000000000781c */ /* 0x000fe20003f4e828 */
[----:B------:R-:W1:Y:S01]  /*58b0*/  SHFL.BFLY PT, R13, R3, 0x2, 0x1f ;  /* 0x0c401f00030d7f89 */ /* 0x000e6200000e0000 */
[----:B------:R-:W-:Y:S01]  /*58c0*/  PLOP3.LUT P1, PT, PT, PT, UP3, 0x40, 0x0 ;  /* 0x000000000000781c */ /* 0x000fe20003f2e838 */
[----:B------:R-:W-:Y:S01]  /*58d0*/  UISETP.NE.AND UP3, UPT, UR29, URZ, UPT ;  /* 0x0000003f1d00728c */ /* 0x000fe2000bf65270 */
[C---:B------:R-:W-:Y:S01]  /*58e0*/  ISETP.GT.AND P2, PT, R9.reuse, RZ, P2 ;  /* 0x000000ff0900720c */ /* 0x040fe20001744270 */
[----:B------:R-:W2:Y:S01]  /*58f0*/  SHFL.BFLY PT, R2, R12, 0x2, 0x1f ;  /* 0x0c401f000c027f89 */ /* 0x000ea200000e0000 */
[----:B------:R-:W-:Y:S01]  /*5900*/  PLOP3.LUT P0, PT, PT, PT, UP4, 0x40, 0x0 ;  /* 0x000000000000781c */ /* 0x000fe20003f0e848 */
[----:B------:R-:W-:Y:S01]  /*5910*/  UISETP.NE.AND UP2, UPT, UR28, URZ, UPT ;  /* 0x0000003f1c00728c */ /* 0x000fe2000bf45270 */
[----:B------:R-:W-:Y:S01]  /*5920*/  ISETP.LT.OR P2, PT, R8, 0x1, P2 ;  /* 0x000000010800780c */ /* 0x000fe20001741670 */
[----:B------:R-:W-:Y:S01]  /*5930*/  UISETP.NE.AND UP4, UPT, UR21, URZ, UPT ;  /* 0x0000003f1500728c */ /* 0x000fe2000bf85270 */
[----:B------:R-:W-:-:S02]  /*5940*/  ISETP.GT.AND P0, PT, R9, 0x8, P0 ;  /* 0x000000080900780c */ /* 0x000fc40000704270 */
[----:B------:R-:W-:Y:S02]  /*5950*/  FSEL R191, R26, -INF , !P2 ;  /* 0xff8000001abf7808 */ /* 0x000fe40005000000 */
[----:B------:R-:W-:Y:S01]  /*5960*/  PLOP3.LUT P2, PT, PT, PT, UP3, 0x40, 0x0 ;  /* 0x000000000000781c */ /* 0x000fe20003f4e838 */
[----:B------:R-:W-:Y:S01]  /*5970*/  UISETP.NE.AND UP3, UPT, UR25, URZ, UPT ;  /* 0x0000003f1900728c */ /* 0x000fe2000bf65270 */
[----:B------:R-:W-:Y:S02]  /*5980*/  ISETP.LT.OR P0, PT, R8, 0x9, P0 ;  /* 0x000000090800780c */ /* 0x000fe40000701670 */
[----:B------:R-:W-:Y:S02]  /*5990*/  ISETP.GT.AND P2, PT, R9, 0x10, P2 ;  /* 0x000000100900780c */ /* 0x000fe40001744270 */
[----:B------:R-:W-:Y:S02]  /*59a0*/  FSEL R54, R134, -INF , !P0 ;  /* 0xff80000086367808 */ /* 0x000fe40004000000 */
[----:B------:R-:W-:-:S02]  /*59b0*/  ISETP.LT.OR P2, PT, R8, 0x11, P2 ;  /* 0x000000110800780c */ /* 0x000fc40001741670 */
[----:B------:R-:W-:Y:S01]  /*59c0*/  PLOP3.LUT P0, PT, PT, PT, UP1, 0x40, 0x0 ;  /* 0x000000000000781c */ /* 0x000fe20003f0e818 */
[----:B------:R-:W-:Y:S01]  /*59d0*/  UISETP.NE.AND UP1, UPT, UR23, URZ, UPT ;  /* 0x0000003f1700728c */ /* 0x000fe2000bf25270 */
[----:B-1----:R-:W-:Y:S02]  /*59e0*/  FMNMX.FTZ R3, R3, R13, !PT ;  /* 0x0000000d03037209 */ /* 0x002fe40007810000 */
[----:B------:R-:W-:Y:S02]  /*59f0*/  FSEL R42, R22, -INF , !P2 ;  /* 0xff800000162a7808 */ /* 0x000fe40005000000 */
[----:B--2---:R-:W-:Y:S01]  /*5a00*/  FMNMX.FTZ R12, R12, R2, !PT ;  /* 0x000000020c0c7209 */ /* 0x004fe20007810000 */
[----:B------:R-:W1:Y:S01]  /*5a10*/  SHFL.BFLY PT, R13, R3, 0x1, 0x1f ;  /* 0x0c201f00030d7f89 */ /* 0x000e6200000e0000 */
[----:B------:R-:W-:Y:S01]  /*5a20*/  PLOP3.LUT P2, PT, PT, PT, UP3, 0x40, 0x0 ;  /* 0x000000000000781c */ /* 0x000fe20003f4e838 */
[----:B------:R-:W-:Y:S01]  /*5a30*/  UISETP.NE.AND UP3, UPT, UR20, URZ, UPT ;  /* 0x0000003f1400728c */ /* 0x000fe2000bf65270 */
[C---:B------:R-:W-:Y:S01]  /*5a40*/  ISETP.GT.AND P0, PT, R9.reuse, 0x18, P0 ;  /* 0x000000180900780c */ /* 0x040fe20000704270 */
[----:B------:R-:W2:Y:S01]  /*5a50*/  SHFL.BFLY PT, R2, R12, 0x1, 0x1f ;  /* 0x0c201f000c027f89 */ /* 0x000ea200000e0000 */
[----:B------:R-:W-:-:S02]  /*5a60*/  ISETP.GT.AND P1, PT, R9, 0x1, P1 ;  /* 0x000000010900780c */ /* 0x000fc40000f24270 */
[----:B------:R-:W-:Y:S02]  /*5a70*/  ISETP.GT.AND P2, PT, R9, 0x20, P2 ;  /* 0x000000200900780c */ /* 0x000fe40001744270 */
[----:B------:R-:W-:Y:S02]  /*5a80*/  FMNMX.FTZ R0, R61, R60, !PT ;  /* 0x0000003c3d007209 */ /* 0x000fe40007810000 */
[C---:B------:R-:W-:Y:S02]  /*5a90*/  ISETP.LT.OR P0, PT, R8.reuse, 0x19, P0 ;  /* 0x000000190800780c */ /* 0x040fe40000701670 */
[C---:B------:R-:W-:Y:S02]  /*5aa0*/  ISETP.LT.OR P1, PT, R8.reuse, 0x2, P1 ;  /* 0x000000020800780c */ /* 0x040fe40000f21670 */
[----:B------:R-:W-:Y:S02]  /*5ab0*/  ISETP.LT.OR P2, PT, R8, 0x21, P2 ;  /* 0x000000210800780c */ /* 0x000fe40001741670 */
[----:B------:R-:W-:-:S02]  /*5ac0*/  FMNMX.FTZ R0, R57, R0, !PT ;  /* 0x0000000039007209 */ /* 0x000fc40007810000 */
[----:B------:R-:W-:Y:S02]  /*5ad0*/  FSEL R32, R130, -INF , !P0 ;  /* 0xff80000082207808 */ /* 0x000fe40004000000 */
[----:B------:R-:W-:Y:S02]  /*5ae0*/  FSEL R55, R27, -INF , !P1 ;  /* 0xff8000001b377808 */ /* 0x000fe40004800000 */
[----:B------:R-:W-:Y:S01]  /*5af0*/  PLOP3.LUT P0, PT, PT, PT, UP1, 0x40, 0x0 ;  /* 0x000000000000781c */ /* 0x000fe20003f0e818 */
[----:B------:R-:W-:Y:S01]  /*5b00*/  UISETP.NE.AND UP1, UPT, UR18, URZ, UPT ;  /* 0x0000003f1200728c */ /* 0x000fe2000bf25270 */
[----:B-1----:R-:W-:Y:S02]  /*5b10*/  FMNMX.FTZ R3, R3, R13, !PT ;  /* 0x0000000d03037209 */ /* 0x002fe40007810000 */
[----:B------:R-:W-:Y:S02]  /*5b20*/  FSEL R246, R18, -INF , !P2 ;  /* 0xff80000012f67808 */ /* 0x000fe40005000000 */
[----:B--2---:R-:W-:Y:S01]  /*5b30*/  FMNMX.FTZ R2, R12, R2, !PT ;  /* 0x000000020c027209 */ /* 0x004fe20007810000 */
[C---:B------:R-:W-:Y:S01]  /*5b40*/  FMUL.FTZ R210, R3.reuse, c[0x0][0x2d0] ;  /* 0x0000b40003d27a20 */ /* 0x040fe20000410000 */
[----:B------:R-:W-:-:S02]  /*5b50*/  FSETP.NEU.FTZ.AND P6, PT, R3, -INF , PT ;  /* 0xff8000000300780b */ /* 0x000fc40003fdd000 */
[----:B------:R-:W-:Y:S01]  /*5b60*/  PLOP3.LUT P1, PT, PT, PT, UP2, 0x40, 0x0 ;  /* 0x000000000000781c */ /* 0x000fe20003f2e828 */
[----:B------:R-:W-:Y:S01]  /*5b70*/  FMUL.FTZ R139, R2, c[0x0][0x2d0] ;  /* 0x0000b400028b7a20 */ /* 0x000fe20000410000 */
[----:B------:R-:W-:Y:S01]  /*5b80*/  FSEL R210, R210, RZ, P6 ;  /* 0x000000ffd2d27208 */ /* 0x000fe20003000000 */
[----:B------:R-:W-:Y:S01]  /*5b90*/  UISETP.NE.AND UP2, UPT, UR24, URZ, UPT ;  /* 0x0000003f1800728c */ /* 0x000fe2000bf45270 */
[----:B------:R-:W-:Y:S02]  /*5ba0*/  FSETP.NEU.FTZ.AND P6, PT, R2, -INF , PT ;  /* 0xff8000000200780b */ /* 0x000fe40003fdd000 */
[----:B------:R-:W-:Y:S01]  /*5bb0*/  PLOP3.LUT P2, PT, PT, PT, UP4, 0x40, 0x0 ;  /* 0x000000000000781c */ /* 0x000fe20003f4e848 */
[----:B------:R-:W-:Y:S01]  /*5bc0*/  UISETP.NE.AND UP4, UPT, UR36, URZ, UPT ;  /* 0x0000003f2400728c */ /* 0x000fe2000bf85270 */
[----:B------:R-:W-:Y:S01]  /*5bd0*/  FSEL R139, R139, RZ, P6 ;  /* 0x000000ff8b8b7208 */ /* 0x000fe20003000000 */
[--C-:B------:R-:W-:Y:S01]  /*5be0*/  FFMA.FTZ R167, R87, c[0x0][0x2d0], -R210.reuse ;  /* 0x0000b40057a77a23 */ /* 0x100fe200000108d2 */
[----:B------:R-:W-:Y:S01]  /*5bf0*/  PLOP3.LUT P6, PT, PT, PT, UP0, 0x40, 0x0 ;  /* 0x000000000000781c */ /* 0x000fe20003fce808 */
[----:B------:R-:W-:Y:S01]  /*5c00*/  UISETP.NE.AND UP0, UPT, UR26, URZ, UPT ;  /* 0x0000003f1a00728c */ /* 0x000fe2000bf05270 */
[----:B------:R-:W-:Y:S01]  /*5c10*/  FMNMX.FTZ R0, R56, R0, !PT ;  /* 0x0000000038007209 */ /* 0x000fe20007810000 */
[--C-:B------:R-:W-:Y:S01]  /*5c20*/  FFMA.FTZ R143, R86, c[0x0][0x2d0], -R210.reuse ;  /* 0x0000b400568f7a23 */ /* 0x100fe200000108d2 */
[----:B------:R-:W-:Y:S01]  /*5c30*/  ISETP.GT.AND P6, PT, R9, 0x9, P6 ;  /* 0x000000090900780c */ /* 0x000fe200037c4270 */
[--C-:B------:R-:W-:Y:S01]  /*5c40*/  FFMA.FTZ R142, R85, c[0x0][0x2d0], -R210.reuse ;  /* 0x0000b400558e7a23 */ /* 0x100fe200000108d2 */
[C---:B------:R-:W-:Y:S01]  /*5c50*/  ISETP.GT.AND P0, PT, R9.reuse, 0x28, P0 ;  /* 0x000000280900780c */ /* 0x040fe20000704270 */
[--C-:B------:R-:W-:Y:S01]  /*5c60*/  FFMA.FTZ R108, R84, c[0x0][0x2d0], -R210.reuse ;  /* 0x0000b400546c7a23 */ /* 0x100fe200000108d2 */
[----:B------:R-:W-:Y:S01]  /*5c70*/  ISETP.LT.OR P6, PT, R8, 0xa, P6 ;  /* 0x0000000a0800780c */ /* 0x000fe200037c1670 */
[--C-:B------:R-:W-:Y:S01]  /*5c80*/  FFMA.FTZ R141, R82, c[0x0][0x2d0], -R139.reuse ;  /* 0x0000b400528d7a23 */ /* 0x100fe2000001088b */
[----:B------:R-:W-:Y:S01]  /*5c90*/  ISETP.GT.AND P1, PT, R9, 0x11, P1 ;  /* 0x000000110900780c */ /* 0x000fe20000f24270 */
[--C-:B------:R-:W-:Y:S01]  /*5ca0*/  FFMA.FTZ R140, R83, c[0x0][0x2d0], -R139.reuse ;  /* 0x0000b400538c7a23 */ /* 0x100fe2000001088b */
[----:B------:R-:W-:Y:S01]  /*5cb0*/  FSEL R43, R135, -INF , !P6 ;  /* 0xff800000872b7808 */ /* 0x000fe20007000000 */
[--C-:B------:R-:W-:Y:S01]  /*5cc0*/  FFMA.FTZ R109, R78, c[0x0][0x2d0], -R139.reuse ;  /* 0x0000b4004e6d7a23 */ /* 0x100fe2000001088b */
[----:B------:R-:W-:Y:S01]  /*5cd0*/  PLOP3.LUT P6, PT, PT, PT, UP0, 0x40, 0x0 ;  /* 0x000000000000781c */ /* 0x000fe20003fce808 */
[----:B------:R-:W-:Y:S01]  /*5ce0*/  UISETP.NE.AND UP0, UPT, UR22, URZ, UPT ;  /* 0x0000003f1600728c */ /* 0x000fe2000bf05270 */
[----:B------:R-:W-:Y:S01]  /*5cf0*/  ISETP.GT.AND P2, PT, R9, 0x30, P2 ;  /* 0x000000300900780c */ /* 0x000fe20001744270 */
[--C-:B------:R-:W-:Y:S01]  /*5d00*/  FFMA.FTZ R110, R79, c[0x0][0x2d0], -R139.reuse ;  /* 0x0000b4004f6e7a23 */ /* 0x100fe2000001088b */
[----:B------:R-:W-:Y:S01]  /*5d10*/  ISETP.GT.AND P6, PT, R9, 0x19, P6 ;  /* 0x000000190900780c */ /* 0x000fe200037c4270 */
[----:B------:R-:W-:Y:S01]  /*5d20*/  MUFU.EX2 R167, R167 ;  /* 0x000000a700a77308 */ /* 0x000fe20000000800 */
[----:B------:R-:W-:Y:S01]  /*5d30*/  FMNMX.FTZ R0, R53, R0, !PT ;  /* 0x0000000035007209 */ /* 0x000fe20007810000 */
[--C-:B------:R-:W-:Y:S01]  /*5d40*/  FFMA.FTZ R121, R77, c[0x0][0x2d0], -R210.reuse ;  /* 0x0000b4004d797a23 */ /* 0x100fe200000108d2 */
[----:B------:R-:W-:Y:S01]  /*5d50*/  ISETP.LT.OR P6, PT, R8, 0x1a, P6 ;  /* 0x0000001a0800780c */ /* 0x000fe200037c1670 */
[--C-:B------:R-:W-:Y:S01]  /*5d60*/  FFMA.FTZ R164, R76, c[0x0][0x2d0], -R210.reuse ;  /* 0x0000b4004ca47a23 */ /* 0x100fe200000108d2 */
[C---:B------:R-:W-:Y:S01]  /*5d70*/  ISETP.LT.OR P0, PT, R8.reuse, 0x29, P0 ;  /* 0x000000290800780c */ /* 0x040fe20000701670 */
[----:B------:R-:W-:Y:S01]  /*5d80*/  LDSM.16.MT88.4 R76, [R218+0x900] ;  /* 0x00090000da4c783b */ /* 0x000fe20000004200 */
[----:B------:R-:W-:Y:S01]  /*5d90*/  FSEL R200, R131, -INF , !P6 ;  /* 0xff80000083c87808 */ /* 0x000fe20007000000 */
[----:B------:R-:W1:Y:S01]  /*5da0*/  MUFU.EX2 R143, R143 ;  /* 0x0000008f008f7308 */ /* 0x000e620000000800 */
[----:B------:R-:W-:Y:S01]  /*5db0*/  PLOP3.LUT P6, PT, PT, PT, UP0, 0x40, 0x0 ;  /* 0x000000000000781c */ /* 0x000fe20003fce808 */
[----:B------:R-:W-:Y:S01]  /*5dc0*/  UISETP.NE.AND UP0, UPT, UR17, URZ, UPT ;  /* 0x0000003f1100728c */ /* 0x000fe2000bf05270 */
[C---:B------:R-:W-:Y:S01]  /*5dd0*/  ISETP.LT.OR P1, PT, R8.reuse, 0x12, P1 ;  /* 0x000000120800780c */ /* 0x040fe20000f21670 */
[--C-:B------:R-:W-:Y:S01]  /*5de0*/  FFMA.FTZ R97, R67, c[0x0][0x2d0], -R139.reuse ;  /* 0x0000b40043617a23 */ /* 0x100fe2000001088b */
[----:B------:R-:W-:Y:S01]  /*5df0*/  ISETP.LT.OR P2, PT, R8, 0x31, P2 ;  /* 0x000000310800780c */ /* 0x000fe20001741670 */
[--C-:B------:R-:W-:Y:S01]  /*5e00*/  FFMA.FTZ R168, R81, c[0x0][0x2d0], -R210.reuse ;  /* 0x0000b40051a87a23 */ /* 0x100fe200000108d2 */
[----:B------:R-:W-:Y:S01]  /*5e10*/  FMNMX.FTZ R0, R52, R0, !PT ;  /* 0x0000000034007209 */ /* 0x000fe20007810000 */
[----:B------:R-:W-:Y:S01]  /*5e20*/  MUFU.EX2 R142, R142 ;  /* 0x0000008e008e7308 */ /* 0x000fe20000000800 */
[----:B------:R-:W-:Y:S01]  /*5e30*/  FSEL R134, R126, -INF , !P0 ;  /* 0xff8000007e867808 */ /* 0x000fe20004000000 */
[--C-:B------:R-:W-:Y:S01]  /*5e40*/  FFMA.FTZ R111, R80, c[0x0][0x2d0], -R210.reuse ;  /* 0x0000b400506f7a23 */ /* 0x100fe200000108d2 */
[----:B------:R-:W-:Y:S01]  /*5e50*/  FSEL R33, R23, -INF , !P1 ;  /* 0xff80000017217808 */ /* 0x000fe20004800000 */
[--C-:B------:R-:W-:Y:S01]  /*5e60*/  FFMA.FTZ R166, R74, c[0x0][0x2d0], -R139.reuse ;  /* 0x0000b4004aa67a23 */ /* 0x100fe2000001088b */
[----:B------:R-:W-:Y:S01]  /*5e70*/  FSEL R126, R14, -INF , !P2 ;  /* 0xff8000000e7e7808 */ /* 0x000fe20005000000 */
[----:B------:R-:W2:Y:S01]  /*5e80*/  LDSM.16.MT88.4 R20, [R218+0x100] ;  /* 0x00010000da14783b */ /* 0x000ea20000004200 */
[----:B------:R-:W-:Y:S01]  /*5e90*/  FMNMX.FTZ R0, R41, R0, !PT ;  /* 0x0000000029007209 */ /* 0x000fe20007810000 */
[----:B------:R-:W3:Y:S01]  /*5ea0*/  MUFU.EX2 R108, R108 ;  /* 0x0000006c006c7308 */ /* 0x000ee20000000800 */
[----:B------:R-:W-:Y:S01]  /*5eb0*/  PLOP3.LUT P1, PT, PT, PT, UP2, 0x40, 0x0 ;  /* 0x000000000000781c */ /* 0x000fe20003f2e828 */
[----:B------:R-:W-:Y:S01]  /*5ec0*/  UISETP.NE.AND UP2, UPT, UR19, URZ, UPT ;  /* 0x0000003f1300728c */ /* 0x000fe2000bf45270 */
[----:B------:R-:W-:Y:S01]  /*5ed0*/  PLOP3.LUT P2, PT, PT, PT, UP0, 0x40, 0x0 ;  /* 0x000000000000781c */ /* 0x000fe20003f4e808 */
[----:B------:R-:W-:Y:S01]  /*5ee0*/  UISETP.NE.AND UP0, UPT, UR33, URZ, UPT ;  /* 0x0000003f2100728c */ /* 0x000fe2000bf05270 */
[----:B------:R-:W-:Y:S01]  /*5ef0*/  FMNMX.FTZ R0, R40, R0, !PT ;  /* 0x0000000028007209 */ /* 0x000fe20007810000 */
[--C-:B------:R-:W-:Y:S01]  /*5f00*/  FFMA.FTZ R165, R75, c[0x0][0x2d0], -R139.reuse ;  /* 0x0000b4004ba57a23 */ /* 0x100fe2000001088b */
[C---:B------:R-:W-:Y:S01]  /*5f10*/  ISETP.GT.AND P1, PT, R9.reuse, 0x21, P1 ;  /* 0x000000210900780c */ /* 0x040fe20000f24270 */
[----:B------:R-:W-:Y:S01]  /*5f20*/  MUFU.EX2 R141, R141 ;  /* 0x0000008d008d7308 */ /* 0x000fe20000000800 */
[----:B------:R-:W-:Y:S01]  /*5f30*/  ISETP.GT.AND P2, PT, R9, 0x40, P2 ;  /* 0x000000400900780c */ /* 0x000fe20001744270 */
[----:B------:R-:W-:Y:S01]  /*5f40*/  LDSM.16.MT88.4 R84, [R220+0x900] ;  /* 0x00090000dc54783b */ /* 0x000fe20000004200 */
[----:B------:R-:W-:Y:S01]  /*5f50*/  FMNMX.FTZ R0, R244, R0, !PT ;  /* 0x00000000f4007209 */ /* 0x000fe20007810000 */
[--C-:B------:R-:W-:Y:S01]  /*5f60*/  FFMA.FTZ R120, R73, c[0x0][0x2d0], -R210.reuse ;  /* 0x0000b40049787a23 */ /* 0x100fe200000108d2 */
[C---:B------:R-:W-:Y:S01]  /*5f70*/  ISETP.LT.OR P1, PT, R8.reuse, 0x22, P1 ;  /* 0x000000220800780c */ /* 0x040fe20000f21670 */
[----:B------:R-:W-:Y:S01]  /*5f80*/  LDSM.16.MT88.4 R80, [R219+0x900] ;  /* 0x00090000db50783b */ /* 0x000fe20000004200 */
[----:B------:R-:W-:Y:S01]  /*5f90*/  ISETP.LT.OR P2, PT, R8, 0x41, P2 ;  /* 0x000000410800780c */ /* 0x000fe20001741670 */
[----:B------:R-:W4:Y:S01]  /*5fa0*/  MUFU.EX2 R140, R140 ;  /* 0x0000008c008c7308 */ /* 0x000f220000000800 */
[----:B------:R-:W-:Y:S01]  /*5fb0*/  FMNMX.FTZ R0, R243, R0, !PT ;  /* 0x00000000f3007209 */ /* 0x000fe20007810000 */
[--C-:B------:R-:W-:Y:S01]  /*5fc0*/  FFMA.FTZ R99, R7, c[0x0][0x2d0], -R210.reuse ;  /* 0x0000b40007637a23 */ /* 0x100fe200000108d2 */
[----:B------:R-:W-:Y:S01]  /*5fd0*/  FSEL R135, R19, -INF , !P1 ;  /* 0xff80000013877808 */ /* 0x000fe20004800000 */
[--C-:B------:R-:W-:Y:S01]  /*5fe0*/  FFMA.FTZ R96, R6, c[0x0][0x2d0], -R210.reuse ;  /* 0x0000b40006607a23 */ /* 0x100fe200000108d2 */
[----:B------:R-:W-:Y:S01]  /*5ff0*/  FSEL R178, R10, -INF , !P2 ;  /* 0xff8000000ab27808 */ /* 0x000fe20005000000 */
[----:B------:R-:W5:Y:S01]  /*6000*/  LDSM.16.MT88.4 R16, [R225+0x100] ;  /* 0x00010000e110783b */ /* 0x000f620000004200 */
[----:B------:R-:W-:Y:S01]  /*6010*/  PLOP3.LUT P1, PT, PT, PT, UP3, 0x40, 0x0 ;  /* 0x000000000000781c */ /* 0x000fe20003f2e838 */
[----:B------:R-:W-:Y:S01]  /*6020*/  UISETP.NE.AND UP3, UPT, UR31, URZ, UPT ;  /* 0x0000003f1f00728c */ /* 0x000fe2000bf65270 */
[----:B------:R-:W-:Y:S01]  /*6030*/  FMNMX.FTZ R10, R191, R55, !PT ;  /* 0x00000037bf0a7209 */ /* 0x000fe20007810000 */
[----:B------:R-:W-:Y:S01]  /*6040*/  MUFU.EX2 R109, R109 ;  /* 0x0000006d006d7308 */ /* 0x000fe20000000800 */
[----:B------:R-:W-:Y:S01]  /*6050*/  FMNMX.FTZ R0, R242, R0, !PT ;  /* 0x00000000f2007209 */ /* 0x000fe20007810000 */
[--C-:B------:R-:W-:Y:S01]  /*6060*/  FFMA.FTZ R98, R49, c[0x0][0x2d0], -R139.reuse ;  /* 0x0000b40031627a23 */ /* 0x100fe2000001088b */
[----:B------:R-:W-:Y:S01]  /*6070*/  ISETP.GT.AND P1, PT, R9, 0x31, P1 ;  /* 0x000000310900780c */ /* 0x000fe20000f24270 */
[--C-:B------:R-:W-:Y:S01]  /*6080*/  FFMA.FTZ R92, R48, c[0x0][0x2d0], -R139.reuse ;  /* 0x0000b400305c7a23 */ /* 0x100fe2000001088b */
[----:B------:R-:W-:Y:S01]  /*6090*/  FMNMX.FTZ R10, R54, R10, !PT ;  /* 0x0000000a360a7209 */ /* 0x000fe20007810000 */
[----:B------:R-:W-:Y:S01]  /*60a0*/  LDSM.16.MT88.4 R48, [R225+0x1100] ;  /* 0x00110000e130783b */ /* 0x000fe20000004200 */
[----:B------:R-:W-:Y:S01]  /*60b0*/  FMNMX.FTZ R0, R245, R0, !PT ;  /* 0x00000000f5007209 */ /* 0x000fe20007810000 */
[----:B------:R-:W1:Y:S01]  /*60c0*/  MUFU.EX2 R110, R110 ;  /* 0x0000006e006e7308 */ /* 0x000e620000000800 */
[----:B------:R-:W-:Y:S01]  /*60d0*/  ISETP.LT.OR P1, PT, R8, 0x32, P1 ;  /* 0x000000320800780c */ /* 0x000fe20000f21670 */
[--C-:B------:R-:W-:Y:S01]  /*60e0*/  FFMA.FTZ R45, R69, c[0x0][0x2d0], -R210.reuse ;  /* 0x0000b400452d7a23 */ /* 0x100fe200000108d2 */
[----:B------:R-:W-:Y:S01]  /*60f0*/  FMNMX.FTZ R10, R43, R10, !PT ;  /* 0x0000000a2b0a7209 */ /* 0x000fe20007810000 */
[--C-:B------:R-:W-:Y:S01]  /*6100*/  FFMA.FTZ R95, R68, c[0x0][0x2d0], -R210.reuse ;  /* 0x0000b400445f7a23 */ /* 0x100fe200000108d2 */
[----:B------:R-:W-:Y:S01]  /*6110*/  FMNMX.FTZ R0, R133, R0, !PT ;  /* 0x0000000085007209 */ /* 0x000fe20007810000 */
[--C-:B------:R-:W-:Y:S01]  /*6120*/  FFMA.FTZ R94, R65, c[0x0][0x2d0], -R210.reuse ;  /* 0x0000b400415e7a23 */ /* 0x100fe200000108d2 */
[----:B------:R-:W-:Y:S01]  /*6130*/  FSEL R204, R15, -INF , !P1 ;  /* 0xff8000000fcc7808 */ /* 0x000fe20004800000 */
[----:B------:R-:W-:Y:S01]  /*6140*/  MUFU.EX2 R168, R168 ;  /* 0x000000a800a87308 */ /* 0x000fe20000000800 */
[----:B------:R-:W-:Y:S01]  /*6150*/  FMNMX.FTZ R10, R42, R10, !PT ;  /* 0x0000000a2a0a7209 */ /* 0x000fe20007810000 */
[----:B------:R-:W-:Y:S01]  /*6160*/  LDSM.16.MT88.4 R12, [R220+0x1100] ;  /* 0x00110000dc0c783b */ /* 0x000fe20000004200 */
[----:B------:R-:W-:Y:S01]  /*6170*/  PLOP3.LUT P0, PT, PT, PT, UP2, 0x40, 0x0 ;  /* 0x000000000000781c */ /* 0x000fe20003f0e828 */
[----:B------:R-:W-:Y:S01]  /*6180*/  UISETP.NE.AND UP2, UPT, UR32, URZ, UPT ;  /* 0x0000003f2000728c */ /* 0x000fe2000bf45270 */
[----:B------:R-:W-:Y:S01]  /*6190*/  PLOP3.LUT P1, PT, PT, PT, UP6, 0x40, 0x0 ;  /* 0x000000000000781c */ /* 0x000fe20003f2e868 */
[--C-:B------:R-:W-:Y:S01]  /*61a0*/  FFMA.FTZ R93, R64, c[0x0][0x2d0], -R210.reuse ;  /* 0x0000b400405d7a23 */ /* 0x100fe200000108d2 */
[----:B------:R-:W-:Y:S01]  /*61b0*/  FMNMX.FTZ R0, R132, R0, !PT ;  /* 0x0000000084007209 */ /* 0x000fe20007810000 */
[----:B------:R-:W1:Y:S01]  /*61c0*/  MUFU.EX2 R111, R111 ;  /* 0x0000006f006f7308 */ /* 0x000e620000000800 */
[----:B------:R-:W-:Y:S01]  /*61d0*/  FMNMX.FTZ R10, R33, R10, !PT ;  /* 0x0000000a210a7209 */ /* 0x000fe20007810000 */
[--C-:B------:R-:W-:Y:S01]  /*61e0*/  FFMA.FTZ R169, R63, c[0x0][0x2d0], -R139.reuse ;  /* 0x0000b4003fa97a23 */ /* 0x100fe2000001088b */
[----:B------:R-:W-:Y:S01]  /*61f0*/  ISETP.GT.AND P6, PT, R9, 0x29, P6 ;  /* 0x000000290900780c */ /* 0x000fe200037c4270 */
[--C-:B------:R-:W-:Y:S01]  /*6200*/  FFMA.FTZ R170, R59, c[0x0][0x2d0], -R139.reuse ;  /* 0x0000b4003baa7a23 */ /* 0x100fe2000001088b */
[C---:B------:R-:W-:Y:S01]  /*6210*/  ISETP.GT.AND P0, PT, R9.reuse, 0x38, P0 ;  /* 0x000000380900780c */ /* 0x040fe20000704270 */
[--C-:B------:R-:W-:Y:S01]  /*6220*/  FFMA.FTZ R171, R62, c[0x0][0x2d0], -R139.reuse ;  /* 0x0000b4003eab7a23 */ /* 0x100fe2000001088b */
[----:B------:R-:W-:Y:S01]  /*6230*/  ISETP.GT.AND P1, PT, R9, 0x41, P1 ;  /* 0x000000410900780c */ /* 0x000fe20000f24270 */
[----:B------:R-:W-:Y:S01]  /*6240*/  MUFU.EX2 R121, R121 ;  /* 0x0000007900797308 */ /* 0x000fe20000000800 */
[----:B------:R-:W-:Y:S01]  /*6250*/  FMNMX.FTZ R0, R125, R0, !PT ;  /* 0x000000007d007209 */ /* 0x000fe20007810000 */
[----:B------:R-:W-:Y:S01]  /*6260*/  FFMA.FTZ R172, R58, c[0x0][0x2d0], -R139 ;  /* 0x0000b4003aac7a23 */ /* 0x000fe2000001088b */
[----:B------:R-:W-:Y:S01]  /*6270*/  FMNMX.FTZ R10, R32, R10, !PT ;  /* 0x0000000a200a7209 */ /* 0x000fe20007810000 */
[----:B------:R-:W-:Y:S01]  /*6280*/  FFMA.FTZ R209, R209, c[0x0][0x2d0], -R210 ;  /* 0x0000b400d1d17a23 */ /* 0x000fe200000108d2 */
[C---:B------:R-:W-:Y:S01]  /*6290*/  ISETP.LT.OR P6, PT, R8.reuse, 0x2a, P6 ;  /* 0x0000002a0800780c */ /* 0x040fe200037c1670 */
[----:B------:R-:W-:Y:S01]  /*62a0*/  ULDC.64 UR18, c[0x0][0x2c8] ;  /* 0x0000b20000127ab9 */ /* 0x000fe20000000a00 */
[C---:B------:R-:W-:Y:S01]  /*62b0*/  ISETP.LT.OR P0, PT, R8.reuse, 0x39, P0 ;  /* 0x000000390800780c */ /* 0x040fe20000701670 */
[----:B------:R-:W-:Y:S01]  /*62c0*/  MUFU.EX2 R164, R164 ;  /* 0x000000a400a47308 */ /* 0x000fe20000000800 */
[----:B------:R-:W-:Y:S01]  /*62d0*/  ISETP.LT.OR P1, PT, R8, 0x42, P1 ;  /* 0x000000420800780c */ /* 0x000fe20000f21670 */
[----:B------:R-:W-:Y:S01]  /*62e0*/  UISETP.NE.AND UP6, UPT, UR34, URZ, UPT ;  /* 0x0000003f2200728c */ /* 0x000fe2000bfc5270 */
[----:B------:R-:W-:Y:S01]  /*62f0*/  FMNMX.FTZ R0, R124, R0, !PT ;  /* 0x000000007c007209 */ /* 0x000fe20007810000 */
[----:B------:R-:W-:Y:S01]  /*6300*/  UIMAD.WIDE.U32 UR20, UR13, UR18, URZ ;  /* 0x000000120d1472a5 */ /* 0x000fe2000f8e003f */
[----:B------:R-:W-:-:S02]  /*6310*/  FMNMX.FTZ R10, R200, R10, !PT ;  /* 0x0000000ac80a7209 */ /* 0x000fc40007810000 */
[----:B------:R-:W-:Y:S01]  /*6320*/  FSEL R127, R127, -INF , !P6 ;  /* 0xff8000007f7f7808 */ /* 0x000fe20007000000 */
[----:B------:R-:W-:Y:S01]  /*6330*/  MUFU.EX2 R166, R166 ;  /* 0x000000a600a67308 */ /* 0x000fe20000000800 */
[----:B------:R-:W-:Y:S01]  /*6340*/  FSEL R202, R122, -INF , !P0 ;  /* 0xff8000007aca7808 */ /* 0x000fe20004000000 */
[----:B------:R-:W-:Y:S01]  /*6350*/  FFMA.FTZ R122, R71, c[0x0][0x2d0], -R139 ;  /* 0x0000b400477a7a23 */ /* 0x000fe2000001088b */
[----:B------:R-:W-:Y:S02]  /*6360*/  FSEL R179, R11, -INF , !P1 ;  /* 0xff8000000bb37808 */ /* 0x000fe40004800000 */
[----:B------:R-:W-:Y:S01]  /*6370*/  PLOP3.LUT P6, PT, PT, PT, UP1, 0x40, 0x0 ;  /* 0x000000000000781c */ /* 0x000fe20003fce818 */
[----:B------:R-:W-:Y:S01]  /*6380*/  UISETP.NE.AND UP1, UPT, UR37, URZ, UPT ;  /* 0x0000003f2500728c */ /* 0x000fe2000bf25270 */
[----:B------:R-:W-:Y:S01]  /*6390*/  PLOP3.LUT P0, PT, PT, PT, UP5, 0x40, 0x0 ;  /* 0x000000000000781c */ /* 0x000fe20003f0e858 */
[----:B------:R-:W1:Y:S01]  /*63a0*/  MUFU.EX2 R165, R165 ;  /* 0x000000a500a57308 */ /* 0x000e620000000800 */
[----:B------:R-:W-:Y:S01]  /*63b0*/  PLOP3.LUT P1, PT, PT, PT, UP4, 0x40, 0x0 ;  /* 0x000000000000781c */ /* 0x000fe20003f2e848 */
[----:B------:R-:W-:Y:S01]  /*63c0*/  UISETP.NE.AND UP5, UPT, UR35, URZ, UPT ;  /* 0x0000003f2300728c */ /* 0x000fe2000bfa5270 */
[----:B------:R-:W-:-:S02]  /*63d0*/  FMNMX.FTZ R0, R158, R0, !PT ;  /* 0x000000009e007209 */ /* 0x000fc40007810000 */
[----:B------:R-:W-:Y:S02]  /*63e0*/  FMNMX.FTZ R10, R246, R10, !PT ;  /* 0x0000000af60a7209 */ /* 0x000fe40007810000 */
[C---:B------:R-:W-:Y:S01]  /*63f0*/  ISETP.GT.AND P6, PT, R9.reuse, 0x39, P6 ;  /* 0x000000390900780c */ /* 0x040fe200037c4270 */
[----:B------:R-:W-:Y:S01]  /*6400*/  MUFU.EX2 R122, R122 ;  /* 0x0000007a007a7308 */ /* 0x000fe20000000800 */
[C---:B------:R-:W-:Y:S02]  /*6410*/  ISETP.GT.AND P0, PT, R9.reuse, 0x48, P0 ;  /* 0x000000480900780c */ /* 0x040fe40000704270 */
[----:B------:R-:W-:Y:S02]  /*6420*/  ISETP.GT.AND P1, PT, R9, 0x49, P1 ;  /* 0x000000490900780c */ /* 0x000fe40000f24270 */
[----:B------:R-:W-:Y:S01]  /*6430*/  FMNMX.FTZ R0, R159, R0, !PT ;  /* 0x000000009f007209 */ /* 0x000fe20007810000 */
[----:B------:R-:W-:Y:S01]  /*6440*/  @UP5 UMOV UR17, UR21 ;  /* 0x0000001500115c82 */ /* 0x000fe20008000000 */
[----:B------:R-:W-:Y:S01]  /*6450*/  FMNMX.FTZ R10, R135, R10, !PT ;  /* 0x0000000a870a7209 */ /* 0x000fe20007810000 */
[----:B------:R-:W-:Y:S01]  /*6460*/  MUFU.EX2 R120, R120 ;  /* 0x0000007800787308 */ /* 0x000fe20000000800 */
[C---:B------:R-:W-:Y:S01]  /*6470*/  ISETP.LT.OR P6, PT, R8.reuse, 0x3a, P6 ;  /* 0x0000003a0800780c */ /* 0x040fe200037c1670 */
[----:B------:R-:W-:Y:S01]  /*6480*/  @UP5 USHF.R.U32.HI UR13, URZ, UR19, UR17 ;  /* 0x000000133f0d5299 */ /* 0x000fe20008011611 */
[C---:B------:R-:W-:Y:S01]  /*6490*/  ISETP.LT.OR P0, PT, R8.reuse, 0x49, P0 ;  /* 0x000000490800780c */ /* 0x040fe20000701670 */
[----:B------:R-:W-:Y:S01]  /*64a0*/  UIADD3 UR17, UR7, -0x2, URZ ;  /* 0xfffffffe07117890 */ /* 0x000fe2000fffe03f */
[----:B------:R-:W-:Y:S01]  /*64b0*/  ISETP.LT.OR P1, PT, R8, 0x4a, P1 ;  /* 0x0000004a0800780c */ /* 0x000fe20000f21670 */
[----:B------:R-:W-:Y:S01]  /*64c0*/  UIADD3 UR6, UR6, UR13, URZ ;  /* 0x0000000d06067290 */ /* 0x000fe2000fffe03f */
[----:B------:R-:W-:Y:S01]  /*64d0*/  FMNMX.FTZ R0, R173, R0, !PT ;  /* 0x00000000ad007209 */ /* 0x000fe20007810000 */
[----:B------:R-:W-:Y:S01]  /*64e0*/  MUFU.EX2 R99, R99 ;  /* 0x0000006300637308 */ /* 0x000fe20000000800 */
[----:B------:R-:W-:Y:S01]  /*64f0*/  FMNMX.FTZ R10, R134, R10, !PT ;  /* 0x0000000a860a7209 */ /* 0x000fe20007810000 */
[----:B------:R-:W-:Y:S01]  /*6500*/  ULDC UR13, c[0x0][0x328] ;  /* 0x0000ca00000d7ab9 */ /* 0x000fe20000000800 */
[----:B------:R-:W-:Y:S01]  /*6510*/  FSEL R201, R123, -INF , !P6 ;  /* 0xff8000007bc97808 */ /* 0x000fe20007000000 */
[--C-:B------:R-:W-:Y:S01]  /*6520*/  FFMA.FTZ R123, R70, c[0x0][0x2d0], -R139.reuse ;  /* 0x0000b400467b7a23 */ /* 0x100fe2000001088b */
[----:B------:R-:W-:Y:S01]  /*6530*/  FSEL R180, R46, -INF , !P0 ;  /* 0xff8000002eb47808 */ /* 0x000fe20004000000 */
[----:B------:R-:W-:Y:S01]  /*6540*/  FFMA.FTZ R46, R72, c[0x0][0x2d0], -R210 ;  /* 0x0000b400482e7a23 */ /* 0x000fe200000108d2 */
[----:B------:R-:W-:Y:S01]  /*6550*/  FSEL R177, R47, -INF , !P1 ;  /* 0xff8000002fb17808 */ /* 0x000fe20004800000 */
[----:B------:R-:W-:Y:S01]  /*6560*/  FFMA.FTZ R47, R66, c[0x0][0x2d0], -R139 ;  /* 0x0000b400422f7a23 */ /* 0x000fe2000001088b */
[----:B------:R-:W-:Y:S01]  /*6570*/  FMNMX.FTZ R0, R174, R0, !PT ;  /* 0x00000000ae007209 */ /* 0x000fe20007810000 */
[----:B------:R-:W1:Y:S01]  /*6580*/  MUFU.EX2 R123, R123 ;  /* 0x0000007b007b7308 */ /* 0x000e620000000800 */
[----:B------:R-:W-:Y:S01]  /*6590*/  PLOP3.LUT P6, PT, PT, PT, UP3, 0x40, 0x0 ;  /* 0x000000000000781c */ /* 0x000fe20003fce838 */
[----:B------:R-:W-:Y:S01]  /*65a0*/  LDSM.16.MT88.4 R72, [R218+0x1100] ;  /* 0x00110000da48783b */ /* 0x000fe20000004200 */
[----:B------:R-:W-:Y:S01]  /*65b0*/  PLOP3.LUT P2, PT, PT, PT, UP2, 0x40, 0x0 ;  /* 0x000000000000781c */ /* 0x000fe20003f4e828 */
[----:B------:R-:W-:Y:S01]  /*65c0*/  UIADD3 UR13, UR6, UR13, URZ ;  /* 0x0000000d060d7290 */ /* 0x000fe2000fffe03f */
[----:B------:R-:W-:Y:S01]  /*65d0*/  PLOP3.LUT P1, PT, PT, PT, UP1, 0x40, 0x0 ;  /* 0x000000000000781c */ /* 0x000fe20003f2e818 */
[----:B------:R-:W-:Y:S01]  /*65e0*/  LDSM.16.MT88.4 R68, [R225+0x1900] ;  /* 0x00190000e144783b */ /* 0x000fe20000004200 */
[----:B------:R-:W-:Y:S01]  /*65f0*/  PLOP3.LUT P0, PT, PT, PT, UP0, 0x40, 0x0 ;  /* 0x000000000000781c */ /* 0x000fe20003f0e808 */
[----:B------:R-:W-:Y:S01]  /*6600*/  MUFU.EX2 R96, R96 ;  /* 0x0000006000607308 */ /* 0x000fe20000000800 */
[----:B------:R-:W-:-:S02]  /*6610*/  FMNMX.FTZ R10, R127, R10, !PT ;  /* 0x0000000a7f0a7209 */ /* 0x000fc40007810000 */
[----:B------:R-:W-:Y:S02]  /*6620*/  FMNMX.FTZ R0, R175, R0, !PT ;  /* 0x00000000af007209 */ /* 0x000fe40007810000 */
[C---:B------:R-:W-:Y:S02]  /*6630*/  ISETP.GT.AND P6, PT, R9.reuse, 0x50, P6 ;  /* 0x000000500900780c */ /* 0x040fe400037c4270 */
[C---:B------:R-:W-:Y:S01]  /*6640*/  ISETP.GT.AND P2, PT, R9.reuse, 0x51, P2 ;  /* 0x000000510900780c */ /* 0x040fe20001744270 */
[----:B------:R-:W-:Y:S01]  /*6650*/  MUFU.EX2 R46, R46 ;  /* 0x0000002e002e7308 */ /* 0x000fe20000000800 */
[C---:B------:R-:W-:Y:S02]  /*6660*/  ISETP.GT.AND P1, PT, R9.reuse, 0x58, P1 ;  /* 0x000000580900780c */ /* 0x040fe40000f24270 */
[----:B------:R-:W-:Y:S02]  /*6670*/  ISETP.GT.AND P0, PT, R9, 0x59, P0 ;  /* 0x000000590900780c */ /* 0x000fe40000704270 */
[----:B------:R-:W-:-:S02]  /*6680*/  FMNMX.FTZ R9, R126, R10, !PT ;  /* 0x0000000a7e097209 */ /* 0x000fc40007810000 */
[----:B------:R-:W-:Y:S01]  /*6690*/  FMNMX.FTZ R0, R176, R0, !PT ;  /* 0x00000000b0007209 */ /* 0x000fe20007810000 */
[----:B------:R-:W-:Y:S01]  /*66a0*/  MUFU.EX2 R98, R98 ;  /* 0x0000006200627308 */ /* 0x000fe20000000800 */
[----:B------:R-:W-:Y:S02]  /*66b0*/  FMNMX.FTZ R9, R204, R9, !PT ;  /* 0x00000009cc097209 */ /* 0x000fe40007810000 */
[----:B------:R-:W-:Y:S02]  /*66c0*/  FMNMX.FTZ R0, R156, R0, !PT ;  /* 0x000000009c007209 */ /* 0x000fe40007810000 */
[----:B------:R-:W-:Y:S02]  /*66d0*/  FMNMX.FTZ R9, R202, R9, !PT ;  /* 0x00000009ca097209 */ /* 0x000fe40007810000 */
[----:B------:R-:W-:Y:S01]  /*66e0*/  FMNMX.FTZ R0, R157, R0, !PT ;  /* 0x000000009d007209 */ /* 0x000fe20007810000 */
[----:B------:R-:W2:Y:S01]  /*66f0*/  MUFU.EX2 R92, R92 ;  /* 0x0000005c005c7308 */ /* 0x000ea20000000800 */
[----:B------:R-:W-:-:S02]  /*6700*/  FMNMX.FTZ R9, R201, R9, !PT ;  /* 0x00000009c9097209 */ /* 0x000fc40007810000 */
[----:B------:R-:W-:Y:S01]  /*6710*/  ISETP.LT.OR P6, PT, R8, 0x51, P6 ;  /* 0x000000510800780c */ /* 0x000fe200037c1670 */
[----:B------:R-:W2:Y:S01]  /*6720*/  SHFL.BFLY PT, R44, R0, 0x2, 0x1f ;  /* 0x0c401f00002c7f89 */ /* 0x000ea200000e0000 */
[----:B------:R-:W-:Y:S02]  /*6730*/  FMNMX.FTZ R9, R178, R9, !PT ;  /* 0x00000009b2097209 */ /* 0x000fe40007810000 */
[C---:B------:R-:W-:Y:S01]  /*6740*/  ISETP.LT.OR P2, PT, R8.reuse, 0x52, P2 ;  /* 0x000000520800780c */ /* 0x040fe20001741670 */
[----:B------:R-:W-:Y:S01]  /*6750*/  MUFU.EX2 R97, R97 ;  /* 0x0000006100617308 */ /* 0x000fe20000000800 */
[C---:B------:R-:W-:Y:S02]  /*6760*/  ISETP.LT.OR P1, PT, R8.reuse, 0x59, P1 ;  /* 0x000000590800780c */ /* 0x040fe40000f21670 */
[----:B------:R-:W-:Y:S02]  /*6770*/  ISETP.LT.OR P0, PT, R8, 0x5a, P0 ;  /* 0x0000005a0800780c */ /* 0x000fe40000701670 */
[----:B------:R-:W-:-:S02]  /*6780*/  FMNMX.FTZ R8, R179, R9, !PT ;  /* 0x00000009b3087209 */ /* 0x000fc40007810000 */
[----:B-1----:R-:W-:Y:S01]  /*6790*/  F2FP.PACK_AB R128, R143, R167 ;  /* 0x000000a78f80723e */ /* 0x002fe200000000ff */
[----:B------:R-:W1:Y:S01]  /*67a0*/  MUFU.EX2 R47, R47 ;  /* 0x0000002f002f7308 */ /* 0x000e620000000800 */
[----:B---3--:R-:W-:Y:S01]  /*67b0*/  F2FP.PACK_AB R130, R108, R142 ;  /* 0x0000008e6c82723e */ /* 0x008fe200000000ff */
[----:B------:R-:W-:Y:S01]  /*67c0*/  FADD.FTZ R143, R167, R143 ;  /* 0x0000008fa78f7221 */ /* 0x000fe20000010000 */
[----:B----4-:R-:W-:Y:S02]  /*67d0*/  F2FP.PACK_AB R129, R140, R141 ;  /* 0x0000008d8c81723e */ /* 0x010fe400000000ff */
[----:B------:R-:W-:Y:S02]  /*67e0*/  F2FP.PACK_AB R131, R110, R109 ;  /* 0x0000006d6e83723e */ /* 0x000fe400000000ff */
[----:B------:R-:W-:Y:S01]  /*67f0*/  FMNMX.FTZ R67, R180, R8, !PT ;  /* 0x00000008b4437209 */ /* 0x000fe20007810000 */
[----:B------:R-:W-:Y:S01]  /*6800*/  MUFU.EX2 R45, R45 ;  /* 0x0000002d002d7308 */ /* 0x000fe20000000800 */
[----:B------:R-:W-:Y:S01]  /*6810*/  FSEL R187, R118, -INF , !P6 ;  /* 0xff80000076bb7808 */ /* 0x000fe20007000000 */
[----:B------:R-:W-:Y:S01]  /*6820*/  LDSM.16.MT88.4 R8, [R219+0x1100] ;  /* 0x00110000db08783b */ /* 0x000fe20000004200 */
[----:B------:R-:W-:Y:S01]  /*6830*/  FMNMX.FTZ R67, R177, R67, !PT ;  /* 0x00000043b1437209 */ /* 0x000fe20007810000 */
[----:B--2---:R-:W-:Y:S01]  /*6840*/  HMMA.16816.F32 R24, R128, R20, RZ ;  /* 0x000000148018723c */ /* 0x004fe200000018ff */
[----:B------:R-:W-:-:S02]  /*6850*/  FSEL R182, R119, -INF , !P2 ;  /* 0xff80000077b67808 */ /* 0x000fc40005000000 */
[----:B------:R-:W-:Y:S01]  /*6860*/  FMNMX.FTZ R66, R187, R67, !PT ;  /* 0x00000043bb427209 */ /* 0x000fe20007810000 */
[----:B------:R-:W2:Y:S01]  /*6870*/  MUFU.EX2 R95, R95 ;  /* 0x0000005f005f7308 */ /* 0x000ea20000000800 */
[----:B------:R-:W-:Y:S02]  /*6880*/  FSEL R183, R34, -INF , !P1 ;  /* 0xff80000022b77808 */ /* 0x000fe40004800000 */
[----:B------:R-:W-:Y:S01]  /*6890*/  FMNMX.FTZ R66, R182, R66, !PT ;  /* 0x00000042b6427209 */ /* 0x000fe20007810000 */
[C---:B-----5:R-:W-:Y:S01]  /*68a0*/  HMMA.16816.F32 R160, R128.reuse, R16, RZ ;  /* 0x0000001080a0723c */ /* 0x060fe200000018ff */
[----:B------:R-:W-:Y:S02]  /*68b0*/  FMNMX.FTZ R0, R0, R44, !PT ;  /* 0x0000002c00007209 */ /* 0x000fe40007810000 */
[----:B------:R-:W-:Y:S01]  /*68c0*/  FSEL R184, R35, -INF , !P0 ;  /* 0xff80000023b87808 */ /* 0x000fe20004000000 */
[----:B------:R-:W-:Y:S01]  /*68d0*/  MUFU.EX2 R94, R94 ;  /* 0x0000005e005e7308 */ /* 0x000fe20000000800 */
[----:B------:R-:W-:Y:S01]  /*68e0*/  FMNMX.FTZ R44, R183, R66, !PT ;  /* 0x00000042b72c7209 */ /* 0x000fe20007810000 */
[----:B------:R-:W3:Y:S01]  /*68f0*/  SHFL.BFLY PT, R34, R0, 0x1, 0x1f ;  /* 0x0c201f0000227f89 */ /* 0x000ee200000e0000 */
[----:B------:R-:W-:Y:S01]  /*6900*/  F2FP.PACK_AB R4, R111, R168 ;  /* 0x000000a86f04723e */ /* 0x000fe200000000ff */
[C---:B------:R-:W-:Y:S01]  /*6910*/  HMMA.16816.F32 R144, R128.reuse, R36, RZ ;  /* 0x000000248090723c */ /* 0x040fe200000018ff */
[----:B------:R-:W-:Y:S01]  /*6920*/  FMNMX.FTZ R44, R184, R44, !PT ;  /* 0x0000002cb82c7209 */ /* 0x000fe20007810000 */
[----:B------:R-:W-:Y:S01]  /*6930*/  LDSM.16.MT88.4 R64, [R220+0x1900] ;  /* 0x00190000dc40783b */ /* 0x000fe20000004200 */
[----:B------:R-:W-:Y:S01]  /*6940*/  F2FP.PACK_AB R5, R165, R166 ;  /* 0x000000a6a505723e */ /* 0x000fe200000000ff */
[----:B------:R-:W-:Y:S01]  /*6950*/  MUFU.EX2 R93, R93 ;  /* 0x0000005d005d7308 */ /* 0x000fe20000000800 */
[----:B------:R-:W-:Y:S01]  /*6960*/  F2FP.PACK_AB R6, R164, R121 ;  /* 0x00000079a406723e */ /* 0x000fe200000000ff */
[----:B------:R-:W4:Y:S01]  /*6970*/  SHFL.BFLY PT, R35, R44, 0x2, 0x1f ;  /* 0x0c401f002c237f89 */ /* 0x000f2200000e0000 */
[----:B------:R-:W-:Y:S01]  /*6980*/  F2FP.PACK_AB R7, R122, R123 ;  /* 0x0000007b7a07723e */ /* 0x000fe200000000ff */
[C---:B------:R-:W-:Y:S04]  /*6990*/  HMMA.16816.F32 R104, R128.reuse, R28, RZ ;  /* 0x0000001c8068723c */ /* 0x040fe800000018ff */
[----:B------:R-:W-:Y:S04]  /*69a0*/  MUFU.EX2 R169, R169 ;  /* 0x000000a900a97308 */ /* 0x000fe80000000800 */
[----:B------:R-:W-:Y:S04]  /*69b0*/  HMMA.16816.F32 R148, R128, R18, RZ ;  /* 0x000000128094723c */ /* 0x000fe800000018ff */
[----:B------:R-:W5:Y:S01]  /*69c0*/  MUFU.EX2 R170, R170 ;  /* 0x000000aa00aa7308 */ /* 0x000f620000000800 */
[----:B---3--:R-:W-:-:S03]  /*69d0*/  FMNMX.FTZ R0, R0, R34, !PT ;  /* 0x0000002200007209 */ /* 0x008fc60007810000 */
[----:B------:R-:W-:Y:S01]  /*69e0*/  HMMA.16816.F32 R100, R128, R38, RZ ;  /* 0x000000268064723c */ /* 0x000fe200000018ff */
[C---:B------:R-:W-:Y:S01]  /*69f0*/  FSETP.NEU.FTZ.AND P0, PT, R0.reuse, -INF , PT ;  /* 0xff8000000000780b */ /* 0x040fe20003f1d000 */
[----:B------:R-:W-:Y:S02]  /*6a00*/  FMUL.FTZ R203, R0, c[0x0][0x2d0] ;  /* 0x0000b40000cb7a20 */ /* 0x000fe40000410000 */
[----:B------:R-:W-:Y:S01]  /*6a10*/  MUFU.EX2 R171, R171 ;  /* 0x000000ab00ab7308 */ /* 0x000fe20000000800 */
[----:B----4-:R-:W-:-:S03]  /*6a20*/  FMNMX.FTZ R44, R44, R35, !PT ;  /* 0x000000232c2c7209 */ /* 0x010fc60007810000 */
[----:B------:R-:W-:Y:S01]  /*6a30*/  HMMA.16816.F32 R112, R128, R30, RZ ;  /* 0x0000001e8070723c */ /* 0x000fe200000018ff */
[----:B------:R-:W-:-:S03]  /*6a40*/  FSEL R203, R203, RZ, P0 ;  /* 0x000000ffcbcb7208 */ /* 0x000fc60000000000 */
[----:B------:R-:W3:Y:S02]  /*6a50*/  MUFU.EX2 R172, R172 ;  /* 0x000000ac00ac7308 */ /* 0x000ee40000000800 */
[--C-:B------:R-:W-:Y:S02]  /*6a60*/  FFMA.FTZ R181, R61, c[0x0][0x2d0], -R203.reuse ;  /* 0x0000b4003db57a23 */ /* 0x100fe400000108cb */
[----:B------:R-:W-:Y:S01]  /*6a70*/  HMMA.16816.F32 R128, R128, R22, RZ ;  /* 0x000000168080723c */ /* 0x000fe200000018ff */
[--C-:B------:R-:W-:Y:S02]  /*6a80*/  FFMA.FTZ R186, R60, c[0x0][0x2d0], -R203.reuse ;  /* 0x0000b4003cba7a23 */ /* 0x100fe400000108cb */
[--C-:B------:R-:W-:Y:S01]  /*6a90*/  FFMA.FTZ R185, R57, c[0x0][0x2d0], -R203.reuse ;  /* 0x0000b40039b97a23 */ /* 0x100fe200000108cb */
[----:B------:R-:W-:Y:S01]  /*6aa0*/  LDSM.16.MT88.4 R60, [R219+0x1900] ;  /* 0x00190000db3c783b */ /* 0x000fe20000004200 */
[--C-:B------:R-:W-:Y:S01]  /*6ab0*/  FFMA.FTZ R189, R56, c[0x0][0x2d0], -R203.reuse ;  /* 0x0000b40038bd7a23 */ /* 0x100fe200000108cb */
[----:B------:R-:W-:Y:S01]  /*6ac0*/  MUFU.EX2 R181, R181 ;  /* 0x000000b500b57308 */ /* 0x000fe20000000800 */
[--C-:B------:R-:W-:Y:S01]  /*6ad0*/  FFMA.FTZ R188, R53, c[0x0][0x2d0], -R203.reuse ;  /* 0x0000b40035bc7a23 */ /* 0x100fe200000108cb */
[----:B------:R-:W-:Y:S01]  /*6ae0*/  HMMA.16816.F32 R24, R4, R76, R24 ;  /* 0x0000004c0418723c */ /* 0x000fe20000001818 */
[----:B------:R-:W-:Y:S01]  /*6af0*/  LDSM.16.MT88.4 R56, [R218+0x1900] ;  /* 0x00190000da38783b */ /* 0x000fe20000004200 */
[----:B------:R-:W-:-:S02]  /*6b00*/  FFMA.FTZ R190, R52, c[0x0][0x2d0], -R203 ;  /* 0x0000b40034be7a23 */ /* 0x000fc400000108cb */
[--C-:B------:R-:W-:Y:S02]  /*6b10*/  FFMA.FTZ R195, R41, c[0x0][0x2d0], -R203.reuse ;  /* 0x0000b40029c37a23 */ /* 0x100fe400000108cb */
[----:B------:R-:W4:Y:S01]  /*6b20*/  MUFU.EX2 R186, R186 ;  /* 0x000000ba00ba7308 */ /* 0x000f220000000800 */
[----:B------:R-:W-:Y:S01]  /*6b30*/  FFMA.FTZ R196, R40, c[0x0][0x2d0], -R203 ;  /* 0x0000b40028c47a23 */ /* 0x000fe200000108cb */
[C---:B------:R-:W-:Y:S06]  /*6b40*/  HMMA.16816.F32 R160, R4.reuse, R88, R160 ;  /* 0x0000005804a0723c */ /* 0x040fec00000018a0 */
[----:B------:R-:W-:Y:S02]  /*6b50*/  MUFU.EX2 R185, R185 ;  /* 0x000000b900b97308 */ /* 0x000fe40000000800 */
[C---:B------:R-:W-:Y:S06]  /*6b60*/  HMMA.16816.F32 R144, R4.reuse, R84, R144 ;  /* 0x000000540490723c */ /* 0x040fec0000001890 */
[----:B------:R-:W1:Y:S02]  /*6b70*/  MUFU.EX2 R189, R189 ;  /* 0x000000bd00bd7308 */ /* 0x000e640000000800 */
[C---:B------:R-:W-:Y:S06]  /*6b80*/  HMMA.16816.F32 R104, R4.reuse, R80, R104 ;  /* 0x000000500468723c */ /* 0x040fec0000001868 */
[----:B------:R-:W-:Y:S02]  /*6b90*/  MUFU.EX2 R188, R188 ;  /* 0x000000bc00bc7308 */ /* 0x000fe40000000800 */
[C---:B------:R-:W-:Y:S06]  /*6ba0*/  HMMA.16816.F32 R148, R4.reuse, R90, R148 ;  /* 0x0000005a0494723c */ /* 0x040fec0000001894 */
[----:B------:R-:W-:Y:S02]  /*6bb0*/  MUFU.EX2 R190, R190 ;  /* 0x000000be00be7308 */ /* 0x000fe40000000800 */
[C---:B------:R-:W-:Y:S06]  /*6bc0*/  HMMA.16816.F32 R100, R4.reuse, R86, R100 ;  /* 0x000000560464723c */ /* 0x040fec0000001864 */
[----:B------:R-:W-:Y:S02]  /*6bd0*/  MUFU.EX2 R195, R195 ;  /* 0x000000c300c37308 */ /* 0x000fe40000000800 */
[C---:B------:R-:W-:Y:S06]  /*6be0*/  HMMA.16816.F32 R112, R4.reuse, R82, R112 ;  /* 0x000000520470723c */ /* 0x040fec0000001870 */
[----:B------:R-:W-:Y:S02]  /*6bf0*/  MUFU.EX2 R196, R196 ;  /* 0x000000c400c47308 */ /* 0x000fe40000000800 */
[----:B------:R-:W-:Y:S07]  /*6c00*/  HMMA.16816.F32 R128, R4, R78, R128 ;  /* 0x0000004e0480723c */ /* 0x000fee0000001880 */
[----:B------:R-:W-:-:S02]  /*6c10*/  F2FP.PACK_AB R4, R99, R120 ;  /* 0x000000786304723e */ /* 0x000fc400000000ff */
[----:B------:R-:W-:Y:S02]  /*6c20*/  F2FP.PACK_AB R5, R92, R98 ;  /* 0x000000625c05723e */ /* 0x000fe400000000ff */
[----:B------:R-:W-:Y:S02]  /*6c30*/  F2FP.PACK_AB R6, R46, R96 ;  /* 0x000000602e06723e */ /* 0x000fe400000000ff */
[----:B-1----:R-:W-:-:S07]  /*6c40*/  F2FP.PACK_AB R7, R47, R97 ;  /* 0x000000612f07723e */ /* 0x002fce00000000ff */
[C---:B------:R-:W-:Y:S01]  /*6c50*/  HMMA.16816.F32 R116, R4.reuse, R72, R24 ;  /* 0x000000480474723c */ /* 0x040fe20000001818 */
[----:B------:R-:W1:Y:S07]  /*6c60*/  SHFL.BFLY PT, R24, R44, 0x1, 0x1f ;  /* 0x0c201f002c187f89 */ /* 0x000e6e00000e0000 */
[C---:B------:R-:W-:Y:S08]  /*6c70*/  HMMA.16816.F32 R160, R4.reuse, R48, R160 ;  /* 0x0000003004a0723c */ /* 0x040ff000000018a0 */
[C---:B------:R-:W-:Y:S08]  /*6c80*/  HMMA.16816.F32 R144, R4.reuse, R12, R144 ;  /* 0x0000000c0490723c */ /* 0x040ff00000001890 */
[----:B------:R-:W-:Y:S01]  /*6c90*/  HMMA.16816.F32 R104, R4, R8, R104 ;  /* 0x000000080468723c */ /* 0x000fe20000001868 */
[----:B-1----:R-:W-:-:S04]  /*6ca0*/  FMNMX.FTZ R44, R24, R44, !PT ;  /* 0x0000002c182c7209 */ /* 0x002fc80007810000 */
[C---:B------:R-:W-:Y:S01]  /*6cb0*/  FSETP.NEU.FTZ.AND P0, PT, R44.reuse, -INF , PT ;  /* 0xff8000002c00780b */ /* 0x040fe20003f1d000 */
[----:B------:R-:W-:Y:S02]  /*6cc0*/  FMUL.FTZ R205, R44, c[0x0][0x2d0] ;  /* 0x0000b4002ccd7a20 */ /* 0x000fe40000410000 */
[----:B------:R-:W-:Y:S03]  /*6cd0*/  HMMA.16816.F32 R148, R4, R50, R148 ;  /* 0x000000320494723c */ /* 0x000fe60000001894 */
[----:B------:R-:W-:Y:S02]  /*6ce0*/  FSEL R205, R205, RZ, P0 ;  /* 0x000000ffcdcd7208 */ /* 0x000fe40000000000 */
[----:B------:R-:W-:-:S03]  /*6cf0*/  PLOP3.LUT P0, PT, PT, PT, UP6, 0x40, 0x0 ;  /* 0x000000000000781c */ /* 0x000fc60003f0e868 */
[C---:B------:R-:W-:Y:S01]  /*6d00*/  HMMA.16816.F32 R100, R4.reuse, R14, R100 ;  /* 0x0000000e0464723c */ /* 0x040fe20000001864 */
[--C-:B------:R-:W-:Y:S02]  /*6d10*/  FFMA.FTZ R191, R191, c[0x0][0x2d0], -R205.reuse ;  /* 0x0000b400bfbf7a23 */ /* 0x100fe400000108cd */
[--C-:B------:R-:W-:Y:S02]  /*6d20*/  FFMA.FTZ R193, R55, c[0x0][0x2d0], -R205.reuse ;  /* 0x0000b40037c17a23 */ /* 0x100fe400000108cd */
[--C-:B------:R-:W-:Y:S02]  /*6d30*/  FFMA.FTZ R192, R54, c[0x0][0x2d0], -R205.reuse ;  /* 0x0000b40036c07a23 */ /* 0x100fe400000108cd */
[--C-:B------:R-:W-:Y:S01]  /*6d40*/  FFMA.FTZ R194, R43, c[0x0][0x2d0], -R205.reuse ;  /* 0x0000b4002bc27a23 */ /* 0x100fe200000108cd */
[----:B------:R-:W-:Y:S01]  /*6d50*/  HMMA.16816.F32 R112, R4, R10, R112 ;  /* 0x0000000a0470723c */ /* 0x000fe20000001870 */
[----:B------:R-:W-:Y:S01]  /*6d60*/  MUFU.EX2 R191, R191 ;  /* 0x000000bf00bf7308 */ /* 0x000fe20000000800 */
[----:B------:R-:W-:-:S02]  /*6d70*/  FFMA.FTZ R198, R42, c[0x0][0x2d0], -R205 ;  /* 0x0000b4002ac67a23 */ /* 0x000fc400000108cd */
[--C-:B------:R-:W-:Y:S02]  /*6d80*/  FFMA.FTZ R199, R33, c[0x0][0x2d0], -R205.reuse ;  /* 0x0000b40021c77a23 */ /* 0x100fe400000108cd */
[--C-:B------:R-:W-:Y:S02]  /*6d90*/  FFMA.FTZ R197, R32, c[0x0][0x2d0], -R205.reuse ;  /* 0x0000b40020c57a23 */ /* 0x100fe400000108cd */
[----:B------:R-:W-:Y:S01]  /*6da0*/  HMMA.16816.F32 R128, R4, R74, R128 ;  /* 0x0000004a0480723c */ /* 0x000fe20000001880 */
[----:B------:R-:W1:Y:S01]  /*6db0*/  MUFU.EX2 R193, R193 ;  /* 0x000000c100c17308 */ /* 0x000e620000000800 */
[--C-:B------:R-:W-:Y:S02]  /*6dc0*/  FFMA.FTZ R200, R200, c[0x0][0x2d0], -R205.reuse ;  /* 0x0000b400c8c87a23 */ /* 0x100fe400000108cd */
[--C-:B------:R-:W-:Y:S02]  /*6dd0*/  FFMA.FTZ R204, R204, c[0x0][0x2d0], -R205.reuse ;  /* 0x0000b400cccc7a23 */ /* 0x100fe400000108cd */
[--C-:B------:R-:W-:Y:S01]  /*6de0*/  FFMA.FTZ R202, R202, c[0x0][0x2d0], -R205.reuse ;  /* 0x0000b400caca7a23 */ /* 0x100fe200000108cd */
[----:B--2---:R-:W-:Y:S01]  /*6df0*/  F2FP.PACK_AB R4, R95, R45 ;  /* 0x0000002d5f04723e */ /* 0x004fe200000000ff */
[--C-:B------:R-:W-:Y:S01]  /*6e00*/  FFMA.FTZ R201, R201, c[0x0][0x2d0], -R205.reuse ;  /* 0x0000b400c9c97a23 */ /* 0x100fe200000108cd */
[----:B------:R-:W-:Y:S01]  /*6e10*/  MUFU.EX2 R192, R192 ;  /* 0x000000c000c07308 */ /* 0x000fe20000000800 */
[----:B-----5:R-:W-:Y:S01]  /*6e20*/  F2FP.PACK_AB R5, R170, R169 ;  /* 0x000000a9aa05723e */ /* 0x020fe200000000ff */
[----:B------:R-:W-:Y:S01]  /*6e30*/  FFMA.FTZ R184, R184, c[0x0][0x2d0], -R205 ;  /* 0x0000b400b8b87a23 */ /* 0x000fe200000108cd */
[----:B------:R-:W-:-:S02]  /*6e40*/  F2FP.PACK_AB R6, R93, R94 ;  /* 0x0000005e5d06723e */ /* 0x000fc400000000ff */
[----:B---3--:R-:W-:-:S03]  /*6e50*/  F2FP.PACK_AB R7, R172, R171 ;  /* 0x000000abac07723e */ /* 0x008fc600000000ff */
[----:B------:R-:W2:Y:S04]  /*6e60*/  MUFU.EX2 R194, R194 ;  /* 0x000000c200c27308 */ /* 0x000ea80000000800 */
[C---:B------:R-:W-:Y:S04]  /*6e70*/  HMMA.16816.F32 R160, R4.reuse, R68, R160 ;  /* 0x0000004404a0723c */ /* 0x040fe800000018a0 */
[----:B------:R-:W3:Y:S04]  /*6e80*/  MUFU.EX2 R198, R198 ;  /* 0x000000c600c67308 */ /* 0x000ee80000000800 */
[C---:B------:R-:W-:Y:S04]  /*6e90*/  HMMA.16816.F32 R148, R4.reuse, R70, R148 ;  /* 0x000000460494723c */ /* 0x040fe80000001894 */
[----:B------:R-:W5:Y:S04]  /*6ea0*/  MUFU.EX2 R199, R199 ;  /* 0x000000c700c77308 */ /* 0x000f680000000800 */
[C---:B------:R-:W-:Y:S04]  /*6eb0*/  HMMA.16816.F32 R144, R4.reuse, R64, R144 ;  /* 0x000000400490723c */ /* 0x040fe80000001890 */
[----:B------:R-:W1:Y:S04]  /*6ec0*/  MUFU.EX2 R197, R197 ;  /* 0x000000c500c57308 */ /* 0x000e680000000800 */
[C---:B------:R-:W-:Y:S04]  /*6ed0*/  HMMA.16816.F32 R100, R4.reuse, R66, R100 ;  /* 0x000000420464723c */ /* 0x040fe80000001864 */
[----:B------:R-:W1:Y:S04]  /*6ee0*/  MUFU.EX2 R200, R200 ;  /* 0x000000c800c87308 */ /* 0x000e680000000800 */
[C---:B------:R-:W-:Y:S04]  /*6ef0*/  HMMA.16816.F32 R104, R4.reuse, R60, R104 ;  /* 0x0000003c0468723c */ /* 0x040fe80000001868 */
[----:B------:R-:W-:Y:S04]  /*6f00*/  MUFU.EX2 R204, R204 ;  /* 0x000000cc00cc7308 */ /* 0x000fe80000000800 */
[C---:B------:R-:W-:Y:S04]  /*6f10*/  HMMA.16816.F32 R112, R4.reuse, R62, R112 ;  /* 0x0000003e0470723c */ /* 0x040fe80000001870 */
[----:B------:R-:W-:Y:S04]  /*6f20*/  MUFU.EX2 R202, R202 ;  /* 0x000000ca00ca7308 */ /* 0x000fe80000000800 */
[C---:B------:R-:W-:Y:S04]  /*6f30*/  HMMA.16816.F32 R116, R4.reuse, R56, R116 ;  /* 0x000000380474723c */ /* 0x040fe80000001874 */
[----:B------:R-:W-:Y:S04]  /*6f40*/  MUFU.EX2 R201, R201 ;  /* 0x000000c900c97308 */ /* 0x000fe80000000800 */
[----:B------:R-:W-:Y:S07]  /*6f50*/  HMMA.16816.F32 R128, R4, R58, R128 ;  /* 0x0000003a0480723c */ /* 0x000fee0000001880 */
[----:B----4-:R-:W-:Y:S01]  /*6f60*/  F2FP.PACK_AB R4, R186, R181 ;  /* 0x000000b5ba04723e */ /* 0x010fe200000000ff */
[----:B------:R-:W-:Y:S01]  /*6f70*/  FADD.FTZ R181, R181, R186 ;  /* 0x000000bab5b57221 */ /* 0x000fe20000010000 */
[----:B------:R-:W-:-:S02]  /*6f80*/  F2FP.PACK_AB R6, R189, R185 ;  /* 0x000000b9bd06723e */ /* 0x000fc400000000ff */
[----:B-1----:R-:W-:Y:S01]  /*6f90*/  F2FP.PACK_AB R5, R193, R191 ;  /* 0x000000bfc105723e */ /* 0x002fe200000000ff */
[----:B------:R-:W-:Y:S01]  /*6fa0*/  FADD.FTZ R191, R191, R193 ;  /* 0x000000c1bfbf7221 */ /* 0x000fe20000010000 */
[----:B--2---:R-:W-:Y:S01]  /*6fb0*/  F2FP.PACK_AB R7, R194, R192 ;  /* 0x000000c0c207723e */ /* 0x004fe200000000ff */
[----:B------:R-:W-:Y:S02]  /*6fc0*/  FADD.FTZ R181, R185, R181 ;  /* 0x000000b5b9b57221 */ /* 0x000fe40000010000 */
[----:B------:R-:W-:Y:S02]  /*6fd0*/  FADD.FTZ R191, R192, R191 ;  /* 0x000000bfc0bf7221 */ /* 0x000fe40000010000 */
[----:B------:R-:W-:Y:S02]  /*6fe0*/  FADD.FTZ R181, R189, R181 ;  /* 0x000000b5bdb57221 */ /* 0x000fe40000010000 */
[----:B------:R-:W-:Y:S01]  /*6ff0*/  HMMA.16816.F32 R40, R4, R36, RZ ;  /* 0x000000240428723c */ /* 0x000fe200000018ff */
[----:B------:R-:W-:-:S02]  /*7000*/  FADD.FTZ R191, R194, R191 ;  /* 0x000000bfc2bf7221 */ /* 0x000fc40000010000 */
[----:B------:R-:W-:Y:S02]  /*7010*/  FADD.FTZ R181, R188, R181 ;  /* 0x000000b5bcb57221 */ /* 0x000fe40000010000 */
[----:B---3--:R-:W-:Y:S02]  /*7020*/  FADD.FTZ R191, R198, R191 ;  /* 0x000000bfc6bf7221 */ /* 0x008fe40000010000 */
        /* <DEDUP_REMOVED lines=22> */
[----:B------:R-:W1:Y:S02]  /*7190*/  MUFU.EX2 R88, R88 ;  /* 0x0000005800587308 */ /* 0x000e640000000800 */
[--C-:B------:R-:W-:Y:S01]  /*71a0*/  FFMA.FTZ R84, R245, c[0x0][0x2d0], -R203.reuse ;  /* 0x0000b400f5547a23 */ /* 0x100fe200000108cb */
[C---:B------:R-:W-:Y:S01]  /*71b0*/  HMMA.16816.F32 R32, R4.reuse, R80, R32 ;  /* 0x000000500420723c */ /* 0x040fe20000001820 */
[----:B------:R-:W-:Y:S02]  /*71c0*/  FFMA.FTZ R85, R239, c[0x0][0x2d0], -R210 ;  /* 0x0000b400ef557a23 */ /* 0x000fe400000108d2 */
[----:B------:R-:W-:Y:S02]  /*71d0*/  FFMA.FTZ R239, R132, c[0x0][0x2d0], -R203 ;  /* 0x0000b40084ef7a23 */ /* 0x000fe400000108cb */
[----:B------:R-:W-:Y:S02]  /*71e0*/  MUFU.EX2 R84, R84 ;  /* 0x0000005400547308 */ /* 0x000fe40000000800 */
[--C-:B------:R-:W-:Y:S01]  /*71f0*/  FFMA.FTZ R81, R246, c[0x0][0x2d0], -R205.reuse ;  /* 0x0000b400f6517a23 */ /* 0x100fe200000108cd */
[----:B------:R-:W-:Y:S01]  /*7200*/  HMMA.16816.F32 R24, R4, R76, R24 ;  /* 0x0000004c0418723c */ /* 0x000fe20000001818 */
[----:B------:R-:W-:-:S04]  /*7210*/  FFMA.FTZ R80, R135, c[0x0][0x2d0], -R205 ;  /* 0x0000b40087507a23 */ /* 0x000fc800000108cd */
[----:B------:R-:W-:Y:S01]  /*7220*/  MUFU.EX2 R81, R81 ;  /* 0x0000005100517308 */ /* 0x000fe20000000800 */
[----:B-1----:R-:W-:Y:S02]  /*7230*/  FADD.FTZ R181, R88, R181 ;  /* 0x000000b558b57221 */ /* 0x002fe40000010000 */
        /* <DEDUP_REMOVED lines=10> */
[----:B------:R-:W-:Y:S01]  /*72e0*/  HMMA.16816.F32 R28, R4, R82, R28 ;  /* 0x00000052041c723c */ /* 0x000fe2000000181c */
[--C-:B------:R-:W-:Y:S01]  /*72f0*/  FFMA.FTZ R90, R241, c[0x0][0x2d0], -R139.reuse ;  /* 0x0000b400f15a7a23 */ /* 0x100fe2000001088b */
[----:B------:R-:W-:Y:S01]  /*7300*/  LDSM.16.MT88.4 R124, [R218+0x2900] ;  /* 0x00290000da7c783b */ /* 0x000fe20000004200 */
[----:B------:R-:W-:Y:S02]  /*7310*/  FFMA.FTZ R91, R238, c[0x0][0x2d0], -R139 ;  /* 0x0000b400ee5b7a23 */ /* 0x000fe4000001088b */
[----:B------:R-:W2:Y:S01]  /*7320*/  MUFU.EX2 R86, R86 ;  /* 0x0000005600567308 */ /* 0x000ea20000000800 */
[----:B------:R-:W-:-:S02]  /*7330*/  FFMA.FTZ R241, R136, c[0x0][0x2d0], -R210 ;  /* 0x0000b40088f17a23 */ /* 0x000fc400000108d2 */
[----:B------:R-:W-:Y:S01]  /*7340*/  HMMA.16816.F32 R20, R4, R78, R20 ;  /* 0x0000004e0414723c */ /* 0x000fe20000001814 */
[--C-:B------:R-:W-:Y:S02]  /*7350*/  FFMA.FTZ R83, R206, c[0x0][0x2d0], -R210.reuse ;  /* 0x0000b400ce537a23 */ /* 0x100fe400000108d2 */
[--C-:B------:R-:W-:Y:S02]  /*7360*/  FFMA.FTZ R82, R208, c[0x0][0x2d0], -R210.reuse ;  /* 0x0000b400d0527a23 */ /* 0x100fe400000108d2 */
[----:B------:R-:W-:Y:S01]  /*7370*/  MUFU.EX2 R77, R77 ;  /* 0x0000004d004d7308 */ /* 0x000fe20000000800 */
[--C-:B------:R-:W-:Y:S01]  /*7380*/  FFMA.FTZ R206, R240, c[0x0][0x2d0], -R139.reuse ;  /* 0x0000b400f0ce7a23 */ /* 0x100fe2000001088b */
[----:B-1----:R-:W-:Y:S01]  /*7390*/  F2FP.PACK_AB R4, R87, R88 ;  /* 0x000000585704723e */ /* 0x002fe200000000ff */
[----:B------:R-:W-:Y:S01]  /*73a0*/  FFMA.FTZ R79, R207, c[0x0][0x2d0], -R210 ;  /* 0x0000b400cf4f7a23 */ /* 0x000fe200000108d2 */
[----:B------:R-:W-:Y:S01]  /*73b0*/  F2FP.PACK_AB R5, R80, R81 ;  /* 0x000000515005723e */ /* 0x000fe200000000ff */
[----:B------:R-:W-:-:S02]  /*73c0*/  FFMA.FTZ R207, R211, c[0x0][0x2d0], -R139 ;  /* 0x0000b400d3cf7a23 */ /* 0x000fc4000001088b */
[----:B------:R-:W-:Y:S01]  /*73d0*/  FFMA.FTZ R208, R137, c[0x0][0x2d0], -R210 ;  /* 0x0000b40089d07a23 */ /* 0x000fe200000108d2 */
[----:B------:R-:W1:Y:S01]  /*73e0*/  MUFU.EX2 R76, R76 ;  /* 0x0000004c004c7308 */ /* 0x000e620000000800 */
[----:B--2---:R-:W-:Y:S01]  /*73f0*/  F2FP.PACK_AB R6, R84, R86 ;  /* 0x000000565406723e */ /* 0x004fe200000000ff */
[--C-:B------:R-:W-:Y:S02]  /*7400*/  FFMA.FTZ R210, R153, c[0x0][0x2d0], -R139.reuse ;  /* 0x0000b40099d27a23 */ /* 0x100fe4000001088b */
[--C-:B------:R-:W-:Y:S02]  /*7410*/  FFMA.FTZ R211, R152, c[0x0][0x2d0], -R139.reuse ;  /* 0x0000b40098d37a23 */ /* 0x100fe4000001088b */
[----:B------:R-:W-:Y:S02]  /*7420*/  FFMA.FTZ R240, R138, c[0x0][0x2d0], -R139 ;  /* 0x0000b4008af07a23 */ /* 0x000fe4000001088b */
[----:B------:R-:W-:Y:S01]  /*7430*/  MUFU.EX2 R85, R85 ;  /* 0x0000005500557308 */ /* 0x000fe20000000800 */
[----:B------:R-:W-:-:S02]  /*7440*/  FFMA.FTZ R238, R133, c[0x0][0x2d0], -R203 ;  /* 0x0000b40085ee7a23 */ /* 0x000fc400000108cb */
[----:B------:R-:W-:Y:S01]  /*7450*/  LDSM.16.MT88.4 R132, [R219+0x2900] ;  /* 0x00290000db84783b */ /* 0x000fe20000004200 */
[----:B------:R-:W-:Y:S02]  /*7460*/  FADD.FTZ R191, R81, R191 ;  /* 0x000000bf51bf7221 */ /* 0x000fe40000010000 */
[----:B------:R-:W-:Y:S01]  /*7470*/  FADD.FTZ R181, R87, R181 ;  /* 0x000000b557b57221 */ /* 0x000fe20000010000 */
[----:B-1----:R-:W-:Y:S01]  /*7480*/  F2FP.PACK_AB R7, R76, R77 ;  /* 0x0000004d4c07723e */ /* 0x002fe200000000ff */
[----:B------:R-:W1:Y:S01]  /*7490*/  MUFU.EX2 R82, R82 ;  /* 0x0000005200527308 */ /* 0x000e620000000800 */
[----:B------:R-:W-:Y:S02]  /*74a0*/  FADD.FTZ R191, R80, R191 ;  /* 0x000000bf50bf7221 */ /* 0x000fe40000010000 */
[----:B------:R-:W-:Y:S02]  /*74b0*/  FADD.FTZ R181, R86, R181 ;  /* 0x000000b556b57221 */ /* 0x000fe40000010000 */
[----:B------:R-:W-:Y:S01]  /*74c0*/  FADD.FTZ R191, R77, R191 ;  /* 0x000000bf4dbf7221 */ /* 0x000fe20000010000 */
[----:B------:R-:W-:Y:S01]  /*74d0*/  HMMA.16816.F32 R52, R4, R48, R52 ;  /* 0x000000300434723c */ /* 0x000fe20000001834 */
[----:B------:R-:W-:Y:S01]  /*74e0*/  FADD.FTZ R181, R84, R181 ;  /* 0x000000b554b57221 */ /* 0x000fe20000010000 */
[----:B------:R2:W-:Y:S01]  /*74f0*/  MUFU.EX2 R78, R209 ;  /* 0x000000d1004e7308 */ /* 0x0005e20000000800 */
[----:B------:R-:W-:-:S05]  /*7500*/  FADD.FTZ R191, R76, R191 ;  /* 0x000000bf4cbf7221 */ /* 0x000fca0000010000 */
[C---:B------:R-:W-:Y:S01]  /*7510*/  HMMA.16816.F32 R48, R4.reuse, R50, R16 ;  /* 0x000000320430723c */ /* 0x040fe20000001810 */
[----:B------:R-:W3:Y:S01]  /*7520*/  LDSM.16.MT88.4 R16, [R225+0x2100] ;  /* 0x00210000e110783b */ /* 0x000ee20000004200 */
[----:B------:R-:W-:Y:S06]  /*7530*/  MUFU.EX2 R79, R79 ;  /* 0x0000004f004f7308 */ /* 0x000fec0000000800 */
[----:B------:R-:W-:Y:S02]  /*7540*/  HMMA.16816.F32 R40, R4, R12, R40 ;  /* 0x0000000c0428723c */ /* 0x000fe40000001828 */
[----:B------:R-:W-:Y:S01]  /*7550*/  MUFU.EX2 R90, R90 ;  /* 0x0000005a005a7308 */ /* 0x000fe20000000800 */
[----:B--2---:R-:W-:-:S02]  /*7560*/  FFMA.FTZ R209, R155, c[0x0][0x2d0], -R139 ;  /* 0x0000b4009bd17a23 */ /* 0x004fc4000001088b */
[----:B------:R-:W-:Y:S03]  /*7570*/  LDSM.16.MT88.4 R152, [R225+0x2900] ;  /* 0x00290000e198783b */ /* 0x000fe60000004200 */
[C---:B------:R-:W-:Y:S01]  /*7580*/  HMMA.16816.F32 R36, R4.reuse, R14, R36 ;  /* 0x0000000e0424723c */ /* 0x040fe20000001824 */
[----:B------:R-:W2:Y:S01]  /*7590*/  LDSM.16.MT88.4 R12, [R220+0x2100] ;  /* 0x00210000dc0c783b */ /* 0x000ea20000004200 */
[----:B------:R-:W4:Y:S03]  /*75a0*/  MUFU.EX2 R91, R91 ;  /* 0x0000005b005b7308 */ /* 0x000f260000000800 */
[----:B------:R-:W-:Y:S03]  /*75b0*/  LDSM.16.MT88.4 R136, [R220+0x2900] ;  /* 0x00290000dc88783b */ /* 0x000fe60000004200 */
[C---:B------:R-:W-:Y:S02]  /*75c0*/  HMMA.16816.F32 R32, R4.reuse, R8, R32 ;  /* 0x000000080420723c */ /* 0x040fe40000001820 */
[----:B------:R-:W-:Y:S06]  /*75d0*/  MUFU.EX2 R206, R206 ;  /* 0x000000ce00ce7308 */ /* 0x000fec0000000800 */
[C---:B------:R-:W-:Y:S01]  /*75e0*/  HMMA.16816.F32 R28, R4.reuse, R10, R28 ;  /* 0x0000000a041c723c */ /* 0x040fe2000000181c */
[----:B------:R-:W5:Y:S01]  /*75f0*/  LDSM.16.MT88.4 R8, [R219+0x2100] ;  /* 0x00210000db08783b */ /* 0x000f620000004200 */
[----:B------:R-:W2:Y:S06]  /*7600*/  MUFU.EX2 R207, R207 ;  /* 0x000000cf00cf7308 */ /* 0x000eac0000000800 */
[C---:B------:R-:W-:Y:S02]  /*7610*/  HMMA.16816.F32 R24, R4.reuse, R72, R24 ;  /* 0x000000480418723c */ /* 0x040fe40000001818 */
[----:B------:R-:W-:Y:S05]  /*7620*/  MUFU.EX2 R83, R83 ;  /* 0x0000005300537308 */ /* 0x000fea0000000800 */
[----:B-1----:R-:W-:Y:S01]  /*7630*/  F2FP.PACK_AB R72, R82, R85 ;  /* 0x000000555248723e */ /* 0x002fe200000000ff */
[----:B------:R-:W-:Y:S01]  /*7640*/  HMMA.16816.F32 R20, R4, R74, R20 ;  /* 0x0000004a0414723c */ /* 0x000fe20000001814 */
[----:B------:R-:W1:Y:S01]  /*7650*/  LDSM.16.MT88.4 R4, [R218+0x2100] ;  /* 0x00210000da04783b */ /* 0x000e620000004200 */
[----:B----4-:R-:W-:Y:S01]  /*7660*/  F2FP.PACK_AB R73, R91, R90 ;  /* 0x0000005a5b49723e */ /* 0x010fe200000000ff */
[----:B------:R-:W-:Y:S04]  /*7670*/  MUFU.EX2 R89, R89 ;  /* 0x0000005900597308 */ /* 0x000fe80000000800 */
[----:B------:R-:W-:-:S02]  /*7680*/  F2FP.PACK_AB R74, R79, R78 ;  /* 0x0000004e4f4a723e */ /* 0x000fc400000000ff */
[----:B--2---:R-:W-:Y:S02]  /*7690*/  F2FP.PACK_AB R75, R207, R206 ;  /* 0x000000cecf4b723e */ /* 0x004fe400000000ff */
[----:B------:R-:W-:Y:S05]  /*76a0*/  MUFU.EX2 R208, R208 ;  /* 0x000000d000d07308 */ /* 0x000fea0000000800 */
[C---:B---3--:R-:W-:Y:S03]  /*76b0*/  HMMA.16816.F32 R160, R72.reuse, R16, R160 ;  /* 0x0000001048a0723c */ /* 0x048fe600000018a0 */
[----:B------:R-:W-:Y:S05]  /*76c0*/  MUFU.EX2 R241, R241 ;  /* 0x000000f100f17308 */ /* 0x000fea0000000800 */
[C---:B------:R-:W-:Y:S03]  /*76d0*/  HMMA.16816.F32 R148, R72.reuse, R18, R148 ;  /* 0x000000124894723c */ /* 0x040fe60000001894 */
[----:B------:R-:W-:Y:S05]  /*76e0*/  MUFU.EX2 R209, R209 ;  /* 0x000000d100d17308 */ /* 0x000fea0000000800 */
[C---:B------:R-:W-:Y:S03]  /*76f0*/  HMMA.16816.F32 R144, R72.reuse, R12, R144 ;  /* 0x0000000c4890723c */ /* 0x040fe60000001890 */
[----:B------:R-:W-:Y:S05]  /*7700*/  MUFU.EX2 R210, R210 ;  /* 0x000000d200d27308 */ /* 0x000fea0000000800 */
[C---:B------:R-:W-:Y:S03]  /*7710*/  HMMA.16816.F32 R100, R72.reuse, R14, R100 ;  /* 0x0000000e4864723c */ /* 0x040fe60000001864 */
[----:B------:R-:W-:Y:S05]  /*7720*/  MUFU.EX2 R211, R211 ;  /* 0x000000d300d37308 */ /* 0x000fea0000000800 */
[C---:B-----5:R-:W-:Y:S03]  /*7730*/  HMMA.16816.F32 R104, R72.reuse, R8, R104 ;  /* 0x000000084868723c */ /* 0x060fe60000001868 */
[----:B------:R-:W-:Y:S05]  /*7740*/  MUFU.EX2 R240, R240 ;  /* 0x000000f000f07308 */ /* 0x000fea0000000800 */
[C---:B------:R-:W-:Y:S03]  /*7750*/  HMMA.16816.F32 R112, R72.reuse, R10, R112 ;  /* 0x0000000a4870723c */ /* 0x040fe60000001870 */
[----:B------:R-:W2:Y:S05]  /*7760*/  MUFU.EX2 R238, R238 ;  /* 0x000000ee00ee7308 */ /* 0x000eaa0000000800 */
[C---:B-1----:R-:W-:Y:S03]  /*7770*/  HMMA.16816.F32 R116, R72.reuse, R4, R116 ;  /* 0x000000044874723c */ /* 0x042fe60000001874 */
[----:B------:R-:W1:Y:S05]  /*7780*/  MUFU.EX2 R239, R239 ;  /* 0x000000ef00ef7308 */ /* 0x000e6a0000000800 */
[----:B------:R-:W-:Y:S03]  /*7790*/  HMMA.16816.F32 R128, R72, R6, R128 ;  /* 0x000000064880723c */ /* 0x000fe60000001880 */
[----:B------:R-:W3:Y:S01]  /*77a0*/  MUFU.EX2 R242, R242 ;  /* 0x000000f200f27308 */ /* 0x000ee20000000800 */
[----:B--2---:R-:W-:-:S03]  /*77b0*/  FADD.FTZ R181, R238, R181 ;  /* 0x000000b5eeb57221 */ /* 0x004fc60000010000 */
[----:B------:R-:W-:Y:S02]  /*77c0*/  F2FP.PACK_AB R72, R89, R83 ;  /* 0x000000535948723e */ /* 0x000fe400000000ff */
[----:B------:R-:W-:Y:S02]  /*77d0*/  F2FP.PACK_AB R73, R210, R209 ;  /* 0x000000d1d249723e */ /* 0x000fe400000000ff */
[----:B------:R-:W2:Y:S01]  /*77e0*/  MUFU.EX2 R243, R243 ;  /* 0x000000f300f37308 */ /* 0x000ea20000000800 */
[----:B------:R-:W-:Y:S01]  /*77f0*/  F2FP.PACK_AB R74, R241, R208 ;  /* 0x000000d0f14a723e */ /* 0x000fe200000000ff */
[----:B-1----:R-:W-:Y:S01]  /*7800*/  FADD.FTZ R181, R239, R181 ;  /* 0x000000b5efb57221 */ /* 0x002fe20000010000 */
[----:B------:R-:W-:-:S05]  /*7810*/  F2FP.PACK_AB R75, R240, R211 ;  /* 0x000000d3f04b723e */ /* 0x000fca00000000ff */
[----:B------:R-:W1:Y:S01]  /*7820*/  MUFU.EX2 R244, R244 ;  /* 0x000000f400f47308 */ /* 0x000e620000000800 */
[----:B---3--:R-:W-:Y:S01]  /*7830*/  FADD.FTZ R181, R242, R181 ;  /* 0x000000b5f2b57221 */ /* 0x008fe20000010000 */
[----:B------:R-:W-:Y:S03]  /*7840*/  HMMA.16816.F32 R160, R72, R152, R160 ;  /* 0x0000009848a0723c */ /* 0x000fe600000018a0 */
[----:B--2---:R-:W-:-:S05]  /*7850*/  FADD.FTZ R181, R243, R181 ;  /* 0x000000b5f3b57221 */ /* 0x004fca0000010000 */
[----:B------:R-:W-:Y:S01]  /*7860*/  HMMA.16816.F32 R148, R72, R154, R148 ;  /* 0x0000009a4894723c */ /* 0x000fe20000001894 */
[----:B-1----:R-:W-:-:S07]  /*7870*/  FADD.FTZ R191, R244, R191 ;  /* 0x000000bff4bf7221 */ /* 0x002fce0000010000 */
        /* <DEDUP_REMOVED lines=8> */
[----:B------:R-:W-:Y:S07]  /*7900*/  HMMA.16816.F32 R128, R72, R126, R128 ;  /* 0x0000007e4880723c */ /* 0x000fee0000001880 */
[----:B------:R-:W-:-:S02]  /*7910*/  F2FP.PACK_AB R72, R239, R238 ;  /* 0x000000eeef48723e */ /* 0x000fc400000000ff */
[----:B------:R-:W-:Y:S02]  /*7920*/  F2FP.PACK_AB R74, R243, R242 ;  /* 0x000000f2f34a723e */ /* 0x000fe400000000ff */
[----:B------:R-:W-:Y:S02]  /*7930*/  F2FP.PACK_AB R73, R204, R244 ;  /* 0x000000f4cc49723e */ /* 0x000fe400000000ff */
[----:B------:R-:W-:-:S07]  /*7940*/  F2FP.PACK_AB R75, R201, R202 ;  /* 0x000000cac94b723e */ /* 0x000fce00000000ff */
[C---:B------:R-:W-:Y:S07]  /*7950*/  HMMA.16816.F32 R52, R72.reuse, R68, R52 ;  /* 0x000000444834723c */ /* 0x040fee0000001834 */
[--C-:B------:R-:W-:Y:S01]  /*7960*/  FFMA.FTZ R68, R178, c[0x0][0x2d0], -R205.reuse ;  /* 0x0000b400b2447a23 */ /* 0x100fe200000108cd */
[----:B------:R-:W-:Y:S01]  /*7970*/  HMMA.16816.F32 R48, R72, R70, R48 ;  /* 0x000000464830723c */ /* 0x000fe20000001830 */
[----:B------:R-:W-:-:S04]  /*7980*/  FFMA.FTZ R69, R179, c[0x0][0x2d0], -R205 ;  /* 0x0000b400b3457a23 */ /* 0x000fc800000108cd */
[----:B------:R-:W1:Y:S02]  /*7990*/  MUFU.EX2 R68, R68 ;  /* 0x0000004400447308 */ /* 0x000e640000000800 */
[----:B------:R-:W-:Y:S01]  /*79a0*/  FFMA.FTZ R70, R180, c[0x0][0x2d0], -R205 ;  /* 0x0000b400b4467a23 */ /* 0x000fe200000108cd */
[----:B------:R-:W-:Y:S01]  /*79b0*/  HMMA.16816.F32 R40, R72, R64, R40 ;  /* 0x000000404828723c */ /* 0x000fe20000001828 */
[----:B------:R-:W-:-:S04]  /*79c0*/  FFMA.FTZ R71, R157, c[0x0][0x2d0], -R203 ;  /* 0x0000b4009d477a23 */ /* 0x000fc800000108cb */
[----:B------:R-:W2:Y:S02]  /*79d0*/  MUFU.EX2 R69, R69 ;  /* 0x0000004500457308 */ /* 0x000ea40000000800 */
        /* <DEDUP_REMOVED lines=8> */
[----:B------:R-:W1:Y:S01]  /*7a60*/  MUFU.EX2 R65, R65 ;  /* 0x0000004100417308 */ /* 0x000e620000000800 */
[----:B--2---:R-:W-:Y:S02]  /*7a70*/  FADD.FTZ R191, R69, R191 ;  /* 0x000000bf45bf7221 */ /* 0x004fe40000010000 */
[----:B------:R-:W-:Y:S01]  /*7a80*/  FFMA.FTZ R62, R177, c[0x0][0x2d0], -R205 ;  /* 0x0000b400b13e7a23 */ /* 0x000fe200000108cd */
[----:B------:R-:W-:Y:S01]  /*7a90*/  HMMA.16816.F32 R24, R72, R56, R24 ;  /* 0x000000384818723c */ /* 0x000fe20000001818 */
[----:B------:R-:W-:-:S03]  /*7aa0*/  FFMA.FTZ R63, R156, c[0x0][0x2d0], -R203 ;  /* 0x0000b4009c3f7a23 */ /* 0x000fc600000108cb */
[----:B------:R-:W2:Y:S03]  /*7ab0*/  MUFU.EX2 R60, R60 ;  /* 0x0000003c003c7308 */ /* 0x000ea60000000800 */
[----:B------:R-:W-:Y:S01]  /*7ac0*/  F2FP.PACK_AB R57, R69, R68 ;  /* 0x000000444539723e */ /* 0x000fe200000000ff */
[C---:B------:R-:W-:Y:S04]  /*7ad0*/  HMMA.16816.F32 R20, R72.reuse, R58, R20 ;  /* 0x0000003a4814723c */ /* 0x040fe80000001814 */
[----:B------:R-:W3:Y:S03]  /*7ae0*/  MUFU.EX2 R61, R61 ;  /* 0x0000003d003d7308 */ /* 0x000ee60000000800 */
[----:B-1----:R-:W-:Y:S01]  /*7af0*/  F2FP.PACK_AB R58, R65, R64 ;  /* 0x00000040413a723e */ /* 0x002fe200000000ff */
[----:B------:R-:W-:Y:S04]  /*7b00*/  HMMA.16816.F32 R36, R72, R66, R36 ;  /* 0x000000424824723c */ /* 0x000fe80000001824 */
[----:B------:R-:W1:Y:S01]  /*7b10*/  MUFU.EX2 R70, R70 ;  /* 0x0000004600467308 */ /* 0x000e620000000800 */
[----:B--2---:R-:W-:-:S02]  /*7b20*/  FADD.FTZ R181, R60, R181 ;  /* 0x000000b53cb57221 */ /* 0x004fc40000010000 */
[----:B------:R-:W-:Y:S02]  /*7b30*/  FFMA.FTZ R66, R175, c[0x0][0x2d0], -R203 ;  /* 0x0000b400af427a23 */ /* 0x000fe400000108cb */
[----:B------:R-:W-:Y:S02]  /*7b40*/  FFMA.FTZ R72, R187, c[0x0][0x2d0], -R205 ;  /* 0x0000b400bb487a23 */ /* 0x000fe400000108cd */
[----:B------:R-:W-:Y:S01]  /*7b50*/  FFMA.FTZ R67, R176, c[0x0][0x2d0], -R203 ;  /* 0x0000b400b0437a23 */ /* 0x000fe200000108cb */
[----:B------:R-:W2:Y:S01]  /*7b60*/  MUFU.EX2 R62, R62 ;  /* 0x0000003e003e7308 */ /* 0x000ea20000000800 */
[C---:B---3--:R-:W-:Y:S01]  /*7b70*/  F2FP.PACK_AB R56, R61.reuse, R60 ;  /* 0x0000003c3d38723e */ /* 0x048fe200000000ff */
[----:B------:R-:W-:-:S04]  /*7b80*/  FADD.FTZ R181, R61, R181 ;  /* 0x000000b53db57221 */ /* 0x000fc80000010000 */
[----:B------:R-:W-:Y:S02]  /*7b90*/  FADD.FTZ R181, R64, R181 ;  /* 0x000000b540b57221 */ /* 0x000fe40000010000 */
[----:B------:R-:W3:Y:S01]  /*7ba0*/  MUFU.EX2 R66, R66 ;  /* 0x0000004200427308 */ /* 0x000ee20000000800 */
[----:B-1----:R-:W-:Y:S02]  /*7bb0*/  FADD.FTZ R191, R70, R191 ;  /* 0x000000bf46bf7221 */ /* 0x002fe40000010000 */
[----:B------:R-:W-:Y:S01]  /*7bc0*/  FADD.FTZ R181, R65, R181 ;  /* 0x000000b541b57221 */ /* 0x000fe20000010000 */
[----:B--2---:R-:W-:-:S04]  /*7bd0*/  F2FP.PACK_AB R59, R62, R70 ;  /* 0x000000463e3b723e */ /* 0x004fc800000000ff */
[----:B------:R-:W-:Y:S01]  /*7be0*/  MUFU.EX2 R72, R72 ;  /* 0x0000004800487308 */ /* 0x000fe20000000800 */
[----:B------:R-:W-:Y:S02]  /*7bf0*/  FADD.FTZ R191, R62, R191 ;  /* 0x000000bf3ebf7221 */ /* 0x000fe40000010000 */
[----:B------:R-:W-:Y:S01]  /*7c00*/  HMMA.16816.F32 R32, R56, R8, R32 ;  /* 0x000000083820723c */ /* 0x000fe20000001820 */
[----:B---3--:R-:W-:-:S04]  /*7c10*/  FADD.FTZ R181, R66, R181 ;  /* 0x000000b542b57221 */ /* 0x008fc80000010000 */
[----:B------:R-:W1:Y:S02]  /*7c20*/  MUFU.EX2 R67, R67 ;  /* 0x0000004300437308 */ /* 0x000e640000000800 */
[----:B------:R-:W-:Y:S01]  /*7c30*/  FADD.FTZ R8, R141, R140 ;  /* 0x0000008c8d087221 */ /* 0x000fe20000010000 */
[----:B------:R-:W-:Y:S01]  /*7c40*/  HMMA.16816.F32 R52, R56, R16, R52 ;  /* 0x000000103834723c */ /* 0x000fe20000001834 */
[----:B------:R-:W-:-:S04]  /*7c50*/  FADD.FTZ R9, R142, R143 ;  /* 0x0000008f8e097221 */ /* 0x000fc80000010000 */
[----:B------:R-:W-:Y:S01]  /*7c60*/  MUFU.EX2 R63, R63 ;  /* 0x0000003f003f7308 */ /* 0x000fe20000000800 */
[----:B------:R-:W-:Y:S02]  /*7c70*/  FADD.FTZ R8, R109, R8 ;  /* 0x000000086d087221 */ /* 0x000fe40000010000 */
[----:B------:R-:W-:Y:S02]  /*7c80*/  FADD.FTZ R9, R108, R9 ;  /* 0x000000096c097221 */ /* 0x000fe40000010000 */
[----:B------:R-:W-:Y:S01]  /*7c90*/  FADD.FTZ R8, R110, R8 ;  /* 0x000000086e087221 */ /* 0x000fe20000010000 */
[----:B------:R-:W-:Y:S01]  /*7ca0*/  HMMA.16816.F32 R40, R56, R12, R40 ;  /* 0x0000000c3828723c */ /* 0x000fe20000001828 */
[----:B------:R-:W-:Y:S01]  /*7cb0*/  FADD.FTZ R9, R168, R9 ;  /* 0x00000009a8097221 */ /* 0x000fe20000010000 */
[----:B------:R-:W2:Y:S01]  /*7cc0*/  MUFU.EX2 R71, R71 ;  /* 0x0000004700477308 */ /* 0x000ea20000000800 */
[----:B------:R-:W-:Y:S02]  /*7cd0*/  FADD.FTZ R8, R166, R8 ;  /* 0x00000008a6087221 */ /* 0x000fe40000010000 */
[----:B------:R-:W-:-:S02]  /*7ce0*/  FADD.FTZ R9, R111, R9 ;  /* 0x000000096f097221 */ /* 0x000fc40000010000 */
        /* <DEDUP_REMOVED lines=9> */
[----:B-1----:R-:W-:Y:S01]  /*7d80*/  F2FP.PACK_AB R4, R67, R66 ;  /* 0x000000424304723e */ /* 0x002fe200000000ff */
        /* <DEDUP_REMOVED lines=18> */
[----:B--2---:R-:W-:Y:S01]  /*7eb0*/  F2FP.PACK_AB R6, R71, R63 ;  /* 0x0000003f4706723e */ /* 0x004fe200000000ff */
        /* <DEDUP_REMOVED lines=39> */
[----:B------:R-:W-:-:S12]  /*8130*/  UIADD3 UR18, UR6, -0x1, URZ ;  /* 0xffffffff06127890 */ /* 0x000fd8000fffe03f */
[----:B------:R-:W-:Y:S05]  /*8140*/  @P0 BRA `(.L_x_270) ;  /* 0x000000a000000947 */ /* 0x000fea0003800000 */
[----:B------:R-:W-:Y:S02]  /*8150*/  UMOV UR18, 0x1 ;  /* 0x0000000100127882 */ /* 0x000fe40000000000 */
        /* <DEDUP_REMOVED lines=9> */
.L_x_270:
[----:B------:R-:W-:Y:S02]  /*81f0*/  UMOV UR7, 0x1 ;  /* 0x0000000100077882 */ /* 0x000fe40000000000 */
[----:B------:R-:W-:Y:S02]  /*8200*/  ULDC UR6, c[0x0][0x32c] ;  /* 0x0000cb0000067ab9 */ /* 0x000fe40000000800 */
[----:B------:R-:W-:-:S03]  /*8210*/  UISETP.NE.AND UP0, UPT, UR7, UR6, UPT ;  /* 0x000000060700728c */ /* 0x000fc6000bf05270 */
[----:B------:R-:W-:Y:S02]  /*8220*/  ULDC.64 UR6, c[0x0][0x330] ;  /* 0x0000cc0000067ab9 */ /* 0x000fe40000000a00 */
[----:B------:R-:W-:-:S07]  /*8230*/  UIMAD.WIDE.U32 UR20, UR18, UR6, URZ ;  /* 0x00000006121472a5 */ /* 0x000fce000f8e003f */
[----:B------:R-:W-:Y:S02]  /*8240*/  @UP0 UMOV UR19, UR21 ;  /* 0x0000001500130c82 */ /* 0x000fe40008000000 */
[----:B------:R-:W-:Y:S02]  /*8250*/  @UP0 USHF.R.U32.HI UR18, URZ, UR7, UR19 ;  /* 0x000000073f120299 */ /* 0x000fe40008011613 */
.L_x_271:
[----:B------:R-:W-:Y:S02]  /*8260*/  ULDC UR6, c[0x0][0x32c] ;  /* 0x0000cb0000067ab9 */ /* 0x000fe40000000800 */
[----:B------:R-:W-:-:S04]  /*8270*/  UIMAD UR6, UR18, UR6, UR6 ;  /* 0x00000006120672a4 */ /* 0x000fc8000f8e0206 */
[----:B------:R-:W-:-:S04]  /*8280*/  UISETP.LT.AND UP0, UPT, UR13, UR6, UPT ;  /* 0x000000060d00728c */ /* 0x000fc8000bf01270 */
[----:B------:R-:W-:-:S04]  /*8290*/  USEL UR13, UR13, UR6, UP0 ;  /* 0x000000060d0d7287 */ /* 0x000fc80008000000 */
.L_x_269:
[----:B------:R-:W-:-:S04]  /*82a0*/  UIMAD.WIDE UR6, UR13, 0x2aaaaaab, URZ ;  /* 0x2aaaaaab0d0678a5 */ /* 0x000fc8000f8e023f */
[----:B------:R-:W-:-:S04]  /*82b0*/  USHF.R.U32.HI UR6, URZ, 0x1f, UR7 ;  /* 0x0000001f3f067899 */ /* 0x000fc80008011607 */
[----:B------:R-:W-:-:S04]  /*82c0*/  ULEA.HI.SX32 UR6, UR7, UR6, 0x1c ;  /* 0x0000000607067291 */ /* 0x000fc8000f8fe23f */
[----:B------:R-:W-:-:S04]  /*82d0*/  UISETP.LT.AND UP0, UPT, UR5, UR6, UPT ;  /* 0x000000060500728c */ /* 0x000fc8000bf01270 */
[----:B------:R-:W-:-:S04]  /*82e0*/  USEL UR7, UR5, UR6, !UP0 ;  /* 0x0000000605077287 */ /* 0x000fc8000c000000 */
[----:B------:R-:W-:-:S06]  /*82f0*/  UISETP.GE.AND UP0, UPT, UR17, UR7, UPT ;  /* 0x000000071100728c */ /* 0x000fcc000bf06270 */
[----:B------:R-:W-:-:S13]  /*8300*/  PLOP3.LUT P0, PT, PT, PT, UP0, 0x80, 0x0 ;  /* 0x000000000000781c */ /* 0x000fda0003f0f008 */
[----:B------:R-:W-:Y:S05]  /*8310*/  @!P0 BRA `(.L_x_272) ;  /* 0x000064a000008947 */ /* 0x000fea0003800000 */
[----:B------:R-:W-:Y:S01]  /*8320*/  IMAD.MOV.U32 R166, RZ, RZ, R2 ;  /* 0x000000ffffa67224 */ /* 0x000fe200078e0002 */
[----:B------:R-:W-:Y:S01]  /*8330*/  MOV R164, R44 ;  /* 0x0000002c00a47202 */ /* 0x000fe20000000f00 */
[----:B------:R-:W-:Y:S01]  /*8340*/  IMAD.MOV.U32 R167, RZ, RZ, R3 ;  /* 0x000000ffffa77224 */ /* 0x000fe200078e0003 */
[----:B------:R-:W-:Y:S01]  /*8350*/  MOV R165, R0 ;  /* 0x0000000000a57202 */ /* 0x000fe20000000f00 */
[----:B------:R-:W-:Y:S02]  /*8360*/  UMOV UR13, UR17 ;  /* 0x00000011000d7c82 */ /* 0x000fe40008000000 */
.L_x_291:
[----:B------:R-:W-:Y:S04]  /*8370*/  DEPBAR.LE SB0, 0x0 ;  /* 0x000080000000791a */ /* 0x000fe80000000000 */
[----:B------:R-:W-:Y:S01]  /*8380*/  BAR.SYNC.DEFER_BLOCKING 0x0 ;  /* 0x0000000000007b1d */ /* 0x000fe20000010000 */
[----:B------:R-:W-:Y:S06]  /*8390*/  UISETP.GT.AND UP0, UPT, UR5, UR13, UPT ;  /* 0x0000000d0500728c */ /* 0x000fec000bf04270 */
[----:B------:R-:W-:Y:S01]  /*83a0*/  PLOP3.LUT P0, PT, PT, PT, UP0, 0x80, 0x0 ;  /* 0x000000000000781c */ /* 0x000fe20003f0f008 */
        /* <DEDUP_REMOVED lines=60> */
.L_x_273:
[-C--:B--234-:R-:W-:Y:S01]  /*8770*/  HMMA.16816.F32 R4, R96, R16.reuse, RZ ;  /* 0x000000106004723c */ /* 0x09cfe200000018ff */
[----:B------:R-:W-:Y:S01]  /*8780*/  LDSM.16.M88.4 R204, [R222+0x4100] ;  /* 0x00410000decc783b */ /* 0x000fe20000000200 */
[----:B------:R-:W-:Y:S06]  /*8790*/  UISETP.GT.AND UP0, UPT, UR13, UR5, UPT ;  /* 0x000000050d00728c */ /* 0x000fec000bf04270 */
[C---:B-1----:R-:W-:Y:S01]  /*87a0*/  HMMA.16816.F32 R8, R92.reuse, R16, RZ ;  /* 0x000000105c08723c */ /* 0x042fe200000018ff */
[----:B------:R-:W0:Y:S01]  /*87b0*/  LDGDEPBAR ;  /* 0x00000000000079af */ /* 0x000e220000000000 */
[----:B------:R-:W-:Y:S06]  /*87c0*/  PLOP3.LUT P0, PT, PT, PT, UP0, 0x80, 0x0 ;  /* 0x000000000000781c */ /* 0x000fec0003f0f008 */
        /* <DEDUP_REMOVED lines=112> */
[----:B------:R-:W-:Y:S01]  /*8ed0*/  UIMAD UR6, UR13, 0x60, UR14 ;  /* 0x000000600d0678a4 */ /* 0x000fe2000f8e020e */
[----:B------:R-:W-:Y:S05]  /*8ee0*/  IMAD.MOV.U32 R230, RZ, RZ, RZ ;  /* 0x000000ffffe67224 */ /* 0x000fea00078e00ff */
[----:B------:R-:W-:Y:S05]  /*8ef0*/  IMAD.U32 R231, RZ, RZ, UR6 ;  /* 0x00000006ffe77e24 */ /* 0x000fea000f8e00ff */
[----:B------:R-:W-:Y:S05]  /*8f00*/  IADD3 R231, R231, -0x60, R232 ;  /* 0xffffffa0e7e77810 */ /* 0x000fea0007ffe0e8 */
[----:B------:R-:W-:Y:S04]  /*8f10*/  @P4 IMAD.HI.U32 R2, R231, c[0x0][0x2bc], RZ ;  /* 0x0000af00e7024a27 */ /* 0x000fe800078e00ff */
[--C-:B------:R-:W-:Y:S01]  /*8f20*/  IMAD.MOV.U32 R0, RZ, RZ, R231.reuse ;  /* 0x000000ffff007224 */ /* 0x100fe200078e00e7 */
        /* <DEDUP_REMOVED lines=29> */
[----:B------:R-:W-:Y:S01]  /*9100*/  SHFL.IDX PT, R3, R180, 0x4, 0x181f ;  /* 0x00981f00b4037f89 */ /* 0x000fe200000e0000 */
[-C--:B--2---:R-:W-:Y:S03]  /*9110*/  IADD3.X R179, R176, R233.reuse, RZ, P0, !PT ;  /* 0x000000e9b0b37210 */ /* 0x084fe600007fe4ff */
[----:B------:R-:W1:Y:S01]  /*9120*/  SHFL.IDX PT, R170, R0, 0x3, 0x181f ;  /* 0x00781f0000aa7f89 */ /* 0x000e6200000e0000 */
[-C--:B---3--:R-:W-:Y:S03]  /*9130*/  IADD3 R176, P0, R173, R234.reuse, RZ ;  /* 0x000000eaadb07210 */ /* 0x088fe60007f1e0ff */
[----:B------:R2:W-:Y:S04]  /*9140*/  LDGSTS.E.BYPASS.LTC128B.128 [R229+0x3100], [R178.64], !P5 ;  /* 0x03100000b2e57fae */ /* 0x0005e8000e901d74 */
[----:B------:R3:W3:Y:S01]  /*9150*/  SHFL.IDX PT, R2, R180, 0x5, 0x181f ;  /* 0x00b81f00b4027f89 */ /* 0x0006e200000e0000 */
[--C-:B----4-:R-:W-:Y:S03]  /*9160*/  IMAD.X R177, R174, 0x1, R233.reuse, P0 ;  /* 0x00000001aeb17824 */ /* 0x110fe600000e06e9 */
[----:B------:R-:W4:Y:S01]  /*9170*/  SHFL.IDX PT, R168, R0, 0x4, 0x181f ;  /* 0x00981f0000a87f89 */ /* 0x000f2200000e0000 */
[-C--:B-----5:R-:W-:Y:S03]  /*9180*/  IADD3 R174, P2, R169, R234.reuse, RZ ;  /* 0x000000eaa9ae7210 */ /* 0x0a0fe60007f5e0ff */
[----:B------:R-:W5:Y:S04]  /*9190*/  SHFL.IDX PT, R0, R0, 0x5, 0x181f ;  /* 0x00b81f0000007f89 */ /* 0x000f6800000e0000 */
[----:B------:R5:W-:Y:S01]  /*91a0*/  LDGSTS.E.BYPASS.LTC128B.128 [R229+0x3900], [R176.64], !P5 ;  /* 0x03900000b0e57fae */ /* 0x000be2000e901d74 */
[--C-:B-1----:R-:W-:Y:S01]  /*91b0*/  IMAD.X R175, R170, 0x1, R233.reuse, P2 ;  /* 0x00000001aaaf7824 */ /* 0x102fe200010e06e9 */
[-C--:B--2---:R-:W-:Y:S02]  /*91c0*/  IADD3 R178, P6, R171, R234.reuse, RZ ;  /* 0x000000eaabb27210 */ /* 0x084fe40007fde0ff */
[-C--:B---3--:R-:W-:Y:S02]  /*91d0*/  IADD3 R180, P1, R3, R234.reuse, RZ ;  /* 0x000000ea03b47210 */ /* 0x088fe40007f3e0ff */
[----:B------:R-:W-:Y:S01]  /*91e0*/  IADD3 R2, P0, R2, R234, RZ ;  /* 0x000000ea02027210 */ /* 0x000fe20007f1e0ff */
[--C-:B------:R-:W-:Y:S01]  /*91f0*/  IMAD.X R179, R172, 0x1, R233.reuse, P6 ;  /* 0x00000001acb37824 */ /* 0x100fe200030e06e9 */
[----:B----4-:R-:W-:Y:S03]  /*9200*/  IADD3.X R181, R168, R233, RZ, P1, !PT ;  /* 0x000000e9a8b57210 */ /* 0x010fe60000ffe4ff */
[----:B-----5:R-:W-:Y:S01]  /*9210*/  IMAD.X R3, R0, 0x1, R233, P0 ;  /* 0x0000000100037824 */ /* 0x020fe200000e06e9 */
[----:B------:R1:W-:Y:S04]  /*9220*/  LDGSTS.E.BYPASS.LTC128B.128 [R229+0x4100], [R178.64], !P5 ;  /* 0x04100000b2e57fae */ /* 0x0003e8000e901d74 */
[----:B------:R1:W-:Y:S04]  /*9230*/  LDGSTS.E.BYPASS.LTC128B.128 [R229+0x4900], [R174.64], !P5 ;  /* 0x04900000aee57fae */ /* 0x0003e8000e901d74 */
[----:B------:R1:W-:Y:S04]  /*9240*/  LDGSTS.E.BYPASS.LTC128B.128 [R229+0x5100], [R180.64], !P5 ;  /* 0x05100000b4e57fae */ /* 0x0003e8000e901d74 */
[----:B------:R1:W-:Y:S02]  /*9250*/  LDGSTS.E.BYPASS.LTC128B.128 [R229+0x5900], [R2.64], !P5 ;  /* 0x0590000002e57fae */ /* 0x0003e4000e901d74 */
.L_x_274:
[----:B------:R-:W0:Y:S01]  /*9260*/  LDGDEPBAR ;  /* 0x00000000000079af */ /* 0x000e220000000000 */
[----:B------:R-:W-:Y:S01]  /*9270*/  UISETP.NE.AND UP1, UPT, UR35, URZ, UPT ;  /* 0x0000003f2300728c */ /* 0x000fe2000bf25270 */
[----:B------:R-:W-:Y:S01]  /*9280*/  IMAD.MOV.U32 R173, RZ, RZ, R235 ;  /* 0x000000ffffad7224 */ /* 0x000fe200078e00eb */
[----:B------:R-:W-:Y:S01]  /*9290*/  UIMAD UR6, UR13, -0x60, URZ ;  /* 0xffffffa00d0678a4 */ /* 0x000fe2000f8e023f */
[----:B-1----:R-:W-:Y:S01]  /*92a0*/  IMAD.U32 R2, RZ, RZ, UR15 ;  /* 0x0000000fff027e24 */ /* 0x002fe2000f8e00ff */
[----:B------:R-:W-:Y:S02]  /*92b0*/  UISETP.NE.AND UP0, UPT, UR34, URZ, UPT ;  /* 0x0000003f2200728c */ /* 0x000fe4000bf05270 */
[----:B------:R-:W-:Y:S02]  /*92c0*/  PLOP3.LUT P1, PT, PT, PT, UP1, 0x80, 0x0 ;  /* 0x000000000000781c */ /* 0x000fe40003f2f018 */
[----:B------:R-:W-:Y:S01]  /*92d0*/  PLOP3.LUT P0, PT, PT, PT, UP1, 0x80, 0x0 ;  /* 0x000000000000781c */ /* 0x000fe20003f0f018 */
[----:B------:R-:W-:Y:S05]  /*92e0*/  IMAD.U32 R3, RZ, RZ, UR6 ;  /* 0x00000006ff037e24 */ /* 0x000fea000f8e00ff */
[----:B------:R-:W-:Y:S04]  /*92f0*/  IADD3 R3, -R236, 0x1, R3 ;  /* 0x00000001ec037810 */ /* 0x000fe80007ffe103 */
[----:B------:R-:W-:Y:S01]  /*9300*/  IADD3 R2, -R2, UR8, R3 ;  /* 0x0000000802027c10 */ /* 0x000fe2000fffe103 */
[----:B------:R-:W-:Y:S03]  /*9310*/  @P1 IMAD.HI.U32 R0, R235, c[0x0][0x2c8], RZ ;  /* 0x0000b200eb001a27 */ /* 0x000fe600078e00ff */
[C---:B------:R-:W-:Y:S02]  /*9320*/  IADD3 R170, R2.reuse, c[0x0][0x328], RZ ;  /* 0x0000ca0002aa7a10 */ /* 0x040fe40007ffe0ff */
[----:B------:R-:W-:Y:S02]  /*9330*/  @P0 SHF.R.U32.HI R173, RZ, c[0x0][0x2cc], R0 ;  /* 0x0000b300ffad0a19 */ /* 0x000fe40000011600 */
[----:B------:R-:W-:Y:S02]  /*9340*/  PLOP3.LUT P0, PT, PT, PT, UP0, 0x40, 0x0 ;  /* 0x000000000000781c */ /* 0x000fe40003f0e808 */
[----:B------:R-:W-:Y:S01]  /*9350*/  IADD3 R3, R2, UR12, RZ ;  /* 0x0000000c02037c10 */ /* 0x000fe2000fffe0ff */
[----:B------:R-:W1:Y:S02]  /*9360*/  SHFL.IDX PT, R0, R173, RZ, 0x1c1f ;  /* 0x001c1fffad007589 */ /* 0x000e6400000e0000 */
[--C-:B-1----:R-:W-:Y:S02]  /*9370*/  IMAD.IADD R177, R170, 0x1, R0.reuse ;  /* 0x00000001aab17824 */ /* 0x102fe400078e0200 */
[----:B------:R-:W-:Y:S06]  /*9380*/  IMAD.IADD R176, R3, 0x1, R0 ;  /* 0x0000000103b07824 */ /* 0x000fec00078e0200 */
[----:B------:R-:W-:-:S05]  /*9390*/  @P0 BRA `(.L_x_275) ;  /* 0x0000019000000947 */ /* 0x000fca0003800000 */
[----:B------:R-:W-:Y:S01]  /*93a0*/  IMAD.U32 R2, RZ, RZ, UR15 ;  /* 0x0000000fff027e24 */ /* 0x000fe2000f8e00ff */
[----:B------:R-:W-:Y:S04]  /*93b0*/  BSSY B0, `(.L_x_276) ;  /* 0x0000012000007945 */ /* 0x000fe80003800000 */
[----:B------:R-:W-:Y:S04]  /*93c0*/  IADD3 R2, -R2, UR8, R0 ;  /* 0x0000000802027c10 */ /* 0x000fe8000fffe100 */
        /* <DEDUP_REMOVED lines=11> */
.L_x_277:
[----:B------:R-:W-:Y:S04]  /*9480*/  MOV R0, c[0x0][0x32c] ;  /* 0x0000cb0000007a02 */ /* 0x000fe80000000f00 */
[----:B------:R-:W-:Y:S11]  /*9490*/  ISETP.NE.AND P0, PT, R0, 0x1, PT ;  /* 0x000000010000780c */ /* 0x000ff60003f05270 */
[----:B------:R-:W-:Y:S02]  /*94a0*/  @!UPT UIADD3 URZ, URZ, URZ, URZ ;  /* 0x0000003f3f3ff290 */ /* 0x000fe4000fffe03f */
[----:B------:R-:W-:Y:S05]  /*94b0*/  @P0 IMAD.HI.U32 R0, R2, c[0x0][0x330], RZ ;  /* 0x0000cc0002000a27 */ /* 0x000fea00078e00ff */
[----:B------:R-:W-:Y:S02]  /*94c0*/  @P0 SHF.R.U32.HI R2, RZ, c[0x0][0x334], R0 ;  /* 0x0000cd00ff020a19 */ /* 0x000fe40000011600 */
.L_x_278:
[----:B------:R-:W-:Y:S05]  /*94d0*/  BSYNC B0 ;  /* 0x0000000000007941 */ /* 0x000fea0003800000 */
.L_x_276:
[----:B------:R-:W-:Y:S05]  /*94e0*/  IADD3 R0, -R236, UR6, RZ ;  /* 0x00000006ec007c10 */ /* 0x000fea000fffe1ff */
[----:B------:R-:W-:Y:S05]  /*94f0*/  IMAD R2, R2, c[0x0][0x32c], R0 ;  /* 0x0000cb0002027a24 */ /* 0x000fea00078e0200 */
[----:B------:R-:W-:Y:S02]  /*9500*/  IADD3 R0, R2, c[0x0][0x32c], RZ ;  /* 0x0000cb0002007a10 */ /* 0x000fe40007ffe0ff */
[----:B------:R-:W-:Y:S02]  /*9510*/  IMNMX R176, R176, R2, !PT ;  /* 0x00000002b0b07217 */ /* 0x000fe40007800200 */
[----:B------:R-:W-:Y:S02]  /*9520*/  IMNMX R177, R177, R0, PT ;  /* 0x00000000b1b17217 */ /* 0x000fe40003800200 */
.L_x_275:
[----:B------:R-:W1:Y:S01]  /*9530*/  SHFL.IDX PT, R0, R173, 0x1, 0x1c1f ;  /* 0x003c1f00ad007f89 */ /* 0x000e6200000e0000 */
[----:B------:R-:W-:Y:S06]  /*9540*/  UISETP.NE.AND UP0, UPT, UR34, URZ, UPT ;  /* 0x0000003f2200728c */ /* 0x000fec000bf05270 */
[----:B------:R-:W-:Y:S02]  /*9550*/  PLOP3.LUT P0, PT, PT, PT, UP0, 0x40, 0x0 ;  /* 0x000000000000781c */ /* 0x000fe40003f0e808 */
[----:B-1----:R-:W-:Y:S01]  /*9560*/  IADD3 R174, R3, R0, RZ ;  /* 0x0000000003ae7210 */ /* 0x002fe20007ffe0ff */
[----:B------:R-:W-:Y:S10]  /*9570*/  IMAD.IADD R175, R170, 0x1, R0 ;  /* 0x00000001aaaf7824 */ /* 0x000ff400078e0200 */
        /* <DEDUP_REMOVED lines=15> */
.L_x_281:
[----:B------:R-:W-:Y:S04]  /*9670*/  MOV R0, c[0x0][0x32c] ;  /* 0x0000cb0000007a02 */ /* 0x000fe80000000f00 */
[----:B------:R-:W-:Y:S11]  /*9680*/  ISETP.NE.AND P0, PT, R0, 0x1, PT ;  /* 0x000000010000780c */ /* 0x000ff60003f05270 */
[----:B------:R-:W-:Y:S02]  /*9690*/  @!UPT UIADD3 URZ, URZ, URZ, URZ ;  /* 0x0000003f3f3ff290 */ /* 0x000fe4000fffe03f */
[----:B------:R-:W-:Y:S05]  /*96a0*/  @P0 IMAD.HI.U32 R0, R2, c[0x0][0x330], RZ ;  /* 0x0000cc0002000a27 */ /* 0x000fea00078e00ff */
[----:B------:R-:W-:Y:S02]  /*96b0*/  @P0 SHF.R.U32.HI R2, RZ, c[0x0][0x334], R0 ;  /* 0x0000cd00ff020a19 */ /* 0x000fe40000011600 */
.L_x_282:
[----:B------:R-:W-:Y:S05]  /*96c0*/  BSYNC B0 ;  /* 0x0000000000007941 */ /* 0x000fea0003800000 */
.L_x_280:
[----:B------:R-:W-:Y:S05]  /*96d0*/  IADD3 R0, -R236, UR6, RZ ;  /* 0x00000006ec007c10 */ /* 0x000fea000fffe1ff */
[----:B------:R-:W-:Y:S05]  /*96e0*/  IMAD R0, R2, c[0x0][0x32c], R0 ;  /* 0x0000cb0002007a24 */ /* 0x000fea00078e0200 */
[----:B------:R-:W-:Y:S02]  /*96f0*/  IADD3 R2, R0, c[0x0][0x32c], RZ ;  /* 0x0000cb0000027a10 */ /* 0x000fe40007ffe0ff */
[----:B------:R-:W-:Y:S02]  /*9700*/  IMNMX R174, R174, R0, !PT ;  /* 0x00000000aeae7217 */ /* 0x000fe40007800200 */
[----:B------:R-:W-:Y:S02]  /*9710*/  IMNMX R175, R175, R2, PT ;  /* 0x00000002afaf7217 */ /* 0x000fe40003800200 */
.L_x_279:
        /* <DEDUP_REMOVED lines=20> */
.L_x_285:
[----:B------:R-:W-:Y:S04]  /*9860*/  MOV R0, c[0x0][0x32c] ;  /* 0x0000cb0000007a02 */ /* 0x000fe80000000f00 */
[----:B------:R-:W-:Y:S11]  /*9870*/  ISETP.NE.AND P0, PT, R0, 0x1, PT ;  /* 0x000000010000780c */ /* 0x000ff60003f05270 */
[----:B------:R-:W-:Y:S02]  /*9880*/  @!UPT UIADD3 URZ, URZ, URZ, URZ ;  /* 0x0000003f3f3ff290 */ /* 0x000fe4000fffe03f */
[----:B------:R-:W-:Y:S05]  /*9890*/  @P0 IMAD.HI.U32 R0, R2, c[0x0][0x330], RZ ;  /* 0x0000cc0002000a27 */ /* 0x000fea00078e00ff */
[----:B------:R-:W-:Y:S02]  /*98a0*/  @P0 SHF.R.U32.HI R2, RZ, c[0x0][0x334], R0 ;  /* 0x0000cd00ff020a19 */ /* 0x000fe40000011600 */
.L_x_286:
[----:B------:R-:W-:Y:S05]  /*98b0*/  BSYNC B0 ;  /* 0x0000000000007941 */ /* 0x000fea0003800000 */
.L_x_284:
[----:B------:R-:W-:Y:S05]  /*98c0*/  IADD3 R0, -R236, UR6, RZ ;  /* 0x00000006ec007c10 */ /* 0x000fea000fffe1ff */
[----:B------:R-:W-:Y:S05]  /*98d0*/  IMAD R0, R2, c[0x0][0x32c], R0 ;  /* 0x0000cb0002007a24 */ /* 0x000fea00078e0200 */
[----:B------:R-:W-:Y:S02]  /*98e0*/  IADD3 R2, R0, c[0x0][0x32c], RZ ;  /* 0x0000cb0000027a10 */ /* 0x000fe40007ffe0ff */
[----:B------:R-:W-:Y:S02]  /*98f0*/  IMNMX R171, R171, R0, !PT ;  /* 0x00000000abab7217 */ /* 0x000fe40007800200 */
[----:B------:R-:W-:Y:S02]  /*9900*/  IMNMX R172, R172, R2, PT ;  /* 0x00000002acac7217 */ /* 0x000fe40003800200 */
.L_x_283:
[----:B------:R-:W-:Y:S02]  /*9910*/  UISETP.GE.AND UP1, UPT, UR6, 0x2, UPT ;  /* 0x000000020600788c */ /* 0x000fe4000bf26270 */
[----:B------:R-:W-:Y:S02]  /*9920*/  UISETP.GE.AND UP3, UPT, UR6, 0x1, UPT ;  /* 0x000000010600788c */ /* 0x000fe4000bf66270 */
[----:B------:R-:W-:Y:S02]  /*9930*/  UISETP.GE.AND UP0, UPT, UR6, 0xa, UPT ;  /* 0x0000000a0600788c */ /* 0x000fe4000bf06270 */
[----:B------:R-:W-:Y:S01]  /*9940*/  PLOP3.LUT P0, PT, PT, PT, UP1, 0x40, 0x0 ;  /* 0x000000000000781c */ /* 0x000fe20003f0e818 */
[----:B------:R-:W-:Y:S01]  /*9950*/  UISETP.GE.AND UP2, UPT, UR6, 0x9, UPT ;  /* 0x000000090600788c */ /* 0x000fe2000bf46270 */
[----:B------:R-:W-:Y:S01]  /*9960*/  PLOP3.LUT P6, PT, PT, PT, UP3, 0x40, 0x0 ;  /* 0x000000000000781c */ /* 0x000fe20003fce838 */
[----:B------:R-:W-:Y:S01]  /*9970*/  UP2UR UR30, UPR, URZ, 0x1 ;  /* 0x000000013f1e7883 */ /* 0x000fe20008000000 */
[----:B------:R-:W-:Y:S01]  /*9980*/  PLOP3.LUT P2, PT, PT, PT, UP1, 0x40, 0x0 ;  /* 0x000000000000781c */ /* 0x000fe20003f4e818 */
[----:B------:R-:W-:Y:S01]  /*9990*/  UP2UR UR32, UPR, URZ, 0x2 ;  /* 0x000000023f207883 */ /* 0x000fe20008000000 */
[----:B------:R-:W-:Y:S01]  /*99a0*/  ISETP.GT.AND P0, PT, R174, 0x1, P0 ;  /* 0x00000001ae00780c */ /* 0x000fe20000704270 */
[----:B------:R-:W-:Y:S01]  /*99b0*/  UISETP.GE.AND UP1, UPT, UR6, 0x11, UPT ;  /* 0x000000110600788c */ /* 0x000fe2000bf26270 */
[C---:B------:R-:W-:Y:S01]  /*99c0*/  ISETP.GT.AND P6, PT, R176.reuse, RZ, P6 ;  /* 0x000000ffb000720c */ /* 0x040fe200037c4270 */
[----:B------:R-:W-:Y:S01]  /*99d0*/  UISETP.GE.AND UP6, UPT, UR6, 0x42, UPT ;  /* 0x000000420600788c */ /* 0x000fe2000bfc6270 */
[----:B------:R-:W-:Y:S01]  /*99e0*/  ISETP.GT.AND P2, PT, R176, 0x1, P2 ;  /* 0x00000001b000780c */ /* 0x000fe20001744270 */
[----:B------:R-:W-:Y:S01]  /*99f0*/  UP2UR UR29, UPR, URZ, 0x2 ;  /* 0x000000023f1d7883 */ /* 0x000fe20008000000 */
[----:B------:R-:W-:Y:S01]  /*9a00*/  ISETP.LT.OR P0, PT, R175, 0x2, P0 ;  /* 0x00000002af00780c */ /* 0x000fe20000701670 */
[----:B------:R-:W-:Y:S01]  /*9a10*/  UISETP.GE.AND UP4, UPT, UR6, 0x4a, UPT ;  /* 0x0000004a0600788c */ /* 0x000fe2000bf86270 */
[----:B------:R-:W-:Y:S01]  /*9a20*/  PLOP3.LUT P1, PT, PT, PT, UP3, 0x40, 0x0 ;  /* 0x000000000000781c */ /* 0x000fe20003f2e838 */
[----:B------:R-:W-:Y:S01]  /*9a30*/  UISETP.GE.AND UP5, UPT, UR6, 0x49, UPT ;  /* 0x000000490600788c */ /* 0x000fe2000bfa6270 */
[C---:B------:R-:W-:Y:S01]  /*9a40*/  ISETP.LT.OR P6, PT, R177.reuse, 0x1, P6 ;  /* 0x00000001b100780c */ /* 0x040fe200037c1670 */
[----:B------:R-:W-:Y:S01]  /*9a50*/  UP2UR UR31, UPR, URZ, 0x4 ;  /* 0x000000043f1f7883 */ /* 0x000fe20008000000 */
[----:B------:R-:W-:Y:S01]  /*9a60*/  ISETP.LT.OR P2, PT, R177, 0x2, P2 ;  /* 0x00000002b100780c */ /* 0x000fe20001741670 */
[----:B------:R-:W-:Y:S01]  /*9a70*/  UP2UR UR33, UPR, URZ, 0x8 ;  /* 0x000000083f217883 */ /* 0x000fe20008000000 */
[----:B------:R-:W-:Y:S01]  /*9a80*/  FSEL R0, R7, -INF , !P0 ;  /* 0xff80000007007808 */ /* 0x000fe20004000000 */
[----:B------:R-:W-:Y:S01]  /*9a90*/  UISETP.GE.AND UP3, UPT, UR6, 0x51, UPT ;  /* 0x000000510600788c */ /* 0x000fe2000bf66270 */
[----:B------:R-:W-:Y:S01]  /*9aa0*/  PLOP3.LUT P0, PT, PT, PT, UP0, 0x40, 0x0 ;  /* 0x000000000000781c */ /* 0x000fe20003f0e808 */
[----:B------:R-:W-:Y:S01]  /*9ab0*/  UP2UR UR37, UPR, URZ, 0x20 ;  /* 0x000000203f257883 */ /* 0x000fe20008000000 */
[----:B------:R-:W-:Y:S01]  /*9ac0*/  ISETP.GT.AND P1, PT, R174, RZ, P1 ;  /* 0x000000ffae00720c */ /* 0x000fe20000f24270 */
[----:B------:R-:W-:Y:S01]  /*9ad0*/  UP2UR UR36, UPR, URZ, 0x40 ;  /* 0x000000403f247883 */ /* 0x000fe20008000000 */
[----:B------:R-:W-:Y:S01]  /*9ae0*/  FSEL R169, R4, -INF , !P6 ;  /* 0xff80000004a97808 */ /* 0x000fe20007000000 */
[----:B------:R-:W-:Y:S01]  /*9af0*/  UP2UR UR39, UPR, URZ, 0x8 ;  /* 0x000000083f277883 */ /* 0x000fe20008000000 */
[----:B------:R-:W-:Y:S01]  /*9b00*/  FSEL R5, R5, -INF , !P2 ;  /* 0xff80000005057808 */ /* 0x000fe20005000000 */
[----:B------:R-:W-:Y:S01]  /*9b10*/  UP2UR UR38, UPR, URZ, 0x10 ;  /* 0x000000103f267883 */ /* 0x000fe20008000000 */
[----:B------:R-:W-:Y:S02]  /*9b20*/  PLOP3.LUT P6, PT, PT, PT, UP2, 0x40, 0x0 ;  /* 0x000000000000781c */ /* 0x000fe40003fce828 */
[----:B------:R-:W-:Y:S01]  /*9b30*/  PLOP3.LUT P2, PT, PT, PT, UP0, 0x40, 0x0 ;  /* 0x000000000000781c */ /* 0x000fe20003f4e808 */
[----:B------:R-:W-:Y:S01]  /*9b40*/  UISETP.GE.AND UP0, UPT, UR6, 0x12, UPT ;  /* 0x000000120600788c */ /* 0x000fe2000bf06270 */
[----:B------:R-:W-:Y:S02]  /*9b50*/  ISETP.GT.AND P0, PT, R174, 0x9, P0 ;  /* 0x00000009ae00780c */ /* 0x000fe40000704270 */
[C---:B------:R-:W-:Y:S01]  /*9b60*/  ISETP.LT.OR P1, PT, R175.reuse, 0x1, P1 ;  /* 0x00000001af00780c */ /* 0x040fe20000f21670 */
[----:B------:R-:W-:Y:S01]  /*9b70*/  UP2UR UR28, UPR, URZ, 0x1 ;  /* 0x000000013f1c7883 */ /* 0x000fe20008000000 */
[C---:B------:R-:W-:Y:S02]  /*9b80*/  ISETP.GT.AND P6, PT, R176.reuse, 0x8, P6 ;  /* 0x00000008b000780c */ /* 0x040fe400037c4270 */
[----:B------:R-:W-:Y:S02]  /*9b90*/  ISETP.GT.AND P2, PT, R176, 0x9, P2 ;  /* 0x00000009b000780c */ /* 0x000fe40001744270 */
[----:B------:R-:W-:Y:S02]  /*9ba0*/  ISETP.LT.OR P0, PT, R175, 0xa, P0 ;  /* 0x0000000aaf00780c */ /* 0x000fe40000701670 */
[----:B------:R-:W-:Y:S02]  /*9bb0*/  FSEL R168, R6, -INF , !P1 ;  /* 0xff80000006a87808 */ /* 0x000fe40004800000 */
[----:B------:R-:W-:Y:S01]  /*9bc0*/  PLOP3.LUT P1, PT, PT, PT, UP2, 0x40, 0x0 ;  /* 0x000000000000781c */ /* 0x000fe20003f2e828 */
[----:B------:R-:W-:Y:S01]  /*9bd0*/  UISETP.GE.AND UP2, UPT, UR6, 0x52, UPT ;  /* 0x000000520600788c */ /* 0x000fe2000bf46270 */
[C---:B------:R-:W-:Y:S02]  /*9be0*/  ISETP.LT.OR P6, PT, R177.reuse, 0x9, P6 ;  /* 0x00000009b100780c */ /* 0x040fe400037c1670 */
[----:B------:R-:W-:Y:S01]  /*9bf0*/  ISETP.LT.OR P2, PT, R177, 0xa, P2 ;  /* 0x0000000ab100780c */ /* 0x000fe20001741670 */
[----:B------:R-:W-:Y:S01]  /*9c00*/  UP2UR UR40, UPR, URZ, 0x4 ;  /* 0x000000043f287883 */ /* 0x000fe20008000000 */
[----:B------:R-:W-:Y:S02]  /*9c10*/  FSEL R19, R19, -INF , !P0 ;  /* 0xff80000013137808 */ /* 0x000fe40004000000 */
[----:B------:R-:W-:Y:S02]  /*9c20*/  PLOP3.LUT P0, PT, PT, PT, UP0, 0x40, 0x0 ;  /* 0x000000000000781c */ /* 0x000fe40003f0e808 */
[----:B------:R-:W-:Y:S02]  /*9c30*/  ISETP.GT.AND P1, PT, R174, 0x8, P1 ;  /* 0x00000008ae00780c */ /* 0x000fe40000f24270 */
[----:B------:R-:W-:Y:S02]  /*9c40*/  FSEL R2, R16, -INF , !P6 ;  /* 0xff80000010027808 */ /* 0x000fe40007000000 */
[----:B------:R-:W-:Y:S02]  /*9c50*/  FSEL R4, R17, -INF , !P2 ;  /* 0xff80000011047808 */ /* 0x000fe40005000000 */
        /* <DEDUP_REMOVED lines=16> */
[----:B------:R-:W-:Y:S01]  /*9d60*/  PLOP3.LUT P0, PT, PT, PT, UP0, 0x40, 0x0 ;  /* 0x000000000000781c */ /* 0x000fe20003f0e808 */
[----:B------:R-:W1:Y:S01]  /*9d70*/  SHFL.IDX PT, R23, R173, 0x3, 0x1c1f ;  /* 0x007c1f00ad177f89 */ /* 0x000e6200000e0000 */
        /* <DEDUP_REMOVED lines=15> */
[C---:B------:R-:W-:Y:S01]  /*9e70*/  ISETP.LT.OR P6, PT, R177.reuse, 0x19, P6 ;  /* 0x00000019b100780c */ /* 0x040fe200037c1670 */
[--C-:B-1----:R-:W-:Y:S01]  /*9e80*/  IMAD.IADD R21, R170, 0x1, R23.reuse ;  /* 0x00000001aa157824 */ /* 0x102fe200078e0217 */
[----:B------:R-:W-:Y:S01]  /*9e90*/  ISETP.LT.OR P2, PT, R177, 0x1a, P2 ;  /* 0x0000001ab100780c */ /* 0x000fe20001741670 */
[----:B------:R-:W-:Y:S01]  /*9ea0*/  UP2UR UR25, UPR, URZ, 0x2 ;  /* 0x000000023f197883 */ /* 0x000fe20008000000 */
[----:B------:R-:W-:Y:S01]  /*9eb0*/  FSEL R35, R35, -INF , !P0 ;  /* 0xff80000023237808 */ /* 0x000fe20004000000 */
[----:B------:R-:W-:Y:S01]  /*9ec0*/  IMAD.IADD R22, R3, 0x1, R23 ;  /* 0x0000000103167824 */ /* 0x000fe200078e0217 */
        /* <DEDUP_REMOVED lines=61> */
[----:B------:R-:W-:Y:S02]  /*a2a0*/  FSEL R250, R52, -INF , !P6 ;  /* 0xff80000034fa7808 */ /* 0x000fe40007000000 */
[----:B------:R-:W-:Y:S02]  /*a2b0*/  FSEL R53, R53, -INF , !P2 ;  /* 0xff80000035357808 */ /* 0x000fe40005000000 */
[----:B------:R-:W-:Y:S02]  /*a2c0*/  PLOP3.LUT P6, PT, PT, PT, UP1, 0x40, 0x0 ;  /* 0x000000000000781c */ /* 0x000fe40003fce818 */
[----:B------:R-:W-:Y:S01]  /*a2d0*/  PLOP3.LUT P2, PT, PT, PT, UP0, 0x40, 0x0 ;  /* 0x000000000000781c */ /* 0x000fe20003f4e808 */
[----:B------:R-:W-:Y:S01]  /*a2e0*/  UISETP.GE.AND UP0, UPT, UR6, 0x41, UPT ;  /* 0x000000410600788c */ /* 0x000fe2000bf06270 */
[C---:B------:R-:W-:Y:S02]  /*a2f0*/  ISETP.GT.AND P0, PT, R174.reuse, 0x39, P0 ;  /* 0x00000039ae00780c */ /* 0x040fe40000704270 */
[----:B------:R-:W-:Y:S01]  /*a300*/  ISETP.GT.AND P1, PT, R174, 0x30, P1 ;  /* 0x00000030ae00780c */ /* 0x000fe20000f24270 */
[----:B------:R-:W-:Y:S01]  /*a310*/  UP2UR UR17, UPR, URZ, 0x1 ;  /* 0x000000013f117883 */ /* 0x000fe20008000000 */
[C---:B------:R-:W-:Y:S02]  /*a320*/  ISETP.GT.AND P6, PT, R176.reuse, 0x38, P6 ;  /* 0x00000038b000780c */ /* 0x040fe400037c4270 */
[----:B------:R-:W-:Y:S02]  /*a330*/  ISETP.GT.AND P2, PT, R176, 0x39, P2 ;  /* 0x00000039b000780c */ /* 0x000fe40001744270 */
[C---:B------:R-:W-:Y:S02]  /*a340*/  ISETP.LT.OR P0, PT, R175.reuse, 0x3a, P0 ;  /* 0x0000003aaf00780c */ /* 0x040fe40000701670 */
[----:B------:R-:W-:Y:S02]  /*a350*/  ISETP.LT.OR P1, PT, R175, 0x31, P1 ;  /* 0x00000031af00780c */ /* 0x000fe40000f21670 */
[C---:B------:R-:W-:Y:S02]  /*a360*/  ISETP.LT.OR P6, PT, R177.reuse, 0x39, P6 ;  /* 0x00000039b100780c */ /* 0x040fe400037c1670 */
[----:B------:R-:W-:Y:S02]  /*a370*/  ISETP.LT.OR P2, PT, R177, 0x3a, P2 ;  /* 0x0000003ab100780c */ /* 0x000fe40001741670 */
[----:B------:R-:W-:Y:S02]  /*a380*/  FSEL R247, R67, -INF , !P0 ;  /* 0xff80000043f77808 */ /* 0x000fe40004000000 */
[----:B------:R-:W-:Y:S02]  /*a390*/  PLOP3.LUT P0, PT, PT, PT, UP6, 0x40, 0x0 ;  /* 0x000000000000781c */ /* 0x000fe40003f0e868 */
[----:B------:R-:W-:Y:S02]  /*a3a0*/  FSEL R54, R54, -INF , !P1 ;  /* 0xff80000036367808 */ /* 0x000fe40004800000 */
[----:B------:R-:W-:Y:S01]  /*a3b0*/  PLOP3.LUT P1, PT, PT, PT, UP1, 0x40, 0x0 ;  /* 0x000000000000781c */ /* 0x000fe20003f2e818 */
[----:B------:R-:W-:Y:S01]  /*a3c0*/  UISETP.GE.AND UP1, UPT, UR6, 0x59, UPT ;  /* 0x000000590600788c */ /* 0x000fe2000bf26270 */
[----:B------:R-:W-:Y:S02]  /*a3d0*/  FSEL R64, R64, -INF , !P6 ;  /* 0xff80000040407808 */ /* 0x000fe40007000000 */
[----:B------:R-:W-:Y:S01]  /*a3e0*/  FSEL R249, R65, -INF , !P2 ;  /* 0xff80000041f97808 */ /* 0x000fe20005000000 */
[----:B------:R-:W-:Y:S01]  /*a3f0*/  UP2UR UR41, UPR, URZ, 0x2 ;  /* 0x000000023f297883 */ /* 0x000fe20008000000 */
[----:B------:R-:W-:Y:S02]  /*a400*/  PLOP3.LUT P6, PT, PT, PT, UP0, 0x40, 0x0 ;  /* 0x000000000000781c */ /* 0x000fe40003fce808 */
[----:B------:R-:W-:Y:S01]  /*a410*/  PLOP3.LUT P2, PT, PT, PT, UP6, 0x40, 0x0 ;  /* 0x000000000000781c */ /* 0x000fe20003f4e868 */
[----:B------:R-:W-:Y:S01]  /*a420*/  UISETP.NE.AND UP6, UPT, UR31, URZ, UPT ;  /* 0x0000003f1f00728c */ /* 0x000fe2000bfc5270 */
[C---:B------:R-:W-:Y:S02]  /*a430*/  ISETP.GT.AND P0, PT, R174.reuse, 0x41, P0 ;  /* 0x00000041ae00780c */ /* 0x040fe40000704270 */
[----:B------:R-:W-:Y:S02]  /*a440*/  ISETP.GT.AND P1, PT, R174, 0x38, P1 ;  /* 0x00000038ae00780c */ /* 0x000fe40000f24270 */
        /* <DEDUP_REMOVED lines=29> */
[----:B------:R-:W-:Y:S01]  /*a620*/  UISETP.NE.AND UP5, UPT, UR33, URZ, UPT ;  /* 0x0000003f2100728c */ /* 0x000fe2000bfa5270 */
[----:B------:R-:W-:Y:S02]  /*a630*/  FSEL R211, R80, -INF , !P6 ;  /* 0xff80000050d37808 */ /* 0x000fe40007000000 */
[----:B------:R-:W-:Y:S02]  /*a640*/  FSEL R205, R81, -INF , !P2 ;  /* 0xff80000051cd7808 */ /* 0x000fe40005000000 */
        /* <DEDUP_REMOVED lines=18> */
[----:B------:R-:W-:Y:S01]  /*a770*/  PLOP3.LUT P6, PT, PT, PT, UP1, 0x40, 0x0 ;  /* 0x000000000000781c */ /* 0x000fe20003fce818 */
[----:B------:R-:W-:Y:S01]  /*a780*/  UISETP.NE.AND UP1, UPT, UR30, URZ, UPT ;  /* 0x0000003f1e00728c */ /* 0x000fe2000bf25270 */
[----:B------:R-:W-:Y:S02]  /*a790*/  PLOP3.LUT P2, PT, PT, PT, UP0, 0x40, 0x0 ;  /* 0x000000000000781c */ /* 0x000fe40003f4e808 */
        /* <DEDUP_REMOVED lines=9> */
[----:B------:R-:W-:Y:S01]  /*a830*/  PLOP3.LUT P0, PT, PT, PT, UP5, 0x40, 0x0 ;  /* 0x000000000000781c */ /* 0x000fe20003f0e858 */
[----:B------:R-:W-:Y:S01]  /*a840*/  UISETP.NE.AND UP5, UPT, UR26, URZ, UPT ;  /* 0x0000003f1a00728c */ /* 0x000fe2000bfa5270 */
[----:B------:R-:W-:Y:S02]  /*a850*/  FSEL R193, R86, -INF , !P1 ;  /* 0xff80000056c17808 */ /* 0x000fe40004800000 */
[----:B------:R-:W-:Y:S01]  /*a860*/  PLOP3.LUT P1, PT, PT, PT, UP0, 0x40, 0x0 ;  /* 0x000000000000781c */ /* 0x000fe20003f2e808 */
[----:B------:R-:W-:Y:S01]  /*a870*/  UISETP.NE.AND UP0, UPT, UR32, URZ, UPT ;  /* 0x0000003f2000728c */ /* 0x000fe2000bf05270 */
[----:B------:R-:W-:Y:S02]  /*a880*/  ISETP.GT.AND P0, PT, R171, RZ, P0 ;  /* 0x000000ffab00720c */ /* 0x000fe40000704270 */
[----:B------:R-:W-:Y:S02]  /*a890*/  ISETP.GT.AND P1, PT, R174, 0x59, P1 ;  /* 0x00000059ae00780c */ /* 0x000fe40000f24270 */
[----:B------:R-:W-:Y:S02]  /*a8a0*/  ISETP.LT.OR P0, PT, R172, 0x1, P0 ;  /* 0x00000001ac00780c */ /* 0x000fe40000701670 */
[----:B------:R-:W-:Y:S02]  /*a8b0*/  FSEL R188, R96, -INF , !P6 ;  /* 0xff80000060bc7808 */ /* 0x000fe40007000000 */
[----:B------:R-:W-:Y:S01]  /*a8c0*/  PLOP3.LUT P6, PT, PT, PT, UP0, 0x40, 0x0 ;  /* 0x000000000000781c */ /* 0x000fe20003fce808 */
[----:B------:R-:W-:Y:S01]  /*a8d0*/  UISETP.NE.AND UP0, UPT, UR23, URZ, UPT ;  /* 0x0000003f1700728c */ /* 0x000fe2000bf05270 */
[----:B------:R-:W-:Y:S02]  /*a8e0*/  ISETP.LT.OR P1, PT, R175, 0x5a, P1 ;  /* 0x0000005aaf00780c */ /* 0x000fe40000f21670 */
[----:B------:R-:W-:Y:S01]  /*a8f0*/  FSEL R8, R8, -INF , !P0 ;  /* 0xff80000008087808 */ /* 0x000fe20004000000 */
[----:B------:R-:W-:Y:S01]  /*a900*/  UP2UR UR43, UPR, URZ, 0x1 ;  /* 0x000000013f2b7883 */ /* 0x000fe20008000000 */
[----:B------:R-:W-:Y:S01]  /*a910*/  PLOP3.LUT P0, PT, PT, PT, UP2, 0x40, 0x0 ;  /* 0x000000000000781c */ /* 0x000fe20003f0e828 */
[----:B------:R-:W-:Y:S01]  /*a920*/  UISETP.NE.AND UP0, UPT, UR24, URZ, UPT ;  /* 0x0000003f1800728c */ /* 0x000fe2000bf05270 */
[----:B------:R-:W-:Y:S01]  /*a930*/  ISETP.GT.AND P6, PT, R171, 0x1, P6 ;  /* 0x00000001ab00780c */ /* 0x000fe200037c4270 */
[----:B------:R-:W-:Y:S01]  /*a940*/  UISETP.NE.AND UP2, UPT, UR21, URZ, UPT ;  /* 0x0000003f1500728c */ /* 0x000fe2000bf45270 */
[----:B------:R-:W-:Y:S02]  /*a950*/  FSEL R176, R99, -INF , !P1 ;  /* 0xff80000063b07808 */ /* 0x000fe40004800000 */
[----:B------:R-:W-:Y:S02]  /*a960*/  FSEL R182, R97, -INF , !P2 ;  /* 0xff80000061b67808 */ /* 0x000fe40005000000 */
[----:B------:R-:W-:Y:S01]  /*a970*/  PLOP3.LUT P2, PT, PT, PT, UP6, 0x40, 0x0 ;  /* 0x000000000000781c */ /* 0x000fe20003f4e868 */
[----:B------:R-:W-:Y:S01]  /*a980*/  UISETP.NE.AND UP6, UPT, UR25, URZ, UPT ;  /* 0x0000003f1900728c */ /* 0x000fe2000bfc5270 */
[----:B------:R-:W-:Y:S01]  /*a990*/  PLOP3.LUT P1, PT, PT, PT, UP1, 0x40, 0x0 ;  /* 0x000000000000781c */ /* 0x000fe20003f2e818 */
[----:B------:R-:W-:Y:S01]  /*a9a0*/  UISETP.NE.AND UP1, UPT, UR22, URZ, UPT ;  /* 0x0000003f1600728c */ /* 0x000fe2000bf25270 */
[C---:B------:R-:W-:Y:S02]  /*a9b0*/  ISETP.GT.AND P0, PT, R171.reuse, 0x10, P0 ;  /* 0x00000010ab00780c */ /* 0x040fe40000704270 */
[C---:B------:R-:W-:Y:S02]  /*a9c0*/  ISETP.LT.OR P6, PT, R172.reuse, 0x2, P6 ;  /* 0x00000002ac00780c */ /* 0x040fe400037c1670 */
[C---:B------:R-:W-:Y:S02]  /*a9d0*/  ISETP.GT.AND P2, PT, R171.reuse, 0x8, P2 ;  /* 0x00000008ab00780c */ /* 0x040fe40001744270 */
[----:B------:R-:W-:Y:S02]  /*a9e0*/  ISETP.GT.AND P1, PT, R171, 0x9, P1 ;  /* 0x00000009ab00780c */ /* 0x000fe40000f24270 */
[C---:B------:R-:W-:Y:S02]  /*a9f0*/  ISETP.LT.OR P0, PT, R172.reuse, 0x11, P0 ;  /* 0x00000011ac00780c */ /* 0x040fe40000701670 */
[----:B------:R-:W-:Y:S02]  /*aa00*/  FSEL R9, R9, -INF , !P6 ;  /* 0xff80000009097808 */ /* 0x000fe40007000000 */
[----:B------:R-:W-:Y:S01]  /*aa10*/  PLOP3.LUT P6, PT, PT, PT, UP3, 0x40, 0x0 ;  /* 0x000000000000781c */ /* 0x000fe20003fce838 */
[----:B------:R-:W-:Y:S01]  /*aa20*/  UISETP.NE.AND UP3, UPT, UR20, URZ, UPT ;  /* 0x0000003f1400728c */ /* 0x000fe2000bf65270 */
[C---:B------:R-:W-:Y:S02]  /*aa30*/  ISETP.LT.OR P2, PT, R172.reuse, 0x9, P2 ;  /* 0x00000009ac00780c */ /* 0x040fe40001741670 */
[----:B------:R-:W-:Y:S02]  /*aa40*/  ISETP.LT.OR P1, PT, R172, 0xa, P1 ;  /* 0x0000000aac00780c */ /* 0x000fe40000f21670 */
[----:B------:R-:W-:Y:S02]  /*aa50*/  FSEL R32, R24, -INF , !P0 ;  /* 0xff80000018207808 */ /* 0x000fe40004000000 */
[----:B------:R-:W-:Y:S01]  /*aa60*/  PLOP3.LUT P0, PT, PT, PT, UP6, 0x40, 0x0 ;  /* 0x000000000000781c */ /* 0x000fe20003f0e868 */
[----:B------:R-:W-:Y:S01]  /*aa70*/  UISETP.NE.AND UP6, UPT, UR17, URZ, UPT ;  /* 0x0000003f1100728c */ /* 0x000fe2000bfc5270 */
[----:B------:R-:W-:Y:S02]  /*aa80*/  ISETP.GT.AND P6, PT, R171, 0x11, P6 ;  /* 0x00000011ab00780c */ /* 0x000fe400037c4270 */
[----:B------:R-:W-:Y:S02]  /*aa90*/  FSEL R12, R12, -INF , !P2 ;  /* 0xff8000000c0c7808 */ /* 0x000fe40005000000 */
[----:B------:R-:W-:Y:S01]  /*aaa0*/  PLOP3.LUT P2, PT, PT, PT, UP4, 0x40, 0x0 ;  /* 0x000000000000781c */ /* 0x000fe20003f4e848 */
[----:B------:R-:W-:Y:S01]  /*aab0*/  UISETP.NE.AND UP4, UPT, UR19, URZ, UPT ;  /* 0x0000003f1300728c */ /* 0x000fe2000bf85270 */
[----:B------:R-:W-:Y:S02]  /*aac0*/  FSEL R13, R13, -INF , !P1 ;  /* 0xff8000000d0d7808 */ /* 0x000fe40004800000 */
        /* <DEDUP_REMOVED lines=18> */
[----:B------:R-:W-:Y:S02]  /*abf0*/  FSEL R48, R29, -INF , !P1 ;  /* 0xff8000001d307808 */ /* 0x000fe40004800000 */
[----:B------:R-:W-:Y:S01]  /*ac00*/  PLOP3.LUT P1, PT, PT, PT, UP1, 0x40, 0x0 ;  /* 0x000000000000781c */ /* 0x000fe20003f2e818 */
[----:B------:R-:W-:Y:S01]  /*ac10*/  UISETP.NE.AND UP1, UPT, UR41, URZ, UPT ;  /* 0x0000003f2900728c */ /* 0x000fe2000bf25270 */
[C---:B------:R-:W-:Y:S02]  /*ac20*/  ISETP.GT.AND P0, PT, R171.reuse, 0x30, P0 ;  /* 0x00000030ab00780c */ /* 0x040fe40000704270 */
[C---:B------:R-:W-:Y:S02]  /*ac30*/  ISETP.GT.AND P6, PT, R171.reuse, 0x21, P6 ;  /* 0x00000021ab00780c */ /* 0x040fe400037c4270 */
[C---:B------:R-:W-:Y:S02]  /*ac40*/  ISETP.GT.AND P2, PT, R171.reuse, 0x28, P2 ;  /* 0x00000028ab00780c */ /* 0x040fe40001744270 */
[----:B------:R-:W-:Y:S02]  /*ac50*/  ISETP.GT.AND P1, PT, R171, 0x29, P1 ;  /* 0x00000029ab00780c */ /* 0x000fe40000f24270 */
[C---:B------:R-:W-:Y:S02]  /*ac60*/  ISETP.LT.OR P0, PT, R172.reuse, 0x31, P0 ;  /* 0x00000031ac00780c */ /* 0x040fe40000701670 */
[C---:B------:R-:W-:Y:S02]  /*ac70*/  ISETP.LT.OR P6, PT, R172.reuse, 0x22, P6 ;  /* 0x00000022ac00780c */ /* 0x040fe400037c1670 */
        /* <DEDUP_REMOVED lines=8> */
[----:B------:R-:W-:Y:S01]  /*ad00*/  FSEL R185, R44, -INF , !P2 ;  /* 0xff8000002cb97808 */ /* 0x000fe20005000000 */
[----:B------:R-:W-:Y:S01]  /*ad10*/  UP2UR UR36, UPR, URZ, 0x40 ;  /* 0x000000403f247883 */ /* 0x000fe20008000000 */
        /* <DEDUP_REMOVED lines=19> */
[----:B------:R-:W-:Y:S02]  /*ae50*/  PLOP3.LUT P2, PT, PT, PT, UP5, 0x40, 0x0 ;  /* 0x000000000000781c */ /* 0x000fe40003f4e858 */
[----:B------:R-:W-:Y:S02]  /*ae60*/  FSEL R252, R61, -INF , !P1 ;  /* 0xff8000003dfc7808 */ /* 0x000fe40004800000 */
[----:B------:R-:W-:Y:S02]  /*ae70*/  PLOP3.LUT P1, PT, PT, PT, UP4, 0x40, 0x0 ;  /* 0x000000000000781c */ /* 0x000fe40003f2e848 */
        /* <DEDUP_REMOVED lines=12> */
[----:B------:R-:W-:Y:S02]  /*af40*/  PLOP3.LUT P6, PT, PT, PT, UP2, 0x40, 0x0 ;  /* 0x000000000000781c */ /* 0x000fe40003fce828 */
[----:B------:R-:W-:Y:S02]  /*af50*/  FSEL R207, R76, -INF , !P2 ;  /* 0xff8000004ccf7808 */ /* 0x000fe40005000000 */
[----:B------:R-:W-:Y:S02]  /*af60*/  PLOP3.LUT P2, PT, PT, PT, UP1, 0x40, 0x0 ;  /* 0x000000000000781c */ /* 0x000fe40003f4e818 */
[----:B------:R-:W-:Y:S02]  /*af70*/  FSEL R204, R77, -INF , !P1 ;  /* 0xff8000004dcc7808 */ /* 0x000fe40004800000 */
[----:B------:R-:W-:Y:S02]  /*af80*/  PLOP3.LUT P1, PT, PT, PT, UP0, 0x40, 0x0 ;  /* 0x000000000000781c */ /* 0x000fe40003f2e808 */
[C---:B------:R-:W-:Y:S02]  /*af90*/  ISETP.GT.AND P6, PT, R171.reuse, 0x51, P6 ;  /* 0x00000051ab00780c */ /* 0x040fe400037c4270 */
[C---:B------:R-:W-:Y:S02]  /*afa0*/  ISETP.GT.AND P2, PT, R171.reuse, 0x58, P2 ;  /* 0x00000058ab00780c */ /* 0x040fe40001744270 */
[----:B------:R-:W-:Y:S02]  /*afb0*/  ISETP.GT.AND P1, PT, R171, 0x59, P1 ;  /* 0x00000059ab00780c */ /* 0x000fe40000f24270 */
[C---:B------:R-:W-:Y:S02]  /*afc0*/  ISETP.LT.OR P6, PT, R172.reuse, 0x52, P6 ;  /* 0x00000052ac00780c */ /* 0x040fe400037c1670 */
[C---:B------:R-:W-:Y:S02]  /*afd0*/  ISETP.LT.OR P2, PT, R172.reuse, 0x59, P2 ;  /* 0x00000059ac00780c */ /* 0x040fe40001741670 */
[----:B------:R-:W-:Y:S02]  /*afe0*/  ISETP.LT.OR P1, PT, R172, 0x5a, P1 ;  /* 0x0000005aac00780c */ /* 0x000fe40000f21670 */
[----:B------:R-:W-:Y:S02]  /*aff0*/  FSEL R183, R89, -INF , !P6 ;  /* 0xff80000059b77808 */ /* 0x000fe40007000000 */
[----:B------:R-:W-:Y:S02]  /*b000*/  FSEL R181, R92, -INF , !P2 ;  /* 0xff8000005cb57808 */ /* 0x000fe40005000000 */
[----:B------:R-:W-:Y:S01]  /*b010*/  FSEL R179, R93, -INF , !P1 ;  /* 0xff8000005db37808 */ /* 0x000fe20004800000 */
        /* <DEDUP_REMOVED lines=15> */
.L_x_289:
[----:B------:R-:W-:Y:S04]  /*b110*/  MOV R3, c[0x0][0x32c] ;  /* 0x0000cb0000037a02 */ /* 0x000fe80000000f00 */
[----:B------:R-:W-:Y:S11]  /*b120*/  ISETP.NE.AND P0, PT, R3, 0x1, PT ;  /* 0x000000010300780c */ /* 0x000ff60003f05270 */
[----:B------:R-:W-:Y:S02]  /*b130*/  @!UPT UIADD3 URZ, URZ, URZ, URZ ;  /* 0x0000003f3f3ff290 */ /* 0x000fe4000fffe03f */
[----:B------:R-:W-:Y:S05]  /*b140*/  @P0 IMAD.HI.U32 R3, R24, c[0x0][0x330], RZ ;  /* 0x0000cc0018030a27 */ /* 0x000fea00078e00ff */
[----:B------:R-:W-:Y:S02]  /*b150*/  @P0 SHF.R.U32.HI R24, RZ, c[0x0][0x334], R3 ;  /* 0x0000cd00ff180a19 */ /* 0x000fe40000011603 */
.L_x_290:
[----:B------:R-:W-:Y:S05]  /*b160*/  BSYNC B0 ;  /* 0x0000000000007941 */ /* 0x000fea0003800000 */
.L_x_288:
[----:B------:R-:W-:Y:S02]  /*b170*/  IMAD.U32 R21, RZ, RZ, UR6 ;  /* 0x00000006ff157e24 */ /* 0x000fe4000f8e00ff */
[----:B------:R-:W-:Y:S03]  /*b180*/  IMAD.U32 R3, RZ, RZ, UR15 ;  /* 0x0000000fff037e24 */ /* 0x000fe6000f8e00ff */
[----:B------:R-:W-:Y:S04]  /*b190*/  IADD3 R21, -R236, 0x1, R21 ;  /* 0x00000001ec157810 */ /* 0x000fe80007ffe115 */
[----:B------:R-:W-:Y:S02]  /*b1a0*/  IADD3 R22, R21, -0x1, RZ ;  /* 0xffffffff15167810 */ /* 0x000fe40007ffe0ff */
[----:B------:R-:W-:Y:S03]  /*b1b0*/  IADD3 R3, -R3, UR8, R21 ;  /* 0x0000000803037c10 */ /* 0x000fe6000fffe115 */
[----:B------:R-:W-:Y:S01]  /*b1c0*/  IMAD R22, R24, c[0x0][0x32c], R22 ;  /* 0x0000cb0018167a24 */ /* 0x000fe200078e0216 */
[C-C-:B------:R-:W-:Y:S02]  /*b1d0*/  IADD3 R21, R23.reuse, UR12, R3.reuse ;  /* 0x0000000c17157c10 */ /* 0x140fe4000fffe003 */
[----:B------:R-:W-:Y:S02]  /*b1e0*/  IADD3 R23, R23, c[0x0][0x328], R3 ;  /* 0x0000ca0017177a10 */ /* 0x000fe40007ffe003 */
[----:B------:R-:W-:Y:S02]  /*b1f0*/  IADD3 R3, R22, c[0x0][0x32c], RZ ;  /* 0x0000cb0016037a10 */ /* 0x000fe40007ffe0ff */
[----:B------:R-:W-:Y:S02]  /*b200*/  IMNMX R22, R21, R22, !PT ;  /* 0x0000001615167217 */ /* 0x000fe40007800200 */
[----:B------:R-:W-:Y:S02]  /*b210*/  IMNMX R21, R23, R3, PT ;  /* 0x0000000317157217 */ /* 0x000fe40003800200 */
.L_x_287:
[----:B------:R-:W-:Y:S01]  /*b220*/  UP2UR UR6, UPR, URZ, 0x20 ;  /* 0x000000203f067883 */ /* 0x000fe20008000000 */
[----:B------:R-:W-:Y:S01]  /*b230*/  FMNMX.FTZ R3, R169, R167, !PT ;  /* 0x000000a7a9037209 */ /* 0x000fe20007810000 */
[----:B------:R-:W-:Y:S01]  /*b240*/  UISETP.NE.AND UP5, UPT, UR33, URZ, UPT ;  /* 0x0000003f2100728c */ /* 0x000fe2000bfa5270 */
[----:B------:R-:W-:Y:S01]  /*b250*/  IMAD.MOV.U32 R89, RZ, RZ, R37 ;  /* 0x000000ffff597224 */ /* 0x000fe200078e0025 */
[----:B------:R-:W-:Y:S01]  /*b260*/  UP2UR UR33, UPR, URZ, 0x10 ;  /* 0x000000103f217883 */ /* 0x000fe20008000000 */
[----:B------:R-:W-:Y:S01]  /*b270*/  FMNMX.FTZ R3, R5, R3, !PT ;  /* 0x0000000305037209 */ /* 0x000fe20007810000 */
[----:B------:R-:W-:Y:S01]  /*b280*/  UISETP.NE.AND UP4, UPT, UR28, URZ, UPT ;  /* 0x0000003f1c00728c */ /* 0x000fe2000bf85270 */
[----:B------:R-:W-:Y:S01]  /*b290*/  MOV R84, R64 ;  /* 0x0000004000547202 */ /* 0x000fe20000000f00 */
[----:B------:R-:W-:Y:S01]  /*b2a0*/  UP2UR UR28, UPR, URZ, 0x8 ;  /* 0x000000083f1c7883 */ /* 0x000fe20008000000 */
[----:B------:R-:W-:Y:S01]  /*b2b0*/  PLOP3.LUT P0, PT, PT, PT, UP5, 0x40, 0x0 ;  /* 0x000000000000781c */ /* 0x000fe20003f0e858 */
[----:B------:R-:W-:Y:S01]  /*b2c0*/  UISETP.NE.AND UP3, UPT, UR29, URZ, UPT ;  /* 0x0000003f1d00728c */ /* 0x000fe2000bf65270 */
[----:B------:R-:W-:Y:S01]  /*b2d0*/  FMNMX.FTZ R3, R2, R3, !PT ;  /* 0x0000000302037209 */ /* 0x000fe20007810000 */
[----:B------:R-:W-:Y:S01]  /*b2e0*/  UP2UR UR29, UPR, URZ, 0x4 ;  /* 0x000000043f1d7883 */ /* 0x000fe20008000000 */
[----:B------:R-:W-:Y:S01]  /*b2f0*/  ISETP.GT.AND P0, PT, R22, RZ, P0 ;  /* 0x000000ff1600720c */ /* 0x000fe20000704270 */
[----:B------:R-:W-:Y:S01]  /*b300*/  UISETP.NE.AND UP2, UPT, UR30, URZ, UPT ;  /* 0x0000003f1e00728c */ /* 0x000fe2000bf45270 */
[----:B------:R-:W-:Y:S01]  /*b310*/  FMNMX.FTZ R3, R4, R3, !PT ;  /* 0x0000000304037209 */ /* 0x000fe20007810000 */
[----:B------:R-:W-:Y:S01]  /*b320*/  UP2UR UR30, UPR, URZ, 0x2 ;  /* 0x000000023f1e7883 */ /* 0x000fe20008000000 */
[----:B------:R-:W-:Y:S01]  /*b330*/  ISETP.LT.OR P0, PT, R21, 0x1, P0 ;  /* 0x000000011500780c */ /* 0x000fe20000701670 */
[----:B------:R-:W-:Y:S01]  /*b340*/  UISETP.NE.AND UP1, UPT, UR32, URZ, UPT ;  /* 0x0000003f2000728c */ /* 0x000fe2000bf25270 */
[----:B------:R-:W-:Y:S01]  /*b350*/  FMNMX.FTZ R3, R20, R3, !PT ;  /* 0x0000000314037209 */ /* 0x000fe20007810000 */
[----:B------:R-:W-:Y:S01]  /*b360*/  UP2UR UR32, UPR, URZ, 0x1 ;  /* 0x000000013f207883 */ /* 0x000fe20008000000 */
[----:B------:R-:W-:Y:S01]  /*b370*/  FSEL R10, R10, -INF , !P0 ;  /* 0xff8000000a0a7808 */ /* 0x000fe20004000000 */
[----:B------:R-:W-:Y:S01]  /*b380*/  UISETP.NE.AND UP0, UPT, UR31, URZ, UPT ;  /* 0x0000003f1f00728c */ /* 0x000fe2000bf05270 */
[----:B------:R-:W-:Y:S01]  /*b390*/  PLOP3.LUT P0, PT, PT, PT, UP3, 0x40, 0x0 ;  /* 0x000000000000781c */ /* 0x000fe20003f0e838 */
[----:B------:R-:W-:Y:S01]  /*b3a0*/  IMAD.MOV.U32 R45, RZ, RZ, R39 ;  /* 0x000000ffff2d7224 */ /* 0x000fe200078e0027 */
[----:B------:R-:W-:Y:S01]  /*b3b0*/  FMNMX.FTZ R3, R7, R3, !PT ;  /* 0x0000000307037209 */ /* 0x000fe20007810000 */
[----:B------:R-:W-:Y:S01]  /*b3c0*/  IMAD.MOV.U32 R87, RZ, RZ, R55 ;  /* 0x000000ffff577224 */ /* 0x000fe200078e0037 */
[----:B------:R-:W-:Y:S01]  /*b3d0*/  ISETP.GT.AND P0, PT, R22, 0x10, P0 ;  /* 0x000000101600780c */ /* 0x000fe20000704270 */
[----:B------:R-:W-:Y:S01]  /*b3e0*/  UISETP.NE.AND UP3, UPT, UR25, URZ, UPT ;  /* 0x0000003f1900728c */ /* 0x000fe2000bf65270 */
[----:B------:R-:W-:Y:S01]  /*b3f0*/  FMNMX.FTZ R3, R17, R3, !PT ;  /* 0x0000000311037209 */ /* 0x000fe20007810000 */
[----:B------:R-:W-:Y:S01]  /*b400*/  UISETP.NE.AND UP5, UPT, UR6, URZ, UPT ;  /* 0x0000003f0600728c */ /* 0x000fe2000bfa5270 */
[----:B------:R-:W-:Y:S01]  /*b410*/  ISETP.LT.OR P0, PT, R21, 0x11, P0 ;  /* 0x000000111500780c */ /* 0x000fe20000701670 */
[----:B------:R-:W-:Y:S01]  /*b420*/  LDSM.16.MT88.4 R80, [R218+0x100] ;  /* 0x00010000da50783b */ /* 0x000fe20000004200 */
[----:B------:R-:W-:Y:S01]  /*b430*/  PLOP3.LUT P2, PT, PT, PT, UP2, 0x40, 0x0 ;  /* 0x000000000000781c */ /* 0x000fe20003f4e828 */
[----:B------:R-:W-:Y:S01]  /*b440*/  UISETP.NE.AND UP2, UPT, UR24, URZ, UPT ;  /* 0x0000003f1800728c */ /* 0x000fe2000bf45270 */
[----:B------:R-:W-:Y:S02]  /*b450*/  FSEL R57, R26, -INF , !P0 ;  /* 0xff8000001a397808 */ /* 0x000fe40004000000 */
[----:B------:R-:W-:Y:S02]  /*b460*/  FMNMX.FTZ R3, R33, R3, !PT ;  /* 0x0000000321037209 */ /* 0x000fe40007810000 */
[----:B------:R-:W-:Y:S02]  /*b470*/  FMNMX.FTZ R26, R168, R166, !PT ;  /* 0x000000a6a81a7209 */ /* 0x000fe40007810000 */
[----:B------:R-:W-:Y:S02]  /*b480*/  ISETP.GT.AND P2, PT, R22, 0x9, P2 ;  /* 0x000000091600780c */ /* 0x000fe40001744270 */
[----:B------:R-:W-:Y:S02]  /*b490*/  FMNMX.FTZ R3, R180, R3, !PT ;  /* 0x00000003b4037209 */ /* 0x000fe40007810000 */
[----:B------:R-:W-:Y:S02]  /*b4a0*/  FMNMX.FTZ R26, R0, R26, !PT ;  /* 0x0000001a001a7209 */ /* 0x000fe40007810000 */
[----:B------:R-:W-:Y:S01]  /*b4b0*/  PLOP3.LUT P1, PT, PT, PT, UP0, 0x40, 0x0 ;  /* 0x000000000000781c */ /* 0x000fe20003f2e808 */
[----:B------:R-:W-:Y:S01]  /*b4c0*/  UISETP.NE.AND UP0, UPT, UR26, URZ, UPT ;  /* 0x0000003f1a00728c */ /* 0x000fe2000bf05270 */
[----:B------:R-:W-:Y:S02]  /*b4d0*/  ISETP.LT.OR P2, PT, R21, 0xa, P2 ;  /* 0x0000000a1500780c */ /* 0x000fe40001741670 */
[----:B------:R-:W-:Y:S02]  /*b4e0*/  FMNMX.FTZ R3, R89, R3, !PT ;  /* 0x0000000359037209 */ /* 0x000fe40007810000 */
[----:B------:R-:W-:Y:S02]  /*b4f0*/  FMNMX.FTZ R26, R18, R26, !PT ;  /* 0x0000001a121a7209 */ /* 0x000fe40007810000 */
[----:B------:R-:W-:Y:S02]  /*b500*/  FSEL R15, R15, -INF , !P2 ;  /* 0xff8000000f0f7808 */ /* 0x000fe40005000000 */
[----:B------:R-:W-:Y:S01]  /*b510*/  PLOP3.LUT P2, PT, PT, PT, UP0, 0x40, 0x0 ;  /* 0x000000000000781c */ /* 0x000fe20003f4e808 */
[----:B------:R-:W-:Y:S01]  /*b520*/  UISETP.NE.AND UP0, UPT, UR22, URZ, UPT ;  /* 0x0000003f1600728c */ /* 0x000fe2000bf05270 */
[----:B------:R-:W-:Y:S02]  /*b530*/  FMNMX.FTZ R3, R184, R3, !PT ;  /* 0x00000003b8037209 */ /* 0x000fe40007810000 */
[----:B------:R-:W-:Y:S02]  /*b540*/  FMNMX.FTZ R26, R19, R26, !PT ;  /* 0x0000001a131a7209 */ /* 0x000fe40007810000 */
[----:B------:R-:W-:Y:S02]  /*b550*/  ISETP.GT.AND P2, PT, R22, 0x19, P2 ;  /* 0x000000191600780c */ /* 0x000fe40001744270 */
[----:B------:R-:W-:Y:S02]  /*b560*/  FMNMX.FTZ R3, R189, R3, !PT ;  /* 0x00000003bd037209 */ /* 0x000fe40007810000 */
[----:B------:R-:W-:Y:S02]  /*b570*/  FMNMX.FTZ R26, R6, R26, !PT ;  /* 0x0000001a061a7209 */ /* 0x000fe40007810000 */
[----:B------:R-:W-:Y:S02]  /*b580*/  ISETP.LT.OR P2, PT, R21, 0x1a, P2 ;  /* 0x0000001a1500780c */ /* 0x000fe40001741670 */
[----:B------:R-:W-:Y:S02]  /*b590*/  FMNMX.FTZ R3, R250, R3, !PT ;  /* 0x00000003fa037209 */ /* 0x000fe40007810000 */
[----:B------:R-:W-:Y:S02]  /*b5a0*/  FMNMX.FTZ R26, R16, R26, !PT ;  /* 0x0000001a101a7209 */ /* 0x000fe40007810000 */
[----:B------:R-:W-:Y:S02]  /*b5b0*/  FSEL R88, R31, -INF , !P2 ;  /* 0xff8000001f587808 */ /* 0x000fe40005000000 */
[----:B------:R-:W-:Y:S02]  /*b5c0*/  FMNMX.FTZ R3, R53, R3, !PT ;  /* 0x0000000335037209 */ /* 0x000fe40007810000 */
[----:B------:R-:W-:Y:S01]  /*b5d0*/  PLOP3.LUT P2, PT, PT, PT, UP0, 0x40, 0x0 ;  /* 0x000000000000781c */ /* 0x000fe20003f4e808 */
[----:B------:R-:W-:Y:S01]  /*b5e0*/  UISETP.NE.AND UP0, UPT, UR17, URZ, UPT ;  /* 0x0000003f1100728c */ /* 0x000fe2000bf05270 */
[----:B------:R-:W-:Y:S01]  /*b5f0*/  FMNMX.FTZ R26, R34, R26, !PT ;  /* 0x0000001a221a7209 */ /* 0x000fe20007810000 */
[----:B------:R-:W-:Y:S01]  /*b600*/  UIADD3 UR17, UR13, -0x1, URZ ;  /* 0xffffffff0d117890 */ /* 0x000fe2000fffe03f */
[----:B------:R-:W-:Y:S02]  /*b610*/  MOV R44, R38 ;  /* 0x00000026002c7202 */ /* 0x000fe40000000f00 */
[----:B------:R-:W-:Y:S01]  /*b620*/  ISETP.GT.AND P2, PT, R22, 0x29, P2 ;  /* 0x000000291600780c */ /* 0x000fe20001744270 */
[----:B------:R-:W-:Y:S01]  /*b630*/  LDSM.16.MT88.4 R36, [R220+0x100] ;  /* 0x00010000dc24783b */ /* 0x000fe20000004200 */
[----:B------:R-:W-:Y:S02]  /*b640*/  FMNMX.FTZ R3, R84, R3, !PT ;  /* 0x0000000354037209 */ /* 0x000fe40007810000 */
[----:B------:R-:W-:Y:S02]  /*b650*/  FMNMX.FTZ R26, R35, R26, !PT ;  /* 0x0000001a231a7209 */ /* 0x000fe40007810000 */
[----:B------:R-:W-:Y:S02]  /*b660*/  ISETP.LT.OR P2, PT, R21, 0x2a, P2 ;  /* 0x0000002a1500780c */ /* 0x000fe40001741670 */
[----:B------:R-:W-:Y:S02]  /*b670*/  FMNMX.FTZ R26, R44, R26, !PT ;  /* 0x0000001a2c1a7209 */ /* 0x000fe40007810000 */
[----:B------:R-:W-:Y:S02]  /*b680*/  FMNMX.FTZ R3, R249, R3, !PT ;  /* 0x00000003f9037209 */ /* 0x000fe40007810000 */
[----:B------:R-:W-:Y:S02]  /*b690*/  FSEL R93, R47, -INF , !P2 ;  /* 0xff8000002f5d7808 */ /* 0x000fe40005000000 */
[----:B------:R-:W-:Y:S02]  /*b6a0*/  MOV R47, R191 ;  /* 0x000000bf002f7202 */ /* 0x000fe40000000f00 */
        /* <DEDUP_REMOVED lines=26> */
[----:B------:R-:W-:Y:S01]  /*b850*/  PLOP3.LUT P6, PT, PT, PT, UP1, 0x40, 0x0 ;  /* 0x000000000000781c */ /* 0x000fe20003fce818 */
[----:B------:R-:W-:Y:S01]  /*b860*/  UISETP.NE.AND UP1, UPT, UR27, URZ, UPT ;  /* 0x0000003f1b00728c */ /* 0x000fe2000bf25270 */
[----:B------:R-:W-:Y:S02]  /*b870*/  FMNMX.FTZ R26, R202, R26, !PT ;  /* 0x0000001aca1a7209 */ /* 0x000fe40007810000 */
[----:B------:R-:W-:Y:S02]  /*b880*/  MOV R92, R41 ;  /* 0x00000029005c7202 */ /* 0x000fe40000000f00 */
        /* <DEDUP_REMOVED lines=12> */
[C---:B------:R-:W-:Y:S02]  /*b950*/  ISETP.GT.AND P6, PT, R22.reuse, 0x11, P6 ;  /* 0x000000111600780c */ /* 0x040fe400037c4270 */
[----:B------:R-:W-:Y:S02]  /*b960*/  FMNMX.FTZ R26, R177, R26, !PT ;  /* 0x0000001ab11a7209 */ /* 0x000fe40007810000 */
[----:B------:R-:W-:Y:S02]  /*b970*/  ISETP.GT.AND P1, PT, R22, 0x8, P1 ;  /* 0x000000081600780c */ /* 0x000fe40000f24270 */
[----:B------:R-:W-:Y:S02]  /*b980*/  FMNMX.FTZ R24, R178, R24, !PT ;  /* 0x00000018b2187209 */ /* 0x000fe40007810000 */
[----:B------:R-:W-:Y:S02]  /*b990*/  ISETP.LT.OR P6, PT, R21, 0x12, P6 ;  /* 0x000000121500780c */ /* 0x000fe400037c1670 */
[----:B------:R-:W-:Y:S02]  /*b9a0*/  FMNMX.FTZ R26, R176, R26, !PT ;  /* 0x0000001ab01a7209 */ /* 0x000fe40007810000 */
[----:B-1----:R-:W-:Y:S02]  /*b9b0*/  FMNMX.FTZ R3, R3, R23, !PT ;  /* 0x0000001703037209 */ /* 0x002fe40007810000 */
[----:B------:R-:W-:Y:S01]  /*b9c0*/  ISETP.LT.OR P1, PT, R21, 0x9, P1 ;  /* 0x000000091500780c */ /* 0x000fe20000f21670 */
[----:B------:R-:W1:Y:S01]  /*b9d0*/  SHFL.BFLY PT, R23, R26, 0x2, 0x1f ;  /* 0x0c401f001a177f89 */ /* 0x000e6200000e0000 */
[----:B------:R-:W-:Y:S02]  /*b9e0*/  FMNMX.FTZ R24, R192, R24, !PT ;  /* 0x00000018c0187209 */ /* 0x000fe40007810000 */
[----:B------:R-:W-:Y:S02]  /*b9f0*/  FSEL R56, R27, -INF , !P6 ;  /* 0xff8000001b387808 */ /* 0x000fe40007000000 */
[----:B------:R-:W-:Y:S02]  /*ba00*/  FMNMX.FTZ R25, R10, R164, !PT ;  /* 0x000000a40a197209 */ /* 0x000fe40007810000 */
[----:B------:R-:W-:Y:S01]  /*ba10*/  FSEL R14, R14, -INF , !P1 ;  /* 0xff8000000e0e7808 */ /* 0x000fe20004800000 */
[----:B------:R-:W2:Y:S01]  /*ba20*/  SHFL.BFLY PT, R27, R3, 0x1, 0x1f ;  /* 0x0c201f00031b7f89 */ /* 0x000ea200000e0000 */
        /* <DEDUP_REMOVED lines=14> */
[----:B------:R-:W-:Y:S01]  /*bb10*/  PLOP3.LUT P0, PT, PT, PT, UP3, 0x40, 0x0 ;  /* 0x000000000000781c */ /* 0x000fe20003f0e838 */
[----:B------:R-:W-:Y:S01]  /*bb20*/  UISETP.NE.AND UP3, UPT, UR20, URZ, UPT ;  /* 0x0000003f1400728c */ /* 0x000fe2000bf65270 */
[----:B------:R-:W-:Y:S01]  /*bb30*/  PLOP3.LUT P6, PT, PT, PT, UP2, 0x40, 0x0 ;  /* 0x000000000000781c */ /* 0x000fe20003fce828 */
[----:B------:R-:W-:Y:S01]  /*bb40*/  UISETP.NE.AND UP2, UPT, UR19, URZ, UPT ;  /* 0x0000003f1300728c */ /* 0x000fe2000bf45270 */
[----:B------:R-:W-:Y:S02]  /*bb50*/  FMNMX.FTZ R25, R57, R25, !PT ;  /* 0x0000001939197209 */ /* 0x000fe40007810000 */
[----:B------:R-:W-:Y:S02]  /*bb60*/  FMNMX.FTZ R24, R207, R24, !PT ;  /* 0x00000018cf187209 */ /* 0x000fe40007810000 */
[----:B------:R-:W-:Y:S01]  /*bb70*/  PLOP3.LUT P2, PT, PT, PT, UP1, 0x40, 0x0 ;  /* 0x000000000000781c */ /* 0x000fe20003f4e818 */
[----:B------:R-:W-:Y:S01]  /*bb80*/  UISETP.NE.AND UP1, UPT, UR30, URZ, UPT ;  /* 0x0000003f1e00728c */ /* 0x000fe2000bf25270 */
[C---:B------:R-:W-:Y:S02]  /*bb90*/  ISETP.GT.AND P0, PT, R22.reuse, 0x20, P0 ;  /* 0x000000201600780c */ /* 0x040fe40000704270 */
[----:B------:R-:W-:Y:S02]  /*bba0*/  ISETP.GT.AND P6, PT, R22, 0x21, P6 ;  /* 0x000000211600780c */ /* 0x000fe400037c4270 */
[----:B------:R-:W-:Y:S02]  /*bbb0*/  FMNMX.FTZ R25, R56, R25, !PT ;  /* 0x0000001938197209 */ /* 0x000fe40007810000 */
[----:B------:R-:W-:Y:S02]  /*bbc0*/  FMNMX.FTZ R24, R204, R24, !PT ;  /* 0x00000018cc187209 */ /* 0x000fe40007810000 */
[----:B------:R-:W-:Y:S02]  /*bbd0*/  ISETP.GT.AND P2, PT, R22, 0x39, P2 ;  /* 0x000000391600780c */ /* 0x000fe40001744270 */
[----:B-1----:R-:W-:Y:S02]  /*bbe0*/  FMNMX.FTZ R26, R26, R23, !PT ;  /* 0x000000171a1a7209 */ /* 0x002fe40007810000 */
[C---:B------:R-:W-:Y:S02]  /*bbf0*/  ISETP.LT.OR P0, PT, R21.reuse, 0x21, P0 ;  /* 0x000000211500780c */ /* 0x040fe40000701670 */
[----:B------:R-:W-:Y:S02]  /*bc00*/  ISETP.LT.OR P6, PT, R21, 0x22, P6 ;  /* 0x000000221500780c */ /* 0x000fe400037c1670 */
[----:B--2---:R-:W-:Y:S02]  /*bc10*/  FMNMX.FTZ R3, R3, R27, !PT ;  /* 0x0000001b03037209 */ /* 0x004fe40007810000 */
[----:B------:R-:W-:Y:S02]  /*bc20*/  FMNMX.FTZ R27, R60, R25, !PT ;  /* 0x000000193c1b7209 */ /* 0x000fe40007810000 */
[----:B------:R-:W-:Y:S01]  /*bc30*/  FMNMX.FTZ R24, R190, R24, !PT ;  /* 0x00000018be187209 */ /* 0x000fe20007810000 */
[----:B------:R-:W1:Y:S01]  /*bc40*/  SHFL.BFLY PT, R25, R26, 0x1, 0x1f ;  /* 0x0c201f001a197f89 */ /* 0x000e6200000e0000 */
[----:B------:R-:W-:Y:S01]  /*bc50*/  ISETP.LT.OR P2, PT, R21, 0x3a, P2 ;  /* 0x0000003a1500780c */ /* 0x000fe20001741670 */
[----:B------:R-:W-:Y:S01]  /*bc60*/  FMUL.FTZ R199, R3, c[0x0][0x2d0] ;  /* 0x0000b40003c77a20 */ /* 0x000fe20000410000 */
[----:B------:R-:W-:Y:S02]  /*bc70*/  FSEL R85, R43, -INF , !P6 ;  /* 0xff8000002b557808 */ /* 0x000fe40007000000 */
[----:B------:R-:W-:Y:S02]  /*bc80*/  ISETP.GT.AND P1, PT, R22, 0x28, P1 ;  /* 0x000000281600780c */ /* 0x000fe40000f24270 */
[----:B------:R-:W-:Y:S02]  /*bc90*/  FMNMX.FTZ R27, R88, R27, !PT ;  /* 0x0000001b581b7209 */ /* 0x000fe40007810000 */
[----:B------:R-:W-:Y:S01]  /*bca0*/  PLOP3.LUT P6, PT, PT, PT, UP3, 0x40, 0x0 ;  /* 0x000000000000781c */ /* 0x000fe20003fce838 */
[----:B------:R-:W-:Y:S01]  /*bcb0*/  UISETP.NE.AND UP3, UPT, UR28, URZ, UPT ;  /* 0x0000003f1c00728c */ /* 0x000fe2000bf65270 */
[----:B------:R-:W-:Y:S02]  /*bcc0*/  FSEL R61, R42, -INF , !P0 ;  /* 0xff8000002a3d7808 */ /* 0x000fe40004000000 */
[----:B------:R-:W-:Y:S01]  /*bcd0*/  PLOP3.LUT P0, PT, PT, PT, UP4, 0x40, 0x0 ;  /* 0x000000000000781c */ /* 0x000fe20003f0e848 */
[----:B------:R-:W-:Y:S01]  /*bce0*/  UISETP.NE.AND UP4, UPT, UR33, URZ, UPT ;  /* 0x0000003f2100728c */ /* 0x000fe2000bf85270 */
[----:B------:R-:W-:Y:S02]  /*bcf0*/  FMNMX.FTZ R23, R183, R24, !PT ;  /* 0x00000018b7177209 */ /* 0x000fe40007810000 */
[----:B------:R-:W-:Y:S01]  /*bd00*/  FSEL R251, R63, -INF , !P2 ;  /* 0xff8000003ffb7808 */ /* 0x000fe20005000000 */
[----:B------:R-:W-:Y:S01]  /*bd10*/  IMAD.MOV.U32 R63, RZ, RZ, R186 ;  /* 0x000000ffff3f7224 */ /* 0x000fe200078e00ba */
[----:B------:R-:W-:Y:S02]  /*bd20*/  FSETP.NEU.FTZ.AND P2, PT, R3, -INF , PT ;  /* 0xff8000000300780b */ /* 0x000fe40003f5d000 */
[----:B------:R-:W-:Y:S02]  /*bd30*/  ISETP.LT.OR P1, PT, R21, 0x29, P1 ;  /* 0x000000291500780c */ /* 0x000fe40000f21670 */
[C---:B------:R-:W-:Y:S02]  /*bd40*/  ISETP.GT.AND P0, PT, R22.reuse, 0x30, P0 ;  /* 0x000000301600780c */ /* 0x040fe40000704270 */
[----:B------:R-:W-:Y:S02]  /*bd50*/  ISETP.GT.AND P6, PT, R22, 0x31, P6 ;  /* 0x000000311600780c */ /* 0x000fe400037c4270 */
[----:B------:R-:W-:Y:S02]  /*bd60*/  FMNMX.FTZ R27, R61, R27, !PT ;  /* 0x0000001b3d1b7209 */ /* 0x000fe40007810000 */
[----:B------:R-:W-:Y:S02]  /*bd70*/  FMNMX.FTZ R23, R181, R23, !PT ;  /* 0x00000017b5177209 */ /* 0x000fe40007810000 */
[----:B------:R-:W-:Y:S02]  /*bd80*/  FSEL R199, R199, RZ, P2 ;  /* 0x000000ffc7c77208 */ /* 0x000fe40001000000 */
[C---:B------:R-:W-:Y:S02]  /*bd90*/  ISETP.LT.OR P0, PT, R21.reuse, 0x31, P0 ;  /* 0x000000311500780c */ /* 0x040fe40000701670 */
[----:B------:R-:W-:Y:S01]  /*bda0*/  ISETP.LT.OR P6, PT, R21, 0x32, P6 ;  /* 0x000000321500780c */ /* 0x000fe200037c1670 */
[--C-:B------:R-:W-:Y:S01]  /*bdb0*/  FFMA.FTZ R96, R5, c[0x0][0x2d0], -R199.reuse ;  /* 0x0000b40005607a23 */ /* 0x100fe200000108c7 */
[----:B------:R-:W-:Y:S01]  /*bdc0*/  FMNMX.FTZ R27, R85, R27, !PT ;  /* 0x0000001b551b7209 */ /* 0x000fe20007810000 */
[--C-:B------:R-:W-:Y:S01]  /*bdd0*/  FFMA.FTZ R173, R20, c[0x0][0x2d0], -R199.reuse ;  /* 0x0000b40014ad7a23 */ /* 0x100fe200000108c7 */
[----:B------:R-:W-:Y:S01]  /*bde0*/  FSEL R46, R46, -INF , !P1 ;  /* 0xff8000002e2e7808 */ /* 0x000fe20004800000 */
[--C-:B------:R-:W-:Y:S01]  /*bdf0*/  FFMA.FTZ R249, R249, c[0x0][0x2d0], -R199.reuse ;  /* 0x0000b400f9f97a23 */ /* 0x100fe200000108c7 */
[----:B------:R-:W-:Y:S01]  /*be00*/  FMNMX.FTZ R23, R179, R23, !PT ;  /* 0x00000017b3177209 */ /* 0x000fe20007810000 */
[----:B------:R-:W-:Y:S01]  /*be10*/  MUFU.EX2 R96, R96 ;  /* 0x0000006000607308 */ /* 0x000fe20000000800 */
[----:B------:R-:W-:Y:S01]  /*be20*/  PLOP3.LUT P1, PT, PT, PT, UP2, 0x40, 0x0 ;  /* 0x000000000000781c */ /* 0x000fe20003f2e828 */
[----:B------:R-:W-:Y:S01]  /*be30*/  UISETP.NE.AND UP2, UPT, UR29, URZ, UPT ;  /* 0x0000003f1d00728c */ /* 0x000fe2000bf45270 */
[----:B------:R-:W-:Y:S01]  /*be40*/  FMNMX.FTZ R5, R46, R27, !PT ;  /* 0x0000001b2e057209 */ /* 0x000fe20007810000 */
[----:B------:R-:W2:Y:S01]  /*be50*/  SHFL.BFLY PT, R24, R23, 0x2, 0x1f ;  /* 0x0c401f0017187f89 */ /* 0x000ea200000e0000 */
[----:B------:R-:W-:Y:S01]  /*be60*/  FSEL R58, R58, -INF , !P0 ;  /* 0xff8000003a3a7808 */ /* 0x000fe20004000000 */
[--C-:B------:R-:W-:Y:S01]  /*be70*/  FFMA.FTZ R246, R246, c[0x0][0x2d0], -R199.reuse ;  /* 0x0000b400f6f67a23 */ /* 0x100fe200000108c7 */
[----:B------:R-:W-:Y:S01]  /*be80*/  PLOP3.LUT P0, PT, PT, PT, UP0, 0x40, 0x0 ;  /* 0x000000000000781c */ /* 0x000fe20003f0e808 */
[----:B------:R-:W-:Y:S01]  /*be90*/  UISETP.NE.AND UP0, UPT, UR32, URZ, UPT ;  /* 0x0000003f2000728c */ /* 0x000fe2000bf05270 */
[----:B------:R-:W-:Y:S01]  /*bea0*/  FSEL R59, R59, -INF , !P6 ;  /* 0xff8000003b3b7808 */ /* 0x000fe20007000000 */
[----:B------:R-:W-:Y:S01]  /*beb0*/  MUFU.EX2 R173, R173 ;  /* 0x000000ad00ad7308 */ /* 0x000fe20000000800 */
[----:B------:R-:W-:Y:S01]  /*bec0*/  PLOP3.LUT P6, PT, PT, PT, UP6, 0x40, 0x0 ;  /* 0x000000000000781c */ /* 0x000fe20003fce868 */
[--C-:B------:R-:W-:Y:S01]  /*bed0*/  FFMA.FTZ R245, R245, c[0x0][0x2d0], -R199.reuse ;  /* 0x0000b400f5f57a23 */ /* 0x100fe200000108c7 */
[C---:B------:R-:W-:Y:S01]  /*bee0*/  ISETP.GT.AND P1, PT, R22.reuse, 0x38, P1 ;  /* 0x000000381600780c */ /* 0x040fe20000f24270 */
[--C-:B------:R-:W-:Y:S01]  /*bef0*/  FFMA.FTZ R211, R211, c[0x0][0x2d0], -R199.reuse ;  /* 0x0000b400d3d37a23 */ /* 0x100fe200000108c7 */
[C---:B------:R-:W-:Y:S01]  /*bf00*/  ISETP.GT.AND P0, PT, R22.reuse, 0x40, P0 ;  /* 0x000000401600780c */ /* 0x040fe20000704270 */
[--C-:B------:R-:W-:Y:S01]  /*bf10*/  FFMA.FTZ R205, R205, c[0x0][0x2d0], -R199.reuse ;  /* 0x0000b400cdcd7a23 */ /* 0x100fe200000108c7 */
[----:B------:R-:W-:Y:S01]  /*bf20*/  ISETP.GT.AND P6, PT, R22, 0x41, P6 ;  /* 0x000000411600780c */ /* 0x000fe200037c4270 */
[--C-:B------:R-:W-:Y:S01]  /*bf30*/  FFMA.FTZ R200, R200, c[0x0][0x2d0], -R199.reuse ;  /* 0x0000b400c8c87a23 */ /* 0x100fe200000108c7 */
[----:B------:R-:W-:Y:S01]  /*bf40*/  FMNMX.FTZ R5, R93, R5, !PT ;  /* 0x000000055d057209 */ /* 0x000fe20007810000 */
[----:B------:R-:W-:Y:S01]  /*bf50*/  MUFU.EX2 R249, R249 ;  /* 0x000000f900f97308 */ /* 0x000fe20000000800 */
[----:B------:R-:W-:Y:S01]  /*bf60*/  ISETP.LT.OR P1, PT, R21, 0x39, P1 ;  /* 0x000000391500780c */ /* 0x000fe20000f21670 */
[--C-:B------:R-:W-:Y:S01]  /*bf70*/  FFMA.FTZ R170, R169, c[0x0][0x2d0], -R199.reuse ;  /* 0x0000b400a9aa7a23 */ /* 0x100fe200000108c7 */
[----:B------:R-:W-:Y:S01]  /*bf80*/  ISETP.LT.OR P0, PT, R21, 0x41, P0 ;  /* 0x000000411500780c */ /* 0x000fe20000701670 */
[--C-:B------:R-:W-:Y:S01]  /*bf90*/  FFMA.FTZ R197, R197, c[0x0][0x2d0], -R199.reuse ;  /* 0x0000b400c5c57a23 */ /* 0x100fe200000108c7 */
[----:B------:R-:W-:Y:S01]  /*bfa0*/  ISETP.LT.OR P6, PT, R21, 0x42, P6 ;  /* 0x000000421500780c */ /* 0x000fe200037c1670 */
[--C-:B------:R-:W-:Y:S01]  /*bfb0*/  FFMA.FTZ R188, R188, c[0x0][0x2d0], -R199.reuse ;  /* 0x0000b400bcbc7a23 */ /* 0x100fe200000108c7 */
[----:B------:R-:W-:Y:S02]  /*bfc0*/  FMNMX.FTZ R5, R58, R5, !PT ;  /* 0x000000053a057209 */ /* 0x000fe40007810000 */
[----:B------:R-:W-:Y:S01]  /*bfd0*/  FSEL R62, R62, -INF , !P1 ;  /* 0xff8000003e3e7808 */ /* 0x000fe20004800000 */
[----:B------:R-:W3:Y:S01]  /*bfe0*/  MUFU.EX2 R170, R170 ;  /* 0x000000aa00aa7308 */ /* 0x000ee20000000800 */
[----:B------:R-:W-:Y:S01]  /*bff0*/  FSEL R242, R74, -INF , !P0 ;  /* 0xff8000004af27808 */ /* 0x000fe20004000000 */
[--C-:B------:R-:W-:Y:S01]  /*c000*/  FFMA.FTZ R74, R4, c[0x0][0x2d0], -R199.reuse ;  /* 0x0000b400044a7a23 */ /* 0x100fe200000108c7 */
[----:B------:R-:W-:Y:S02]  /*c010*/  PLOP3.LUT P0, PT, PT, PT, UP4, 0x40, 0x0 ;  /* 0x000000000000781c */ /* 0x000fe40003f0e848 */
[----:B------:R-:W-:Y:S01]  /*c020*/  FSEL R208, R75, -INF , !P6 ;  /* 0xff8000004bd07808 */ /* 0x000fe20007000000 */
[--C-:B------:R-:W-:Y:S01]  /*c030*/  FFMA.FTZ R75, R2, c[0x0][0x2d0], -R199.reuse ;  /* 0x0000b400024b7a23 */ /* 0x100fe200000108c7 */
[----:B-1----:R-:W-:Y:S02]  /*c040*/  FMNMX.FTZ R2, R26, R25, !PT ;  /* 0x000000191a027209 */ /* 0x002fe40007810000 */
[----:B------:R-:W-:Y:S01]  /*c050*/  FMNMX.FTZ R25, R59, R5, !PT ;  /* 0x000000053b197209 */ /* 0x000fe20007810000 */
[----:B------:R-:W-:Y:S01]  /*c060*/  MUFU.EX2 R74, R74 ;  /* 0x0000004a004a7308 */ /* 0x000fe20000000800 */
[----:B------:R-:W-:Y:S01]  /*c070*/  ISETP.GT.AND P0, PT, R22, 0x49, P0 ;  /* 0x000000491600780c */ /* 0x000fe20000704270 */
[----:B------:R-:W-:Y:S01]  /*c080*/  FMUL.FTZ R198, R2, c[0x0][0x2d0] ;  /* 0x0000b40002c67a20 */ /* 0x000fe20000410000 */
[----:B------:R-:W-:Y:S02]  /*c090*/  PLOP3.LUT P1, PT, PT, PT, UP5, 0x40, 0x0 ;  /* 0x000000000000781c */ /* 0x000fe40003f2e858 */
[----:B------:R-:W-:Y:S02]  /*c0a0*/  FMNMX.FTZ R25, R62, R25, !PT ;  /* 0x000000193e197209 */ /* 0x000fe40007810000 */
[C---:B------:R-:W-:Y:S02]  /*c0b0*/  ISETP.GT.AND P1, PT, R22.reuse, 0x48, P1 ;  /* 0x000000481600780c */ /* 0x040fe40000f24270 */
[----:B------:R-:W-:Y:S01]  /*c0c0*/  ISETP.LT.OR P0, PT, R21, 0x4a, P0 ;  /* 0x0000004a1500780c */ /* 0x000fe20000701670 */
[----:B------:R-:W1:Y:S01]  /*c0d0*/  MUFU.EX2 R75, R75 ;  /* 0x0000004b004b7308 */ /* 0x000e620000000800 */
[----:B------:R-:W-:Y:S02]  /*c0e0*/  PLOP3.LUT P6, PT, PT, PT, UP3, 0x40, 0x0 ;  /* 0x000000000000781c */ /* 0x000fe40003fce838 */
[----:B------:R-:W-:Y:S02]  /*c0f0*/  FMNMX.FTZ R4, R251, R25, !PT ;  /* 0x00000019fb047209 */ /* 0x000fe40007810000 */
[----:B------:R-:W-:Y:S02]  /*c100*/  ISETP.LT.OR P1, PT, R21, 0x49, P1 ;  /* 0x000000491500780c */ /* 0x000fe40000f21670 */
[----:B------:R-:W-:Y:S02]  /*c110*/  ISETP.GT.AND P6, PT, R22, 0x50, P6 ;  /* 0x000000501600780c */ /* 0x000fe400037c4270 */
[----:B------:R-:W-:Y:S01]  /*c120*/  FSEL R203, R79, -INF , !P0 ;  /* 0xff8000004fcb7808 */ /* 0x000fe20004000000 */
[----:B------:R-:W-:Y:S01]  /*c130*/  MUFU.EX2 R246, R246 ;  /* 0x000000f600f67308 */ /* 0x000fe20000000800 */
[----:B------:R-:W-:Y:S02]  /*c140*/  PLOP3.LUT P0, PT, PT, PT, UP2, 0x40, 0x0 ;  /* 0x000000000000781c */ /* 0x000fe40003f0e828 */
[----:B------:R-:W-:Y:S02]  /*c150*/  FMNMX.FTZ R4, R242, R4, !PT ;  /* 0x00000004f2047209 */ /* 0x000fe40007810000 */
[----:B--2---:R-:W-:Y:S02]  /*c160*/  FMNMX.FTZ R5, R23, R24, !PT ;  /* 0x0000001817057209 */ /* 0x004fe40007810000 */
[----:B------:R-:W-:Y:S02]  /*c170*/  ISETP.GT.AND P0, PT, R22, 0x51, P0 ;  /* 0x000000511600780c */ /* 0x000fe40000704270 */
[C---:B------:R-:W-:Y:S01]  /*c180*/  ISETP.LT.OR P6, PT, R21.reuse, 0x51, P6 ;  /* 0x000000511500780c */ /* 0x040fe200037c1670 */
[----:B------:R-:W-:Y:S01]  /*c190*/  MUFU.EX2 R245, R245 ;  /* 0x000000f500f57308 */ /* 0x000fe20000000800 */
[----:B------:R-:W-:Y:S01]  /*c1a0*/  FSEL R206, R78, -INF , !P1 ;  /* 0xff8000004ece7808 */ /* 0x000fe20004800000 */
[----:B------:R-:W2:Y:S01]  /*c1b0*/  SHFL.BFLY PT, R23, R5, 0x1, 0x1f ;  /* 0x0c201f0005177f89 */ /* 0x000ea200000e0000 */
[----:B------:R-:W-:Y:S02]  /*c1c0*/  FMNMX.FTZ R4, R208, R4, !PT ;  /* 0x00000004d0047209 */ /* 0x000fe40007810000 */
[----:B------:R-:W-:Y:S02]  /*c1d0*/  FSETP.NEU.FTZ.AND P1, PT, R2, -INF , PT ;  /* 0xff8000000200780b */ /* 0x000fe40003f3d000 */
[----:B------:R-:W-:Y:S02]  /*c1e0*/  ISETP.LT.OR P0, PT, R21, 0x52, P0 ;  /* 0x000000521500780c */ /* 0x000fe40000701670 */
[----:B------:R-:W-:Y:S01]  /*c1f0*/  FSEL R191, R90, -INF , !P6 ;  /* 0xff8000005abf7808 */ /* 0x000fe20007000000 */
[----:B------:R-:W-:Y:S01]  /*c200*/  MUFU.EX2 R211, R211 ;  /* 0x000000d300d37308 */ /* 0x000fe20000000800 */
[----:B------:R-:W-:Y:S02]  /*c210*/  PLOP3.LUT P6, PT, PT, PT, UP1, 0x40, 0x0 ;  /* 0x000000000000781c */ /* 0x000fe40003fce818 */
[----:B------:R-:W-:Y:S02]  /*c220*/  FMNMX.FTZ R4, R206, R4, !PT ;  /* 0x00000004ce047209 */ /* 0x000fe40007810000 */
[----:B------:R-:W-:Y:S02]  /*c230*/  FSEL R198, R198, RZ, P1 ;  /* 0x000000ffc6c67208 */ /* 0x000fe40000800000 */
[----:B------:R-:W-:Y:S02]  /*c240*/  ISETP.GT.AND P6, PT, R22, 0x58, P6 ;  /* 0x000000581600780c */ /* 0x000fe400037c4270 */
[----:B------:R-:W-:Y:S01]  /*c250*/  FSEL R186, R91, -INF , !P0 ;  /* 0xff8000005bba7808 */ /* 0x000fe20004000000 */
[----:B------:R-:W-:Y:S01]  /*c260*/  MUFU.EX2 R205, R205 ;  /* 0x000000cd00cd7308 */ /* 0x000fe20000000800 */
[----:B------:R-:W-:Y:S01]  /*c270*/  PLOP3.LUT P0, PT, PT, PT, UP0, 0x40, 0x0 ;  /* 0x000000000000781c */ /* 0x000fe20003f0e808 */
[--C-:B------:R-:W-:Y:S01]  /*c280*/  FFMA.FTZ R171, R0, c[0x0][0x2d0], -R198.reuse ;  /* 0x0000b40000ab7a23 */ /* 0x100fe200000108c6 */
[----:B------:R-:W-:Y:S01]  /*c290*/  FMNMX.FTZ R4, R203, R4, !PT ;  /* 0x00000004cb047209 */ /* 0x000fe20007810000 */
[--C-:B------:R-:W-:Y:S01]  /*c2a0*/  FFMA.FTZ R97, R18, c[0x0][0x2d0], -R198.reuse ;  /* 0x0000b40012617a23 */ /* 0x100fe200000108c6 */
[----:B------:R-:W-:Y:S01]  /*c2b0*/  ISETP.GT.AND P0, PT, R22, 0x59, P0 ;  /* 0x000000591600780c */ /* 0x000fe20000704270 */
[--C-:B------:R-:W-:Y:S01]  /*c2c0*/  FFMA.FTZ R169, R168, c[0x0][0x2d0], -R198.reuse ;  /* 0x0000b400a8a97a23 */ /* 0x100fe200000108c6 */
[----:B------:R-:W-:Y:S01]  /*c2d0*/  ISETP.LT.OR P6, PT, R21, 0x59, P6 ;  /* 0x000000591500780c */ /* 0x000fe200037c1670 */
[----:B------:R-:W-:Y:S01]  /*c2e0*/  FFMA.FTZ R168, R19, c[0x0][0x2d0], -R198 ;  /* 0x0000b40013a87a23 */ /* 0x000fe200000108c6 */
[----:B------:R-:W-:Y:S01]  /*c2f0*/  FMNMX.FTZ R0, R191, R4, !PT ;  /* 0x00000004bf007209 */ /* 0x000fe20007810000 */
[----:B------:R-:W-:Y:S01]  /*c300*/  MUFU.EX2 R171, R171 ;  /* 0x000000ab00ab7308 */ /* 0x000fe20000000800 */
[----:B------:R-:W-:Y:S01]  /*c310*/  MOV R90, R184 ;  /* 0x000000b8005a7202 */ /* 0x000fe20000000f00 */
[----:B------:R-:W-:Y:S01]  /*c320*/  IMAD.MOV.U32 R91, RZ, RZ, R54 ;  /* 0x000000ffff5b7224 */ /* 0x000fe200078e0036 */
[----:B------:R-:W-:Y:S01]  /*c330*/  ISETP.LT.OR P0, PT, R21, 0x5a, P0 ;  /* 0x0000005a1500780c */ /* 0x000fe20000701670 */
[--C-:B------:R-:W-:Y:S01]  /*c340*/  FFMA.FTZ R195, R35, c[0x0][0x2d0], -R198.reuse ;  /* 0x0000b40023c37a23 */ /* 0x100fe200000108c6 */
[----:B------:R-:W-:Y:S01]  /*c350*/  FSEL R184, R94, -INF , !P6 ;  /* 0xff8000005eb87808 */ /* 0x000fe20007000000 */
[--C-:B------:R-:W-:Y:S01]  /*c360*/  FFMA.FTZ R248, R248, c[0x0][0x2d0], -R198.reuse ;  /* 0x0000b400f8f87a23 */ /* 0x100fe200000108c6 */
[----:B------:R-:W-:Y:S01]  /*c370*/  FMNMX.FTZ R0, R186, R0, !PT ;  /* 0x00000000ba007209 */ /* 0x000fe20007810000 */
[----:B------:R-:W-:Y:S01]  /*c380*/  FFMA.FTZ R247, R247, c[0x0][0x2d0], -R198 ;  /* 0x0000b400f7f77a23 */ /* 0x000fe200000108c6 */
[----:B------:R-:W-:Y:S01]  /*c390*/  FSEL R73, R95, -INF , !P0 ;  /* 0xff8000005f497808 */ /* 0x000fe20004000000 */
[----:B------:R-:W4:Y:S01]  /*c3a0*/  MUFU.EX2 R169, R169 ;  /* 0x000000a900a97308 */ /* 0x000f220000000800 */
[----:B------:R-:W-:Y:S01]  /*c3b0*/  FMNMX.FTZ R4, R184, R0, !PT ;  /* 0x00000000b8047209 */ /* 0x000fe20007810000 */
[----:B------:R-:W-:Y:S01]  /*c3c0*/  IMAD.MOV.U32 R95, RZ, RZ, R178 ;  /* 0x000000ffff5f7224 */ /* 0x000fe200078e00b2 */
[----:B--2---:R-:W-:Y:S01]  /*c3d0*/  FMNMX.FTZ R0, R5, R23, !PT ;  /* 0x0000001705007209 */ /* 0x004fe20007810000 */
[----:B------:R-:W-:Y:S01]  /*c3e0*/  FFMA.FTZ R178, R7, c[0x0][0x2d0], -R199 ;  /* 0x0000b40007b27a23 */ /* 0x000fe200000108c7 */
[----:B------:R-:W-:Y:S01]  /*c3f0*/  FMNMX.FTZ R4, R73, R4, !PT ;  /* 0x0000000449047209 */ /* 0x000fe20007810000 */
[----:B------:R-:W-:Y:S01]  /*c400*/  LDSM.16.MT88.4 R20, [R225+0x100] ;  /* 0x00010000e114783b */ /* 0x000fe20000004200 */
[C---:B------:R-:W-:Y:S01]  /*c410*/  FSETP.NEU.FTZ.AND P0, PT, R0.reuse, -INF , PT ;  /* 0xff8000000000780b */ /* 0x040fe20003f1d000 */
[----:B------:R-:W-:Y:S01]  /*c420*/  FMUL.FTZ R196, R0, c[0x0][0x2d0] ;  /* 0x0000b40000c47a20 */ /* 0x000fe20000410000 */
[----:B------:R-:W-:Y:S01]  /*c430*/  FSEL R71, R3, RZ, P2 ;  /* 0x000000ff03477208 */ /* 0x000fe20001000000 */
[----:B------:R-:W-:Y:S01]  /*c440*/  MUFU.EX2 R97, R97 ;  /* 0x0000006100617308 */ /* 0x000fe20000000800 */
[----:B------:R-:W-:Y:S01]  /*c450*/  FSEL R70, R2, RZ, P1 ;  /* 0x000000ff02467208 */ /* 0x000fe20000800000 */
[----:B------:R-:W-:Y:S01]  /*c460*/  FFMA.FTZ R244, R244, c[0x0][0x2d0], -R198 ;  /* 0x0000b400f4f47a23 */ /* 0x000fe200000108c6 */
[----:B------:R-:W-:Y:S01]  /*c470*/  FSEL R196, R196, RZ, P0 ;  /* 0x000000ffc4c47208 */ /* 0x000fe20000000000 */
[----:B------:R-:W2:Y:S01]  /*c480*/  SHFL.BFLY PT, R5, R4, 0x2, 0x1f ;  /* 0x0c401f0004057f89 */ /* 0x000ea200000e0000 */
[----:B------:R-:W-:Y:S01]  /*c490*/  FADD.FTZ R71, -R71, R167 ;  /* 0x000000a747477221 */ /* 0x000fe20000010100 */
[----:B------:R-:W-:Y:S01]  /*c4a0*/  MOV R94, R194 ;  /* 0x000000c2005e7202 */ /* 0x000fe20000000f00 */
[----:B------:R-:W-:Y:S01]  /*c4b0*/  FADD.FTZ R70, -R70, R166 ;  /* 0x000000a646467221 */ /* 0x000fe20000010100 */
[----:B---3--:R-:W-:Y:S01]  /*c4c0*/  F2FP.PACK_AB R76, R96, R170 ;  /* 0x000000aa604c723e */ /* 0x008fe200000000ff */
[----:B------:R-:W-:Y:S01]  /*c4d0*/  FMUL.FTZ R71, R71, c[0x0][0x2d0] ;  /* 0x0000b40047477a20 */ /* 0x000fe20000410000 */
[----:B------:R-:W3:Y:S01]  /*c4e0*/  MUFU.EX2 R168, R168 ;  /* 0x000000a800a87308 */ /* 0x000ee20000000800 */
[----:B------:R-:W-:Y:S01]  /*c4f0*/  FMUL.FTZ R70, R70, c[0x0][0x2d0] ;  /* 0x0000b40046467a20 */ /* 0x000fe20000410000 */
[----:B-1----:R-:W-:Y:S01]  /*c500*/  F2FP.PACK_AB R78, R74, R75 ;  /* 0x0000004b4a4e723e */ /* 0x002fe200000000ff */
[--C-:B------:R-:W-:Y:S01]  /*c510*/  FFMA.FTZ R174, R8, c[0x0][0x2d0], -R196.reuse ;  /* 0x0000b40008ae7a23 */ /* 0x100fe200000108c4 */
[----:B----4-:R-:W-:Y:S01]  /*c520*/  F2FP.PACK_AB R77, R171, R169 ;  /* 0x000000a9ab4d723e */ /* 0x010fe200000000ff */
[--C-:B------:R-:W-:Y:S01]  /*c530*/  FFMA.FTZ R99, R9, c[0x0][0x2d0], -R196.reuse ;  /* 0x0000b40009637a23 */ /* 0x100fe200000108c4 */
[----:B------:R-:W-:Y:S01]  /*c540*/  UISETP.GT.AND UP0, UPT, UR13, UR7, UPT ;  /* 0x000000070d00728c */ /* 0x000fe2000bf04270 */
[--C-:B------:R-:W-:Y:S02]  /*c550*/  FFMA.FTZ R98, R12, c[0x0][0x2d0], -R196.reuse ;  /* 0x0000b4000c627a23 */ /* 0x100fe400000108c4 */
[--C-:B------:R-:W-:Y:S01]  /*c560*/  FFMA.FTZ R172, R13, c[0x0][0x2d0], -R196.reuse ;  /* 0x0000b4000dac7a23 */ /* 0x100fe200000108c4 */
[----:B------:R-:W1:Y:S01]  /*c570*/  MUFU.EX2 R71, R71 ;  /* 0x0000004700477308 */ /* 0x000e620000000800 */
[--C-:B------:R-:W-:Y:S01]  /*c580*/  FFMA.FTZ R32, R32, c[0x0][0x2d0], -R196.reuse ;  /* 0x0000b40020207a23 */ /* 0x100fe200000108c4 */
[----:B------:R-:W-:Y:S01]  /*c590*/  UMOV UR13, UR17 ;  /* 0x00000011000d7c82 */ /* 0x000fe20008000000 */
[--C-:B------:R-:W-:Y:S02]  /*c5a0*/  FFMA.FTZ R49, R49, c[0x0][0x2d0], -R196.reuse ;  /* 0x0000b40031317a23 */ /* 0x100fe400000108c4 */
[--C-:B------:R-:W-:Y:S02]  /*c5b0*/  FFMA.FTZ R252, R252, c[0x0][0x2d0], -R196.reuse ;  /* 0x0000b400fcfc7a23 */ /* 0x100fe400000108c4 */
[--C-:B------:R-:W-:Y:S01]  /*c5c0*/  FFMA.FTZ R243, R243, c[0x0][0x2d0], -R196.reuse ;  /* 0x0000b400f3f37a23 */ /* 0x100fe200000108c4 */
[----:B--2---:R-:W-:Y:S01]  /*c5d0*/  FMNMX.FTZ R4, R4, R5, !PT ;  /* 0x0000000504047209 */ /* 0x004fe20007810000 */
[--C-:B------:R-:W-:Y:S01]  /*c5e0*/  FFMA.FTZ R209, R209, c[0x0][0x2d0], -R196.reuse ;  /* 0x0000b400d1d17a23 */ /* 0x100fe200000108c4 */
[----:B------:R-:W2:Y:S01]  /*c5f0*/  MUFU.EX2 R70, R70 ;  /* 0x0000004600467308 */ /* 0x000ea20000000800 */
[----:B------:R-:W-:Y:S01]  /*c600*/  FSEL R5, R0, RZ, P0 ;  /* 0x000000ff00057208 */ /* 0x000fe20000000000 */
[--C-:B------:R-:W-:Y:S01]  /*c610*/  FFMA.FTZ R207, R207, c[0x0][0x2d0], -R196.reuse ;  /* 0x0000b400cfcf7a23 */ /* 0x100fe200000108c4 */
[----:B------:R-:W4:Y:S01]  /*c620*/  SHFL.BFLY PT, R72, R4, 0x1, 0x1f ;  /* 0x0c201f0004487f89 */ /* 0x000f2200000e0000 */
[----:B---3--:R-:W-:Y:S01]  /*c630*/  F2FP.PACK_AB R79, R168, R97 ;  /* 0x00000061a84f723e */ /* 0x008fe200000000ff */
[----:B------:R-:W-:Y:S02]  /*c640*/  FFMA.FTZ R204, R204, c[0x0][0x2d0], -R196 ;  /* 0x0000b400cccc7a23 */ /* 0x000fe400000108c4 */
[----:B------:R-:W-:Y:S02]  /*c650*/  FADD.FTZ R5, -R5, R165 ;  /* 0x000000a505057221 */ /* 0x000fe40000010100 */
[--C-:B------:R-:W-:Y:S01]  /*c660*/  FFMA.FTZ R210, R210, c[0x0][0x2d0], -R198.reuse ;  /* 0x0000b400d2d27a23 */ /* 0x100fe200000108c6 */
[----:B------:R-:W-:Y:S01]  /*c670*/  MUFU.EX2 R174, R174 ;  /* 0x000000ae00ae7308 */ /* 0x000fe20000000800 */
[----:B------:R-:W-:Y:S02]  /*c680*/  FMUL.FTZ R5, R5, c[0x0][0x2d0] ;  /* 0x0000b40005057a20 */ /* 0x000fe40000410000 */
[--C-:B------:R-:W-:Y:S02]  /*c690*/  FFMA.FTZ R202, R202, c[0x0][0x2d0], -R198.reuse ;  /* 0x0000b400caca7a23 */ /* 0x100fe400000108c6 */
[--C-:B------:R-:W-:Y:S02]  /*c6a0*/  FFMA.FTZ R201, R201, c[0x0][0x2d0], -R198.reuse ;  /* 0x0000b400c9c97a23 */ /* 0x100fe400000108c6 */
[--C-:B------:R-:W-:Y:S02]  /*c6b0*/  FFMA.FTZ R193, R193, c[0x0][0x2d0], -R198.reuse ;  /* 0x0000b400c1c17a23 */ /* 0x100fe400000108c6 */
[--C-:B------:R-:W-:Y:S01]  /*c6c0*/  FFMA.FTZ R187, R187, c[0x0][0x2d0], -R198.reuse ;  /* 0x0000b400bbbb7a23 */ /* 0x100fe200000108c6 */
[----:B------:R3:W5:Y:S01]  /*c6d0*/  MUFU.EX2 R69, R5 ;  /* 0x0000000500457308 */ /* 0x0007620000000800 */
[----:B------:R-:W-:Y:S02]  /*c6e0*/  FFMA.FTZ R177, R177, c[0x0][0x2d0], -R198 ;  /* 0x0000b400b1b17a23 */ /* 0x000fe400000108c6 */
[----:B-1----:R-:W-:Y:S02]  /*c6f0*/  FFMA.FTZ R170, R71, R241, R170 ;  /* 0x000000f147aa7223 */ /* 0x002fe400000100aa */
[C---:B--2---:R-:W-:Y:S01]  /*c700*/  FMUL.FTZ R18, R70.reuse, R150 ;  /* 0x0000009646127220 */ /* 0x044fe20000410000 */
[----:B------:R-:W-:Y:S01]  /*c710*/  MOV R150, R94 ;  /* 0x0000005e00967202 */ /* 0x000fe20000000f00 */
[----:B------:R-:W-:Y:S01]  /*c720*/  FMUL.FTZ R19, R70, R151 ;  /* 0x0000009746137220 */ /* 0x000fe20000410000 */
[----:B----4-:R-:W-:Y:S01]  /*c730*/  FMNMX.FTZ R72, R72, R4, !PT ;  /* 0x0000000448487209 */ /* 0x010fe20007810000 */
[C---:B------:R-:W-:Y:S01]  /*c740*/  FMUL.FTZ R35, R70.reuse, R103 ;  /* 0x0000006746237220 */ /* 0x040fe20000410000 */
[----:B------:R-:W1:Y:S01]  /*c750*/  MUFU.EX2 R99, R99 ;  /* 0x0000006300637308 */ /* 0x000e620000000800 */
[----:B------:R-:W-:Y:S01]  /*c760*/  MOV R94, R90 ;  /* 0x0000005a005e7202 */ /* 0x000fe20000000f00 */
[----:B------:R-:W-:Y:S01]  /*c770*/  FMUL.FTZ R7, R70, R163 ;  /* 0x000000a346077220 */ /* 0x000fe20000410000 */
[C---:B------:R-:W-:Y:S01]  /*c780*/  FSETP.NEU.FTZ.AND P0, PT, R72.reuse, -INF , PT ;  /* 0xff8000004800780b */ /* 0x040fe20003f1d000 */
[C---:B------:R-:W-:Y:S02]  /*c790*/  FMUL.FTZ R194, R72.reuse, c[0x0][0x2d0] ;  /* 0x0000b40048c27a20 */ /* 0x040fe40000410000 */
[----:B------:R-:W-:Y:S01]  /*c7a0*/  IMAD.MOV.U32 R163, RZ, RZ, R185 ;  /* 0x000000ffffa37224 */ /* 0x000fe200078e00b9 */
[----:B------:R-:W-:Y:S01]  /*c7b0*/  FSEL R4, R72, RZ, P0 ;  /* 0x000000ff48047208 */ /* 0x000fe20000000000 */
[----:B------:R-:W-:Y:S01]  /*c7c0*/  FFMA.FTZ R185, R17, c[0x0][0x2d0], -R199 ;  /* 0x0000b40011b97a23 */ /* 0x000fe200000108c7 */
[----:B------:R-:W-:Y:S01]  /*c7d0*/  FSEL R194, R194, RZ, P0 ;  /* 0x000000ffc2c27208 */ /* 0x000fe20000000000 */
[----:B------:R-:W-:Y:S01]  /*c7e0*/  MUFU.EX2 R98, R98 ;  /* 0x0000006200627308 */ /* 0x000fe20000000800 */
[----:B------:R-:W-:Y:S01]  /*c7f0*/  IMAD.MOV.U32 R151, RZ, RZ, R163 ;  /* 0x000000ffff977224 */ /* 0x000fe200078e00a3 */
[----:B------:R-:W-:Y:S01]  /*c800*/  PLOP3.LUT P0, PT, PT, PT, UP0, 0x80, 0x0 ;  /* 0x000000000000781c */ /* 0x000fe20003f0f008 */
[----:B------:R-:W-:Y:S02]  /*c810*/  FADD.FTZ R4, -R4, R164 ;  /* 0x000000a404047221 */ /* 0x000fe40000010100 */
[--C-:B------:R-:W-:Y:S02]  /*c820*/  FFMA.FTZ R175, R10, c[0x0][0x2d0], -R194.reuse ;  /* 0x0000b4000aaf7a23 */ /* 0x100fe400000108c2 */
[----:B------:R-:W-:Y:S02]  /*c830*/  FMUL.FTZ R4, R4, c[0x0][0x2d0] ;  /* 0x0000b40004047a20 */ /* 0x000fe40000410000 */
[----:B---3--:R-:W-:Y:S01]  /*c840*/  FMUL.FTZ R5, R71, R161 ;  /* 0x000000a147057220 */ /* 0x008fe20000410000 */
[----:B------:R-:W2:Y:S01]  /*c850*/  MUFU.EX2 R172, R172 ;  /* 0x000000ac00ac7308 */ /* 0x000ea20000000800 */
[----:B------:R-:W-:Y:S02]  /*c860*/  IMAD.MOV.U32 R161, RZ, RZ, R53 ;  /* 0x000000ffffa17224 */ /* 0x000fe400078e0035 */
[----:B------:R-:W3:Y:S01]  /*c870*/  LDSM.16.MT88.4 R52, [R219+0x100] ;  /* 0x00010000db34783b */ /* 0x000ee20000004200 */
[----:B-----5:R-:W-:Y:S01]  /*c880*/  FMUL.FTZ R12, R69, R152 ;  /* 0x00000098450c7220 */ /* 0x020fe20000410000 */
[----:B-1----:R-:W-:Y:S01]  /*c890*/  F2FP.PACK_AB R64, R99, R174 ;  /* 0x000000ae6340723e */ /* 0x002fe200000000ff */
[----:B------:R-:W-:Y:S02]  /*c8a0*/  IMAD.MOV.U32 R152, RZ, RZ, R91 ;  /* 0x000000ffff987224 */ /* 0x000fe400078e005b */
[----:B------:R-:W-:Y:S02]  /*c8b0*/  IMAD.MOV.U32 R163, RZ, RZ, R63 ;  /* 0x000000ffffa37224 */ /* 0x000fe400078e003f */
[----:B------:R1:W4:Y:S01]  /*c8c0*/  MUFU.EX2 R68, R4 ;  /* 0x0000000400447308 */ /* 0x0003220000000800 */
[--C-:B------:R-:W-:Y:S02]  /*c8d0*/  FFMA.FTZ R167, R11, c[0x0][0x2d0], -R194.reuse ;  /* 0x0000b4000ba77a23 */ /* 0x100fe400000108c2 */
[--C-:B------:R-:W-:Y:S02]  /*c8e0*/  FFMA.FTZ R166, R14, c[0x0][0x2d0], -R194.reuse ;  /* 0x0000b4000ea67a23 */ /* 0x100fe400000108c2 */
[----:B------:R-:W-:Y:S02]  /*c8f0*/  FFMA.FTZ R165, R15, c[0x0][0x2d0], -R194 ;  /* 0x0000b4000fa57a23 */ /* 0x000fe400000108c2 */
[C---:B------:R-:W-:Y:S01]  /*c900*/  FMUL.FTZ R8, R69.reuse, R156 ;  /* 0x0000009c45087220 */ /* 0x040fe20000410000 */
[----:B------:R-:W-:Y:S01]  /*c910*/  MOV R156, R180 ;  /* 0x000000b4009c7202 */ /* 0x000fe20000000f00 */
[C---:B------:R-:W-:Y:S01]  /*c920*/  FMUL.FTZ R9, R69.reuse, R157 ;  /* 0x0000009d45097220 */ /* 0x040fe20000410000 */
[----:B------:R-:W-:Y:S01]  /*c930*/  MUFU.EX2 R175, R175 ;  /* 0x000000af00af7308 */ /* 0x000fe20000000800 */
[----:B------:R-:W-:Y:S02]  /*c940*/  IMAD.MOV.U32 R157, RZ, RZ, R95 ;  /* 0x000000ffff9d7224 */ /* 0x000fe400078e005f */
[----:B------:R-:W-:Y:S01]  /*c950*/  IMAD.MOV.U32 R95, RZ, RZ, R62 ;  /* 0x000000ffff5f7224 */ /* 0x000fe200078e003e */
[----:B--2---:R-:W-:Y:S01]  /*c960*/  F2FP.PACK_AB R66, R172, R98 ;  /* 0x00000062ac42723e */ /* 0x004fe200000000ff */
[----:B------:R-:W-:Y:S02]  /*c970*/  FMUL.FTZ R13, R69, R153 ;  /* 0x00000099450d7220 */ /* 0x000fe40000410000 */
[----:B------:R-:W-:Y:S02]  /*c980*/  IMAD.MOV.U32 R153, RZ, RZ, R161 ;  /* 0x000000ffff997224 */ /* 0x000fe400078e00a1 */
[----:B------:R-:W-:Y:S01]  /*c990*/  IMAD.MOV.U32 R161, RZ, RZ, R87 ;  /* 0x000000ffffa17224 */ /* 0x000fe200078e0057 */
[----:B------:R-:W2:Y:S01]  /*c9a0*/  MUFU.EX2 R167, R167 ;  /* 0x000000a700a77308 */ /* 0x000ea20000000800 */
[----:B------:R-:W-:Y:S02]  /*c9b0*/  FFMA.FTZ R164, R6, c[0x0][0x2d0], -R198 ;  /* 0x0000b40006a47a23 */ /* 0x000fe400000108c6 */
[----:B------:R-:W-:Y:S01]  /*c9c0*/  FMUL.FTZ R6, R70, R162 ;  /* 0x000000a246067220 */ /* 0x000fe20000410000 */
[----:B------:R-:W-:Y:S01]  /*c9d0*/  MOV R162, R189 ;  /* 0x000000bd00a27202 */ /* 0x000fe20000000f00 */
[C---:B-1----:R-:W-:Y:S01]  /*c9e0*/  FMUL.FTZ R4, R71.reuse, R160 ;  /* 0x000000a047047220 */ /* 0x042fe20000410000 */
[----:B------:R-:W-:Y:S01]  /*c9f0*/  MOV R160, R192 ;  /* 0x000000c000a07202 */ /* 0x000fe20000000f00 */
[C---:B----4-:R-:W-:Y:S02]  /*ca00*/  FMUL.FTZ R10, R68.reuse, R158 ;  /* 0x0000009e440a7220 */ /* 0x050fe40000410000 */
[----:B------:R-:W-:Y:S01]  /*ca10*/  IMAD.MOV.U32 R158, RZ, RZ, R84 ;  /* 0x000000ffff9e7224 */ /* 0x000fe200078e0054 */
[----:B------:R-:W-:Y:S01]  /*ca20*/  MUFU.EX2 R166, R166 ;  /* 0x000000a600a67308 */ /* 0x000fe20000000800 */
[C---:B------:R-:W-:Y:S01]  /*ca30*/  FMUL.FTZ R11, R68.reuse, R159 ;  /* 0x0000009f440b7220 */ /* 0x040fe20000410000 */
[-C--:B------:R-:W-:Y:S01]  /*ca40*/  HMMA.16816.F32 R4, R76, R20.reuse, R4 ;  /* 0x000000144c04723c */ /* 0x080fe20000001804 */
[C---:B------:R-:W-:Y:S01]  /*ca50*/  FMUL.FTZ R15, R68.reuse, R155 ;  /* 0x0000009b440f7220 */ /* 0x040fe20000410000 */
[----:B------:R-:W-:Y:S01]  /*ca60*/  MOV R159, R85 ;  /* 0x00000055009f7202 */ /* 0x000fe20000000f00 */
[----:B------:R-:W-:Y:S01]  /*ca70*/  FMUL.FTZ R14, R68, R154 ;  /* 0x0000009a440e7220 */ /* 0x000fe20000410000 */
[----:B------:R-:W-:Y:S01]  /*ca80*/  MOV R155, R86 ;  /* 0x00000056009b7202 */ /* 0x000fe20000000f00 */
[C---:B------:R-:W-:Y:S01]  /*ca90*/  FMUL.FTZ R17, R71.reuse, R149 ;  /* 0x0000009547117220 */ /* 0x040fe20000410000 */
[----:B------:R-:W-:Y:S01]  /*caa0*/  MOV R149, R51 ;  /* 0x0000003300957202 */ /* 0x000fe20000000f00 */
[----:B------:R-:W-:Y:S01]  /*cab0*/  FFMA.FTZ R180, R16, c[0x0][0x2d0], -R198 ;  /* 0x0000b40010b47a23 */ /* 0x000fe200000108c6 */
[----:B------:R-:W1:Y:S01]  /*cac0*/  MUFU.EX2 R165, R165 ;  /* 0x000000a500a57308 */ /* 0x000e620000000800 */
[----:B------:R-:W-:Y:S01]  /*cad0*/  FMUL.FTZ R16, R71, R148 ;  /* 0x0000009447107220 */ /* 0x000fe20000410000 */
[----:B------:R-:W4:Y:S02]  /*cae0*/  LDSM.16.MT88.4 R84, [R225+0x900] ;  /* 0x00090000e154783b */ /* 0x000f240000004200 */
[----:B--2---:R-:W-:Y:S01]  /*caf0*/  F2FP.PACK_AB R65, R167, R175 ;  /* 0x000000afa741723e */ /* 0x004fe200000000ff */
[C---:B------:R-:W-:Y:S02]  /*cb00*/  FMUL.FTZ R28, R69.reuse, R136 ;  /* 0x00000088451c7220 */ /* 0x040fe40000410000 */
[C---:B------:R-:W-:Y:S02]  /*cb10*/  FMUL.FTZ R24, R69.reuse, R140 ;  /* 0x0000008c45187220 */ /* 0x040fe40000410000 */
[C---:B------:R-:W-:Y:S01]  /*cb20*/  FMUL.FTZ R25, R69.reuse, R141 ;  /* 0x0000008d45197220 */ /* 0x040fe20000410000 */
[----:B------:R2:W-:Y:S01]  /*cb30*/  MUFU.EX2 R136, R32 ;  /* 0x0000002000887308 */ /* 0x0005e20000000800 */
[C---:B------:R-:W-:Y:S02]  /*cb40*/  FMUL.FTZ R26, R68.reuse, R142 ;  /* 0x0000008e441a7220 */ /* 0x040fe40000410000 */
[C---:B------:R-:W-:Y:S02]  /*cb50*/  FMUL.FTZ R27, R68.reuse, R143 ;  /* 0x0000008f441b7220 */ /* 0x040fe40000410000 */
[----:B------:R-:W-:Y:S02]  /*cb60*/  FMUL.FTZ R29, R69, R137 ;  /* 0x00000089451d7220 */ /* 0x000fe40000410000 */
[C---:B------:R-:W-:Y:S02]  /*cb70*/  FMUL.FTZ R30, R68.reuse, R138 ;  /* 0x0000008a441e7220 */ /* 0x040fe40000410000 */
[C---:B------:R-:W-:Y:S01]  /*cb80*/  FMUL.FTZ R31, R68.reuse, R139 ;  /* 0x0000008b441f7220 */ /* 0x040fe20000410000 */
[----:B------:R-:W-:Y:S01]  /*cb90*/  MUFU.EX2 R178, R178 ;  /* 0x000000b200b27308 */ /* 0x000fe20000000800 */
[--C-:B------:R-:W-:Y:S02]  /*cba0*/  FFMA.FTZ R189, R33, c[0x0][0x2d0], -R199.reuse ;  /* 0x0000b40021bd7a23 */ /* 0x100fe400000108c7 */
[----:B------:R-:W-:Y:S01]  /*cbb0*/  FMUL.FTZ R33, R71, R101 ;  /* 0x0000006547217220 */ /* 0x000fe20000410000 */
[----:B-1----:R-:W-:Y:S01]  /*cbc0*/  F2FP.PACK_AB R67, R165, R166 ;  /* 0x000000a6a543723e */ /* 0x002fe200000000ff */
[----:B------:R-:W-:Y:S02]  /*cbd0*/  FMUL.FTZ R42, R68, R110 ;  /* 0x0000006e442a7220 */ /* 0x000fe40000410000 */
[----:B------:R-:W-:Y:S02]  /*cbe0*/  FFMA.FTZ R110, R88, c[0x0][0x2d0], -R194 ;  /* 0x0000b400586e7a23 */ /* 0x000fe400000108c2 */
[----:B------:R-:W-:Y:S01]  /*cbf0*/  FMUL.FTZ R43, R68, R111 ;  /* 0x0000006f442b7220 */ /* 0x000fe20000410000 */
[----:B------:R-:W-:Y:S01]  /*cc00*/  MUFU.EX2 R164, R164 ;  /* 0x000000a400a47308 */ /* 0x000fe20000000800 */
[C---:B------:R-:W-:Y:S01]  /*cc10*/  HMMA.16816.F32 R8, R64.reuse, R20, R8 ;  /* 0x000000144008723c */ /* 0x040fe20000001808 */
[----:B------:R-:W-:Y:S02]  /*cc20*/  FFMA.FTZ R111, R89, c[0x0][0x2d0], -R199 ;  /* 0x0000b400596f7a23 */ /* 0x000fe400000108c7 */
[----:B------:R-:W1:Y:S01]  /*cc30*/  LDSM.16.MT88.4 R88, [R220+0x900] ;  /* 0x00090000dc58783b */ /* 0x000e620000004200 */
[----:B--2---:R-:W-:Y:S02]  /*cc40*/  FMUL.FTZ R32, R71, R100 ;  /* 0x0000006447207220 */ /* 0x004fe40000410000 */
[----:B------:R-:W-:Y:S02]  /*cc50*/  IMAD.MOV.U32 R154, RZ, RZ, R46 ;  /* 0x000000ffff9a7224 */ /* 0x000fe400078e002e */
[-C--:B------:R-:W-:Y:S01]  /*cc60*/  HMMA.16816.F32 R12, R64, R22.reuse, R12 ;  /* 0x00000016400c723c */ /* 0x080fe2000000180c */
[----:B------:R-:W-:Y:S01]  /*cc70*/  FMUL.FTZ R51, R70, R115 ;  /* 0x0000007346337220 */ /* 0x000fe20000410000 */
[----:B------:R-:W-:Y:S02]  /*cc80*/  MUFU.EX2 R180, R180 ;  /* 0x000000b400b47308 */ /* 0x000fe40000000800 */
[----:B------:R-:W-:Y:S02]  /*cc90*/  IMAD.MOV.U32 R148, RZ, RZ, R61 ;  /* 0x000000ffff947224 */ /* 0x000fe400078e003d */
[----:B------:R-:W-:Y:S02]  /*cca0*/  FMUL.FTZ R61, R69, R125 ;  /* 0x0000007d453d7220 */ /* 0x000fe40000410000 */
[C---:B------:R-:W-:Y:S01]  /*ccb0*/  HMMA.16816.F32 R16, R76.reuse, R22, R16 ;  /* 0x000000164c10723c */ /* 0x040fe20000001810 */
[C---:B------:R-:W-:Y:S03]  /*ccc0*/  FMUL.FTZ R20, R71.reuse, R144 ;  /* 0x0000009047147220 */ /* 0x040fe60000410000 */
[----:B------:R-:W-:Y:S01]  /*ccd0*/  FMUL.FTZ R21, R71, R145 ;  /* 0x0000009147157220 */ /* 0x000fe20000410000 */
[----:B------:R-:W-:Y:S01]  /*cce0*/  MOV R145, R162 ;  /* 0x000000a200917202 */ /* 0x000fe20000000f00 */
[----:B------:R-:W-:Y:S01]  /*ccf0*/  FFMA.FTZ R192, R34, c[0x0][0x2d0], -R198 ;  /* 0x0000b40022c07a23 */ /* 0x000fe200000108c6 */
[----:B------:R-:W-:Y:S01]  /*cd00*/  MOV R162, R58 ;  /* 0x0000003a00a27202 */ /* 0x000fe20000000f00 */
[C---:B------:R-:W-:Y:S01]  /*cd10*/  FMUL.FTZ R22, R70.reuse, R146 ;  /* 0x0000009246167220 */ /* 0x040fe20000410000 */
[----:B------:R-:W-:Y:S01]  /*cd20*/  MOV R146, R47 ;  /* 0x0000002f00927202 */ /* 0x000fe20000000f00 */
[----:B------:R-:W-:Y:S02]  /*cd30*/  MUFU.EX2 R185, R185 ;  /* 0x000000b900b97308 */ /* 0x000fe40000000800 */
[C---:B------:R-:W-:Y:S01]  /*cd40*/  FMUL.FTZ R23, R70.reuse, R147 ;  /* 0x0000009346177220 */ /* 0x040fe20000410000 */
[----:B------:R-:W-:Y:S01]  /*cd50*/  MOV R147, R44 ;  /* 0x0000002c00937202 */ /* 0x000fe20000000f00 */
[----:B------:R-:W-:Y:S01]  /*cd60*/  FMUL.FTZ R34, R70, R102 ;  /* 0x0000006646227220 */ /* 0x000fe20000410000 */
[----:B------:R-:W-:Y:S01]  /*cd70*/  MOV R140, R145 ;  /* 0x00000091008c7202 */ /* 0x000fe20000000f00 */
[----:B------:R-:W-:Y:S02]  /*cd80*/  IMAD.MOV.U32 R144, RZ, RZ, R45 ;  /* 0x000000ffff907224 */ /* 0x000fe400078e002d */
[----:B------:R-:W-:Y:S01]  /*cd90*/  FMUL.FTZ R44, R69, R132 ;  /* 0x00000084452c7220 */ /* 0x000fe20000410000 */
[-C--:B------:R-:W-:Y:S01]  /*cda0*/  HMMA.16816.F32 R20, R76, R36.reuse, R20 ;  /* 0x000000244c14723c */ /* 0x080fe20000001814 */
[--C-:B------:R-:W-:Y:S01]  /*cdb0*/  FFMA.FTZ R132, R151, c[0x0][0x2d0], -R196.reuse ;  /* 0x0000b40097847a23 */ /* 0x100fe200000108c4 */
[----:B------:R-:W-:Y:S01]  /*cdc0*/  MUFU.EX2 R189, R189 ;  /* 0x000000bd00bd7308 */ /* 0x000fe20000000800 */
[C---:B------:R-:W-:Y:S02]  /*cdd0*/  FMUL.FTZ R45, R69.reuse, R133 ;  /* 0x00000085452d7220 */ /* 0x040fe40000410000 */
[--C-:B------:R-:W-:Y:S02]  /*cde0*/  FFMA.FTZ R133, R150, c[0x0][0x2d0], -R196.reuse ;  /* 0x0000b40096857a23 */ /* 0x100fe400000108c4 */
[C---:B------:R-:W-:Y:S01]  /*cdf0*/  FMUL.FTZ R47, R68.reuse, R135 ;  /* 0x00000087442f7220 */ /* 0x040fe20000410000 */
[C---:B------:R-:W-:Y:S01]  /*ce00*/  HMMA.16816.F32 R24, R64.reuse, R36, R24 ;  /* 0x000000244018723c */ /* 0x040fe20000001818 */
[C---:B------:R-:W-:Y:S03]  /*ce10*/  FMUL.FTZ R63, R68.reuse, R127 ;  /* 0x0000007f443f7220 */ /* 0x040fe60000410000 */
[C---:B------:R-:W-:Y:S01]  /*ce20*/  FMUL.FTZ R40, R69.reuse, R108 ;  /* 0x0000006c45287220 */ /* 0x040fe20000410000 */
[----:B------:R-:W-:Y:S01]  /*ce30*/  MUFU.EX2 R192, R192 ;  /* 0x000000c000c07308 */ /* 0x000fe20000000800 */
[----:B------:R-:W-:Y:S02]  /*ce40*/  FMUL.FTZ R41, R69, R109 ;  /* 0x0000006d45297220 */ /* 0x000fe40000410000 */
[-C--:B------:R-:W-:Y:S01]  /*ce50*/  HMMA.16816.F32 R28, R64, R38.reuse, R28 ;  /* 0x00000026401c723c */ /* 0x080fe2000000181c */
[C---:B------:R-:W-:Y:S03]  /*ce60*/  FMUL.FTZ R36, R71.reuse, R104 ;  /* 0x0000006847247220 */ /* 0x040fe60000410000 */
[C---:B------:R-:W-:Y:S02]  /*ce70*/  FMUL.FTZ R37, R71.reuse, R105 ;  /* 0x0000006947257220 */ /* 0x040fe40000410000 */
[----:B------:R-:W-:Y:S01]  /*ce80*/  FMUL.FTZ R46, R68, R134 ;  /* 0x00000086442e7220 */ /* 0x000fe20000410000 */
[----:B------:R2:W-:Y:S01]  /*ce90*/  MUFU.EX2 R104, R49 ;  /* 0x0000003100687308 */ /* 0x0005e20000000800 */
[C---:B------:R-:W-:Y:S01]  /*cea0*/  HMMA.16816.F32 R32, R76.reuse, R38, R32 ;  /* 0x000000264c20723c */ /* 0x040fe20000001820 */
[--C-:B------:R-:W-:Y:S03]  /*ceb0*/  FFMA.FTZ R137, R50, c[0x0][0x2d0], -R196.reuse ;  /* 0x0000b40032897a23 */ /* 0x100fe600000108c4 */
[----:B------:R-:W-:Y:S02]  /*cec0*/  FMUL.FTZ R50, R70, R114 ;  /* 0x0000007246327220 */ /* 0x000fe40000410000 */
[----:B------:R-:W-:Y:S02]  /*ced0*/  FFMA.FTZ R105, R48, c[0x0][0x2d0], -R196 ;  /* 0x0000b40030697a23 */ /* 0x000fe400000108c4 */
[C---:B------:R-:W-:Y:S01]  /*cee0*/  FMUL.FTZ R38, R70.reuse, R106 ;  /* 0x0000006a46267220 */ /* 0x040fe20000410000 */
[----:B------:R-:W-:Y:S03]  /*cef0*/  MUFU.EX2 R195, R195 ;  /* 0x000000c300c37308 */ /* 0x000fe60000000800 */
[----:B------:R-:W-:Y:S02]  /*cf00*/  FMUL.FTZ R39, R70, R107 ;  /* 0x0000006b46277220 */ /* 0x000fe40000410000 */
[----:B------:R-:W-:Y:S02]  /*cf10*/  FMUL.FTZ R48, R71, R112 ;  /* 0x0000007047307220 */ /* 0x000fe40000410000 */
[--C-:B------:R-:W-:Y:S02]  /*cf20*/  FFMA.FTZ R134, R250, c[0x0][0x2d0], -R199.reuse ;  /* 0x0000b400fa867a23 */ /* 0x100fe400000108c7 */
[--C-:B------:R-:W-:Y:S01]  /*cf30*/  FFMA.FTZ R107, R57, c[0x0][0x2d0], -R194.reuse ;  /* 0x0000b400396b7a23 */ /* 0x100fe200000108c2 */
[-C--:B---3--:R-:W-:Y:S01]  /*cf40*/  HMMA.16816.F32 R36, R76, R52.reuse, R36 ;  /* 0x000000344c24723c */ /* 0x088fe20000001824 */
[--C-:B------:R-:W-:Y:S01]  /*cf50*/  FFMA.FTZ R108, R56, c[0x0][0x2d0], -R194.reuse ;  /* 0x0000b400386c7a23 */ /* 0x100fe200000108c2 */
[----:B------:R-:W3:Y:S01]  /*cf60*/  MUFU.EX2 R137, R137 ;  /* 0x0000008900897308 */ /* 0x000ee20000000800 */
[----:B------:R-:W-:Y:S02]  /*cf70*/  FMUL.FTZ R56, R69, R120 ;  /* 0x0000007845387220 */ /* 0x000fe40000410000 */
[----:B--2---:R-:W-:Y:S02]  /*cf80*/  FMUL.FTZ R49, R71, R113 ;  /* 0x0000007147317220 */ /* 0x004fe40000410000 */
[----:B------:R-:W-:Y:S01]  /*cf90*/  FMUL.FTZ R57, R69, R121 ;  /* 0x0000007945397220 */ /* 0x000fe20000410000 */
[C---:B------:R-:W-:Y:S01]  /*cfa0*/  HMMA.16816.F32 R40, R64.reuse, R52, R40 ;  /* 0x000000344028723c */ /* 0x040fe20000001828 */
[----:B------:R-:W-:Y:S03]  /*cfb0*/  FMUL.FTZ R58, R68, R122 ;  /* 0x0000007a443a7220 */ /* 0x000fe60000410000 */
[----:B------:R-:W-:Y:S01]  /*cfc0*/  MUFU.EX2 R134, R134 ;  /* 0x0000008600867308 */ /* 0x000fe20000000800 */
[----:B------:R-:W-:Y:S02]  /*cfd0*/  FFMA.FTZ R109, R60, c[0x0][0x2d0], -R194 ;  /* 0x0000b4003c6d7a23 */ /* 0x000fe400000108c2 */
[C---:B------:R-:W-:Y:S01]  /*cfe0*/  FMUL.FTZ R52, R71.reuse, R116 ;  /* 0x0000007447347220 */ /* 0x040fe20000410000 */
[-C--:B------:R-:W-:Y:S01]  /*cff0*/  HMMA.16816.F32 R44, R64, R54.reuse, R44 ;  /* 0x00000036402c723c */ /* 0x080fe2000000182c */
[----:B------:R-:W-:Y:S03]  /*d000*/  FFMA.FTZ R116, R144, c[0x0][0x2d0], -R198 ;  /* 0x0000b40090747a23 */ /* 0x000fe600000108c6 */
[----:B------:R-:W-:Y:S02]  /*d010*/  IMAD.MOV.U32 R144, RZ, RZ, R92 ;  /* 0x000000ffff907224 */ /* 0x000fe400078e005c */
[----:B------:R-:W-:Y:S01]  /*d020*/  FMUL.FTZ R53, R71, R117 ;  /* 0x0000007547357220 */ /* 0x000fe20000410000 */
[----:B------:R-:W-:Y:S01]  /*d030*/  MUFU.EX2 R105, R105 ;  /* 0x0000006900697308 */ /* 0x000fe20000000800 */
[C---:B------:R-:W-:Y:S01]  /*d040*/  HMMA.16816.F32 R48, R76.reuse, R54, R48 ;  /* 0x000000364c30723c */ /* 0x040fe20000001830 */
[--C-:B------:R-:W-:Y:S03]  /*d050*/  FFMA.FTZ R106, R156, c[0x0][0x2d0], -R199.reuse ;  /* 0x0000b4009c6a7a23 */ /* 0x100fe600000108c7 */
[----:B------:R-:W-:Y:S01]  /*d060*/  MOV R156, R160 ;  /* 0x000000a0009c7202 */ /* 0x000fe20000000f00 */
[----:B------:R-:W-:Y:S01]  /*d070*/  FMUL.FTZ R60, R69, R124 ;  /* 0x0000007c453c7220 */ /* 0x000fe20000410000 */
[----:B------:R-:W-:Y:S01]  /*d080*/  MOV R160, R59 ;  /* 0x0000003b00a07202 */ /* 0x000fe20000000f00 */
[C---:B------:R-:W-:Y:S02]  /*d090*/  FMUL.FTZ R55, R70.reuse, R119 ;  /* 0x0000007746377220 */ /* 0x040fe40000410000 */
[----:B------:R-:W-:Y:S01]  /*d0a0*/  FMUL.FTZ R54, R70, R118 ;  /* 0x0000007646367220 */ /* 0x000fe20000410000 */
[----:B------:R-:W-:Y:S02]  /*d0b0*/  MUFU.EX2 R107, R107 ;  /* 0x0000006b006b7308 */ /* 0x000fe40000000800 */
[----:B------:R-:W-:Y:S02]  /*d0c0*/  FFMA.FTZ R119, R94, c[0x0][0x2d0], -R199 ;  /* 0x0000b4005e777a23 */ /* 0x000fe400000108c7 */
[C---:B------:R-:W-:Y:S02]  /*d0d0*/  FMUL.FTZ R59, R68.reuse, R123 ;  /* 0x0000007b443b7220 */ /* 0x040fe40000410000 */
[-C--:B------:R-:W-:Y:S01]  /*d0e0*/  HMMA.16816.F32 R52, R76, R80.reuse, R52 ;  /* 0x000000504c34723c */ /* 0x080fe20000001834 */
[----:B------:R-:W-:Y:S02]  /*d0f0*/  FMUL.FTZ R62, R68, R126 ;  /* 0x0000007e443e7220 */ /* 0x000fe40000410000 */
[----:B------:R-:W-:Y:S01]  /*d100*/  IMAD.MOV.U32 R145, RZ, RZ, R155 ;  /* 0x000000ffff917224 */ /* 0x000fe200078e009b */
[----:B------:R-:W-:Y:S01]  /*d110*/  MOV R155, R154 ;  /* 0x0000009a009b7202 */ /* 0x000fe20000000f00 */
[----:B------:R-:W2:Y:S01]  /*d120*/  MUFU.EX2 R108, R108 ;  /* 0x0000006c006c7308 */ /* 0x000ea20000000800 */
[----:B------:R-:W-:Y:S01]  /*d130*/  MOV R154, R93 ;  /* 0x0000005d009a7202 */ /* 0x000fe20000000f00 */
[--C-:B------:R-:W-:Y:S01]  /*d140*/  FFMA.FTZ R122, R145, c[0x0][0x2d0], -R196.reuse ;  /* 0x0000b400917a7a23 */ /* 0x100fe200000108c4 */
[C---:B------:R-:W-:Y:S01]  /*d150*/  HMMA.16816.F32 R56, R64.reuse, R80, R56 ;  /* 0x000000504038723c */ /* 0x040fe20000001838 */
[----:B------:R-:W-:Y:S03]  /*d160*/  FFMA.FTZ R123, R144, c[0x0][0x2d0], -R196 ;  /* 0x0000b400907b7a23 */ /* 0x000fe600000108c4 */
[--C-:B------:R-:W-:Y:S02]  /*d170*/  FFMA.FTZ R251, R251, c[0x0][0x2d0], -R194.reuse ;  /* 0x0000b400fbfb7a23 */ /* 0x100fe400000108c2 */
[----:B------:R-:W-:Y:S01]  /*d180*/  FFMA.FTZ R242, R242, c[0x0][0x2d0], -R194 ;  /* 0x0000b400f2f27a23 */ /* 0x000fe200000108c2 */
[----:B---3--:R-:W-:Y:S01]  /*d190*/  F2FP.PACK_AB R80, R137, R136 ;  /* 0x000000888950723e */ /* 0x008fe200000000ff */
[-C--:B------:R-:W-:Y:S01]  /*d1a0*/  HMMA.16816.F32 R60, R64, R82.reuse, R60 ;  /* 0x00000052403c723c */ /* 0x080fe2000000183c */
[----:B------:R-:W-:Y:S03]  /*d1b0*/  MUFU.EX2 R109, R109 ;  /* 0x0000006d006d7308 */ /* 0x000fe60000000800 */
[----:B------:R-:W-:Y:S02]  /*d1c0*/  FFMA.FTZ R117, R147, c[0x0][0x2d0], -R198 ;  /* 0x0000b40093757a23 */ /* 0x000fe400000108c6 */
[----:B------:R-:W-:Y:S02]  /*d1d0*/  IMAD.MOV.U32 R147, RZ, RZ, R146 ;  /* 0x000000ffff937224 */ /* 0x000fe400078e0092 */
[C---:B------:R-:W-:Y:S03]  /*d1e0*/  FMUL.FTZ R64, R71.reuse, R128 ;  /* 0x0000008047407220 */ /* 0x040fe60000410000 */
[----:B------:R-:W3:Y:S01]  /*d1f0*/  MUFU.EX2 R110, R110 ;  /* 0x0000006e006e7308 */ /* 0x000ee20000000800 */
[----:B------:R-:W-:Y:S01]  /*d200*/  FMUL.FTZ R65, R71, R129 ;  /* 0x0000008147417220 */ /* 0x000fe20000410000 */
[----:B--2---:R-:W-:Y:S01]  /*d210*/  F2FP.PACK_AB R81, R108, R107 ;  /* 0x0000006b6c51723e */ /* 0x004fe200000000ff */
[C---:B------:R-:W-:Y:S02]  /*d220*/  FMUL.FTZ R66, R70.reuse, R130 ;  /* 0x0000008246427220 */ /* 0x040fe40000410000 */
[----:B------:R-:W-:Y:S02]  /*d230*/  FMUL.FTZ R67, R70, R131 ;  /* 0x0000008346437220 */ /* 0x000fe40000410000 */
[----:B------:R-:W-:Y:S01]  /*d240*/  IMAD.MOV.U32 R146, RZ, RZ, R149 ;  /* 0x000000ffff927224 */ /* 0x000fe200078e0095 */
[----:B------:R-:W-:Y:S01]  /*d250*/  MOV R149, R148 ;  /* 0x0000009400957202 */ /* 0x000fe20000000f00 */
[----:B------:R-:W-:Y:S01]  /*d260*/  IMAD.MOV.U32 R148, RZ, RZ, R159 ;  /* 0x000000ffff947224 */ /* 0x000fe200078e009f */
[----:B------:R-:W-:Y:S01]  /*d270*/  MOV R159, R161 ;  /* 0x000000a1009f7202 */ /* 0x000fe20000000f00 */
[----:B------:R-:W-:Y:S01]  /*d280*/  IMAD.MOV.U32 R161, RZ, RZ, R160 ;  /* 0x000000ffffa17224 */ /* 0x000fe200078e00a0 */
[----:B------:R-:W-:Y:S01]  /*d290*/  HMMA.16816.F32 R64, R76, R82, R64 ;  /* 0x000000524c40723c */ /* 0x000fe20000001840 */
[----:B------:R-:W-:Y:S01]  /*d2a0*/  MOV R160, R95 ;  /* 0x0000005f00a07202 */ /* 0x000fe20000000f00 */
[--C-:B------:R-:W-:Y:S01]  /*d2b0*/  FFMA.FTZ R135, R149, c[0x0][0x2d0], -R194.reuse ;  /* 0x0000b40095877a23 */ /* 0x100fe200000108c2 */
[----:B------:R-:W2:Y:S01]  /*d2c0*/  LDSM.16.MT88.4 R92, [R219+0x900] ;  /* 0x00090000db5c783b */ /* 0x000ea20000004200 */
[--C-:B------:R-:W-:Y:S01]  /*d2d0*/  FFMA.FTZ R250, R148, c[0x0][0x2d0], -R194.reuse ;  /* 0x0000b40094fa7a23 */ /* 0x100fe200000108c2 */
[----:B------:R-:W-:Y:S01]  /*d2e0*/  MUFU.EX2 R106, R106 ;  /* 0x0000006a006a7308 */ /* 0x000fe20000000800 */
[--C-:B------:R-:W-:Y:S01]  /*d2f0*/  FFMA.FTZ R208, R208, c[0x0][0x2d0], -R194.reuse ;  /* 0x0000b400d0d07a23 */ /* 0x100fe200000108c2 */
[----:B------:R-:W-:Y:S01]  /*d300*/  F2FP.PACK_AB R76, R178, R173 ;  /* 0x000000adb24c723e */ /* 0x000fe200000000ff */
[--C-:B------:R-:W-:Y:S01]  /*d310*/  FFMA.FTZ R206, R206, c[0x0][0x2d0], -R194.reuse ;  /* 0x0000b400cece7a23 */ /* 0x100fe200000108c2 */
[----:B------:R-:W-:Y:S02]  /*d320*/  F2FP.PACK_AB R77, R180, R164 ;  /* 0x000000a4b44d723e */ /* 0x000fe400000000ff */
[----:B------:R-:W-:Y:S01]  /*d330*/  LDSM.16.MT88.4 R148, [R225+0x2900] ;  /* 0x00290000e194783b */ /* 0x000fe20000004200 */
[----:B------:R-:W-:Y:S01]  /*d340*/  F2FP.PACK_AB R78, R189, R185 ;  /* 0x000000b9bd4e723e */ /* 0x000fe200000000ff */
[----:B------:R-:W-:Y:S01]  /*d350*/  FFMA.FTZ R203, R203, c[0x0][0x2d0], -R194 ;  /* 0x0000b400cbcb7a23 */ /* 0x000fe200000108c2 */
[----:B------:R-:W-:Y:S01]  /*d360*/  F2FP.PACK_AB R79, R195, R192 ;  /* 0x000000c0c34f723e */ /* 0x000fe200000000ff */
[----:B------:R-:W-:Y:S01]  /*d370*/  MUFU.EX2 R111, R111 ;  /* 0x0000006f006f7308 */ /* 0x000fe20000000800 */
[----:B------:R-:W-:Y:S01]  /*d380*/  F2FP.PACK_AB R82, R105, R104 ;  /* 0x000000686952723e */ /* 0x000fe200000000ff */
[----:B------:R-:W-:Y:S01]  /*d390*/  FFMA.FTZ R118, R140, c[0x0][0x2d0], -R199 ;  /* 0x0000b4008c767a23 */ /* 0x000fe200000108c7 */
[----:B---3--:R-:W-:Y:S01]  /*d3a0*/  F2FP.PACK_AB R83, R110, R109 ;  /* 0x0000006d6e53723e */ /* 0x008fe200000000ff */
[--C-:B------:R-:W-:Y:S02]  /*d3b0*/  FFMA.FTZ R120, R147, c[0x0][0x2d0], -R198.reuse ;  /* 0x0000b40093787a23 */ /* 0x100fe400000108c6 */
[-C--:B----4-:R-:W-:Y:S01]  /*d3c0*/  HMMA.16816.F32 R4, R76, R84.reuse, R4 ;  /* 0x000000544c04723c */ /* 0x090fe20000001804 */
[----:B------:R-:W-:Y:S02]  /*d3d0*/  FFMA.FTZ R121, R146, c[0x0][0x2d0], -R198 ;  /* 0x0000b40092797a23 */ /* 0x000fe400000108c6 */
[----:B------:R-:W-:Y:S01]  /*d3e0*/  FFMA.FTZ R174, R69, R239, R174 ;  /* 0x000000ef45ae7223 */ /* 0x000fe200000100ae */
[----:B------:R-:W-:Y:S01]  /*d3f0*/  MUFU.EX2 R117, R117 ;  /* 0x0000007500757308 */ /* 0x000fe20000000800 */
[----:B------:R-:W-:Y:S02]  /*d400*/  FADD.FTZ R170, R96, R170 ;  /* 0x000000aa60aa7221 */ /* 0x000fe40000010000 */
[----:B------:R-:W-:Y:S01]  /*d410*/  FFMA.FTZ R169, R70, R240, R169 ;  /* 0x000000f046a97223 */ /* 0x000fe200000100a9 */
[C---:B------:R-:W-:Y:S01]  /*d420*/  HMMA.16816.F32 R8, R80.reuse, R84, R8 ;  /* 0x000000545008723c */ /* 0x040fe20000001808 */
[----:B------:R-:W-:Y:S03]  /*d430*/  FADD.FTZ R174, R99, R174 ;  /* 0x000000ae63ae7221 */ /* 0x000fe60000010000 */
[----:B------:R-:W-:Y:S02]  /*d440*/  FADD.FTZ R170, R75, R170 ;  /* 0x000000aa4baa7221 */ /* 0x000fe40000010000 */
[----:B------:R-:W-:Y:S01]  /*d450*/  MUFU.EX2 R116, R116 ;  /* 0x0000007400747308 */ /* 0x000fe20000000800 */
[----:B------:R-:W-:Y:S01]  /*d460*/  FADD.FTZ R169, R171, R169 ;  /* 0x000000a9aba97221 */ /* 0x000fe20000010000 */
[-C--:B------:R-:W-:Y:S01]  /*d470*/  HMMA.16816.F32 R12, R80, R86.reuse, R12 ;  /* 0x00000056500c723c */ /* 0x080fe2000000180c */
[----:B------:R-:W-:Y:S03]  /*d480*/  FADD.FTZ R174, R98, R174 ;  /* 0x000000ae62ae7221 */ /* 0x000fe60000010000 */
[----:B------:R-:W-:Y:S02]  /*d490*/  FADD.FTZ R170, R74, R170 ;  /* 0x000000aa4aaa7221 */ /* 0x000fe40000010000 */
[----:B------:R-:W-:Y:S02]  /*d4a0*/  FADD.FTZ R169, R97, R169 ;  /* 0x000000a961a97221 */ /* 0x000fe40000010000 */
[C---:B------:R-:W-:Y:S01]  /*d4b0*/  HMMA.16816.F32 R16, R76.reuse, R86, R16 ;  /* 0x000000564c10723c */ /* 0x040fe20000001810 */
[----:B------:R-:W3:Y:S01]  /*d4c0*/  LDSM.16.MT88.4 R84, [R218+0x900] ;  /* 0x00090000da54783b */ /* 0x000ee20000004200 */
[----:B------:R-:W-:Y:S02]  /*d4d0*/  MUFU.EX2 R119, R119 ;  /* 0x0000007700777308 */ /* 0x000fe40000000800 */
[----:B------:R-:W-:Y:S02]  /*d4e0*/  FADD.FTZ R174, R172, R174 ;  /* 0x000000aeacae7221 */ /* 0x000fe40000010000 */
[----:B------:R-:W-:Y:S02]  /*d4f0*/  FFMA.FTZ R175, R68, R238, R175 ;  /* 0x000000ee44af7223 */ /* 0x000fe400000100af */
[-C--:B-1----:R-:W-:Y:S01]  /*d500*/  HMMA.16816.F32 R20, R76, R88.reuse, R20 ;  /* 0x000000584c14723c */ /* 0x082fe20000001814 */
[----:B------:R-:W-:Y:S03]  /*d510*/  FADD.FTZ R170, R173, R170 ;  /* 0x000000aaadaa7221 */ /* 0x000fe60000010000 */
[----:B------:R-:W-:Y:S01]  /*d520*/  MUFU.EX2 R118, R118 ;  /* 0x0000007600767308 */ /* 0x000fe20000000800 */
[----:B------:R-:W-:Y:S02]  /*d530*/  FADD.FTZ R169, R168, R169 ;  /* 0x000000a9a8a97221 */ /* 0x000fe40000010000 */
[----:B------:R-:W-:Y:S01]  /*d540*/  FADD.FTZ R174, R136, R174 ;  /* 0x000000ae88ae7221 */ /* 0x000fe20000010000 */
[C---:B------:R-:W-:Y:S01]  /*d550*/  HMMA.16816.F32 R24, R80.reuse, R88, R24 ;  /* 0x000000585018723c */ /* 0x040fe20000001818 */
[----:B------:R-:W-:Y:S03]  /*d560*/  FADD.FTZ R175, R167, R175 ;  /* 0x000000afa7af7221 */ /* 0x000fe60000010000 */
[----:B------:R-:W-:Y:S01]  /*d570*/  MOV R167, R3 ;  /* 0x0000000300a77202 */ /* 0x000fe20000000f00 */
[----:B------:R-:W-:Y:S01]  /*d580*/  FADD.FTZ R170, R178, R170 ;  /* 0x000000aab2aa7221 */ /* 0x000fe20000010000 */
[----:B------:R-:W-:Y:S01]  /*d590*/  MUFU.EX2 R120, R120 ;  /* 0x0000007800787308 */ /* 0x000fe20000000800 */
[----:B------:R-:W-:Y:S01]  /*d5a0*/  FADD.FTZ R169, R164, R169 ;  /* 0x000000a9a4a97221 */ /* 0x000fe20000010000 */
[-C--:B------:R-:W-:Y:S01]  /*d5b0*/  HMMA.16816.F32 R28, R80, R90.reuse, R28 ;  /* 0x0000005a501c723c */ /* 0x080fe2000000181c */
[----:B------:R-:W-:Y:S03]  /*d5c0*/  FADD.FTZ R174, R137, R174 ;  /* 0x000000ae89ae7221 */ /* 0x000fe60000010000 */
[----:B------:R-:W-:Y:S01]  /*d5d0*/  FADD.FTZ R175, R166, R175 ;  /* 0x000000afa6af7221 */ /* 0x000fe20000010000 */
[----:B------:R-:W-:Y:S01]  /*d5e0*/  MOV R166, R2 ;  /* 0x0000000200a67202 */ /* 0x000fe20000000f00 */
[----:B------:R-:W-:Y:S01]  /*d5f0*/  FADD.FTZ R170, R185, R170 ;  /* 0x000000aab9aa7221 */ /* 0x000fe20000010000 */
[----:B------:R-:W-:Y:S01]  /*d600*/  MOV R164, R72 ;  /* 0x0000004800a47202 */ /* 0x000fe20000000f00 */
[C---:B------:R-:W-:Y:S01]  /*d610*/  HMMA.16816.F32 R32, R76.reuse, R90, R32 ;  /* 0x0000005a4c20723c */ /* 0x040fe20000001820 */
[----:B------:R-:W1:Y:S01]  /*d620*/  LDSM.16.MT88.4 R88, [R225+0x1100] ;  /* 0x00110000e158783b */ /* 0x000e620000004200 */
[----:B------:R-:W-:Y:S02]  /*d630*/  MUFU.EX2 R121, R121 ;  /* 0x0000007900797308 */ /* 0x000fe40000000800 */
[----:B------:R-:W-:Y:S02]  /*d640*/  FADD.FTZ R169, R180, R169 ;  /* 0x000000a9b4a97221 */ /* 0x000fe40000010000 */
[----:B------:R-:W-:Y:S02]  /*d650*/  FADD.FTZ R175, R165, R175 ;  /* 0x000000afa5af7221 */ /* 0x000fe40000010000 */
[-C--:B--2---:R-:W-:Y:S01]  /*d660*/  HMMA.16816.F32 R36, R76, R92.reuse, R36 ;  /* 0x0000005c4c24723c */ /* 0x084fe20000001824 */
[----:B------:R-:W-:Y:S03]  /*d670*/  FADD.FTZ R170, R189, R170 ;  /* 0x000000aabdaa7221 */ /* 0x000fe60000010000 */
[----:B------:R-:W2:Y:S01]  /*d680*/  MUFU.EX2 R122, R122 ;  /* 0x0000007a007a7308 */ /* 0x000ea20000000800 */
[----:B------:R-:W-:Y:S02]  /*d690*/  FADD.FTZ R169, R192, R169 ;  /* 0x000000a9c0a97221 */ /* 0x000fe40000010000 */
[----:B------:R-:W-:Y:S01]  /*d6a0*/  FADD.FTZ R107, R107, R175 ;  /* 0x000000af6b6b7221 */ /* 0x000fe20000010000 */
[C---:B------:R-:W-:Y:S01]  /*d6b0*/  HMMA.16816.F32 R40, R80.reuse, R92, R40 ;  /* 0x0000005c5028723c */ /* 0x040fe20000001828 */
[----:B------:R-:W-:Y:S03]  /*d6c0*/  FADD.FTZ R174, R104, R174 ;  /* 0x000000ae68ae7221 */ /* 0x000fe60000010000 */
[----:B------:R-:W-:Y:S02]  /*d6d0*/  FADD.FTZ R169, R195, R169 ;  /* 0x000000a9c3a97221 */ /* 0x000fe40000010000 */
[----:B------:R-:W4:Y:S01]  /*d6e0*/  MUFU.EX2 R123, R123 ;  /* 0x0000007b007b7308 */ /* 0x000f220000000800 */
[----:B------:R-:W-:Y:S01]  /*d6f0*/  FFMA.FTZ R92, R155, c[0x0][0x2d0], -R194 ;  /* 0x0000b4009b5c7a23 */ /* 0x000fe200000108c2 */
[-C--:B------:R-:W-:Y:S01]  /*d700*/  HMMA.16816.F32 R44, R80, R94.reuse, R44 ;  /* 0x0000005e502c723c */ /* 0x080fe2000000182c */
[----:B------:R-:W-:Y:S03]  /*d710*/  FADD.FTZ R107, R108, R107 ;  /* 0x0000006b6c6b7221 */ /* 0x000fe60000010000 */
[----:B------:R-:W-:Y:S02]  /*d720*/  FADD.FTZ R174, R105, R174 ;  /* 0x000000ae69ae7221 */ /* 0x000fe40000010000 */
[----:B------:R-:W-:Y:S02]  /*d730*/  FADD.FTZ R109, R109, R107 ;  /* 0x0000006b6d6d7221 */ /* 0x000fe40000010000 */
[C---:B------:R-:W-:Y:S01]  /*d740*/  HMMA.16816.F32 R48, R76.reuse, R94, R48 ;  /* 0x0000005e4c30723c */ /* 0x040fe20000001830 */
[----:B------:R5:W-:Y:S03]  /*d750*/  MUFU.EX2 R103, R92 ;  /* 0x0000005c00677308 */ /* 0x000be60000000800 */
[----:B--2---:R-:W-:Y:S02]  /*d760*/  FADD.FTZ R174, R122, R174 ;  /* 0x000000ae7aae7221 */ /* 0x004fe40000010000 */
[----:B------:R-:W-:Y:S02]  /*d770*/  FADD.FTZ R109, R110, R109 ;  /* 0x0000006d6e6d7221 */ /* 0x000fe40000010000 */
[-C--:B---3--:R-:W-:Y:S01]  /*d780*/  HMMA.16816.F32 R52, R76, R84.reuse, R52 ;  /* 0x000000544c34723c */ /* 0x088fe20000001834 */
[----:B------:R-:W-:Y:S02]  /*d790*/  IMAD.MOV.U32 R165, RZ, RZ, R0 ;  /* 0x000000ffffa57224 */ /* 0x000fe400078e0000 */
[----:B------:R-:W2:Y:S01]  /*d7a0*/  MUFU.EX2 R132, R132 ;  /* 0x0000008400847308 */ /* 0x000ea20000000800 */
[----:B----4-:R-:W-:Y:S04]  /*d7b0*/  FADD.FTZ R174, R123, R174 ;  /* 0x000000ae7bae7221 */ /* 0x010fe80000010000 */
[C---:B------:R-:W-:Y:S05]  /*d7c0*/  HMMA.16816.F32 R56, R80.reuse, R84, R56 ;  /* 0x000000545038723c */ /* 0x040fea0000001838 */
[----:B------:R-:W3:Y:S02]  /*d7d0*/  MUFU.EX2 R133, R133 ;  /* 0x0000008500857308 */ /* 0x000ee40000000800 */
[----:B------:R-:W-:Y:S01]  /*d7e0*/  FFMA.FTZ R84, R154, c[0x0][0x2d0], -R194 ;  /* 0x0000b4009a547a23 */ /* 0x000fe200000108c2 */
[-C--:B------:R-:W-:Y:S01]  /*d7f0*/  HMMA.16816.F32 R60, R80, R86.reuse, R60 ;  /* 0x00000056503c723c */ /* 0x080fe2000000183c */
[----:B-----5:R-:W-:Y:S06]  /*d800*/  FFMA.FTZ R92, R159, c[0x0][0x2d0], -R198 ;  /* 0x0000b4009f5c7a23 */ /* 0x020fec00000108c6 */
[----:B------:R-:W-:Y:S01]  /*d810*/  FFMA.FTZ R80, R153, c[0x0][0x2d0], -R199 ;  /* 0x0000b40099507a23 */ /* 0x000fe200000108c7 */
[----:B------:R-:W-:Y:S01]  /*d820*/  HMMA.16816.F32 R64, R76, R86, R64 ;  /* 0x000000564c40723c */ /* 0x000fe20000001840 */
[----:B------:R4:W5:Y:S03]  /*d830*/  MUFU.EX2 R114, R84 ;  /* 0x0000005400727308 */ /* 0x0009660000000800 */
[----:B--2---:R-:W-:Y:S03]  /*d840*/  FADD.FTZ R174, R132, R174 ;  /* 0x000000ae84ae7221 */ /* 0x004fe60000010000 */
[C---:B------:R-:W-:Y:S01]  /*d850*/  F2FP.PACK_AB R76, R111.reuse, R106 ;  /* 0x0000006a6f4c723e */ /* 0x040fe200000000ff */
[----:B------:R-:W-:Y:S01]  /*d860*/  FADD.FTZ R106, R106, R170 ;  /* 0x000000aa6a6a7221 */ /* 0x000fe20000010000 */
[----:B------:R-:W-:Y:S02]  /*d870*/  F2FP.PACK_AB R77, R116, R117 ;  /* 0x00000075744d723e */ /* 0x000fe400000000ff */
[----:B------:R2:W-:Y:S01]  /*d880*/  MUFU.EX2 R102, R80 ;  /* 0x0000005000667308 */ /* 0x0005e20000000800 */
[----:B------:R-:W-:Y:S01]  /*d890*/  F2FP.PACK_AB R78, R118, R119 ;  /* 0x00000077764e723e */ /* 0x000fe200000000ff */
[----:B------:R-:W-:Y:S01]  /*d8a0*/  FADD.FTZ R106, R111, R106 ;  /* 0x0000006a6f6a7221 */ /* 0x000fe20000010000 */
[----:B------:R-:W-:Y:S01]  /*d8b0*/  F2FP.PACK_AB R79, R121, R120 ;  /* 0x00000078794f723e */ /* 0x000fe200000000ff */
[----:B------:R-:W-:Y:S01]  /*d8c0*/  FADD.FTZ R117, R117, R169 ;  /* 0x000000a975757221 */ /* 0x000fe20000010000 */
[----:B---3--:R-:W-:Y:S01]  /*d8d0*/  F2FP.PACK_AB R82, R133, R132 ;  /* 0x000000848552723e */ /* 0x008fe200000000ff */
[----:B------:R-:W-:Y:S02]  /*d8e0*/  FADD.FTZ R119, R119, R106 ;  /* 0x0000006a77777221 */ /* 0x000fe40000010000 */
[----:B------:R-:W-:Y:S02]  /*d8f0*/  FADD.FTZ R117, R116, R117 ;  /* 0x0000007574757221 */ /* 0x000fe40000010000 */
[-C--:B-1----:R-:W-:Y:S01]  /*d900*/  HMMA.16816.F32 R4, R76, R88.reuse, R4 ;  /* 0x000000584c04723c */ /* 0x082fe20000001804 */
[----:B------:R-:W-:Y:S01]  /*d910*/  MUFU.EX2 R135, R135 ;  /* 0x0000008700877308 */ /* 0x000fe20000000800 */
[----:B------:R-:W-:Y:S01]  /*d920*/  FADD.FTZ R117, R120, R117 ;  /* 0x0000007578757221 */ /* 0x000fe20000010000 */
[----:B----4-:R-:W1:Y:S01]  /*d930*/  LDSM.16.MT88.4 R84, [R220+0x1100] ;  /* 0x00110000dc54783b */ /* 0x010e620000004200 */
[----:B-----5:R-:W-:Y:S01]  /*d940*/  F2FP.PACK_AB R83, R114, R103 ;  /* 0x000000677253723e */ /* 0x020fe200000000ff */
[----:B------:R-:W-:Y:S02]  /*d950*/  FADD.FTZ R119, R118, R119 ;  /* 0x0000007776777221 */ /* 0x000fe40000010000 */
[----:B------:R-:W-:Y:S04]  /*d960*/  FADD.FTZ R117, R121, R117 ;  /* 0x0000007579757221 */ /* 0x000fe80000010000 */
[----:B------:R-:W3:Y:S01]  /*d970*/  MUFU.EX2 R250, R250 ;  /* 0x000000fa00fa7308 */ /* 0x000ee20000000800 */
[----:B------:R-:W-:Y:S02]  /*d980*/  FADD.FTZ R174, R133, R174 ;  /* 0x000000ae85ae7221 */ /* 0x000fe40000010000 */
[--C-:B--2---:R-:W-:Y:S02]  /*d990*/  FFMA.FTZ R80, R152, c[0x0][0x2d0], -R198.reuse ;  /* 0x0000b40098507a23 */ /* 0x104fe400000108c6 */
[----:B------:R-:W-:Y:S02]  /*d9a0*/  FFMA.FTZ R198, R176, c[0x0][0x2d0], -R198 ;  /* 0x0000b400b0c67a23 */ /* 0x000fe400000108c6 */
[----:B------:R-:W-:Y:S03]  /*d9b0*/  FADD.FTZ R119, R134, R119 ;  /* 0x0000007786777221 */ /* 0x000fe60000010000 */
[----:B------:R2:W-:Y:S10]  /*d9c0*/  MUFU.EX2 R100, R80 ;  /* 0x0000005000647308 */ /* 0x0005f40000000800 */
[----:B------:R4:W-:Y:S01]  /*d9d0*/  MUFU.EX2 R112, R92 ;  /* 0x0000005c00707308 */ /* 0x0009e20000000800 */
[C---:B---3--:R-:W-:Y:S01]  /*d9e0*/  F2FP.PACK_AB R81, R250.reuse, R135 ;  /* 0x00000087fa51723e */ /* 0x048fe200000000ff */
[----:B------:R-:W-:Y:S04]  /*d9f0*/  FADD.FTZ R135, R135, R109 ;  /* 0x0000006d87877221 */ /* 0x000fe80000010000 */
[----:B------:R-:W-:Y:S04]  /*da00*/  FADD.FTZ R135, R250, R135 ;  /* 0x00000087fa877221 */ /* 0x000fe80000010000 */
[----:B------:R-:W-:Y:S01]  /*da10*/  MUFU.EX2 R248, R248 ;  /* 0x000000f800f87308 */ /* 0x000fe20000000800 */
[----:B--2---:R-:W-:Y:S09]  /*da20*/  F2FP.PACK_AB R80, R123, R122 ;  /* 0x0000007a7b50723e */ /* 0x004ff200000000ff */
[----:B------:R-:W-:Y:S01]  /*da30*/  MUFU.EX2 R247, R247 ;  /* 0x000000f700f77308 */ /* 0x000fe20000000800 */
[C---:B------:R-:W-:Y:S01]  /*da40*/  HMMA.16816.F32 R8, R80.reuse, R88, R8 ;  /* 0x000000585008723c */ /* 0x040fe20000001808 */
[----:B----4-:R-:W2:Y:S06]  /*da50*/  LDSM.16.MT88.4 R92, [R219+0x1100] ;  /* 0x00110000db5c783b */ /* 0x010eac0000004200 */
[--C-:B------:R-:W-:Y:S01]  /*da60*/  FFMA.FTZ R88, R158, c[0x0][0x2d0], -R199.reuse ;  /* 0x0000b4009e587a23 */ /* 0x100fe200000108c7 */
[-C--:B------:R-:W-:Y:S01]  /*da70*/  HMMA.16816.F32 R12, R80, R90.reuse, R12 ;  /* 0x0000005a500c723c */ /* 0x080fe2000000180c */
[----:B------:R-:W-:Y:S03]  /*da80*/  MUFU.EX2 R252, R252 ;  /* 0x000000fc00fc7308 */ /* 0x000fe60000000800 */
[----:B------:R-:W-:Y:S04]  /*da90*/  FFMA.FTZ R199, R182, c[0x0][0x2d0], -R199 ;  /* 0x0000b400b6c77a23 */ /* 0x000fe800000108c7 */
[C---:B------:R-:W-:Y:S03]  /*daa0*/  HMMA.16816.F32 R16, R76.reuse, R90, R16 ;  /* 0x0000005a4c10723c */ /* 0x040fe60000001810 */
[----:B------:R3:W-:Y:S05]  /*dab0*/  MUFU.EX2 R115, R88 ;  /* 0x0000005800737308 */ /* 0x0007ea0000000800 */
[-C--:B-1----:R-:W-:Y:S05]  /*dac0*/  HMMA.16816.F32 R20, R76, R84.reuse, R20 ;  /* 0x000000544c14723c */ /* 0x082fea0000001814 */
[----:B------:R-:W-:Y:S03]  /*dad0*/  MUFU.EX2 R251, R251 ;  /* 0x000000fb00fb7308 */ /* 0x000fe60000000800 */
[C---:B------:R-:W-:Y:S07]  /*dae0*/  HMMA.16816.F32 R24, R80.reuse, R84, R24 ;  /* 0x000000545018723c */ /* 0x040fee0000001818 */
[----:B------:R-:W-:Y:S01]  /*daf0*/  FFMA.FTZ R84, R157, c[0x0][0x2d0], -R196 ;  /* 0x0000b4009d547a23 */ /* 0x000fe200000108c4 */
[-C--:B------:R-:W-:Y:S01]  /*db00*/  HMMA.16816.F32 R28, R80, R86.reuse, R28 ;  /* 0x00000056501c723c */ /* 0x080fe2000000181c */
[----:B------:R-:W-:Y:S01]  /*db10*/  MUFU.EX2 R244, R244 ;  /* 0x000000f400f47308 */ /* 0x000fe20000000800 */
[----:B---3--:R-:W1:Y:S06]  /*db20*/  LDSM.16.MT88.4 R88, [R218+0x1100] ;  /* 0x00110000da58783b */ /* 0x008e6c0000004200 */
[C---:B------:R-:W-:Y:S03]  /*db30*/  HMMA.16816.F32 R32, R76.reuse, R86, R32 ;  /* 0x000000564c20723c */ /* 0x040fe60000001820 */
[----:B------:R3:W-:Y:S05]  /*db40*/  MUFU.EX2 R101, R84 ;  /* 0x0000005400657308 */ /* 0x0007ea0000000800 */
[-C--:B--2---:R-:W-:Y:S05]  /*db50*/  HMMA.16816.F32 R36, R76, R92.reuse, R36 ;  /* 0x0000005c4c24723c */ /* 0x084fea0000001824 */
[----:B------:R-:W-:Y:S03]  /*db60*/  MUFU.EX2 R210, R210 ;  /* 0x000000d200d27308 */ /* 0x000fe60000000800 */
[C---:B------:R-:W-:Y:S07]  /*db70*/  HMMA.16816.F32 R40, R80.reuse, R92, R40 ;  /* 0x0000005c5028723c */ /* 0x040fee0000001828 */
[----:B------:R-:W-:Y:S01]  /*db80*/  FFMA.FTZ R92, R161, c[0x0][0x2d0], -R194 ;  /* 0x0000b400a15c7a23 */ /* 0x000fe200000108c2 */
[-C--:B------:R-:W-:Y:S01]  /*db90*/  HMMA.16816.F32 R44, R80, R94.reuse, R44 ;  /* 0x0000005e502c723c */ /* 0x080fe2000000182c */
[----:B------:R-:W-:Y:S03]  /*dba0*/  MUFU.EX2 R202, R202 ;  /* 0x000000ca00ca7308 */ /* 0x000fe60000000800 */
[--C-:B---3--:R-:W-:Y:S04]  /*dbb0*/  FFMA.FTZ R84, R156, c[0x0][0x2d0], -R196.reuse ;  /* 0x0000b4009c547a23 */ /* 0x108fe800000108c4 */
[C---:B------:R-:W-:Y:S03]  /*dbc0*/  HMMA.16816.F32 R48, R76.reuse, R94, R48 ;  /* 0x0000005e4c30723c */ /* 0x040fe60000001830 */
[----:B------:R2:W3:Y:S05]  /*dbd0*/  MUFU.EX2 R113, R84 ;  /* 0x0000005400717308 */ /* 0x0004ea0000000800 */
[-C--:B-1----:R-:W-:Y:S05]  /*dbe0*/  HMMA.16816.F32 R52, R76, R88.reuse, R52 ;  /* 0x000000584c34723c */ /* 0x082fea0000001834 */
[----:B------:R1:W4:Y:S03]  /*dbf0*/  MUFU.EX2 R126, R92 ;  /* 0x0000005c007e7308 */ /* 0x0003260000000800 */
[C---:B------:R-:W-:Y:S07]  /*dc00*/  HMMA.16816.F32 R56, R80.reuse, R88, R56 ;  /* 0x000000585038723c */ /* 0x040fee0000001838 */
[----:B------:R-:W-:Y:S01]  /*dc10*/  MUFU.EX2 R201, R201 ;  /* 0x000000c900c97308 */ /* 0x000fe20000000800 */
[-C--:B------:R-:W-:Y:S01]  /*dc20*/  HMMA.16816.F32 R60, R80, R90.reuse, R60 ;  /* 0x0000005a503c723c */ /* 0x080fe2000000183c */
[----:B--2---:R-:W-:Y:S06]  /*dc30*/  FFMA.FTZ R84, R163, c[0x0][0x2d0], -R196 ;  /* 0x0000b400a3547a23 */ /* 0x004fec00000108c4 */
[----:B---3--:R-:W-:Y:S01]  /*dc40*/  F2FP.PACK_AB R80, R113, R101 ;  /* 0x000000657150723e */ /* 0x008fe200000000ff */
[----:B------:R-:W-:Y:S01]  /*dc50*/  HMMA.16816.F32 R64, R76, R90, R64 ;  /* 0x0000005a4c40723c */ /* 0x000fe20000001840 */
[----:B------:R2:W3:Y:S01]  /*dc60*/  MUFU.EX2 R124, R84 ;  /* 0x00000054007c7308 */ /* 0x0004e20000000800 */
[----:B------:R-:W-:Y:S02]  /*dc70*/  LDSM.16.MT88.4 R88, [R220+0x1900] ;  /* 0x00190000dc58783b */ /* 0x000fe40000004200 */
[--C-:B-1----:R-:W-:Y:S01]  /*dc80*/  FFMA.FTZ R92, R160, c[0x0][0x2d0], -R194.reuse ;  /* 0x0000b400a05c7a23 */ /* 0x102fe200000108c2 */
[----:B----4-:R-:W-:Y:S02]  /*dc90*/  MOV R176, R126 ;  /* 0x0000007e00b07202 */ /* 0x010fe40000000f00 */
[----:B------:R-:W-:Y:S04]  /*dca0*/  F2FP.PACK_AB R76, R102, R134 ;  /* 0x00000086664c723e */ /* 0x000fe800000000ff */
[----:B------:R-:W1:Y:S01]  /*dcb0*/  MUFU.EX2 R127, R92 ;  /* 0x0000005c007f7308 */ /* 0x000e620000000800 */
[----:B------:R-:W-:Y:S02]  /*dcc0*/  F2FP.PACK_AB R77, R112, R100 ;  /* 0x00000064704d723e */ /* 0x000fe400000000ff */
[----:B------:R-:W-:Y:S02]  /*dcd0*/  F2FP.PACK_AB R78, R249, R115 ;  /* 0x00000073f94e723e */ /* 0x000fe400000000ff */
[----:B------:R-:W-:Y:S05]  /*dce0*/  F2FP.PACK_AB R79, R247, R248 ;  /* 0x000000f8f74f723e */ /* 0x000fea00000000ff */
[----:B------:R-:W-:Y:S01]  /*dcf0*/  MUFU.EX2 R243, R243 ;  /* 0x000000f300f37308 */ /* 0x000fe20000000800 */
[----:B--2---:R-:W-:Y:S01]  /*dd00*/  FFMA.FTZ R84, R162, c[0x0][0x2d0], -R194 ;  /* 0x0000b400a2547a23 */ /* 0x004fe200000108c2 */
[----:B---3--:R-:W-:Y:S08]  /*dd10*/  F2FP.PACK_AB R82, R252, R124 ;  /* 0x0000007cfc52723e */ /* 0x008ff000000000ff */
[----:B------:R2:W3:Y:S01]  /*dd20*/  MUFU.EX2 R125, R84 ;  /* 0x00000054007d7308 */ /* 0x0004e20000000800 */
[-C--:B-1----:R-:W-:Y:S01]  /*dd30*/  F2FP.PACK_AB R83, R251, R127.reuse ;  /* 0x0000007ffb53723e */ /* 0x082fe200000000ff */
[----:B------:R-:W-:Y:S01]  /*dd40*/  LDSM.16.MT88.4 R92, [R219+0x1900] ;  /* 0x00190000db5c783b */ /* 0x000fe20000004200 */
[----:B------:R-:W-:Y:S07]  /*dd50*/  MOV R182, R127 ;  /* 0x0000007f00b67202 */ /* 0x000fee0000000f00 */
[----:B------:R-:W-:Y:S10]  /*dd60*/  MUFU.EX2 R209, R209 ;  /* 0x000000d100d17308 */ /* 0x000ff40000000800 */
[----:B------:R-:W-:Y:S01]  /*dd70*/  MUFU.EX2 R207, R207 ;  /* 0x000000cf00cf7308 */ /* 0x000fe20000000800 */
[----:B--2---:R-:W1:Y:S01]  /*dd80*/  LDSM.16.MT88.4 R84, [R225+0x1900] ;  /* 0x00190000e154783b */ /* 0x004e620000004200 */
[----:B---3--:R-:W-:Y:S08]  /*dd90*/  F2FP.PACK_AB R81, R126, R125 ;  /* 0x0000007d7e51723e */ /* 0x008ff000000000ff */
        /* <DEDUP_REMOVED lines=54> */
[--C-:B------:R-:W-:Y:S03]  /*e100*/  FFMA.FTZ R85, R183, c[0x0][0x2d0], -R196.reuse ;  /* 0x0000b400b7557a23 */ /* 0x100fe600000108c4 */
[----:B------:R-:W-:Y:S01]  /*e110*/  IMAD.MOV.U32 R190, RZ, RZ, R125 ;  /* 0x000000ffffbe7224 */ /* 0x000fe200078e007d */
[----:B------:R-:W-:Y:S01]  /*e120*/  MUFU.EX2 R84, R84 ;  /* 0x0000005400547308 */ /* 0x000fe20000000800 */
[----:B------:R-:W-:Y:S02]  /*e130*/  MOV R183, R124 ;  /* 0x0000007c00b77202 */ /* 0x000fe40000000f00 */
[C---:B------:R-:W-:Y:S07]  /*e140*/  HMMA.16816.F32 R32, R76.reuse, R86, R32 ;  /* 0x000000564c20723c */ /* 0x040fee0000001820 */
[--C-:B------:R-:W-:Y:S01]  /*e150*/  FFMA.FTZ R86, R181, c[0x0][0x2d0], -R196.reuse ;  /* 0x0000b400b5567a23 */ /* 0x100fe200000108c4 */
[-C--:B------:R-:W-:Y:S01]  /*e160*/  HMMA.16816.F32 R36, R76, R92.reuse, R36 ;  /* 0x0000005c4c24723c */ /* 0x080fe20000001824 */
[----:B------:R-:W-:Y:S01]  /*e170*/  MOV R181, R115 ;  /* 0x0000007300b57202 */ /* 0x000fe20000000f00 */
[----:B------:R-:W1:Y:S02]  /*e180*/  MUFU.EX2 R85, R85 ;  /* 0x0000005500557308 */ /* 0x000e640000000800 */
[----:B------:R-:W-:Y:S02]  /*e190*/  FFMA.FTZ R196, R179, c[0x0][0x2d0], -R196 ;  /* 0x0000b400b3c47a23 */ /* 0x000fe400000108c4 */
[----:B------:R-:W-:Y:S02]  /*e1a0*/  IMAD.MOV.U32 R179, RZ, RZ, R114 ;  /* 0x000000ffffb37224 */ /* 0x000fe400078e0072 */
[C---:B------:R-:W-:Y:S01]  /*e1b0*/  HMMA.16816.F32 R40, R80.reuse, R92, R40 ;  /* 0x0000005c5028723c */ /* 0x040fe20000001828 */
[--C-:B------:R-:W-:Y:S03]  /*e1c0*/  FFMA.FTZ R87, R191, c[0x0][0x2d0], -R194.reuse ;  /* 0x0000b400bf577a23 */ /* 0x100fe600000108c2 */
[----:B------:R-:W-:Y:S01]  /*e1d0*/  MOV R191, R113 ;  /* 0x0000007100bf7202 */ /* 0x000fe20000000f00 */
[----:B------:R-:W-:Y:S02]  /*e1e0*/  MUFU.EX2 R86, R86 ;  /* 0x0000005600567308 */ /* 0x000fe40000000800 */
[--C-:B------:R-:W-:Y:S01]  /*e1f0*/  FFMA.FTZ R92, R186, c[0x0][0x2d0], -R194.reuse ;  /* 0x0000b400ba5c7a23 */ /* 0x100fe200000108c2 */
[-C--:B------:R-:W-:Y:S01]  /*e200*/  HMMA.16816.F32 R44, R80, R94.reuse, R44 ;  /* 0x0000005e502c723c */ /* 0x080fe2000000182c */
[----:B------:R-:W-:Y:S02]  /*e210*/  MOV R186, R112 ;  /* 0x0000007000ba7202 */ /* 0x000fe40000000f00 */
[----:B------:R-:W-:Y:S01]  /*e220*/  LDSM.16.MT88.4 R112, [R219+0x2900] ;  /* 0x00290000db70783b */ /* 0x000fe20000004200 */
[--C-:B------:R-:W-:Y:S01]  /*e230*/  FFMA.FTZ R93, R184, c[0x0][0x2d0], -R194.reuse ;  /* 0x0000b400b85d7a23 */ /* 0x100fe200000108c2 */
[----:B------:R-:W-:Y:S01]  /*e240*/  MOV R184, R101 ;  /* 0x0000006500b87202 */ /* 0x000fe20000000f00 */
[----:B------:R-:W-:Y:S01]  /*e250*/  FFMA.FTZ R194, R73, c[0x0][0x2d0], -R194 ;  /* 0x0000b40049c27a23 */ /* 0x000fe200000108c2 */
[----:B------:R-:W3:Y:S01]  /*e260*/  MUFU.EX2 R196, R196 ;  /* 0x000000c400c47308 */ /* 0x000ee20000000800 */
[C---:B------:R-:W-:Y:S01]  /*e270*/  HMMA.16816.F32 R48, R76.reuse, R94, R48 ;  /* 0x0000005e4c30723c */ /* 0x040fe20000001830 */
[----:B------:R-:W-:Y:S03]  /*e280*/  IMAD.MOV.U32 R73, RZ, RZ, R100 ;  /* 0x000000ffff497224 */ /* 0x000fe600078e0064 */
[----:B-1----:R-:W-:Y:S01]  /*e290*/  F2FP.PACK_AB R124, R85, R84 ;  /* 0x00000054557c723e */ /* 0x002fe200000000ff */
[----:B------:R-:W-:Y:S02]  /*e2a0*/  FADD.FTZ R117, R73, R117 ;  /* 0x0000007549757221 */ /* 0x000fe40000010000 */
[----:B------:R-:W-:Y:S01]  /*e2b0*/  IMAD.MOV.U32 R95, RZ, RZ, R103 ;  /* 0x000000ffff5f7224 */ /* 0x000fe200078e0067 */
[-C--:B--2---:R-:W-:Y:S01]  /*e2c0*/  HMMA.16816.F32 R52, R76, R88.reuse, R52 ;  /* 0x000000584c34723c */ /* 0x084fe20000001834 */
[----:B------:R-:W-:Y:S01]  /*e2d0*/  MOV R94, R102 ;  /* 0x00000066005e7202 */ /* 0x000fe20000000f00 */
[----:B------:R-:W-:Y:S01]  /*e2e0*/  MUFU.EX2 R87, R87 ;  /* 0x0000005700577308 */ /* 0x000fe20000000800 */
[----:B------:R-:W1:Y:S01]  /*e2f0*/  LDSM.16.MT88.4 R100, [R220+0x2900] ;  /* 0x00290000dc64783b */ /* 0x000e620000004200 */
[----:B------:R-:W-:Y:S02]  /*e300*/  FADD.FTZ R117, R186, R117 ;  /* 0x00000075ba757221 */ /* 0x000fe40000010000 */
[----:B------:R-:W-:Y:S02]  /*e310*/  FADD.FTZ R119, R94, R119 ;  /* 0x000000775e777221 */ /* 0x000fe40000010000 */
[C---:B------:R-:W-:Y:S01]  /*e320*/  HMMA.16816.F32 R56, R80.reuse, R88, R56 ;  /* 0x000000585038723c */ /* 0x040fe20000001838 */
[----:B------:R-:W-:Y:S03]  /*e330*/  FADD.FTZ R117, R248, R117 ;  /* 0x00000075f8757221 */ /* 0x000fe60000010000 */
[----:B------:R-:W2:Y:S01]  /*e340*/  MUFU.EX2 R92, R92 ;  /* 0x0000005c005c7308 */ /* 0x000ea20000000800 */
[----:B------:R-:W-:Y:S01]  /*e350*/  FADD.FTZ R119, R181, R119 ;  /* 0x00000077b5777221 */ /* 0x000fe20000010000 */
[----:B---3--:R-:W-:Y:S02]  /*e360*/  F2FP.PACK_AB R126, R196, R86 ;  /* 0x00000056c47e723e */ /* 0x008fe400000000ff */
[-C--:B------:R-:W-:Y:S01]  /*e370*/  HMMA.16816.F32 R60, R80, R90.reuse, R60 ;  /* 0x0000005a503c723c */ /* 0x080fe2000000183c */
[----:B------:R-:W-:Y:S03]  /*e380*/  FADD.FTZ R119, R249, R119 ;  /* 0x00000077f9777221 */ /* 0x000fe60000010000 */
[----:B------:R-:W-:Y:S02]  /*e390*/  FADD.FTZ R117, R247, R117 ;  /* 0x00000075f7757221 */ /* 0x000fe40000010000 */
        /* <DEDUP_REMOVED lines=9> */
[----:B--2---:R-:W-:Y:S01]  /*e430*/  F2FP.PACK_AB R125, R92, R87 ;  /* 0x000000575c7d723e */ /* 0x004fe200000000ff */
        /* <DEDUP_REMOVED lines=27> */
[-C--:B-1----:R-:W-:Y:S01]  /*e5f0*/  HMMA.16816.F32 R144, R128, R100.reuse, R20 ;  /* 0x000000648090723c */ /* 0x082fe20000001814 */
        /* <DEDUP_REMOVED lines=15> */
[----:B------:R-:W-:Y:S04]  /*e6f0*/  FADD.FTZ R8, R87, R8 ;  /* 0x0000000857087221 */ /* 0x000fe80000010000 */
[----:B------:R-:W-:Y:S03]  /*e700*/  FADD.FTZ R8, R92, R8 ;  /* 0x000000085c087221 */ /* 0x000fe60000010000 */
[C---:B------:R-:W-:Y:S01]  /*e710*/  HMMA.16816.F32 R108, R124.reuse, R112, R40 ;  /* 0x000000707c6c723c */ /* 0x040fe20000001828 */
[----:B------:R-:W-:Y:S04]  /*e720*/  FADD.FTZ R8, R93, R8 ;  /* 0x000000085d087221 */ /* 0x000fe80000010000 */
[----:B------:R-:W-:Y:S03]  /*e730*/  FADD.FTZ R238, R194, R8 ;  /* 0x00000008c2ee7221 */ /* 0x000fe60000010000 */
[-C--:B------:R-:W-:Y:S07]  /*e740*/  HMMA.16816.F32 R132, R124, R114.reuse, R44 ;  /* 0x000000727c84723c */ /* 0x080fee000000182c */
[----:B------:R-:W-:Y:S01]  /*e750*/  MOV R44, R72 ;  /* 0x00000048002c7202 */ /* 0x000fe20000000f00 */
[C---:B------:R-:W-:Y:S08]  /*e760*/  HMMA.16816.F32 R112, R128.reuse, R114, R48 ;  /* 0x000000728070723c */ /* 0x040ff00000001830 */
[-C--:B----4-:R-:W-:Y:S08]  /*e770*/  HMMA.16816.F32 R116, R128, R4.reuse, R52 ;  /* 0x000000048074723c */ /* 0x090ff00000001834 */
[C---:B------:R-:W-:Y:S08]  /*e780*/  HMMA.16816.F32 R120, R124.reuse, R4, R56 ;  /* 0x000000047c78723c */ /* 0x040ff00000001838 */
[-C--:B------:R-:W-:Y:S08]  /*e790*/  HMMA.16816.F32 R124, R124, R6.reuse, R60 ;  /* 0x000000067c7c723c */ /* 0x080ff0000000183c */
[----:B------:R-:W-:Y:S01]  /*e7a0*/  HMMA.16816.F32 R128, R128, R6, R64 ;  /* 0x000000068080723c */ /* 0x000fe20000001840 */
[----:B------:R-:W-:-:S07]  /*e7b0*/  @P0 BRA `(.L_x_291) ;  /* 0xffff9bb000000947 */ /* 0x000fce000383ffff */
.L_x_272:
[----:B------:R-:W1:Y:S01]  /*e7c0*/  S2UR UR13, SR_CTAID.X ;  /* 0x00000000000d79c3 */ /* 0x000e620000002500 */
[----:B------:R-:W-:-:S02]  /*e7d0*/  UISETP.NE.AND UP1, UPT, UR35, URZ, UPT ;  /* 0x0000003f2300728c */ /* 0x000fc4000bf25270 */
[----:B------:R-:W-:Y:S02]  /*e7e0*/  ULDC.64 UR6, c[0x0][0x2c8] ;  /* 0x0000b20000067ab9 */ /* 0x000fe40000000a00 */
[----:B------:R-:W-:-:S06]  /*e7f0*/  UISETP.NE.AND UP0, UPT, UR34, URZ, UPT ;  /* 0x0000003f2200728c */ /* 0x000fcc000bf05270 */
[----:B------:R-:W-:Y:S01]  /*e800*/  PLOP3.LUT P0, PT, PT, PT, UP0, 0x40, 0x0 ;  /* 0x000000000000781c */ /* 0x000fe20003f0e808 */
[----:B-1----:R-:W-:-:S04]  /*e810*/  ULEA UR13, UR13, 0x7f, 0x7 ;  /* 0x0000007f0d0d7891 */ /* 0x002fc8000f8e383f */
[----:B------:R-:W-:Y:S02]  /*e820*/  UIMAD.WIDE.U32 UR20, UR13, UR6, URZ ;  /* 0x000000060d1472a5 */ /* 0x000fe4000f8e003f */
[----:B------:R-:W-:Y:S02]  /*e830*/  UIADD3 UR6, UR8, 0x1, -UR15 ;  /* 0x0000000108067890 */ /* 0x000fe4000fffe80f */
[----:B------:R-:W-:-:S03]  /*e840*/  UMOV UR18, UR13 ;  /* 0x0000000d00127c82 */ /* 0x000fc60008000000 */
[----:B------:R-:W-:Y:S02]  /*e850*/  @UP1 UMOV UR13, UR21 ;  /* 0x00000015000d1c82 */ /* 0x000fe40008000000 */
[----:B------:R-:W-:-:S03]  /*e860*/  @UP1 USHF.R.U32.HI UR18, URZ, UR7, UR13 ;  /* 0x000000073f121299 */ /* 0x000fc6000801160d */
[----:B------:R-:W-:Y:S02]  /*e870*/  ULDC UR13, c[0x0][0x324] ;  /* 0x0000c900000d7ab9 */ /* 0x000fe40000000800 */
[----:B------:R-:W-:-:S04]  /*e880*/  UIADD3 UR18, UR6, UR18, URZ ;  /* 0x0000001206127290 */ /* 0x000fc8000fffe03f */
[----:B------:R-:W-:Y:S01]  /*e890*/  UIADD3 UR13, UR18, -UR13, URZ ;  /* 0x8000000d120d7290 */ /* 0x000fe2000fffe03f */
[----:B------:R-:W-:Y:S05]  /*e8a0*/  @P0 BRA `(.L_x_292) ;  /* 0x0000018000000947 */ /* 0x000fea0003800000 */
[----:B------:R-:W-:-:S06]  /*e8b0*/  UISETP.GT.AND UP0, UPT, UR18, -0x1, UPT ;  /* 0xffffffff1200788c */ /* 0x000fcc000bf04270 */
[----:B------:R-:W-:-:S13]  /*e8c0*/  PLOP3.LUT P0, PT, PT, PT, UP0, 0x80, 0x0 ;  /* 0x000000000000781c */ /* 0x000fda0003f0f008 */
[----:B------:R-:W-:Y:S05]  /*e8d0*/  @P0 BRA `(.L_x_293) ;  /* 0x000000a000000947 */ /* 0x000fea0003800000 */
[----:B------:R-:W-:Y:S02]  /*e8e0*/  UMOV UR7, 0x1 ;  /* 0x0000000100077882 */ /* 0x000fe40000000000 */
[----:B------:R-:W-:Y:S02]  /*e8f0*/  ULDC UR6, c[0x0][0x32c] ;  /* 0x0000cb0000067ab9 */ /* 0x000fe40000000800 */
[----:B------:R-:W-:Y:S02]  /*e900*/  UISETP.NE.AND UP0, UPT, UR7, UR6, UPT ;  /* 0x000000060700728c */ /* 0x000fe4000bf05270 */
[----:B------:R-:W-:Y:S02]  /*e910*/  ULOP3.LUT UR18, URZ, UR18, URZ, 0x33, !UPT ;  /* 0x000000123f127292 */ /* 0x000fe4000f8e333f */
[----:B------:R-:W-:Y:S02]  /*e920*/  ULDC.64 UR6, c[0x0][0x330] ;  /* 0x0000cc0000067ab9 */ /* 0x000fe40000000a00 */
[----:B------:R-:W-:-:S07]  /*e930*/  UIMAD.WIDE.U32 UR20, UR18, UR6, URZ ;  /* 0x00000006121472a5 */ /* 0x000fce000f8e003f */
[----:B------:R-:W-:Y:S02]  /*e940*/  @UP0 UMOV UR19, UR21 ;  /* 0x0000001500130c82 */ /* 0x000fe40008000000 */
[----:B------:R-:W-:-:S04]  /*e950*/  @UP0 USHF.R.U32.HI UR18, URZ, UR7, UR19 ;  /* 0x000000073f120299 */ /* 0x000fc80008011613 */
[----:B------:R-:W-:Y:S01]  /*e960*/  ULOP3.LUT UR18, URZ, UR18, URZ, 0x33, !UPT ;  /* 0x000000123f127292 */ /* 0x000fe2000f8e333f */
[----:B------:R-:W-:Y:S05]  /*e970*/  BRA `(.L_x_294) ;  /* 0x0000007000007947 */ /* 0x000fea0003800000 */
.L_x_293:
[----:B------:R-:W-:Y:S02]  /*e980*/  UMOV UR7, 0x1 ;  /* 0x0000000100077882 */ /* 0x000fe40000000000 */
[----:B------:R-:W-:Y:S02]  /*e990*/  ULDC UR6, c[0x0][0x32c] ;  /* 0x0000cb0000067ab9 */ /* 0x000fe40000000800 */
[----:B------:R-:W-:-:S03]  /*e9a0*/  UISETP.NE.AND UP0, UPT, UR7, UR6, UPT ;  /* 0x000000060700728c */ /* 0x000fc6000bf05270 */
[----:B------:R-:W-:Y:S02]  /*e9b0*/  ULDC.64 UR6, c[0x0][0x330] ;  /* 0x0000cc0000067ab9 */ /* 0x000fe40000000a00 */
[----:B------:R-:W-:-:S07]  /*e9c0*/  UIMAD.WIDE.U32 UR20, UR18, UR6, URZ ;  /* 0x00000006121472a5 */ /* 0x000fce000f8e003f */
[----:B------:R-:W-:Y:S02]  /*e9d0*/  @UP0 UMOV UR19, UR21 ;  /* 0x0000001500130c82 */ /* 0x000fe40008000000 */
[----:B------:R-:W-:Y:S02]  /*e9e0*/  @UP0 USHF.R.U32.HI UR18, URZ, UR7, UR19 ;  /* 0x000000073f120299 */ /* 0x000fe40008011613 */
.L_x_294:
[----:B------:R-:W-:Y:S02]  /*e9f0*/  ULDC UR6, c[0x0][0x32c] ;  /* 0x0000cb0000067ab9 */ /* 0x000fe40000000800 */
[----:B------:R-:W-:-:S04]  /*ea00*/  UIMAD UR6, UR18, UR6, URZ ;  /* 0x00000006120672a4 */ /* 0x000fc8000f8e023f */
[----:B------:R-:W-:-:S04]  /*ea10*/  UISETP.LT.AND UP0, UPT, UR13, UR6, UPT ;  /* 0x000000060d00728c */ /* 0x000fc8000bf01270 */
[----:B------:R-:W-:-:S04]  /*ea20*/  USEL UR13, UR13, UR6, !UP0 ;  /* 0x000000060d0d7287 */ /* 0x000fc8000c000000 */
.L_x_292:
[----:B------:R-:W-:-:S04]  /*ea30*/  UIADD3 UR13, UR13, 0x5f, URZ ;  /* 0x0000005f0d0d7890 */ /* 0x000fc8000fffe03f */
        /* <DEDUP_REMOVED lines=11> */
[----:B------:R-:W-:Y:S02]  /*eaf0*/  MOV R165, R0 ;  /* 0x0000000000a57202 */ /* 0x000fe40000000f00 */
.L_x_298:
        /* <DEDUP_REMOVED lines=64> */
.L_x_296:
        /* <DEDUP_REMOVED lines=175> */
.L_x_297:
[----:B------:R-:W-:Y:S01]  /*f9f0*/  FMNMX.FTZ R169, R8, R165, !PT ;  /* 0x000000a508a97209 */ /* 0x000fe20007810000 */
[----:B-1----:R-:W-:Y:S01]  /*fa00*/  LDSM.16.MT88.4 R172, [R225+0x100] ;  /* 0x00010000e1ac783b */ /* 0x002fe20000004200 */
[----:B------:R-:W-:Y:S01]  /*fa10*/  FMNMX.FTZ R3, R4, R167, !PT ;  /* 0x000000a704037209 */ /* 0x000fe20007810000 */
[----:B------:R-:W-:Y:S01]  /*fa20*/  UISETP.GT.AND UP0, UPT, UR17, UR6, UPT ;  /* 0x000000061100728c */ /* 0x000fe2000bf04270 */
[----:B------:R-:W-:Y:S01]  /*fa30*/  FMNMX.FTZ R169, R9, R169, !PT ;  /* 0x000000a909a97209 */ /* 0x000fe20007810000 */
[----:B------:R-:W-:Y:S01]  /*fa40*/  UIADD3 UR17, UR17, -0x1, URZ ;  /* 0xffffffff11117890 */ /* 0x000fe2000fffe03f */
        /* <DEDUP_REMOVED lines=86> */
[----:B------:R-:W-:Y:S02]  /*ffb0*/  PLOP3.LUT P0, PT, PT, PT, UP0, 0x80, 0x0 ;  /* 0x000000000000781c */ /* 0x000fe40003f0f008 */
[----:B------:R-:W-:Y:S04]  /*ffc0*/  FMNMX.FTZ R169, R89, R169, !PT ;  /* 0x000000a959a97209 */ /* 0x000fe80007810000 */
[----:B------:R-:W-:Y:S01]  /*ffd0*/  FMNMX.FTZ R169, R92, R169, !PT ;  /* 0x000000a95ca97209 */ /* 0x000fe20007810000 */
[----:B------:R-:W-:Y:S03]  /*ffe0*/  SHFL.BFLY PT, R2, R170, 0x2, 0x1f ;  /* 0x0c401f00aa027f89 */ /* 0x000fe600000e0000 */
[----:B------:R-:W-:Y:S05]  /*fff0*/  FMNMX.FTZ R169, R93, R169, !PT ;  /* 0x000000a95da97209 */ /* 0x000fea0007810000 */
[----:B------:R-:W1:Y:S02]  /*10000*/  SHFL.BFLY PT, R168, R169, 0x2, 0x1f ;  /* 0x0c401f00a9a87f89 */ /* 0x000e6400000e0000 */
[----:B-1----:R-:W-:Y:S02]  /*10010*/  FMNMX.FTZ R169, R169, R168, !PT ;  /* 0x000000a8a9a97209 */ /* 0x002fe40007810000 */
[----:B------:R-:W-:Y:S02]  /*10020*/  FMNMX.FTZ R168, R75, R0, !PT ;  /* 0x000000004ba87209 */ /* 0x000fe40007810000 */
[----:B------:R-:W-:Y:S02]  /*10030*/  FMNMX.FTZ R3, R3, R171, !PT ;  /* 0x000000ab03037209 */ /* 0x000fe40007810000 */
[----:B------:R-:W1:Y:S01]  /*10040*/  SHFL.BFLY PT, R0, R169, 0x1, 0x1f ;  /* 0x0c201f00a9007f89 */ /* 0x000e6200000e0000 */
[----:B------:R-:W-:Y:S02]  /*10050*/  FMNMX.FTZ R168, R78, R168, !PT ;  /* 0x000000a84ea87209 */ /* 0x000fe40007810000 */
[----:B------:R-:W-:Y:S02]  /*10060*/  FMNMX.FTZ R170, R170, R2, !PT ;  /* 0x00000002aaaa7209 */ /* 0x000fe40007810000 */
[----:B------:R-:W-:Y:S03]  /*10070*/  FMNMX.FTZ R168, R79, R168, !PT ;  /* 0x000000a84fa87209 */ /* 0x000fe60007810000 */
[----:B------:R-:W2:Y:S01]  /*10080*/  SHFL.BFLY PT, R171, R3, 0x1, 0x1f ;  /* 0x0c201f0003ab7f89 */ /* 0x000ea200000e0000 */
[----:B------:R-:W-:Y:S04]  /*10090*/  FMNMX.FTZ R168, R90, R168, !PT ;  /* 0x000000a85aa87209 */ /* 0x000fe80007810000 */
[----:B------:R-:W-:Y:S03]  /*100a0*/  FMNMX.FTZ R168, R91, R168, !PT ;  /* 0x000000a85ba87209 */ /* 0x000fe60007810000 */
[----:B------:R-:W3:Y:S01]  /*100b0*/  SHFL.BFLY PT, R2, R170, 0x1, 0x1f ;  /* 0x0c201f00aa027f89 */ /* 0x000ee200000e0000 */
[----:B------:R-:W-:Y:S04]  /*100c0*/  FMNMX.FTZ R168, R94, R168, !PT ;  /* 0x000000a85ea87209 */ /* 0x000fe80007810000 */
[----:B------:R-:W-:Y:S02]  /*100d0*/  FMNMX.FTZ R168, R95, R168, !PT ;  /* 0x000000a85fa87209 */ /* 0x000fe40007810000 */
[----:B-1----:R-:W-:Y:S03]  /*100e0*/  FMNMX.FTZ R0, R169, R0, !PT ;  /* 0x00000000a9007209 */ /* 0x002fe60007810000 */
[----:B------:R-:W1:Y:S02]  /*100f0*/  SHFL.BFLY PT, R169, R168, 0x2, 0x1f ;  /* 0x0c401f00a8a97f89 */ /* 0x000e6400000e0000 */
[C---:B------:R-:W-:Y:S02]  /*10100*/  FMUL.FTZ R201, R0.reuse, c[0x0][0x2d0] ;  /* 0x0000b40000c97a20 */ /* 0x040fe40000410000 */
[----:B------:R-:W-:Y:S01]  /*10110*/  FADD.FTZ R165, -R0, R165 ;  /* 0x000000a500a57221 */ /* 0x000fe20000010100 */
[----:B--2---:R-:W-:Y:S01]  /*10120*/  FMNMX.FTZ R3, R3, R171, !PT ;  /* 0x000000ab03037209 */ /* 0x004fe20007810000 */
[--C-:B------:R-:W-:Y:S02]  /*10130*/  FFMA.FTZ R247, R44, c[0x0][0x2d0], -R201.reuse ;  /* 0x0000b4002cf77a23 */ /* 0x100fe400000108c9 */
[--C-:B------:R-:W-:Y:S02]  /*10140*/  FFMA.FTZ R248, R45, c[0x0][0x2d0], -R201.reuse ;  /* 0x0000b4002df87a23 */ /* 0x100fe400000108c9 */
[----:B------:R-:W-:Y:S02]  /*10150*/  FFMA.FTZ R57, R57, c[0x0][0x2d0], -R201 ;  /* 0x0000b40039397a23 */ /* 0x000fe400000108c9 */
[----:B------:R-:W-:Y:S01]  /*10160*/  MUFU.EX2 R247, R247 ;  /* 0x000000f700f77308 */ /* 0x000fe20000000800 */
[----:B------:R-:W-:Y:S01]  /*10170*/  FMUL.FTZ R203, R3, c[0x0][0x2d0] ;  /* 0x0000b40003cb7a20 */ /* 0x000fe20000410000 */
[----:B---3--:R-:W-:Y:S01]  /*10180*/  FMNMX.FTZ R2, R170, R2, !PT ;  /* 0x00000002aa027209 */ /* 0x008fe20007810000 */
[----:B------:R-:W-:Y:S02]  /*10190*/  FMUL.FTZ R165, R165, c[0x0][0x2d0] ;  /* 0x0000b400a5a57a20 */ /* 0x000fe40000410000 */
[--C-:B------:R-:W-:Y:S02]  /*101a0*/  FFMA.FTZ R209, R48, c[0x0][0x2d0], -R203.reuse ;  /* 0x0000b40030d17a23 */ /* 0x100fe400000108cb */
[--C-:B------:R-:W-:Y:S02]  /*101b0*/  FFMA.FTZ R210, R49, c[0x0][0x2d0], -R203.reuse ;  /* 0x0000b40031d27a23 */ /* 0x100fe400000108cb */
[--C-:B------:R-:W-:Y:S01]  /*101c0*/  FFMA.FTZ R251, R52, c[0x0][0x2d0], -R203.reuse ;  /* 0x0000b40034fb7a23 */ /* 0x100fe200000108cb */
[----:B------:R-:W2:Y:S01]  /*101d0*/  MUFU.EX2 R165, R165 ;  /* 0x000000a500a57308 */ /* 0x000ea20000000800 */
[--C-:B------:R-:W-:Y:S01]  /*101e0*/  FFMA.FTZ R252, R53, c[0x0][0x2d0], -R203.reuse ;  /* 0x0000b40035fc7a23 */ /* 0x100fe200000108cb */
[----:B-1----:R-:W-:Y:S01]  /*101f0*/  FMNMX.FTZ R169, R168, R169, !PT ;  /* 0x000000a9a8a97209 */ /* 0x002fe20007810000 */
[----:B------:R-:W-:Y:S02]  /*10200*/  FMUL.FTZ R202, R2, c[0x0][0x2d0] ;  /* 0x0000b40002ca7a20 */ /* 0x000fe40000410000 */
[--C-:B------:R-:W-:Y:S02]  /*10210*/  FFMA.FTZ R171, R16, c[0x0][0x2d0], -R203.reuse ;  /* 0x0000b40010ab7a23 */ /* 0x100fe400000108cb */
[--C-:B------:R-:W-:Y:S01]  /*10220*/  FFMA.FTZ R211, R50, c[0x0][0x2d0], -R202.reuse ;  /* 0x0000b40032d37a23 */ /* 0x100fe200000108ca */
[----:B------:R-:W1:Y:S01]  /*10230*/  SHFL.BFLY PT, R168, R169, 0x1, 0x1f ;  /* 0x0c201f00a9a87f89 */ /* 0x000e6200000e0000 */
[--C-:B------:R-:W-:Y:S01]  /*10240*/  FFMA.FTZ R242, R51, c[0x0][0x2d0], -R202.reuse ;  /* 0x0000b40033f27a23 */ /* 0x100fe200000108ca */
[----:B------:R-:W-:Y:S01]  /*10250*/  MUFU.EX2 R209, R209 ;  /* 0x000000d100d17308 */ /* 0x000fe20000000800 */
[--C-:B------:R-:W-:Y:S02]  /*10260*/  FFMA.FTZ R55, R55, c[0x0][0x2d0], -R202.reuse ;  /* 0x0000b40037377a23 */ /* 0x100fe400000108ca */
[--C-:B------:R-:W-:Y:S02]  /*10270*/  FFMA.FTZ R180, R17, c[0x0][0x2d0], -R203.reuse ;  /* 0x0000b40011b47a23 */ /* 0x100fe400000108cb */
[--C-:B------:R-:W-:Y:S01]  /*10280*/  FFMA.FTZ R182, R18, c[0x0][0x2d0], -R202.reuse ;  /* 0x0000b40012b67a23 */ /* 0x100fe200000108ca */
[----:B------:R-:W-:Y:S01]  /*10290*/  LDSM.16.MT88.4 R48, [R219+0x900] ;  /* 0x00090000db30783b */ /* 0x000fe20000004200 */
[--C-:B------:R-:W-:Y:S02]  /*102a0*/  FFMA.FTZ R35, R35, c[0x0][0x2d0], -R202.reuse ;  /* 0x0000b40023237a23 */ /* 0x100fe400000108ca */
[--C-:B------:R-:W-:Y:S01]  /*102b0*/  FFMA.FTZ R193, R20, c[0x0][0x2d0], -R203.reuse ;  /* 0x0000b40014c17a23 */ /* 0x100fe200000108cb */
[----:B------:R-:W-:Y:S01]  /*102c0*/  MUFU.EX2 R171, R171 ;  /* 0x000000ab00ab7308 */ /* 0x000fe20000000800 */
[--C-:B------:R-:W-:Y:S02]  /*102d0*/  FFMA.FTZ R194, R21, c[0x0][0x2d0], -R203.reuse ;  /* 0x0000b40015c27a23 */ /* 0x100fe400000108cb */
[--C-:B------:R-:W-:Y:S02]  /*102e0*/  FFMA.FTZ R195, R22, c[0x0][0x2d0], -R202.reuse ;  /* 0x0000b40016c37a23 */ /* 0x100fe400000108ca */
[--C-:B------:R-:W-:Y:S02]  /*102f0*/  FFMA.FTZ R196, R23, c[0x0][0x2d0], -R202.reuse ;  /* 0x0000b40017c47a23 */ /* 0x100fe400000108ca */
[----:B------:R-:W-:Y:S02]  /*10300*/  FFMA.FTZ R198, R33, c[0x0][0x2d0], -R203 ;  /* 0x0000b40021c67a23 */ /* 0x000fe400000108cb */
[----:B--2---:R-:W-:Y:S01]  /*10310*/  FMUL.FTZ R33, R165, R141 ;  /* 0x0000008da5217220 */ /* 0x004fe20000410000 */
[----:B------:R-:W-:Y:S01]  /*10320*/  MUFU.EX2 R180, R180 ;  /* 0x000000b400b47308 */ /* 0x000fe20000000800 */
[--C-:B------:R-:W-:Y:S01]  /*10330*/  FFMA.FTZ R199, R34, c[0x0][0x2d0], -R202.reuse ;  /* 0x0000b40022c77a23 */ /* 0x100fe200000108ca */
[----:B-1----:R-:W-:Y:S01]  /*10340*/  FMNMX.FTZ R168, R168, R169, !PT ;  /* 0x000000a9a8a87209 */ /* 0x002fe20007810000 */
[----:B------:R-:W-:Y:S02]  /*10350*/  FFMA.FTZ R169, R19, c[0x0][0x2d0], -R202 ;  /* 0x0000b40013a97a23 */ /* 0x000fe400000108ca */
[--C-:B------:R-:W-:Y:S02]  /*10360*/  FFMA.FTZ R186, R12, c[0x0][0x2d0], -R201.reuse ;  /* 0x0000b4000cba7a23 */ /* 0x100fe400000108c9 */
[----:B------:R-:W-:Y:S02]  /*10370*/  FMUL.FTZ R200, R168, c[0x0][0x2d0] ;  /* 0x0000b400a8c87a20 */ /* 0x000fe40000410000 */
[----:B------:R-:W-:Y:S01]  /*10380*/  FMUL.FTZ R12, R165, R152 ;  /* 0x00000098a50c7220 */ /* 0x000fe20000410000 */
[----:B------:R-:W-:Y:S01]  /*10390*/  MUFU.EX2 R182, R182 ;  /* 0x000000b600b67308 */ /* 0x000fe20000000800 */
[--C-:B------:R-:W-:Y:S02]  /*103a0*/  FFMA.FTZ R249, R46, c[0x0][0x2d0], -R200.reuse ;  /* 0x0000b4002ef97a23 */ /* 0x100fe400000108c8 */
[--C-:B------:R-:W-:Y:S02]  /*103b0*/  FFMA.FTZ R250, R47, c[0x0][0x2d0], -R200.reuse ;  /* 0x0000b4002ffa7a23 */ /* 0x100fe400000108c8 */
[----:B------:R-:W-:Y:S01]  /*103c0*/  LDSM.16.MT88.4 R44, [R225+0x1100] ;  /* 0x00110000e12c783b */ /* 0x000fe20000004200 */
[--C-:B------:R-:W-:Y:S02]  /*103d0*/  FFMA.FTZ R59, R59, c[0x0][0x2d0], -R200.reuse ;  /* 0x0000b4003b3b7a23 */ /* 0x100fe400000108c8 */
[--C-:B------:R-:W-:Y:S02]  /*103e0*/  FFMA.FTZ R204, R31, c[0x0][0x2d0], -R200.reuse ;  /* 0x0000b4001fcc7a23 */ /* 0x100fe400000108c8 */
[----:B------:R-:W-:Y:S01]  /*103f0*/  MUFU.EX2 R169, R169 ;  /* 0x000000a900a97308 */ /* 0x000fe20000000800 */
[----:B------:R-:W-:Y:S02]  /*10400*/  FFMA.FTZ R187, R13, c[0x0][0x2d0], -R201 ;  /* 0x0000b4000dbb7a23 */ /* 0x000fe400000108c9 */
[C---:B------:R-:W-:Y:S02]  /*10410*/  FMUL.FTZ R13, R165.reuse, R153 ;  /* 0x00000099a50d7220 */ /* 0x040fe40000410000 */
[--C-:B------:R-:W-:Y:S02]  /*10420*/  FFMA.FTZ R190, R14, c[0x0][0x2d0], -R200.reuse ;  /* 0x0000b4000ebe7a23 */ /* 0x100fe400000108c8 */
[--C-:B------:R-:W-:Y:S02]  /*10430*/  FFMA.FTZ R197, R32, c[0x0][0x2d0], -R203.reuse ;  /* 0x0000b40020c57a23 */ /* 0x100fe400000108cb */
[----:B------:R-:W-:Y:S01]  /*10440*/  FMUL.FTZ R32, R165, R140 ;  /* 0x0000008ca5207220 */ /* 0x000fe20000410000 */
[----:B------:R-:W-:Y:S01]  /*10450*/  MUFU.EX2 R186, R186 ;  /* 0x000000ba00ba7308 */ /* 0x000fe20000000800 */
[----:B------:R-:W-:Y:S02]  /*10460*/  FFMA.FTZ R140, R27, c[0x0][0x2d0], -R200 ;  /* 0x0000b4001b8c7a23 */ /* 0x000fe400000108c8 */
[C---:B------:R-:W-:Y:S02]  /*10470*/  FMUL.FTZ R108, R165.reuse, R108 ;  /* 0x0000006ca56c7220 */ /* 0x040fe40000410000 */
[C---:B------:R-:W-:Y:S02]  /*10480*/  FMUL.FTZ R109, R165.reuse, R109 ;  /* 0x0000006da56d7220 */ /* 0x040fe40000410000 */
[C---:B------:R-:W-:Y:S02]  /*10490*/  FMUL.FTZ R120, R165.reuse, R120 ;  /* 0x00000078a5787220 */ /* 0x040fe40000410000 */
[C---:B------:R-:W-:Y:S01]  /*104a0*/  FMUL.FTZ R121, R165.reuse, R121 ;  /* 0x00000079a5797220 */ /* 0x040fe20000410000 */
[----:B------:R-:W-:Y:S01]  /*104b0*/  MUFU.EX2 R187, R187 ;  /* 0x000000bb00bb7308 */ /* 0x000fe20000000800 */
[C---:B------:R-:W-:Y:S02]  /*104c0*/  FMUL.FTZ R124, R165.reuse, R124 ;  /* 0x0000007ca57c7220 */ /* 0x040fe40000410000 */
[----:B------:R-:W-:Y:S02]  /*104d0*/  FMUL.FTZ R125, R165, R125 ;  /* 0x0000007da57d7220 */ /* 0x000fe40000410000 */
[--C-:B------:R-:W-:Y:S02]  /*104e0*/  FFMA.FTZ R205, R36, c[0x0][0x2d0], -R203.reuse ;  /* 0x0000b40024cd7a23 */ /* 0x100fe400000108cb */
[----:B------:R-:W-:Y:S02]  /*104f0*/  FFMA.FTZ R206, R37, c[0x0][0x2d0], -R203 ;  /* 0x0000b40025ce7a23 */ /* 0x000fe400000108cb */
[--C-:B------:R-:W-:Y:S01]  /*10500*/  FFMA.FTZ R207, R38, c[0x0][0x2d0], -R202.reuse ;  /* 0x0000b40026cf7a23 */ /* 0x100fe200000108ca */
[----:B------:R-:W-:Y:S01]  /*10510*/  MUFU.EX2 R190, R190 ;  /* 0x000000be00be7308 */ /* 0x000fe20000000800 */
[----:B------:R-:W-:Y:S02]  /*10520*/  FFMA.FTZ R208, R39, c[0x0][0x2d0], -R202 ;  /* 0x0000b40027d07a23 */ /* 0x000fe400000108ca */
[--C-:B------:R-:W-:Y:S02]  /*10530*/  FFMA.FTZ R243, R40, c[0x0][0x2d0], -R201.reuse ;  /* 0x0000b40028f37a23 */ /* 0x100fe400000108c9 */
        /* <DEDUP_REMOVED lines=10> */
[----:B------:R-:W-:Y:S02]  /*105e0*/  FFMA.FTZ R77, R77, c[0x0][0x2d0], -R201 ;  /* 0x0000b4004d4d7a23 */ /* 0x000fe400000108c9 */
[--C-:B------:R-:W-:Y:S02]  /*105f0*/  FFMA.FTZ R78, R78, c[0x0][0x2d0], -R200.reuse ;  /* 0x0000b4004e4e7a23 */ /* 0x100fe400000108c8 */
[----:B------:R-:W-:Y:S02]  /*10600*/  FFMA.FTZ R79, R79, c[0x0][0x2d0], -R200 ;  /* 0x0000b4004f4f7a23 */ /* 0x000fe400000108c8 */
[----:B------:R-:W-:Y:S02]  /*10610*/  FADD.FTZ R167, -R3, R167 ;  /* 0x000000a703a77221 */ /* 0x000fe40000010100 */
[----:B------:R-:W-:Y:S01]  /*10620*/  FADD.FTZ R166, -R2, R166 ;  /* 0x000000a602a67221 */ /* 0x000fe20000010100 */
[----:B------:R-:W-:Y:S01]  /*10630*/  MUFU.EX2 R195, R195 ;  /* 0x000000c300c37308 */ /* 0x000fe20000000800 */
[----:B------:R-:W-:Y:S02]  /*10640*/  FMUL.FTZ R167, R167, c[0x0][0x2d0] ;  /* 0x0000b400a7a77a20 */ /* 0x000fe40000410000 */
[----:B------:R-:W-:Y:S02]  /*10650*/  FMUL.FTZ R166, R166, c[0x0][0x2d0] ;  /* 0x0000b400a6a67a20 */ /* 0x000fe40000410000 */
[--C-:B------:R-:W-:Y:S02]  /*10660*/  FFMA.FTZ R183, R4, c[0x0][0x2d0], -R203.reuse ;  /* 0x0000b40004b77a23 */ /* 0x100fe400000108cb */
[----:B------:R-:W-:Y:S02]  /*10670*/  FFMA.FTZ R170, R5, c[0x0][0x2d0], -R203 ;  /* 0x0000b40005aa7a23 */ /* 0x000fe400000108cb */
[--C-:B------:R-:W-:Y:S01]  /*10680*/  FFMA.FTZ R184, R6, c[0x0][0x2d0], -R202.reuse ;  /* 0x0000b40006b87a23 */ /* 0x100fe200000108ca */
[----:B------:R-:W1:Y:S01]  /*10690*/  MUFU.EX2 R167, R167 ;  /* 0x000000a700a77308 */ /* 0x000e620000000800 */
[----:B------:R-:W-:Y:S02]  /*106a0*/  FFMA.FTZ R181, R7, c[0x0][0x2d0], -R202 ;  /* 0x0000b40007b57a23 */ /* 0x000fe400000108ca */
[----:B------:R-:W-:Y:S02]  /*106b0*/  FADD.FTZ R164, -R168, R164 ;  /* 0x000000a4a8a47221 */ /* 0x000fe40000010100 */
[--C-:B------:R-:W-:Y:S02]  /*106c0*/  FFMA.FTZ R188, R8, c[0x0][0x2d0], -R201.reuse ;  /* 0x0000b40008bc7a23 */ /* 0x100fe400000108c9 */
[----:B------:R-:W-:Y:S02]  /*106d0*/  FMUL.FTZ R164, R164, c[0x0][0x2d0] ;  /* 0x0000b400a4a47a20 */ /* 0x000fe40000410000 */
[----:B------:R-:W-:Y:S01]  /*106e0*/  FMUL.FTZ R8, R165, R156 ;  /* 0x0000009ca5087220 */ /* 0x000fe20000410000 */
[----:B------:R-:W2:Y:S01]  /*106f0*/  MUFU.EX2 R166, R166 ;  /* 0x000000a600a67308 */ /* 0x000ea20000000800 */
[----:B------:R-:W-:Y:S02]  /*10700*/  FFMA.FTZ R185, R9, c[0x0][0x2d0], -R201 ;  /* 0x0000b40009b97a23 */ /* 0x000fe400000108c9 */
[----:B------:R-:W-:Y:S02]  /*10710*/  FMUL.FTZ R9, R165, R157 ;  /* 0x0000009da5097220 */ /* 0x000fe40000410000 */
[--C-:B------:R-:W-:Y:S02]  /*10720*/  FFMA.FTZ R192, R10, c[0x0][0x2d0], -R200.reuse ;  /* 0x0000b4000ac07a23 */ /* 0x100fe400000108c8 */
[--C-:B------:R-:W-:Y:S02]  /*10730*/  FFMA.FTZ R189, R11, c[0x0][0x2d0], -R200.reuse ;  /* 0x0000b4000bbd7a23 */ /* 0x100fe400000108c8 */
[----:B------:R-:W-:Y:S01]  /*10740*/  FFMA.FTZ R191, R15, c[0x0][0x2d0], -R200 ;  /* 0x0000b4000fbf7a23 */ /* 0x000fe200000108c8 */
[----:B------:R-:W-:Y:S01]  /*10750*/  MUFU.EX2 R183, R183 ;  /* 0x000000b700b77308 */ /* 0x000fe20000000800 */
[--C-:B------:R-:W-:Y:S02]  /*10760*/  FFMA.FTZ R64, R64, c[0x0][0x2d0], -R203.reuse ;  /* 0x0000b40040407a23 */ /* 0x100fe400000108cb */
[----:B------:R-:W-:Y:S02]  /*10770*/  FFMA.FTZ R65, R65, c[0x0][0x2d0], -R203 ;  /* 0x0000b40041417a23 */ /* 0x000fe400000108cb */
[C---:B-1----:R-:W-:Y:S02]  /*10780*/  FMUL.FTZ R16, R167.reuse, R148 ;  /* 0x00000094a7107220 */ /* 0x042fe40000410000 */
[C---:B------:R-:W-:Y:S02]  /*10790*/  FMUL.FTZ R17, R167.reuse, R149 ;  /* 0x00000095a7117220 */ /* 0x040fe40000410000 */
[C---:B------:R-:W-:Y:S01]  /*107a0*/  FMUL.FTZ R20, R167.reuse, R144 ;  /* 0x00000090a7147220 */ /* 0x040fe20000410000 */
[----:B------:R-:W1:Y:S01]  /*107b0*/  MUFU.EX2 R170, R170 ;  /* 0x000000aa00aa7308 */ /* 0x000e620000000800 */
[C---:B------:R-:W-:Y:S02]  /*107c0*/  FMUL.FTZ R21, R167.reuse, R145 ;  /* 0x00000091a7157220 */ /* 0x040fe40000410000 */
[C---:B------:R-:W-:Y:S01]  /*107d0*/  FMUL.FTZ R36, R167.reuse, R128 ;  /* 0x00000080a7247220 */ /* 0x040fe20000410000 */
[----:B------:R-:W-:Y:S01]  /*107e0*/  F2FP.PACK_AB R128, R194, R193 ;  /* 0x000000c1c280723e */ /* 0x000fe200000000ff */
[C---:B--2---:R-:W-:Y:S02]  /*107f0*/  FMUL.FTZ R18, R166.reuse, R150 ;  /* 0x00000096a6127220 */ /* 0x044fe40000410000 */
[C---:B------:R-:W-:Y:S02]  /*10800*/  FMUL.FTZ R19, R166.reuse, R151 ;  /* 0x00000097a6137220 */ /* 0x040fe40000410000 */
[----:B------:R-:W-:Y:S01]  /*10810*/  LDSM.16.MT88.4 R148, [R225+0x2900] ;  /* 0x00290000e194783b */ /* 0x000fe20000004200 */
[----:B------:R-:W-:Y:S01]  /*10820*/  MUFU.EX2 R184, R184 ;  /* 0x000000b800b87308 */ /* 0x000fe20000000800 */
[C---:B------:R-:W-:Y:S02]  /*10830*/  FMUL.FTZ R22, R166.reuse, R146 ;  /* 0x00000092a6167220 */ /* 0x040fe40000410000 */
[C---:B------:R-:W-:Y:S02]  /*10840*/  FMUL.FTZ R23, R166.reuse, R147 ;  /* 0x00000093a6177220 */ /* 0x040fe40000410000 */
[C---:B------:R-:W-:Y:S02]  /*10850*/  FMUL.FTZ R37, R167.reuse, R129 ;  /* 0x00000081a7257220 */ /* 0x040fe40000410000 */
[----:B------:R-:W2:Y:S01]  /*10860*/  LDSM.16.MT88.4 R144, [R219+0x100] ;  /* 0x00010000db90783b */ /* 0x000ea20000004200 */
[C---:B------:R-:W-:Y:S02]  /*10870*/  FMUL.FTZ R38, R166.reuse, R130 ;  /* 0x00000082a6267220 */ /* 0x040fe40000410000 */
[----:B------:R-:W3:Y:S01]  /*10880*/  MUFU.EX2 R181, R181 ;  /* 0x000000b500b57308 */ /* 0x000ee20000000800 */
[----:B------:R-:W-:Y:S02]  /*10890*/  FMUL.FTZ R39, R166, R131 ;  /* 0x00000083a6277220 */ /* 0x000fe40000410000 */
[C---:B------:R-:W-:Y:S01]  /*108a0*/  FMUL.FTZ R4, R167.reuse, R160 ;  /* 0x000000a0a7047220 */ /* 0x040fe20000410000 */
[----:B-1----:R-:W-:Y:S01]  /*108b0*/  F2FP.PACK_AB R160, R170, R183 ;  /* 0x000000b7aaa0723e */ /* 0x002fe200000000ff */
[----:B------:R-:W-:Y:S02]  /*108c0*/  FMUL.FTZ R5, R167, R161 ;  /* 0x000000a1a7057220 */ /* 0x000fe40000410000 */
[----:B------:R-:W-:Y:S01]  /*108d0*/  FMUL.FTZ R6, R166, R162 ;  /* 0x000000a2a6067220 */ /* 0x000fe20000410000 */
[----:B------:R-:W-:Y:S01]  /*108e0*/  F2FP.PACK_AB R162, R180, R171 ;  /* 0x000000abb4a2723e */ /* 0x000fe200000000ff */
[C---:B------:R-:W-:Y:S01]  /*108f0*/  FMUL.FTZ R7, R166.reuse, R163 ;  /* 0x000000a3a6077220 */ /* 0x040fe20000410000 */
[----:B------:R-:W1:Y:S01]  /*10900*/  MUFU.EX2 R164, R164 ;  /* 0x000000a400a47308 */ /* 0x000e620000000800 */
[----:B------:R-:W-:Y:S01]  /*10910*/  F2FP.PACK_AB R163, R169, R182 ;  /* 0x000000b6a9a3723e */ /* 0x000fe200000000ff */
[C---:B------:R-:W-:Y:S02]  /*10920*/  FMUL.FTZ R100, R167.reuse, R100 ;  /* 0x00000064a7647220 */ /* 0x040fe40000410000 */
[C---:B------:R-:W-:Y:S02]  /*10930*/  FMUL.FTZ R101, R167.reuse, R101 ;  /* 0x00000065a7657220 */ /* 0x040fe40000410000 */
[C---:B------:R-:W-:Y:S02]  /*10940*/  FMUL.FTZ R102, R166.reuse, R102 ;  /* 0x00000066a6667220 */ /* 0x040fe40000410000 */
[C---:B------:R-:W-:Y:S02]  /*10950*/  FMUL.FTZ R103, R166.reuse, R103 ;  /* 0x00000067a6677220 */ /* 0x040fe40000410000 */
[----:B------:R-:W-:Y:S01]  /*10960*/  MUFU.EX2 R188, R188 ;  /* 0x000000bc00bc7308 */ /* 0x000fe20000000800 */
[C---:B------:R-:W-:Y:S02]  /*10970*/  FMUL.FTZ R104, R167.reuse, R104 ;  /* 0x00000068a7687220 */ /* 0x040fe40000410000 */
[----:B------:R-:W-:Y:S01]  /*10980*/  FMUL.FTZ R105, R167, R105 ;  /* 0x00000069a7697220 */ /* 0x000fe20000410000 */
[----:B---3--:R-:W-:Y:S01]  /*10990*/  F2FP.PACK_AB R161, R181, R184 ;  /* 0x000000b8b5a1723e */ /* 0x008fe200000000ff */
[C---:B------:R-:W-:Y:S02]  /*109a0*/  FMUL.FTZ R106, R166.reuse, R106 ;  /* 0x0000006aa66a7220 */ /* 0x040fe40000410000 */
[----:B------:R-:W-:Y:S02]  /*109b0*/  FMUL.FTZ R107, R166, R107 ;  /* 0x0000006ba66b7220 */ /* 0x000fe40000410000 */
[----:B------:R-:W-:Y:S01]  /*109c0*/  FMUL.FTZ R112, R167, R112 ;  /* 0x00000070a7707220 */ /* 0x000fe20000410000 */
[----:B------:R-:W3:Y:S01]  /*109d0*/  MUFU.EX2 R185, R185 ;  /* 0x000000b900b97308 */ /* 0x000ee20000000800 */
[-C--:B------:R-:W-:Y:S05]  /*109e0*/  HMMA.16816.F32 R4, R160, R172.reuse, R4 ;  /* 0x000000aca004723c */ /* 0x080fea0000001804 */
[C---:B-1----:R-:W-:Y:S02]  /*109f0*/  FMUL.FTZ R34, R164.reuse, R142 ;  /* 0x0000008ea4227220 */ /* 0x042fe40000410000 */
[C---:B------:R-:W-:Y:S02]  /*10a00*/  FMUL.FTZ R27, R164.reuse, R139 ;  /* 0x0000008ba41b7220 */ /* 0x040fe40000410000 */
[----:B------:R-:W-:Y:S03]  /*10a10*/  MUFU.EX2 R192, R192 ;  /* 0x000000c000c07308 */ /* 0x000fe60000000800 */
[C---:B------:R-:W-:Y:S02]  /*10a20*/  FMUL.FTZ R31, R164.reuse, R135 ;  /* 0x00000087a41f7220 */ /* 0x040fe40000410000 */
[C---:B------:R-:W-:Y:S02]  /*10a30*/  FMUL.FTZ R14, R164.reuse, R154 ;  /* 0x0000009aa40e7220 */ /* 0x040fe40000410000 */
[C---:B------:R-:W-:Y:S01]  /*10a40*/  FMUL.FTZ R10, R164.reuse, R158 ;  /* 0x0000009ea40a7220 */ /* 0x040fe20000410000 */
[----:B------:R-:W-:Y:S01]  /*10a50*/  F2FP.PACK_AB R158, R187, R186 ;  /* 0x000000babb9e723e */ /* 0x000fe200000000ff */
[C---:B------:R-:W-:Y:S01]  /*10a60*/  FMUL.FTZ R11, R164.reuse, R159 ;  /* 0x0000009fa40b7220 */ /* 0x040fe20000410000 */
[----:B------:R-:W1:Y:S01]  /*10a70*/  MUFU.EX2 R189, R189 ;  /* 0x000000bd00bd7308 */ /* 0x000e620000000800 */
[C---:B------:R-:W-:Y:S02]  /*10a80*/  FMUL.FTZ R15, R164.reuse, R155 ;  /* 0x0000009ba40f7220 */ /* 0x040fe40000410000 */
[C---:B------:R-:W-:Y:S01]  /*10a90*/  FMUL.FTZ R110, R164.reuse, R110 ;  /* 0x0000006ea46e7220 */ /* 0x040fe20000410000 */
[----:B---3--:R-:W-:Y:S01]  /*10aa0*/  F2FP.PACK_AB R156, R185, R188 ;  /* 0x000000bcb99c723e */ /* 0x008fe200000000ff */
[----:B------:R-:W-:Y:S02]  /*10ab0*/  FMUL.FTZ R111, R164, R111 ;  /* 0x0000006fa46f7220 */ /* 0x000fe40000410000 */
[C---:B------:R-:W-:Y:S02]  /*10ac0*/  FMUL.FTZ R113, R167.reuse, R113 ;  /* 0x00000071a7717220 */ /* 0x040fe40000410000 */
[C---:B------:R-:W-:Y:S01]  /*10ad0*/  FMUL.FTZ R114, R166.reuse, R114 ;  /* 0x00000072a6727220 */ /* 0x040fe20000410000 */
[----:B------:R-:W3:Y:S01]  /*10ae0*/  MUFU.EX2 R191, R191 ;  /* 0x000000bf00bf7308 */ /* 0x000ee20000000800 */
[C---:B------:R-:W-:Y:S02]  /*10af0*/  FMUL.FTZ R115, R166.reuse, R115 ;  /* 0x00000073a6737220 */ /* 0x040fe40000410000 */
[C---:B------:R-:W-:Y:S02]  /*10b00*/  FMUL.FTZ R116, R167.reuse, R116 ;  /* 0x00000074a7747220 */ /* 0x040fe40000410000 */
[----:B------:R-:W-:Y:S02]  /*10b10*/  FMUL.FTZ R117, R167, R117 ;  /* 0x00000075a7757220 */ /* 0x000fe40000410000 */
[C---:B------:R-:W-:Y:S02]  /*10b20*/  FMUL.FTZ R118, R166.reuse, R118 ;  /* 0x00000076a6767220 */ /* 0x040fe40000410000 */
[----:B------:R-:W-:Y:S01]  /*10b30*/  FMUL.FTZ R119, R166, R119 ;  /* 0x00000077a6777220 */ /* 0x000fe20000410000 */
[----:B------:R-:W-:Y:S01]  /*10b40*/  MUFU.EX2 R152, R55 ;  /* 0x0000003700987308 */ /* 0x000fe20000000800 */
[C---:B------:R-:W-:Y:S02]  /*10b50*/  FMUL.FTZ R122, R164.reuse, R122 ;  /* 0x0000007aa47a7220 */ /* 0x040fe40000410000 */
[C---:B------:R-:W-:Y:S01]  /*10b60*/  FMUL.FTZ R123, R164.reuse, R123 ;  /* 0x0000007ba47b7220 */ /* 0x040fe20000410000 */
[----:B-1----:R-:W-:Y:S01]  /*10b70*/  F2FP.PACK_AB R157, R189, R192 ;  /* 0x000000c0bd9d723e */ /* 0x002fe200000000ff */
[C---:B------:R-:W-:Y:S02]  /*10b80*/  FMUL.FTZ R126, R164.reuse, R126 ;  /* 0x0000007ea47e7220 */ /* 0x040fe40000410000 */
[----:B------:R-:W-:Y:S02]  /*10b90*/  FMUL.FTZ R127, R164, R127 ;  /* 0x0000007fa47f7220 */ /* 0x000fe40000410000 */
[--C-:B------:R-:W-:Y:S01]  /*10ba0*/  FFMA.FTZ R66, R66, c[0x0][0x2d0], -R202.reuse ;  /* 0x0000b40042427a23 */ /* 0x100fe200000108ca */
[----:B------:R-:W-:Y:S01]  /*10bb0*/  MUFU.EX2 R153, R57 ;  /* 0x0000003900997308 */ /* 0x000fe20000000800 */
[----:B------:R-:W-:Y:S02]  /*10bc0*/  FFMA.FTZ R67, R67, c[0x0][0x2d0], -R202 ;  /* 0x0000b40043437a23 */ /* 0x000fe400000108ca */
[--C-:B------:R-:W-:Y:S01]  /*10bd0*/  FFMA.FTZ R60, R60, c[0x0][0x2d0], -R201.reuse ;  /* 0x0000b4003c3c7a23 */ /* 0x100fe200000108c9 */
[----:B---3--:R-:W-:Y:S01]  /*10be0*/  F2FP.PACK_AB R159, R191, R190 ;  /* 0x000000bebf9f723e */ /* 0x008fe200000000ff */
[----:B------:R-:W-:Y:S02]  /*10bf0*/  FFMA.FTZ R61, R61, c[0x0][0x2d0], -R201 ;  /* 0x0000b4003d3d7a23 */ /* 0x000fe400000108c9 */
[--C-:B------:R-:W-:Y:S02]  /*10c00*/  FFMA.FTZ R62, R62, c[0x0][0x2d0], -R200.reuse ;  /* 0x0000b4003e3e7a23 */ /* 0x100fe400000108c8 */
[----:B------:R-:W-:Y:S01]  /*10c10*/  FFMA.FTZ R63, R63, c[0x0][0x2d0], -R200 ;  /* 0x0000b4003f3f7a23 */ /* 0x000fe200000108c8 */
[----:B------:R-:W-:Y:S01]  /*10c20*/  MUFU.EX2 R154, R59 ;  /* 0x0000003b009a7308 */ /* 0x000fe20000000800 */
[C---:B------:R-:W-:Y:S04]  /*10c30*/  HMMA.16816.F32 R8, R156.reuse, R172, R8 ;  /* 0x000000ac9c08723c */ /* 0x040fe80000001808 */
[--C-:B------:R-:W-:Y:S02]  /*10c40*/  FFMA.FTZ R68, R68, c[0x0][0x2d0], -R203.reuse ;  /* 0x0000b40044447a23 */ /* 0x100fe400000108cb */
[----:B------:R-:W-:Y:S02]  /*10c50*/  FFMA.FTZ R69, R69, c[0x0][0x2d0], -R203 ;  /* 0x0000b40045457a23 */ /* 0x000fe400000108cb */
[-C--:B------:R-:W-:Y:S01]  /*10c60*/  HMMA.16816.F32 R12, R156, R174.reuse, R12 ;  /* 0x000000ae9c0c723c */ /* 0x080fe2000000180c */
[----:B------:R1:W-:Y:S03]  /*10c70*/  MUFU.EX2 R172, R35 ;  /* 0x0000002300ac7308 */ /* 0x0003e60000000800 */
[--C-:B------:R-:W-:Y:S02]  /*10c80*/  FFMA.FTZ R173, R24, c[0x0][0x2d0], -R201.reuse ;  /* 0x0000b40018ad7a23 */ /* 0x100fe400000108c9 */
[----:B------:R-:W-:Y:S02]  /*10c90*/  FMUL.FTZ R24, R165, R136 ;  /* 0x00000088a5187220 */ /* 0x000fe40000410000 */
[C---:B------:R-:W-:Y:S03]  /*10ca0*/  HMMA.16816.F32 R16, R160.reuse, R174, R16 ;  /* 0x000000aea010723c */ /* 0x040fe60000001810 */
[----:B------:R-:W3:Y:S01]  /*10cb0*/  MUFU.EX2 R196, R196 ;  /* 0x000000c400c47308 */ /* 0x000ee20000000800 */
[--C-:B------:R-:W-:Y:S02]  /*10cc0*/  FFMA.FTZ R70, R70, c[0x0][0x2d0], -R202.reuse ;  /* 0x0000b40046467a23 */ /* 0x100fe400000108ca */
[----:B------:R-:W-:Y:S02]  /*10cd0*/  FFMA.FTZ R71, R71, c[0x0][0x2d0], -R202 ;  /* 0x0000b40047477a23 */ /* 0x000fe400000108ca */
[-C--:B------:R-:W-:Y:S04]  /*10ce0*/  HMMA.16816.F32 R20, R160, R176.reuse, R20 ;  /* 0x000000b0a014723c */ /* 0x080fe80000001814 */
[----:B------:R-:W-:Y:S01]  /*10cf0*/  FFMA.FTZ R174, R25, c[0x0][0x2d0], -R201 ;  /* 0x0000b40019ae7a23 */ /* 0x000fe200000108c9 */
[----:B------:R-:W-:Y:S01]  /*10d00*/  MUFU.EX2 R197, R197 ;  /* 0x000000c500c57308 */ /* 0x000fe20000000800 */
[----:B------:R-:W-:Y:S02]  /*10d10*/  FMUL.FTZ R25, R165, R137 ;  /* 0x00000089a5197220 */ /* 0x000fe40000410000 */
[----:B------:R-:W-:Y:S04]  /*10d20*/  FFMA.FTZ R175, R26, c[0x0][0x2d0], -R200 ;  /* 0x0000b4001aaf7a23 */ /* 0x000fe800000108c8 */
[C---:B-1----:R-:W-:Y:S02]  /*10d30*/  FMUL.FTZ R35, R164.reuse, R143 ;  /* 0x0000008fa4237220 */ /* 0x042fe40000410000 */
[----:B------:R-:W-:Y:S01]  /*10d40*/  FMUL.FTZ R26, R164, R138 ;  /* 0x0000008aa41a7220 */ /* 0x000fe20000410000 */
[----:B------:R-:W1:Y:S01]  /*10d50*/  MUFU.EX2 R198, R198 ;  /* 0x000000c600c67308 */ /* 0x000e620000000800 */
[----:B------:R-:W4:Y:S01]  /*10d60*/  LDSM.16.MT88.4 R136, [R218+0x100] ;  /* 0x00010000da88783b */ /* 0x000f220000004200 */
[--C-:B------:R-:W-:Y:S02]  /*10d70*/  FFMA.FTZ R80, R80, c[0x0][0x2d0], -R203.reuse ;  /* 0x0000b40050507a23 */ /* 0x100fe400000108cb */
[C---:B------:R-:W-:Y:S04]  /*10d80*/  HMMA.16816.F32 R32, R156.reuse, R176, R32 ;  /* 0x000000b09c20723c */ /* 0x040fe80000001820 */
[----:B---3--:R-:W-:Y:S01]  /*10d90*/  F2FP.PACK_AB R129, R196, R195 ;  /* 0x000000c3c481723e */ /* 0x008fe200000000ff */
[----:B------:R-:W-:Y:S01]  /*10da0*/  FFMA.FTZ R81, R81, c[0x0][0x2d0], -R203 ;  /* 0x0000b40051517a23 */ /* 0x000fe200000108cb */
[----:B------:R3:W-:Y:S01]  /*10db0*/  MUFU.EX2 R176, R140 ;  /* 0x0000008c00b07308 */ /* 0x0007e20000000800 */
[--C-:B------:R-:W-:Y:S01]  /*10dc0*/  FFMA.FTZ R177, R28, c[0x0][0x2d0], -R201.reuse ;  /* 0x0000b4001cb17a23 */ /* 0x100fe200000108c9 */
[-C--:B------:R-:W-:Y:S04]  /*10dd0*/  HMMA.16816.F32 R24, R156, R178.reuse, R24 ;  /* 0x000000b29c18723c */ /* 0x080fe80000001818 */
[----:B------:R-:W-:Y:S02]  /*10de0*/  FMUL.FTZ R28, R165, R132 ;  /* 0x00000084a51c7220 */ /* 0x000fe40000410000 */
[--C-:B------:R-:W-:Y:S02]  /*10df0*/  FFMA.FTZ R82, R82, c[0x0][0x2d0], -R202.reuse ;  /* 0x0000b40052527a23 */ /* 0x100fe400000108ca */
[C---:B------:R-:W-:Y:S01]  /*10e00*/  HMMA.16816.F32 R100, R160.reuse, R178, R100 ;  /* 0x000000b2a064723c */ /* 0x040fe20000001864 */
[----:B------:R-:W5:Y:S03]  /*10e10*/  MUFU.EX2 R199, R199 ;  /* 0x000000c700c77308 */ /* 0x000f660000000800 */
[----:B-1----:R-:W-:Y:S01]  /*10e20*/  F2FP.PACK_AB R130, R198, R197 ;  /* 0x000000c5c682723e */ /* 0x002fe200000000ff */
[----:B------:R-:W-:Y:S02]  /*10e30*/  FFMA.FTZ R83, R83, c[0x0][0x2d0], -R202 ;  /* 0x0000b40053537a23 */ /* 0x000fe400000108ca */
[----:B------:R-:W-:Y:S01]  /*10e40*/  FFMA.FTZ R178, R29, c[0x0][0x2d0], -R201 ;  /* 0x0000b4001db27a23 */ /* 0x000fe200000108c9 */
[-C--:B--2---:R-:W-:Y:S03]  /*10e50*/  HMMA.16816.F32 R104, R160, R144.reuse, R104 ;  /* 0x00000090a068723c */ /* 0x084fe60000001868 */
[----:B------:R-:W-:Y:S01]  /*10e60*/  MUFU.EX2 R243, R243 ;  /* 0x000000f300f37308 */ /* 0x000fe20000000800 */
[----:B------:R-:W-:Y:S01]  /*10e70*/  FMUL.FTZ R29, R165, R133 ;  /* 0x00000085a51d7220 */ /* 0x000fe20000410000 */
[----:B---3--:R-:W-:Y:S01]  /*10e80*/  LDSM.16.MT88.4 R140, [R220+0x900] ;  /* 0x00090000dc8c783b */ /* 0x008fe20000004200 */
[----:B------:R-:W-:Y:S02]  /*10e90*/  FFMA.FTZ R179, R30, c[0x0][0x2d0], -R200 ;  /* 0x0000b4001eb37a23 */ /* 0x000fe400000108c8 */
[C---:B------:R-:W-:Y:S04]  /*10ea0*/  HMMA.16816.F32 R108, R156.reuse, R144, R108 ;  /* 0x000000909c6c723c */ /* 0x040fe8000000186c */
[----:B------:R-:W-:Y:S01]  /*10eb0*/  FMUL.FTZ R30, R164, R134 ;  /* 0x00000086a41e7220 */ /* 0x000fe20000410000 */
[----:B------:R-:W-:Y:S01]  /*10ec0*/  MUFU.EX2 R244, R244 ;  /* 0x000000f400f47308 */ /* 0x000fe20000000800 */
[----:B------:R-:W1:Y:S01]  /*10ed0*/  LDSM.16.MT88.4 R132, [R225+0x900] ;  /* 0x00090000e184783b */ /* 0x000e620000004200 */
[--C-:B------:R-:W-:Y:S01]  /*10ee0*/  FFMA.FTZ R84, R84, c[0x0][0x2d0], -R203.reuse ;  /* 0x0000b40054547a23 */ /* 0x100fe200000108cb */
[----:B-----5:R-:W-:Y:S03]  /*10ef0*/  F2FP.PACK_AB R131, R172, R199 ;  /* 0x000000c7ac83723e */ /* 0x020fe600000000ff */
[-C--:B------:R-:W-:Y:S03]  /*10f00*/  HMMA.16816.F32 R28, R156, R146.reuse, R28 ;  /* 0x000000929c1c723c */ /* 0x080fe6000000181c */
[--C-:B------:R-:W-:Y:S01]  /*10f10*/  FFMA.FTZ R85, R85, c[0x0][0x2d0], -R203.reuse ;  /* 0x0000b40055557a23 */ /* 0x100fe200000108cb */
[----:B------:R-:W-:Y:S01]  /*10f20*/  MUFU.EX2 R245, R245 ;  /* 0x000000f500f57308 */ /* 0x000fe20000000800 */
[--C-:B------:R-:W-:Y:S02]  /*10f30*/  FFMA.FTZ R86, R86, c[0x0][0x2d0], -R202.reuse ;  /* 0x0000b40056567a23 */ /* 0x100fe400000108ca */
[--C-:B------:R-:W-:Y:S01]  /*10f40*/  FFMA.FTZ R87, R87, c[0x0][0x2d0], -R202.reuse ;  /* 0x0000b40057577a23 */ /* 0x100fe200000108ca */
[C---:B------:R-:W-:Y:S04]  /*10f50*/  HMMA.16816.F32 R112, R160.reuse, R146, R112 ;  /* 0x00000092a070723c */ /* 0x040fe80000001870 */
[--C-:B------:R-:W-:Y:S02]  /*10f60*/  FFMA.FTZ R96, R96, c[0x0][0x2d0], -R203.reuse ;  /* 0x0000b40060607a23 */ /* 0x100fe400000108cb */
[----:B------:R-:W-:Y:S01]  /*10f70*/  MUFU.EX2 R246, R246 ;  /* 0x000000f600f67308 */ /* 0x000fe20000000800 */
[----:B------:R-:W-:Y:S01]  /*10f80*/  FFMA.FTZ R203, R97, c[0x0][0x2d0], -R203 ;  /* 0x0000b40061cb7a23 */ /* 0x000fe200000108cb */
[-C--:B----4-:R-:W-:Y:S04]  /*10f90*/  HMMA.16816.F32 R116, R160, R136.reuse, R116 ;  /* 0x00000088a074723c */ /* 0x090fe80000001874 */
[----:B------:R-:W-:Y:S01]  /*10fa0*/  FFMA.FTZ R97, R98, c[0x0][0x2d0], -R202 ;  /* 0x0000b40062617a23 */ /* 0x000fe200000108ca */
[----:B------:R-:W-:Y:S01]  /*10fb0*/  MOV R98, R154 ;  /* 0x0000009a00627202 */ /* 0x000fe20000000f00 */
[----:B------:R-:W-:Y:S01]  /*10fc0*/  FFMA.FTZ R184, R166, R240, R184 ;  /* 0x000000f0a6b87223 */ /* 0x000fe200000100b8 */
[----:B------:R-:W-:Y:S01]  /*10fd0*/  MOV R166, R2 ;  /* 0x0000000200a67202 */ /* 0x000fe20000000f00 */
[C---:B------:R-:W-:Y:S01]  /*10fe0*/  HMMA.16816.F32 R120, R156.reuse, R136, R120 ;  /* 0x000000889c78723c */ /* 0x040fe20000001878 */
[----:B------:R-:W-:Y:S03]  /*10ff0*/  MUFU.EX2 R173, R173 ;  /* 0x000000ad00ad7308 */ /* 0x000fe60000000800 */
[----:B------:R-:W-:Y:S01]  /*11000*/  FFMA.FTZ R188, R165, R239, R188 ;  /* 0x000000efa5bc7223 */ /* 0x000fe200000100bc */
[----:B------:R-:W-:Y:S01]  /*11010*/  MOV R165, R0 ;  /* 0x0000000000a57202 */ /* 0x000fe20000000f00 */
[----:B------:R-:W-:Y:S01]  /*11020*/  FFMA.FTZ R192, R164, R238, R192 ;  /* 0x000000eea4c07223 */ /* 0x000fe200000100c0 */
[----:B------:R-:W-:Y:S01]  /*11030*/  MOV R164, R168 ;  /* 0x000000a800a47202 */ /* 0x000fe20000000f00 */
[-C--:B------:R-:W-:Y:S03]  /*11040*/  HMMA.16816.F32 R124, R156, R138.reuse, R124 ;  /* 0x0000008a9c7c723c */ /* 0x080fe6000000187c */
[----:B------:R-:W2:Y:S01]  /*11050*/  MUFU.EX2 R174, R174 ;  /* 0x000000ae00ae7308 */ /* 0x000ea20000000800 */
[----:B------:R-:W-:Y:S02]  /*11060*/  FADD.FTZ R184, R181, R184 ;  /* 0x000000b8b5b87221 */ /* 0x000fe40000010000 */
[----:B------:R-:W-:Y:S02]  /*11070*/  FADD.FTZ R188, R185, R188 ;  /* 0x000000bcb9bc7221 */ /* 0x000fe40000010000 */
[----:B------:R-:W-:Y:S04]  /*11080*/  HMMA.16816.F32 R36, R160, R138, R36 ;  /* 0x0000008aa024723c */ /* 0x000fe80000001824 */
[----:B------:R-:W-:Y:S01]  /*11090*/  FADD.FTZ R192, R189, R192 ;  /* 0x000000c0bdc07221 */ /* 0x000fe20000010000 */
[----:B------:R-:W3:Y:S01]  /*110a0*/  MUFU.EX2 R175, R175 ;  /* 0x000000af00af7308 */ /* 0x000ee20000000800 */
[----:B------:R-:W-:Y:S02]  /*110b0*/  FADD.FTZ R184, R182, R184 ;  /* 0x000000b8b6b87221 */ /* 0x000fe40000010000 */
[-C--:B-1----:R-:W-:Y:S05]  /*110c0*/  HMMA.16816.F32 R4, R128, R132.reuse, R4 ;  /* 0x000000848004723c */ /* 0x082fea0000001804 */
[----:B------:R-:W-:Y:S02]  /*110d0*/  FADD.FTZ R188, R186, R188 ;  /* 0x000000bcbabc7221 */ /* 0x000fe40000010000 */
[----:B------:R-:W1:Y:S01]  /*110e0*/  MUFU.EX2 R177, R177 ;  /* 0x000000b100b17308 */ /* 0x000e620000000800 */
[----:B------:R-:W-:Y:S01]  /*110f0*/  FADD.FTZ R192, R190, R192 ;  /* 0x000000c0bec07221 */ /* 0x000fe20000010000 */
[----:B--2---:R-:W-:Y:S03]  /*11100*/  F2FP.PACK_AB R136, R174, R173 ;  /* 0x000000adae88723e */ /* 0x004fe600000000ff */
[----:B------:R-:W-:Y:S02]  /*11110*/  FADD.FTZ R184, R169, R184 ;  /* 0x000000b8a9b87221 */ /* 0x000fe40000010000 */
[----:B------:R-:W-:Y:S03]  /*11120*/  FADD.FTZ R188, R187, R188 ;  /* 0x000000bcbbbc7221 */ /* 0x000fe60000010000 */
[----:B------:R-:W2:Y:S01]  /*11130*/  MUFU.EX2 R178, R178 ;  /* 0x000000b200b27308 */ /* 0x000ea20000000800 */
[----:B------:R-:W-:Y:S02]  /*11140*/  FADD.FTZ R192, R191, R192 ;  /* 0x000000c0bfc07221 */ /* 0x000fe40000010000 */
[----:B------:R-:W-:Y:S01]  /*11150*/  FFMA.FTZ R183, R167, R241, R183 ;  /* 0x000000f1a7b77223 */ /* 0x000fe200000100b7 */
[----:B---3--:R-:W-:Y:S01]  /*11160*/  F2FP.PACK_AB R137, R176, R175 ;  /* 0x000000afb089723e */ /* 0x008fe200000000ff */
[----:B------:R-:W-:Y:S01]  /*11170*/  FADD.FTZ R184, R195, R184 ;  /* 0x000000b8c3b87221 */ /* 0x000fe20000010000 */
[----:B------:R-:W-:Y:S01]  /*11180*/  MOV R167, R3 ;  /* 0x0000000300a77202 */ /* 0x000fe20000000f00 */
[----:B------:R-:W-:Y:S02]  /*11190*/  FADD.FTZ R188, R173, R188 ;  /* 0x000000bcadbc7221 */ /* 0x000fe40000010000 */
[----:B------:R-:W-:Y:S01]  /*111a0*/  FADD.FTZ R192, R175, R192 ;  /* 0x000000c0afc07221 */ /* 0x000fe20000010000 */
[----:B------:R-:W3:Y:S01]  /*111b0*/  MUFU.EX2 R179, R179 ;  /* 0x000000b300b37308 */ /* 0x000ee20000000800 */
[----:B------:R-:W-:Y:S02]  /*111c0*/  FADD.FTZ R183, R170, R183 ;  /* 0x000000b7aab77221 */ /* 0x000fe40000010000 */
[----:B------:R-:W-:Y:S02]  /*111d0*/  FADD.FTZ R184, R196, R184 ;  /* 0x000000b8c4b87221 */ /* 0x000fe40000010000 */
[----:B------:R-:W-:Y:S02]  /*111e0*/  FADD.FTZ R188, R174, R188 ;  /* 0x000000bcaebc7221 */ /* 0x000fe40000010000 */
[----:B------:R-:W-:Y:S02]  /*111f0*/  FADD.FTZ R192, R176, R192 ;  /* 0x000000c0b0c07221 */ /* 0x000fe40000010000 */
[----:B------:R-:W-:Y:S01]  /*11200*/  FADD.FTZ R183, R171, R183 ;  /* 0x000000b7abb77221 */ /* 0x000fe20000010000 */
[----:B------:R-:W4:Y:S01]  /*11210*/  MUFU.EX2 R204, R204 ;  /* 0x000000cc00cc7308 */ /* 0x000f220000000800 */
[----:B------:R-:W-:Y:S02]  /*11220*/  FADD.FTZ R184, R199, R184 ;  /* 0x000000b8c7b87221 */ /* 0x000fe40000010000 */
[----:B-1----:R-:W-:Y:S01]  /*11230*/  FADD.FTZ R188, R177, R188 ;  /* 0x000000bcb1bc7221 */ /* 0x002fe20000010000 */
[----:B--2---:R-:W-:Y:S01]  /*11240*/  F2FP.PACK_AB R138, R178, R177 ;  /* 0x000000b1b28a723e */ /* 0x004fe200000000ff */
[----:B------:R-:W-:Y:S02]  /*11250*/  FADD.FTZ R183, R180, R183 ;  /* 0x000000b7b4b77221 */ /* 0x000fe40000010000 */
[----:B------:R-:W-:Y:S02]  /*11260*/  FADD.FTZ R172, R172, R184 ;  /* 0x000000b8acac7221 */ /* 0x000fe40000010000 */
[----:B------:R-:W-:Y:S01]  /*11270*/  FADD.FTZ R178, R178, R188 ;  /* 0x000000bcb2b27221 */ /* 0x000fe20000010000 */
[----:B------:R-:W1:Y:S01]  /*11280*/  MUFU.EX2 R248, R248 ;  /* 0x000000f800f87308 */ /* 0x000e620000000800 */
[----:B------:R-:W-:Y:S02]  /*11290*/  FADD.FTZ R183, R193, R183 ;  /* 0x000000b7c1b77221 */ /* 0x000fe40000010000 */
[----:B------:R-:W-:Y:S02]  /*112a0*/  FADD.FTZ R178, R243, R178 ;  /* 0x000000b2f3b27221 */ /* 0x000fe40000010000 */
[----:B---3--:R-:W-:Y:S02]  /*112b0*/  FADD.FTZ R192, R179, R192 ;  /* 0x000000c0b3c07221 */ /* 0x008fe40000010000 */
[----:B------:R-:W-:Y:S02]  /*112c0*/  FADD.FTZ R183, R194, R183 ;  /* 0x000000b7c2b77221 */ /* 0x000fe40000010000 */
[----:B------:R-:W-:Y:S01]  /*112d0*/  FADD.FTZ R178, R244, R178 ;  /* 0x000000b2f4b27221 */ /* 0x000fe20000010000 */
[----:B------:R-:W2:Y:S01]  /*112e0*/  MUFU.EX2 R249, R249 ;  /* 0x000000f900f97308 */ /* 0x000ea20000000800 */
[----:B------:R-:W-:Y:S02]  /*112f0*/  FADD.FTZ R183, R197, R183 ;  /* 0x000000b7c5b77221 */ /* 0x000fe40000010000 */
[----:B------:R-:W-:Y:S01]  /*11300*/  FADD.FTZ R178, R247, R178 ;  /* 0x000000b2f7b27221 */ /* 0x000fe20000010000 */
[C---:B----4-:R-:W-:Y:S01]  /*11310*/  F2FP.PACK_AB R139, R204.reuse, R179 ;  /* 0x000000b3cc8b723e */ /* 0x050fe200000000ff */
[----:B------:R-:W-:Y:S02]  /*11320*/  FADD.FTZ R192, R204, R192 ;  /* 0x000000c0ccc07221 */ /* 0x000fe40000010000 */
[----:B------:R-:W-:Y:S02]  /*11330*/  FADD.FTZ R198, R198, R183 ;  /* 0x000000b7c6c67221 */ /* 0x000fe40000010000 */
[----:B------:R-:W-:Y:S01]  /*11340*/  FADD.FTZ R192, R245, R192 ;  /* 0x000000c0f5c07221 */ /* 0x000fe20000010000 */
[----:B------:R-:W3:Y:S01]  /*11350*/  MUFU.EX2 R250, R250 ;  /* 0x000000fa00fa7308 */ /* 0x000ee20000000800 */
[C---:B------:R-:W-:Y:S04]  /*11360*/  HMMA.16816.F32 R8, R136.reuse, R132, R8 ;  /* 0x000000848808723c */ /* 0x040fe80000001808 */
[----:B------:R-:W-:Y:S02]  /*11370*/  FADD.FTZ R192, R246, R192 ;  /* 0x000000c0f6c07221 */ /* 0x000fe40000010000 */
[----:B-1----:R-:W-:Y:S02]  /*11380*/  FADD.FTZ R178, R248, R178 ;  /* 0x000000b2f8b27221 */ /* 0x002fe40000010000 */
[-C--:B------:R-:W-:Y:S01]  /*11390*/  HMMA.16816.F32 R12, R136, R134.reuse, R12 ;  /* 0x00000086880c723c */ /* 0x080fe2000000180c */
[----:B------:R-:W-:Y:S03]  /*113a0*/  MUFU.EX2 R72, R72 ;  /* 0x0000004800487308 */ /* 0x000fe60000000800 */
[----:B--2---:R-:W-:Y:S04]  /*113b0*/  FADD.FTZ R192, R249, R192 ;  /* 0x000000c0f9c07221 */ /* 0x004fe80000010000 */
[C---:B------:R-:W-:Y:S01]  /*113c0*/  HMMA.16816.F32 R16, R128.reuse, R134, R16 ;  /* 0x000000868010723c */ /* 0x040fe20000001810 */
[----:B------:R-:W1:Y:S02]  /*113d0*/  LDSM.16.MT88.4 R132, [R218+0x900] ;  /* 0x00090000da84783b */ /* 0x000e640000004200 */
[----:B------:R-:W-:Y:S01]  /*113e0*/  MUFU.EX2 R73, R73 ;  /* 0x0000004900497308 */ /* 0x000fe20000000800 */
[----:B---3--:R-:W-:Y:S04]  /*113f0*/  FADD.FTZ R192, R250, R192 ;  /* 0x000000c0fac07221 */ /* 0x008fe80000010000 */
[-C--:B------:R-:W-:Y:S05]  /*11400*/  HMMA.16816.F32 R20, R128, R140.reuse, R20 ;  /* 0x0000008c8014723c */ /* 0x080fea0000001814 */
[----:B------:R-:W-:Y:S03]  /*11410*/  MUFU.EX2 R74, R74 ;  /* 0x0000004a004a7308 */ /* 0x000fe60000000800 */
[C---:B------:R-:W-:Y:S07]  /*11420*/  HMMA.16816.F32 R32, R136.reuse, R140, R32 ;  /* 0x0000008c8820723c */ /* 0x040fee0000001820 */
[----:B------:R-:W-:Y:S01]  /*11430*/  MUFU.EX2 R75, R75 ;  /* 0x0000004b004b7308 */ /* 0x000fe20000000800 */
[-C--:B------:R-:W-:Y:S08]  /*11440*/  HMMA.16816.F32 R24, R136, R142.reuse, R24 ;  /* 0x0000008e8818723c */ /* 0x080ff00000001818 */
[C---:B------:R-:W-:Y:S01]  /*11450*/  HMMA.16816.F32 R100, R128.reuse, R142, R100 ;  /* 0x0000008e8064723c */ /* 0x040fe20000001864 */
[----:B------:R-:W-:Y:S07]  /*11460*/  MUFU.EX2 R76, R76 ;  /* 0x0000004c004c7308 */ /* 0x000fee0000000800 */
[-C--:B------:R-:W-:Y:S03]  /*11470*/  HMMA.16816.F32 R104, R128, R48.reuse, R104 ;  /* 0x000000308068723c */ /* 0x080fe60000001868 */
[----:B------:R-:W-:Y:S05]  /*11480*/  MUFU.EX2 R77, R77 ;  /* 0x0000004d004d7308 */ /* 0x000fea0000000800 */
[C---:B------:R-:W-:Y:S05]  /*11490*/  HMMA.16816.F32 R108, R136.reuse, R48, R108 ;  /* 0x00000030886c723c */ /* 0x040fea000000186c */
[----:B------:R-:W-:Y:S02]  /*114a0*/  MUFU.EX2 R78, R78 ;  /* 0x0000004e004e7308 */ /* 0x000fe40000000800 */
[----:B------:R-:W-:Y:S01]  /*114b0*/  F2FP.PACK_AB R48, R244, R243 ;  /* 0x000000f3f430723e */ /* 0x000fe200000000ff */
[-C--:B------:R-:W-:Y:S04]  /*114c0*/  HMMA.16816.F32 R28, R136, R50.reuse, R28 ;  /* 0x00000032881c723c */ /* 0x080fe8000000181c */
[----:B------:R-:W-:Y:S03]  /*114d0*/  F2FP.PACK_AB R49, R246, R245 ;  /* 0x000000f5f631723e */ /* 0x000fe600000000ff */
[----:B------:R-:W-:Y:S01]  /*114e0*/  MUFU.EX2 R79, R79 ;  /* 0x0000004f004f7308 */ /* 0x000fe20000000800 */
[C---:B------:R-:W-:Y:S07]  /*114f0*/  HMMA.16816.F32 R112, R128.reuse, R50, R112 ;  /* 0x000000328070723c */ /* 0x040fee0000001870 */
[----:B------:R-:W-:Y:S01]  /*11500*/  F2FP.PACK_AB R50, R248, R247 ;  /* 0x000000f7f832723e */ /* 0x000fe200000000ff */
[-C--:B-1----:R-:W-:Y:S01]  /*11510*/  HMMA.16816.F32 R116, R128, R132.reuse, R116 ;  /* 0x000000848074723c */ /* 0x082fe20000001874 */
[----:B------:R-:W1:Y:S03]  /*11520*/  MUFU.EX2 R205, R205 ;  /* 0x000000cd00cd7308 */ /* 0x000e660000000800 */
[----:B------:R-:W-:Y:S04]  /*11530*/  F2FP.PACK_AB R51, R250, R249 ;  /* 0x000000f9fa33723e */ /* 0x000fe800000000ff */
[C---:B------:R-:W-:Y:S03]  /*11540*/  HMMA.16816.F32 R120, R136.reuse, R132, R120 ;  /* 0x000000848878723c */ /* 0x040fe60000001878 */
[----:B------:R-:W2:Y:S04]  /*11550*/  MUFU.EX2 R206, R206 ;  /* 0x000000ce00ce7308 */ /* 0x000ea80000000800 */
[--C-:B------:R-:W-:Y:S01]  /*11560*/  FFMA.FTZ R132, R54, c[0x0][0x2d0], -R202.reuse ;  /* 0x0000b40036847a23 */ /* 0x100fe200000108ca */
[-C--:B------:R-:W-:Y:S01]  /*11570*/  HMMA.16816.F32 R124, R136, R134.reuse, R124 ;  /* 0x00000086887c723c */ /* 0x080fe2000000187c */
[----:B------:R-:W3:Y:S03]  /*11580*/  LDSM.16.MT88.4 R52, [R220+0x1100] ;  /* 0x00110000dc34783b */ /* 0x000ee60000004200 */
[--C-:B------:R-:W-:Y:S01]  /*11590*/  FFMA.FTZ R133, R56, c[0x0][0x2d0], -R201.reuse ;  /* 0x0000b40038857a23 */ /* 0x100fe200000108c9 */
[----:B------:R-:W4:Y:S01]  /*115a0*/  MUFU.EX2 R207, R207 ;  /* 0x000000cf00cf7308 */ /* 0x000f220000000800 */
[----:B------:R-:W-:Y:S01]  /*115b0*/  FFMA.FTZ R202, R99, c[0x0][0x2d0], -R202 ;  /* 0x0000b40063ca7a23 */ /* 0x000fe200000108ca */
[----:B------:R-:W-:Y:S01]  /*115c0*/  MOV R99, R153 ;  /* 0x0000009900637202 */ /* 0x000fe20000000f00 */
[----:B------:R-:W-:Y:S01]  /*115d0*/  HMMA.16816.F32 R36, R128, R134, R36 ;  /* 0x000000868024723c */ /* 0x000fe20000001824 */
[----:B------:R-:W5:Y:S03]  /*115e0*/  LDSM.16.MT88.4 R128, [R219+0x1100] ;  /* 0x00110000db80783b */ /* 0x000f660000004200 */
[----:B-1----:R-:W-:Y:S03]  /*115f0*/  FADD.FTZ R198, R205, R198 ;  /* 0x000000c6cdc67221 */ /* 0x002fe60000010000 */
[----:B------:R-:W1:Y:S01]  /*11600*/  MUFU.EX2 R208, R208 ;  /* 0x000000d000d07308 */ /* 0x000e620000000800 */
[----:B------:R-:W-:Y:S02]  /*11610*/  FFMA.FTZ R134, R58, c[0x0][0x2d0], -R200 ;  /* 0x0000b4003a867a23 */ /* 0x000fe400000108c8 */
[----:B------:R-:W-:Y:S02]  /*11620*/  LDSM.16.MT88.4 R56, [R219+0x1900] ;  /* 0x00190000db38783b */ /* 0x000fe40000004200 */
[C---:B--2---:R-:W-:Y:S01]  /*11630*/  F2FP.PACK_AB R40, R206.reuse, R205 ;  /* 0x000000cdce28723e */ /* 0x044fe200000000ff */
[----:B------:R-:W-:Y:S04]  /*11640*/  FADD.FTZ R198, R206, R198 ;  /* 0x000000c6cec67221 */ /* 0x000fe80000010000 */
[----:B------:R-:W2:Y:S01]  /*11650*/  MUFU.EX2 R210, R210 ;  /* 0x000000d200d27308 */ /* 0x000ea20000000800 */
[----:B------:R-:W-:Y:S02]  /*11660*/  FADD.FTZ R198, R209, R198 ;  /* 0x000000c6d1c67221 */ /* 0x000fe40000010000 */
[----:B----4-:R-:W-:Y:S07]  /*11670*/  FADD.FTZ R172, R207, R172 ;  /* 0x000000accfac7221 */ /* 0x010fee0000010000 */
[----:B------:R-:W4:Y:S01]  /*11680*/  MUFU.EX2 R211, R211 ;  /* 0x000000d300d37308 */ /* 0x000f220000000800 */
[C---:B-1----:R-:W-:Y:S01]  /*11690*/  F2FP.PACK_AB R41, R208.reuse, R207 ;  /* 0x000000cfd029723e */ /* 0x042fe200000000ff */
[----:B------:R-:W-:Y:S08]  /*116a0*/  FADD.FTZ R172, R208, R172 ;  /* 0x000000acd0ac7221 */ /* 0x000ff00000010000 */
[----:B------:R-:W1:Y:S01]  /*116b0*/  MUFU.EX2 R242, R242 ;  /* 0x000000f200f27308 */ /* 0x000e620000000800 */
[C---:B--2---:R-:W-:Y:S01]  /*116c0*/  F2FP.PACK_AB R42, R210.reuse, R209 ;  /* 0x000000d1d22a723e */ /* 0x044fe200000000ff */
[----:B------:R-:W-:Y:S08]  /*116d0*/  FADD.FTZ R198, R210, R198 ;  /* 0x000000c6d2c67221 */ /* 0x000ff00000010000 */
[----:B------:R-:W2:Y:S01]  /*116e0*/  MUFU.EX2 R251, R251 ;  /* 0x000000fb00fb7308 */ /* 0x000ea20000000800 */
[----:B----4-:R-:W-:Y:S09]  /*116f0*/  FADD.FTZ R172, R211, R172 ;  /* 0x000000acd3ac7221 */ /* 0x010ff20000010000 */
[----:B------:R-:W4:Y:S01]  /*11700*/  MUFU.EX2 R252, R252 ;  /* 0x000000fc00fc7308 */ /* 0x000f220000000800 */
[C---:B-1----:R-:W-:Y:S01]  /*11710*/  F2FP.PACK_AB R43, R242.reuse, R211 ;  /* 0x000000d3f22b723e */ /* 0x042fe200000000ff */
[----:B------:R-:W-:Y:S08]  /*11720*/  FADD.FTZ R172, R242, R172 ;  /* 0x000000acf2ac7221 */ /* 0x000ff00000010000 */
[----:B------:R-:W1:Y:S01]  /*11730*/  MUFU.EX2 R132, R132 ;  /* 0x0000008400847308 */ /* 0x000e620000000800 */
[-C--:B------:R-:W-:Y:S05]  /*11740*/  HMMA.16816.F32 R4, R40, R44.reuse, R4 ;  /* 0x0000002c2804723c */ /* 0x080fea0000001804 */
[----:B--2---:R-:W-:Y:S03]  /*11750*/  FADD.FTZ R198, R251, R198 ;  /* 0x000000c6fbc67221 */ /* 0x004fe60000010000 */
[C---:B------:R-:W-:Y:S01]  /*11760*/  HMMA.16816.F32 R8, R48.reuse, R44, R8 ;  /* 0x0000002c3008723c */ /* 0x040fe20000001808 */
[----:B------:R-:W2:Y:S03]  /*11770*/  MUFU.EX2 R64, R64 ;  /* 0x0000004000407308 */ /* 0x000ea60000000800 */
[----:B----4-:R-:W-:Y:S04]  /*11780*/  FADD.FTZ R198, R252, R198 ;  /* 0x000000c6fcc67221 */ /* 0x010fe80000010000 */
[-C--:B------:R-:W-:Y:S03]  /*11790*/  HMMA.16816.F32 R12, R48, R46.reuse, R12 ;  /* 0x0000002e300c723c */ /* 0x080fe6000000180c */
[----:B------:R-:W4:Y:S01]  /*117a0*/  MUFU.EX2 R65, R65 ;  /* 0x0000004100417308 */ /* 0x000f220000000800 */
[----:B-1----:R-:W-:Y:S04]  /*117b0*/  FADD.FTZ R172, R132, R172 ;  /* 0x000000ac84ac7221 */ /* 0x002fe80000010000 */
[C---:B------:R-:W-:Y:S01]  /*117c0*/  HMMA.16816.F32 R16, R40.reuse, R46, R16 ;  /* 0x0000002e2810723c */ /* 0x040fe20000001810 */
[----:B------:R-:W1:Y:S04]  /*117d0*/  LDSM.16.MT88.4 R44, [R218+0x1100] ;  /* 0x00110000da2c783b */ /* 0x000e680000004200 */
[----:B------:R-:W-:Y:S03]  /*117e0*/  MUFU.EX2 R66, R66 ;  /* 0x0000004200427308 */ /* 0x000fe60000000800 */
[-C--:B---3--:R-:W-:Y:S04]  /*117f0*/  HMMA.16816.F32 R20, R40, R52.reuse, R20 ;  /* 0x000000342814723c */ /* 0x088fe80000001814 */
[----:B--2---:R-:W-:Y:S03]  /*11800*/  FADD.FTZ R198, R64, R198 ;  /* 0x000000c640c67221 */ /* 0x004fe60000010000 */
[----:B------:R-:W-:Y:S01]  /*11810*/  MUFU.EX2 R67, R67 ;  /* 0x0000004300437308 */ /* 0x000fe20000000800 */
[C---:B------:R-:W-:Y:S04]  /*11820*/  HMMA.16816.F32 R32, R48.reuse, R52, R32 ;  /* 0x000000343020723c */ /* 0x040fe80000001820 */
[----:B----4-:R-:W-:Y:S04]  /*11830*/  FADD.FTZ R198, R65, R198 ;  /* 0x000000c641c67221 */ /* 0x010fe80000010000 */
[-C--:B------:R-:W-:Y:S01]  /*11840*/  HMMA.16816.F32 R24, R48, R54.reuse, R24 ;  /* 0x000000363018723c */ /* 0x080fe20000001818 */
[----:B------:R-:W2:Y:S07]  /*11850*/  MUFU.EX2 R133, R133 ;  /* 0x0000008500857308 */ /* 0x000eae0000000800 */
[C---:B------:R-:W-:Y:S01]  /*11860*/  HMMA.16816.F32 R100, R40.reuse, R54, R100 ;  /* 0x000000362864723c */ /* 0x040fe20000001864 */
[----:B------:R-:W3:Y:S02]  /*11870*/  LDSM.16.MT88.4 R52, [R225+0x1900] ;  /* 0x00190000e134783b */ /* 0x000ee40000004200 */
[----:B------:R-:W4:Y:S05]  /*11880*/  MUFU.EX2 R134, R134 ;  /* 0x0000008600867308 */ /* 0x000f2a0000000800 */
[-C--:B-----5:R-:W-:Y:S05]  /*11890*/  HMMA.16816.F32 R104, R40, R128.reuse, R104 ;  /* 0x000000802868723c */ /* 0x0a0fea0000001868 */
[----:B------:R-:W5:Y:S03]  /*118a0*/  MUFU.EX2 R60, R60 ;  /* 0x0000003c003c7308 */ /* 0x000f660000000800 */
[C---:B------:R-:W-:Y:S04]  /*118b0*/  HMMA.16816.F32 R108, R48.reuse, R128, R108 ;  /* 0x00000080306c723c */ /* 0x040fe8000000186c */
[----:B--2---:R-:W-:Y:S03]  /*118c0*/  FADD.FTZ R178, R133, R178 ;  /* 0x000000b285b27221 */ /* 0x004fe60000010000 */
[----:B------:R-:W2:Y:S01]  /*118d0*/  MUFU.EX2 R61, R61 ;  /* 0x0000003d003d7308 */ /* 0x000ea20000000800 */
[-C--:B------:R-:W-:Y:S04]  /*118e0*/  HMMA.16816.F32 R28, R48, R130.reuse, R28 ;  /* 0x00000082301c723c */ /* 0x080fe8000000181c */
[----:B----4-:R-:W-:Y:S02]  /*118f0*/  FADD.FTZ R192, R134, R192 ;  /* 0x000000c086c07221 */ /* 0x010fe40000010000 */
[----:B------:R-:W-:Y:S02]  /*11900*/  FADD.FTZ R178, R99, R178 ;  /* 0x000000b263b27221 */ /* 0x000fe40000010000 */
[C---:B------:R-:W-:Y:S01]  /*11910*/  HMMA.16816.F32 R112, R40.reuse, R130, R112 ;  /* 0x000000822870723c */ /* 0x040fe20000001870 */
[----:B------:R-:W4:Y:S03]  /*11920*/  MUFU.EX2 R62, R62 ;  /* 0x0000003e003e7308 */ /* 0x000f260000000800 */
[----:B------:R-:W-:Y:S02]  /*11930*/  FADD.FTZ R192, R98, R192 ;  /* 0x000000c062c07221 */ /* 0x000fe40000010000 */
[----:B-----5:R-:W-:Y:S02]  /*11940*/  FADD.FTZ R178, R60, R178 ;  /* 0x000000b23cb27221 */ /* 0x020fe40000010000 */
[-C--:B-1----:R-:W-:Y:S03]  /*11950*/  HMMA.16816.F32 R116, R40, R44.reuse, R116 ;  /* 0x0000002c2874723c */ /* 0x082fe60000001874 */
[----:B------:R-:W1:Y:S01]  /*11960*/  MUFU.EX2 R63, R63 ;  /* 0x0000003f003f7308 */ /* 0x000e620000000800 */
[----:B--2---:R-:W-:Y:S04]  /*11970*/  FADD.FTZ R178, R61, R178 ;  /* 0x000000b23db27221 */ /* 0x004fe80000010000 */
[C---:B------:R-:W-:Y:S04]  /*11980*/  HMMA.16816.F32 R120, R48.reuse, R44, R120 ;  /* 0x0000002c3078723c */ /* 0x040fe80000001878 */
[----:B------:R-:W-:Y:S01]  /*11990*/  FADD.FTZ R178, R72, R178 ;  /* 0x000000b248b27221 */ /* 0x000fe20000010000 */
[----:B------:R-:W2:Y:S02]  /*119a0*/  MUFU.EX2 R68, R68 ;  /* 0x0000004400447308 */ /* 0x000ea40000000800 */
[----:B------:R-:W-:Y:S01]  /*119b0*/  F2FP.PACK_AB R44, R153, R133 ;  /* 0x00000085992c723e */ /* 0x000fe200000000ff */
[-C--:B------:R-:W-:Y:S01]  /*119c0*/  HMMA.16816.F32 R124, R48, R46.reuse, R124 ;  /* 0x0000002e307c723c */ /* 0x080fe2000000187c */
[----:B------:R-:W5:Y:S03]  /*119d0*/  LDSM.16.MT88.4 R48, [R220+0x1900] ;  /* 0x00190000dc30783b */ /* 0x000f660000004200 */
[----:B------:R-:W-:Y:S01]  /*119e0*/  F2FP.PACK_AB R45, R154, R134 ;  /* 0x000000869a2d723e */ /* 0x000fe200000000ff */
[----:B----4-:R-:W-:Y:S02]  /*119f0*/  FADD.FTZ R192, R62, R192 ;  /* 0x000000c03ec07221 */ /* 0x010fe40000010000 */
[----:B------:R-:W4:Y:S01]  /*11a00*/  MUFU.EX2 R69, R69 ;  /* 0x0000004500457308 */ /* 0x000f220000000800 */
[----:B------:R-:W-:Y:S04]  /*11a10*/  HMMA.16816.F32 R36, R40, R46, R36 ;  /* 0x0000002e2824723c */ /* 0x000fe80000001824 */
[----:B-1----:R-:W-:Y:S02]  /*11a20*/  FADD.FTZ R192, R63, R192 ;  /* 0x000000c03fc07221 */ /* 0x002fe40000010000 */
[----:B------:R-:W-:Y:S01]  /*11a30*/  FADD.FTZ R178, R73, R178 ;  /* 0x000000b249b27221 */ /* 0x000fe20000010000 */
[----:B------:R-:W-:Y:S01]  /*11a40*/  F2FP.PACK_AB R40, R252, R251 ;  /* 0x000000fbfc28723e */ /* 0x000fe200000000ff */
[----:B------:R-:W-:Y:S01]  /*11a50*/  FADD.FTZ R192, R74, R192 ;  /* 0x000000c04ac07221 */ /* 0x000fe20000010000 */
[----:B------:R-:W-:Y:S01]  /*11a60*/  F2FP.PACK_AB R41, R152, R132 ;  /* 0x000000849829723e */ /* 0x000fe200000000ff */
[----:B------:R-:W-:Y:S02]  /*11a70*/  MUFU.EX2 R70, R70 ;  /* 0x0000004600467308 */ /* 0x000fe40000000800 */
[----:B------:R-:W-:Y:S01]  /*11a80*/  F2FP.PACK_AB R42, R65, R64 ;  /* 0x00000040412a723e */ /* 0x000fe200000000ff */
[----:B--2---:R-:W-:Y:S01]  /*11a90*/  FADD.FTZ R198, R68, R198 ;  /* 0x000000c644c67221 */ /* 0x004fe20000010000 */
[----:B------:R-:W-:Y:S01]  /*11aa0*/  F2FP.PACK_AB R43, R67, R66 ;  /* 0x00000042432b723e */ /* 0x000fe200000000ff */
[----:B------:R-:W-:Y:S01]  /*11ab0*/  FADD.FTZ R192, R75, R192 ;  /* 0x000000c04bc07221 */ /* 0x000fe20000010000 */
[----:B------:R-:W-:Y:S01]  /*11ac0*/  F2FP.PACK_AB R46, R61, R60 ;  /* 0x0000003c3d2e723e */ /* 0x000fe200000000ff */
[----:B------:R-:W-:Y:S01]  /*11ad0*/  FADD.FTZ R178, R76, R178 ;  /* 0x000000b24cb27221 */ /* 0x000fe20000010000 */
[----:B------:R-:W-:Y:S01]  /*11ae0*/  F2FP.PACK_AB R47, R63, R62 ;  /* 0x0000003e3f2f723e */ /* 0x000fe200000000ff */
[----:B------:R-:W-:Y:S01]  /*11af0*/  FADD.FTZ R192, R78, R192 ;  /* 0x000000c04ec07221 */ /* 0x000fe20000010000 */
[----:B------:R-:W-:Y:S01]  /*11b00*/  MUFU.EX2 R71, R71 ;  /* 0x0000004700477308 */ /* 0x000fe20000000800 */
[-C--:B---3--:R-:W-:Y:S03]  /*11b10*/  HMMA.16816.F32 R4, R40, R52.reuse, R4 ;  /* 0x000000342804723c */ /* 0x088fe60000001804 */
[----:B----4-:R-:W-:Y:S02]  /*11b20*/  FADD.FTZ R198, R69, R198 ;  /* 0x000000c645c67221 */ /* 0x010fe40000010000 */
[----:B------:R-:W-:Y:S02]  /*11b30*/  FADD.FTZ R178, R77, R178 ;  /* 0x000000b24db27221 */ /* 0x000fe40000010000 */
[----:B------:R-:W-:Y:S01]  /*11b40*/  FADD.FTZ R192, R79, R192 ;  /* 0x000000c04fc07221 */ /* 0x000fe20000010000 */
[C---:B------:R-:W-:Y:S01]  /*11b50*/  HMMA.16816.F32 R8, R44.reuse, R52, R8 ;  /* 0x000000342c08723c */ /* 0x040fe20000001808 */
[----:B------:R-:W1:Y:S07]  /*11b60*/  MUFU.EX2 R80, R80 ;  /* 0x0000005000507308 */ /* 0x000e6e0000000800 */
[-C--:B------:R-:W-:Y:S03]  /*11b70*/  HMMA.16816.F32 R12, R44, R54.reuse, R12 ;  /* 0x000000362c0c723c */ /* 0x080fe6000000180c */
[----:B------:R-:W2:Y:S05]  /*11b80*/  MUFU.EX2 R81, R81 ;  /* 0x0000005100517308 */ /* 0x000eaa0000000800 */
[C---:B------:R-:W-:Y:S01]  /*11b90*/  HMMA.16816.F32 R16, R40.reuse, R54, R16 ;  /* 0x000000362810723c */ /* 0x040fe20000001810 */
[----:B------:R-:W3:Y:S04]  /*11ba0*/  LDSM.16.MT88.4 R52, [R218+0x1900] ;  /* 0x00190000da34783b */ /* 0x000ee80000004200 */
[----:B------:R-:W-:Y:S03]  /*11bb0*/  MUFU.EX2 R82, R82 ;  /* 0x0000005200527308 */ /* 0x000fe60000000800 */
[-C--:B-----5:R-:W-:Y:S04]  /*11bc0*/  HMMA.16816.F32 R20, R40, R48.reuse, R20 ;  /* 0x000000302814723c */ /* 0x0a0fe80000001814 */
[----:B-1----:R-:W-:Y:S03]  /*11bd0*/  FADD.FTZ R198, R80, R198 ;  /* 0x000000c650c67221 */ /* 0x002fe60000010000 */
[----:B------:R-:W-:Y:S01]  /*11be0*/  MUFU.EX2 R83, R83 ;  /* 0x0000005300537308 */ /* 0x000fe20000000800 */
[C---:B------:R-:W-:Y:S04]  /*11bf0*/  HMMA.16816.F32 R32, R44.reuse, R48, R32 ;  /* 0x000000302c20723c */ /* 0x040fe80000001820 */
[----:B--2---:R-:W-:Y:S04]  /*11c00*/  FADD.FTZ R198, R81, R198 ;  /* 0x000000c651c67221 */ /* 0x004fe80000010000 */
[-C--:B------:R-:W-:Y:S01]  /*11c10*/  HMMA.16816.F32 R24, R44, R50.reuse, R24 ;  /* 0x000000322c18723c */ /* 0x080fe20000001818 */
[----:B------:R-:W1:Y:S07]  /*11c20*/  MUFU.EX2 R84, R84 ;  /* 0x0000005400547308 */ /* 0x000e6e0000000800 */
[C---:B------:R-:W-:Y:S01]  /*11c30*/  HMMA.16816.F32 R100, R40.reuse, R50, R100 ;  /* 0x000000322864723c */ /* 0x040fe20000001864 */
[----:B------:R-:W2:Y:S02]  /*11c40*/  LDSM.16.MT88.4 R48, [R225+0x2100] ;  /* 0x00210000e130783b */ /* 0x000ea40000004200 */
[----:B------:R-:W4:Y:S05]  /*11c50*/  MUFU.EX2 R85, R85 ;  /* 0x0000005500557308 */ /* 0x000f2a0000000800 */
[-C--:B------:R-:W-:Y:S05]  /*11c60*/  HMMA.16816.F32 R104, R40, R56.reuse, R104 ;  /* 0x000000382868723c */ /* 0x080fea0000001868 */
[----:B------:R-:W-:Y:S03]  /*11c70*/  MUFU.EX2 R86, R86 ;  /* 0x0000005600567308 */ /* 0x000fe60000000800 */
[C---:B------:R-:W-:Y:S04]  /*11c80*/  HMMA.16816.F32 R108, R44.reuse, R56, R108 ;  /* 0x000000382c6c723c */ /* 0x040fe8000000186c */
[----:B-1----:R-:W-:Y:S03]  /*11c90*/  FADD.FTZ R198, R84, R198 ;  /* 0x000000c654c67221 */ /* 0x002fe60000010000 */
[----:B------:R-:W1:Y:S01]  /*11ca0*/  MUFU.EX2 R87, R87 ;  /* 0x0000005700577308 */ /* 0x000e620000000800 */
[-C--:B------:R-:W-:Y:S04]  /*11cb0*/  HMMA.16816.F32 R28, R44, R58.reuse, R28 ;  /* 0x0000003a2c1c723c */ /* 0x080fe8000000181c */
[C---:B----4-:R-:W-:Y:S01]  /*11cc0*/  F2FP.PACK_AB R128, R85.reuse, R84 ;  /* 0x000000545580723e */ /* 0x050fe200000000ff */
[----:B------:R-:W-:Y:S03]  /*11cd0*/  FADD.FTZ R198, R85, R198 ;  /* 0x000000c655c67221 */ /* 0x000fe60000010000 */
[C---:B------:R-:W-:Y:S01]  /*11ce0*/  HMMA.16816.F32 R112, R40.reuse, R58, R112 ;  /* 0x0000003a2870723c */ /* 0x040fe20000001870 */
[----:B------:R-:W-:Y:S01]  /*11cf0*/  LDSM.16.MT88.4 R56, [R219+0x2100] ;  /* 0x00210000db38783b */ /* 0x000fe20000004200 */
[----:B------:R-:W4:Y:S06]  /*11d00*/  MUFU.EX2 R96, R96 ;  /* 0x0000006000607308 */ /* 0x000f2c0000000800 */
[-C--:B---3--:R-:W-:Y:S04]  /*11d10*/  HMMA.16816.F32 R116, R40, R52.reuse, R116 ;  /* 0x000000342874723c */ /* 0x088fe80000001874 */
[----:B------:R-:W3:Y:S01]  /*11d20*/  MUFU.EX2 R203, R203 ;  /* 0x000000cb00cb7308 */ /* 0x000ee20000000800 */
[----:B-1----:R-:W-:Y:S03]  /*11d30*/  F2FP.PACK_AB R129, R87, R86 ;  /* 0x000000565781723e */ /* 0x002fe600000000ff */
[C---:B------:R-:W-:Y:S06]  /*11d40*/  HMMA.16816.F32 R120, R44.reuse, R52, R120 ;  /* 0x000000342c78723c */ /* 0x040fec0000001878 */
[----:B------:R-:W-:Y:S02]  /*11d50*/  MUFU.EX2 R97, R97 ;  /* 0x0000006100617308 */ /* 0x000fe40000000800 */
[-C--:B------:R-:W-:Y:S04]  /*11d60*/  HMMA.16816.F32 R124, R44, R54.reuse, R124 ;  /* 0x000000362c7c723c */ /* 0x080fe8000000187c */
[----:B----4-:R-:W-:Y:S03]  /*11d70*/  FADD.FTZ R198, R96, R198 ;  /* 0x000000c660c67221 */ /* 0x010fe60000010000 */
[----:B------:R-:W-:Y:S01]  /*11d80*/  F2FP.PACK_AB R44, R73, R72 ;  /* 0x00000048492c723e */ /* 0x000fe200000000ff */
[----:B------:R-:W-:Y:S01]  /*11d90*/  HMMA.16816.F32 R36, R40, R54, R36 ;  /* 0x000000362824723c */ /* 0x000fe20000001824 */
[----:B------:R-:W1:Y:S01]  /*11da0*/  LDSM.16.MT88.4 R52, [R220+0x2100] ;  /* 0x00210000dc34783b */ /* 0x000e620000004200 */
[----:B------:R-:W4:Y:S02]  /*11db0*/  MUFU.EX2 R202, R202 ;  /* 0x000000ca00ca7308 */ /* 0x000f240000000800 */
[----:B------:R-:W-:Y:S01]  /*11dc0*/  F2FP.PACK_AB R45, R75, R74 ;  /* 0x0000004a4b2d723e */ /* 0x000fe200000000ff */
[----:B---3--:R-:W-:Y:S01]  /*11dd0*/  FADD.FTZ R241, R203, R198 ;  /* 0x000000c6cbf17221 */ /* 0x008fe20000010000 */
[----:B------:R-:W-:Y:S02]  /*11de0*/  F2FP.PACK_AB R46, R77, R76 ;  /* 0x0000004c4d2e723e */ /* 0x000fe400000000ff */
[----:B------:R-:W-:Y:S04]  /*11df0*/  F2FP.PACK_AB R40, R69, R68 ;  /* 0x000000444528723e */ /* 0x000fe800000000ff */
[----:B------:R-:W-:Y:S02]  /*11e00*/  F2FP.PACK_AB R41, R71, R70 ;  /* 0x000000464729723e */ /* 0x000fe400000000ff */
[----:B------:R-:W-:Y:S02]  /*11e10*/  F2FP.PACK_AB R42, R81, R80 ;  /* 0x00000050512a723e */ /* 0x000fe400000000ff */
[----:B------:R-:W-:Y:S02]  /*11e20*/  F2FP.PACK_AB R43, R83, R82 ;  /* 0x00000052532b723e */ /* 0x000fe400000000ff */
[----:B------:R-:W-:Y:S02]  /*11e30*/  F2FP.PACK_AB R47, R79, R78 ;  /* 0x0000004e4f2f723e */ /* 0x000fe400000000ff */
[----:B------:R-:W-:Y:S03]  /*11e40*/  F2FP.PACK_AB R130, R203, R96 ;  /* 0x00000060cb82723e */ /* 0x000fe600000000ff */
[-C--:B--2---:R-:W-:Y:S03]  /*11e50*/  HMMA.16816.F32 R4, R40, R48.reuse, R4 ;  /* 0x000000302804723c */ /* 0x084fe60000001804 */
[----:B----4-:R-:W-:Y:S05]  /*11e60*/  F2FP.PACK_AB R131, R202, R97 ;  /* 0x00000061ca83723e */ /* 0x010fea00000000ff */
[C---:B------:R-:W-:Y:S08]  /*11e70*/  HMMA.16816.F32 R8, R44.reuse, R48, R8 ;  /* 0x000000302c08723c */ /* 0x040ff00000001808 */
[-C--:B------:R-:W-:Y:S08]  /*11e80*/  HMMA.16816.F32 R12, R44, R50.reuse, R12 ;  /* 0x000000322c0c723c */ /* 0x080ff0000000180c */
[C---:B------:R-:W-:Y:S01]  /*11e90*/  HMMA.16816.F32 R16, R40.reuse, R50, R16 ;  /* 0x000000322810723c */ /* 0x040fe20000001810 */
[----:B------:R-:W2:Y:S07]  /*11ea0*/  LDSM.16.MT88.4 R48, [R218+0x2100] ;  /* 0x00210000da30783b */ /* 0x000eae0000004200 */
[-C--:B-1----:R-:W-:Y:S08]  /*11eb0*/  HMMA.16816.F32 R20, R40, R52.reuse, R20 ;  /* 0x000000342814723c */ /* 0x082ff00000001814 */
[C---:B------:R-:W-:Y:S07]  /*11ec0*/  HMMA.16816.F32 R32, R44.reuse, R52, R32 ;  /* 0x000000342c20723c */ /* 0x040fee0000001820 */
[--C-:B------:R-:W-:Y:S01]  /*11ed0*/  FFMA.FTZ R52, R88, c[0x0][0x2d0], -R201.reuse ;  /* 0x0000b40058347a23 */ /* 0x100fe200000108c9 */
[-C--:B------:R-:W-:Y:S04]  /*11ee0*/  HMMA.16816.F32 R24, R44, R54.reuse, R24 ;  /* 0x000000362c18723c */ /* 0x080fe80000001818 */
[--C-:B------:R-:W-:Y:S01]  /*11ef0*/  FFMA.FTZ R53, R89, c[0x0][0x2d0], -R201.reuse ;  /* 0x0000b40059357a23 */ /* 0x100fe200000108c9 */
[----:B------:R-:W1:Y:S01]  /*11f00*/  MUFU.EX2 R52, R52 ;  /* 0x0000003400347308 */ /* 0x000e620000000800 */
[----:B------:R-:W-:Y:S02]  /*11f10*/  MOV R88, R152 ;  /* 0x0000009800587202 */ /* 0x000fe40000000f00 */
[C---:B------:R-:W-:Y:S04]  /*11f20*/  HMMA.16816.F32 R100, R40.reuse, R54, R100 ;  /* 0x000000362864723c */ /* 0x040fe80000001864 */
[----:B------:R-:W-:Y:S03]  /*11f30*/  FADD.FTZ R172, R88, R172 ;  /* 0x000000ac58ac7221 */ /* 0x000fe60000010000 */
[----:B------:R-:W-:Y:S01]  /*11f40*/  MUFU.EX2 R53, R53 ;  /* 0x0000003500357308 */ /* 0x000fe20000000800 */
[-C--:B------:R-:W-:Y:S04]  /*11f50*/  HMMA.16816.F32 R104, R40, R56.reuse, R104 ;  /* 0x000000382868723c */ /* 0x080fe80000001868 */
[--C-:B------:R-:W-:Y:S02]  /*11f60*/  FFMA.FTZ R54, R90, c[0x0][0x2d0], -R200.reuse ;  /* 0x0000b4005a367a23 */ /* 0x100fe400000108c8 */
[----:B------:R-:W-:Y:S02]  /*11f70*/  FFMA.FTZ R55, R91, c[0x0][0x2d0], -R200 ;  /* 0x0000b4005b377a23 */ /* 0x000fe400000108c8 */
[C---:B------:R-:W-:Y:S02]  /*11f80*/  HMMA.16816.F32 R108, R44.reuse, R56, R108 ;  /* 0x000000382c6c723c */ /* 0x040fe4000000186c */
[----:B------:R-:W3:Y:S02]  /*11f90*/  MUFU.EX2 R54, R54 ;  /* 0x0000003600367308 */ /* 0x000ee40000000800 */
[----:B------:R-:W-:Y:S02]  /*11fa0*/  FADD.FTZ R172, R66, R172 ;  /* 0x000000ac42ac7221 */ /* 0x000fe40000010000 */
[----:B-1----:R-:W-:Y:S02]  /*11fb0*/  FADD.FTZ R178, R52, R178 ;  /* 0x000000b234b27221 */ /* 0x002fe40000010000 */
[-C--:B------:R-:W-:Y:S04]  /*11fc0*/  HMMA.16816.F32 R28, R44, R58.reuse, R28 ;  /* 0x0000003a2c1c723c */ /* 0x080fe8000000181c */
[----:B------:R-:W1:Y:S01]  /*11fd0*/  MUFU.EX2 R55, R55 ;  /* 0x0000003700377308 */ /* 0x000e620000000800 */
[--C-:B------:R-:W-:Y:S02]  /*11fe0*/  FFMA.FTZ R56, R92, c[0x0][0x2d0], -R201.reuse ;  /* 0x0000b4005c387a23 */ /* 0x100fe400000108c9 */
[----:B------:R-:W-:Y:S01]  /*11ff0*/  FFMA.FTZ R201, R93, c[0x0][0x2d0], -R201 ;  /* 0x0000b4005dc97a23 */ /* 0x000fe200000108c9 */
[C---:B------:R-:W-:Y:S04]  /*12000*/  HMMA.16816.F32 R112, R40.reuse, R58, R112 ;  /* 0x0000003a2870723c */ /* 0x040fe80000001870 */
[--C-:B------:R-:W-:Y:S02]  /*12010*/  FFMA.FTZ R57, R94, c[0x0][0x2d0], -R200.reuse ;  /* 0x0000b4005e397a23 */ /* 0x100fe400000108c8 */
[----:B------:R-:W4:Y:S01]  /*12020*/  MUFU.EX2 R56, R56 ;  /* 0x0000003800387308 */ /* 0x000f220000000800 */
[----:B------:R-:W-:Y:S01]  /*12030*/  FFMA.FTZ R200, R95, c[0x0][0x2d0], -R200 ;  /* 0x0000b4005fc87a23 */ /* 0x000fe200000108c8 */
[-C--:B--2---:R-:W-:Y:S04]  /*12040*/  HMMA.16816.F32 R116, R40, R48.reuse, R116 ;  /* 0x000000302874723c */ /* 0x084fe80000001874 */
[----:B------:R-:W-:Y:S02]  /*12050*/  FADD.FTZ R172, R67, R172 ;  /* 0x000000ac43ac7221 */ /* 0x000fe40000010000 */
[----:B---3--:R-:W-:Y:S02]  /*12060*/  FADD.FTZ R192, R54, R192 ;  /* 0x000000c036c07221 */ /* 0x008fe40000010000 */
[C---:B------:R-:W-:Y:S01]  /*12070*/  HMMA.16816.F32 R120, R44.reuse, R48, R120 ;  /* 0x000000302c78723c */ /* 0x040fe20000001878 */
[----:B------:R-:W2:Y:S03]  /*12080*/  MUFU.EX2 R201, R201 ;  /* 0x000000c900c97308 */ /* 0x000ea60000000800 */
[----:B------:R-:W-:Y:S02]  /*12090*/  FADD.FTZ R172, R70, R172 ;  /* 0x000000ac46ac7221 */ /* 0x000fe40000010000 */
[----:B------:R-:W-:Y:S02]  /*120a0*/  FADD.FTZ R178, R53, R178 ;  /* 0x000000b235b27221 */ /* 0x000fe40000010000 */
[-C--:B------:R-:W-:Y:S01]  /*120b0*/  HMMA.16816.F32 R124, R44, R50.reuse, R124 ;  /* 0x000000322c7c723c */ /* 0x080fe2000000187c */
[----:B------:R-:W3:Y:S02]  /*120c0*/  LDSM.16.MT88.4 R44, [R220+0x2900] ;  /* 0x00290000dc2c783b */ /* 0x000ee40000004200 */
[----:B------:R-:W5:Y:S01]  /*120d0*/  MUFU.EX2 R57, R57 ;  /* 0x0000003900397308 */ /* 0x000f620000000800 */
[----:B------:R-:W-:Y:S02]  /*120e0*/  FADD.FTZ R172, R71, R172 ;  /* 0x000000ac47ac7221 */ /* 0x000fe40000010000 */
[----:B-1----:R-:W-:Y:S02]  /*120f0*/  FADD.FTZ R192, R55, R192 ;  /* 0x000000c037c07221 */ /* 0x002fe40000010000 */
[----:B------:R-:W-:Y:S04]  /*12100*/  HMMA.16816.F32 R36, R40, R50, R36 ;  /* 0x000000322824723c */ /* 0x000fe80000001824 */
[----:B------:R-:W-:Y:S01]  /*12110*/  FADD.FTZ R172, R82, R172 ;  /* 0x000000ac52ac7221 */ /* 0x000fe20000010000 */
[----:B------:R-:W1:Y:S01]  /*12120*/  MUFU.EX2 R200, R200 ;  /* 0x000000c800c87308 */ /* 0x000e620000000800 */
[----:B----4-:R-:W-:Y:S01]  /*12130*/  FADD.FTZ R178, R56, R178 ;  /* 0x000000b238b27221 */ /* 0x010fe20000010000 */
[----:B------:R-:W-:Y:S01]  /*12140*/  F2FP.PACK_AB R40, R53, R52 ;  /* 0x000000343528723e */ /* 0x000fe200000000ff */
[-C--:B------:R-:W-:Y:S01]  /*12150*/  HMMA.16816.F32 R160, R128, R148.reuse, R4 ;  /* 0x0000009480a0723c */ /* 0x080fe20000001804 */
[----:B------:R-:W4:Y:S04]  /*12160*/  LDSM.16.MT88.4 R4, [R219+0x2900] ;  /* 0x00290000db04783b */ /* 0x000f280000004200 */
[----:B------:R-:W-:Y:S01]  /*12170*/  F2FP.PACK_AB R41, R55, R54 ;  /* 0x000000363729723e */ /* 0x000fe200000000ff */
[----:B------:R-:W-:Y:S01]  /*12180*/  FADD.FTZ R172, R83, R172 ;  /* 0x000000ac53ac7221 */ /* 0x000fe20000010000 */
[C---:B--2---:R-:W-:Y:S01]  /*12190*/  F2FP.PACK_AB R42, R201.reuse, R56 ;  /* 0x00000038c92a723e */ /* 0x044fe200000000ff */
[----:B------:R-:W-:Y:S04]  /*121a0*/  FADD.FTZ R239, R201, R178 ;  /* 0x000000b2c9ef7221 */ /* 0x000fe80000010000 */
[----:B------:R-:W-:Y:S02]  /*121b0*/  FADD.FTZ R172, R86, R172 ;  /* 0x000000ac56ac7221 */ /* 0x000fe40000010000 */
[----:B-----5:R-:W-:Y:S02]  /*121c0*/  FADD.FTZ R192, R57, R192 ;  /* 0x000000c039c07221 */ /* 0x020fe40000010000 */
[----:B------:R-:W-:Y:S04]  /*121d0*/  FADD.FTZ R172, R87, R172 ;  /* 0x000000ac57ac7221 */ /* 0x000fe80000010000 */
[----:B------:R-:W-:Y:S01]  /*121e0*/  FADD.FTZ R172, R97, R172 ;  /* 0x000000ac61ac7221 */ /* 0x000fe20000010000 */
[C---:B-1----:R-:W-:Y:S01]  /*121f0*/  F2FP.PACK_AB R43, R200.reuse, R57 ;  /* 0x00000039c82b723e */ /* 0x042fe200000000ff */
[----:B------:R-:W-:Y:S02]  /*12200*/  FADD.FTZ R238, R200, R192 ;  /* 0x000000c0c8ee7221 */ /* 0x000fe40000010000 */
[----:B------:R-:W-:Y:S04]  /*12210*/  FADD.FTZ R240, R202, R172 ;  /* 0x000000accaf07221 */ /* 0x000fe80000010000 */
[C---:B------:R-:W-:Y:S01]  /*12220*/  HMMA.16816.F32 R156, R40.reuse, R148, R8 ;  /* 0x00000094289c723c */ /* 0x040fe20000001808 */
[----:B------:R-:W1:Y:S07]  /*12230*/  LDSM.16.MT88.4 R8, [R218+0x2900] ;  /* 0x00290000da08783b */ /* 0x000e6e0000004200 */
[-C--:B------:R-:W-:Y:S08]  /*12240*/  HMMA.16816.F32 R152, R40, R150.reuse, R12 ;  /* 0x000000962898723c */ /* 0x080ff0000000180c */
[C---:B------:R-:W-:Y:S08]  /*12250*/  HMMA.16816.F32 R148, R128.reuse, R150, R16 ;  /* 0x000000968094723c */ /* 0x040ff00000001810 */
[-C--:B---3--:R-:W-:Y:S08]  /*12260*/  HMMA.16816.F32 R144, R128, R44.reuse, R20 ;  /* 0x0000002c8090723c */ /* 0x088ff00000001814 */
[C---:B------:R-:W-:Y:S07]  /*12270*/  HMMA.16816.F32 R140, R40.reuse, R44, R32 ;  /* 0x0000002c288c723c */ /* 0x040fee0000001820 */
[----:B------:R-:W-:Y:S01]  /*12280*/  MOV R44, R168 ;  /* 0x000000a8002c7202 */ /* 0x000fe20000000f00 */
        /* <DEDUP_REMOVED lines=11> */
.L_x_295:
[----:B------:R-:W-:-:S06]  /*12340*/  UISETP.GE.AND UP0, UPT, UR17, UR5, UPT ;  /* 0x000000051100728c */ /* 0x000fcc000bf06270 */
[----:B------:R-:W-:-:S13]  /*12350*/  PLOP3.LUT P0, PT, PT, PT, UP0, 0x80, 0x0 ;  /* 0x000000000000781c */ /* 0x000fda0003f0f008 */
[----:B------:R-:W-:Y:S05]  /*12360*/  @!P0 BRA `(.L_x_299) ;  /* 0x0000621000008947 */ /* 0x000fea0003800000 */
[----:B------:R-:W-:Y:S01]  /*12370*/  IMAD.MOV.U32 R166, RZ, RZ, R2 ;  /* 0x000000ffffa67224 */ /* 0x000fe200078e0002 */
[----:B------:R-:W-:Y:S01]  /*12380*/  MOV R164, R44 ;  /* 0x0000002c00a47202 */ /* 0x000fe20000000f00 */
[----:B------:R-:W-:Y:S01]  /*12390*/  IMAD.MOV.U32 R167, RZ, RZ, R3 ;  /* 0x000000ffffa77224 */ /* 0x000fe200078e0003 */
[----:B------:R-:W-:Y:S02]  /*123a0*/  MOV R165, R0 ;  /* 0x0000000000a57202 */ /* 0x000fe40000000f00 */
.L_x_317:
[----:B------:R-:W-:Y:S04]  /*123b0*/  DEPBAR.LE SB0, 0x0 ;  /* 0x000080000000791a */ /* 0x000fe80000000000 */
[----:B------:R-:W-:Y:S01]  /*123c0*/  BAR.SYNC.DEFER_BLOCKING 0x0 ;  /* 0x0000000000007b1d */ /* 0x000fe20000010000 */
[C---:B------:R-:W-:Y:S01]  /*123d0*/  IMAD.WIDE.U32 R2, R231.reuse, c[0x0][0x208], RZ ;  /* 0x00008200e7027a25 */ /* 0x040fe200078e00ff */
[----:B------:R-:W-:Y:S01]  /*123e0*/  SHF.R.S32.HI R0, RZ, 0x1f, R231 ;  /* 0x0000001fff007819 */ /* 0x000fe200000114e7 */
[----:B------:R-:W-:Y:S04]  /*123f0*/  UISETP.GT.AND UP0, UPT, UR17, UR5, UPT ;  /* 0x000000051100728c */ /* 0x000fe8000bf04270 */
        /* <DEDUP_REMOVED lines=96> */
[-C--:B------:R-:W-:Y:S01]  /*12a00*/  HMMA.16816.F32 R60, R180, R178.reuse, R60 ;  /* 0x000000b2b43c723c */ /* 0x080fe2000000183c */
[----:B------:R-:W-:Y:S04]  /*12a10*/  PLOP3.LUT P0, PT, PT, PT, UP0, 0x80, 0x0 ;  /* 0x000000000000781c */ /* 0x000fe80003f0f008 */
        /* <DEDUP_REMOVED lines=136> */
.L_x_300:
[----:B------:R-:W-:Y:S01]  /*132a0*/  UISETP.NE.AND UP1, UPT, UR35, URZ, UPT ;  /* 0x0000003f2300728c */ /* 0x000fe2000bf25270 */
[----:B------:R-:W0:Y:S01]  /*132b0*/  LDGDEPBAR ;  /* 0x00000000000079af */ /* 0x000e220000000000 */
[----:B-1----:R-:W-:Y:S01]  /*132c0*/  IMAD.MOV.U32 R174, RZ, RZ, R235 ;  /* 0x000000ffffae7224 */ /* 0x002fe200078e00eb */
[----:B------:R-:W-:Y:S01]  /*132d0*/  UIMAD UR32, UR17, -0x60, URZ ;  /* 0xffffffa0112078a4 */ /* 0x000fe2000f8e023f */
[----:B------:R-:W-:Y:S01]  /*132e0*/  IMAD.U32 R2, RZ, RZ, UR15 ;  /* 0x0000000fff027e24 */ /* 0x000fe2000f8e00ff */
[----:B------:R-:W-:Y:S01]  /*132f0*/  UISETP.NE.AND UP0, UPT, UR34, URZ, UPT ;  /* 0x0000003f2200728c */ /* 0x000fe2000bf05270 */
[----:B------:R-:W-:Y:S02]  /*13300*/  PLOP3.LUT P1, PT, PT, PT, UP1, 0x80, 0x0 ;  /* 0x000000000000781c */ /* 0x000fe40003f2f018 */
[----:B------:R-:W-:Y:S01]  /*13310*/  PLOP3.LUT P0, PT, PT, PT, UP1, 0x80, 0x0 ;  /* 0x000000000000781c */ /* 0x000fe20003f0f018 */
[----:B------:R-:W-:Y:S05]  /*13320*/  IMAD.U32 R3, RZ, RZ, UR32 ;  /* 0x00000020ff037e24 */ /* 0x000fea000f8e00ff */
[----:B------:R-:W-:Y:S04]  /*13330*/  IADD3 R3, -R236, 0x1, R3 ;  /* 0x00000001ec037810 */ /* 0x000fe80007ffe103 */
[----:B------:R-:W-:Y:S01]  /*13340*/  IADD3 R2, -R2, UR8, R3 ;  /* 0x0000000802027c10 */ /* 0x000fe2000fffe103 */
[----:B------:R-:W-:Y:S01]  /*13350*/  @P1 IMAD.HI.U32 R0, R235, c[0x0][0x2c8], RZ ;  /* 0x0000b200eb001a27 */ /* 0x000fe200078e00ff */
[----:B------:R-:W-:Y:S02]  /*13360*/  IADD3 R3, -R236, UR32, RZ ;  /* 0x00000020ec037c10 */ /* 0x000fe4000fffe1ff */
        /* <DEDUP_REMOVED lines=22> */
.L_x_303:
[----:B------:R-:W-:Y:S04]  /*134d0*/  MOV R0, c[0x0][0x32c] ;  /* 0x0000cb0000007a02 */ /* 0x000fe80000000f00 */
[----:B------:R-:W-:Y:S11]  /*134e0*/  ISETP.NE.AND P0, PT, R0, 0x1, PT ;  /* 0x000000010000780c */ /* 0x000ff60003f05270 */
[----:B------:R-:W-:Y:S02]  /*134f0*/  @!UPT UIADD3 URZ, URZ, URZ, URZ ;  /* 0x0000003f3f3ff290 */ /* 0x000fe4000fffe03f */
[----:B------:R-:W-:Y:S05]  /*13500*/  @P0 IMAD.HI.U32 R0, R2, c[0x0][0x330], RZ ;  /* 0x0000cc0002000a27 */ /* 0x000fea00078e00ff */
[----:B------:R-:W-:Y:S02]  /*13510*/  @P0 SHF.R.U32.HI R2, RZ, c[0x0][0x334], R0 ;  /* 0x0000cd00ff020a19 */ /* 0x000fe40000011600 */
.L_x_304:
[----:B------:R-:W-:Y:S05]  /*13520*/  BSYNC B0 ;  /* 0x0000000000007941 */ /* 0x000fea0003800000 */
.L_x_302:
[----:B------:R-:W-:Y:S05]  /*13530*/  IMAD R2, R2, c[0x0][0x32c], R3 ;  /* 0x0000cb0002027a24 */ /* 0x000fea00078e0203 */
[----:B------:R-:W-:Y:S02]  /*13540*/  IADD3 R0, R2, c[0x0][0x32c], RZ ;  /* 0x0000cb0002007a10 */ /* 0x000fe40007ffe0ff */
[----:B------:R-:W-:Y:S02]  /*13550*/  IMNMX R168, R168, R2, !PT ;  /* 0x00000002a8a87217 */ /* 0x000fe40007800200 */
[----:B------:R-:W-:Y:S02]  /*13560*/  IMNMX R172, R172, R0, PT ;  /* 0x00000000acac7217 */ /* 0x000fe40003800200 */
.L_x_301:
        /* <DEDUP_REMOVED lines=20> */
.L_x_307:
[----:B------:R-:W-:Y:S04]  /*136b0*/  MOV R0, c[0x0][0x32c] ;  /* 0x0000cb0000007a02 */ /* 0x000fe80000000f00 */
[----:B------:R-:W-:Y:S11]  /*136c0*/  ISETP.NE.AND P0, PT, R0, 0x1, PT ;  /* 0x000000010000780c */ /* 0x000ff60003f05270 */
[----:B------:R-:W-:Y:S02]  /*136d0*/  @!UPT UIADD3 URZ, URZ, URZ, URZ ;  /* 0x0000003f3f3ff290 */ /* 0x000fe4000fffe03f */
[----:B------:R-:W-:Y:S05]  /*136e0*/  @P0 IMAD.HI.U32 R0, R2, c[0x0][0x330], RZ ;  /* 0x0000cc0002000a27 */ /* 0x000fea00078e00ff */
[----:B------:R-:W-:Y:S02]  /*136f0*/  @P0 SHF.R.U32.HI R2, RZ, c[0x0][0x334], R0 ;  /* 0x0000cd00ff020a19 */ /* 0x000fe40000011600 */
.L_x_308:
[----:B------:R-:W-:Y:S05]  /*13700*/  BSYNC B0 ;  /* 0x0000000000007941 */ /* 0x000fea0003800000 */
.L_x_306:
[----:B------:R-:W-:Y:S05]  /*13710*/  IMAD R2, R2, c[0x0][0x32c], R3 ;  /* 0x0000cb0002027a24 */ /* 0x000fea00078e0203 */
[----:B------:R-:W-:Y:S02]  /*13720*/  IADD3 R0, R2, c[0x0][0x32c], RZ ;  /* 0x0000cb0002007a10 */ /* 0x000fe40007ffe0ff */
[----:B------:R-:W-:Y:S02]  /*13730*/  IMNMX R171, R171, R2, !PT ;  /* 0x00000002abab7217 */ /* 0x000fe40007800200 */
[----:B------:R-:W-:Y:S02]  /*13740*/  IMNMX R169, R169, R0, PT ;  /* 0x00000000a9a97217 */ /* 0x000fe40003800200 */
.L_x_305:
[----:B------:R-:W-:Y:S01]  /*13750*/  UISETP.GE.AND UP0, UPT, UR32, 0x1, UPT ;  /* 0x000000012000788c */ /* 0x000fe2000bf06270 */
[----:B------:R-:W1:Y:S01]  /*13760*/  SHFL.IDX PT, R177, R174, 0x2, 0x1c1f ;  /* 0x005c1f00aeb17f89 */ /* 0x000e6200000e0000 */
[----:B------:R-:W-:Y:S02]  /*13770*/  UISETP.GE.AND UP3, UPT, UR32, 0x2, UPT ;  /* 0x000000022000788c */ /* 0x000fe4000bf66270 */
[----:B------:R-:W-:Y:S02]  /*13780*/  UISETP.GE.AND UP2, UPT, UR32, 0x9, UPT ;  /* 0x000000092000788c */ /* 0x000fe4000bf46270 */
[----:B------:R-:W-:Y:S01]  /*13790*/  PLOP3.LUT P0, PT, PT, PT, UP0, 0x40, 0x0 ;  /* 0x000000000000781c */ /* 0x000fe20003f0e808 */
[----:B------:R-:W-:Y:S01]  /*137a0*/  UP2UR UR31, UPR, URZ, 0x1 ;  /* 0x000000013f1f7883 */ /* 0x000fe20008000000 */
[----:B------:R-:W-:Y:S01]  /*137b0*/  PLOP3.LUT P6, PT, PT, PT, UP3, 0x40, 0x0 ;  /* 0x000000000000781c */ /* 0x000fe20003fce838 */
        /* <DEDUP_REMOVED lines=9> */
[----:B------:R-:W-:Y:S01]  /*13850*/  FSEL R4, R4, -INF , !P0 ;  /* 0xff80000004047808 */ /* 0x000fe20004000000 */
[----:B------:R-:W-:Y:S01]  /*13860*/  UISETP.GE.AND UP4, UPT, UR32, 0x4a, UPT ;  /* 0x0000004a2000788c */ /* 0x000fe2000bf86270 */
[----:B------:R-:W-:Y:S01]  /*13870*/  PLOP3.LUT P0, PT, PT, PT, UP0, 0x40, 0x0 ;  /* 0x000000000000781c */ /* 0x000fe20003f0e808 */
[----:B------:R-:W-:Y:S01]  /*13880*/  UISETP.GE.AND UP0, UPT, UR32, 0x12, UPT ;  /* 0x000000122000788c */ /* 0x000fe2000bf06270 */
[----:B------:R-:W-:Y:S01]  /*13890*/  ISETP.LT.OR P6, PT, R172, 0x2, P6 ;  /* 0x00000002ac00780c */ /* 0x000fe200037c1670 */
[----:B------:R-:W-:Y:S01]  /*138a0*/  UP2UR UR30, UPR, URZ, 0x8 ;  /* 0x000000083f1e7883 */ /* 0x000fe20008000000 */
[----:B------:R-:W-:Y:S01]  /*138b0*/  ISETP.GT.AND P2, PT, R168, 0x8, P2 ;  /* 0x00000008a800780c */ /* 0x000fe20001744270 */
[----:B------:R-:W-:Y:S01]  /*138c0*/  UP2UR UR26, UPR, URZ, 0x1 ;  /* 0x000000013f1a7883 */ /* 0x000fe20008000000 */
[----:B------:R-:W-:Y:S01]  /*138d0*/  PLOP3.LUT P1, PT, PT, PT, UP1, 0x40, 0x0 ;  /* 0x000000000000781c */ /* 0x000fe20003f2e818 */
[----:B------:R-:W-:Y:S01]  /*138e0*/  UISETP.GE.AND UP3, UPT, UR32, 0x51, UPT ;  /* 0x000000512000788c */ /* 0x000fe2000bf66270 */
[----:B------:R-:W-:Y:S01]  /*138f0*/  FSEL R5, R5, -INF , !P6 ;  /* 0xff80000005057808 */ /* 0x000fe20007000000 */
[----:B------:R-:W-:Y:S01]  /*13900*/  UP2UR UR29, UPR, URZ, 0x4 ;  /* 0x000000043f1d7883 */ /* 0x000fe20008000000 */
[----:B------:R-:W-:Y:S01]  /*13910*/  PLOP3.LUT P6, PT, PT, PT, UP0, 0x40, 0x0 ;  /* 0x000000000000781c */ /* 0x000fe20003fce808 */
[----:B------:R-:W-:Y:S01]  /*13920*/  UISETP.GE.AND UP0, UPT, UR32, 0x19, UPT ;  /* 0x000000192000788c */ /* 0x000fe2000bf06270 */
[----:B------:R-:W-:Y:S01]  /*13930*/  ISETP.LT.OR P2, PT, R172, 0x9, P2 ;  /* 0x00000009ac00780c */ /* 0x000fe20001741670 */
[----:B------:R-:W-:Y:S01]  /*13940*/  UP2UR UR28, UPR, URZ, 0x2 ;  /* 0x000000023f1c7883 */ /* 0x000fe20008000000 */
[----:B------:R-:W-:Y:S01]  /*13950*/  ISETP.GT.AND P1, PT, R168, 0x9, P1 ;  /* 0x00000009a800780c */ /* 0x000fe20000f24270 */
[----:B------:R-:W-:Y:S01]  /*13960*/  UP2UR UR25, UPR, URZ, 0x1 ;  /* 0x000000013f197883 */ /* 0x000fe20008000000 */
        /* <DEDUP_REMOVED lines=9> */
[----:B------:R-:W-:Y:S01]  /*13a00*/  UP2UR UR33, UPR, URZ, 0x40 ;  /* 0x000000403f217883 */ /* 0x000fe20008000000 */
        /* <DEDUP_REMOVED lines=17> */
[----:B------:R-:W-:Y:S01]  /*13b20*/  FSEL R16, R32, -INF , !P2 ;  /* 0xff80000020107808 */ /* 0x000fe20005000000 */
[--C-:B-1----:R-:W-:Y:S01]  /*13b30*/  IMAD.IADD R32, R170, 0x1, R177.reuse ;  /* 0x00000001aa207824 */ /* 0x102fe200078e02b1 */
[----:B------:R-:W-:Y:S01]  /*13b40*/  PLOP3.LUT P2, PT, PT, PT, UP0, 0x40, 0x0 ;  /* 0x000000000000781c */ /* 0x000fe20003f4e808 */
[----:B------:R-:W-:Y:S01]  /*13b50*/  UISETP.GE.AND UP0, UPT, UR32, 0x2a, UPT ;  /* 0x0000002a2000788c */ /* 0x000fe2000bf06270 */
[----:B------:R-:W-:Y:S02]  /*13b60*/  ISETP.LT.OR P1, PT, R172, 0x1a, P1 ;  /* 0x0000001aac00780c */ /* 0x000fe40000f21670 */
[----:B------:R-:W-:Y:S01]  /*13b70*/  ISETP.GT.AND P0, PT, R168, 0x20, P0 ;  /* 0x00000020a800780c */ /* 0x000fe20000704270 */
[----:B------:R-:W-:Y:S01]  /*13b80*/  UP2UR UR20, UPR, URZ, 0x1 ;  /* 0x000000013f147883 */ /* 0x000fe20008000000 */
[----:B------:R-:W-:Y:S01]  /*13b90*/  FSEL R252, R33, -INF , !P1 ;  /* 0xff80000021fc7808 */ /* 0x000fe20004800000 */
[----:B------:R-:W-:Y:S01]  /*13ba0*/  IMAD.IADD R33, R173, 0x1, R177 ;  /* 0x00000001ad217824 */ /* 0x000fe200078e02b1 */
        /* <DEDUP_REMOVED lines=26> */
[----:B------:R-:W-:Y:S02]  /*13d50*/  ISETP.GT.AND P6, PT, R168, 0x31, P6 ;  /* 0x00000031a800780c */ /* 0x000fe400037c4270 */
[----:B------:R-:W-:Y:S01]  /*13d60*/  ISETP.LT.OR P0, PT, R172, 0x31, P0 ;  /* 0x00000031ac00780c */ /* 0x000fe20000701670 */
        /* <DEDUP_REMOVED lines=8> */
[----:B------:R-:W-:Y:S02]  /*13df0*/  ISETP.LT.OR P1, PT, R172, 0x3a, P1 ;  /* 0x0000003aac00780c */ /* 0x000fe40000f21670 */
[----:B------:R-:W-:Y:S02]  /*13e00*/  FSEL R247, R53, -INF , !P6 ;  /* 0xff80000035f77808 */ /* 0x000fe40007000000 */
[----:B------:R-:W-:Y:S01]  /*13e10*/  PLOP3.LUT P6, PT, PT, PT, UP6, 0x40, 0x0 ;  /* 0x000000000000781c */ /* 0x000fe20003fce868 */
[----:B------:R-:W-:Y:S01]  /*13e20*/  UISETP.NE.AND UP6, UPT, UR34, URZ, UPT ;  /* 0x0000003f2200728c */ /* 0x000fe2000bfc5270 */
[----:B------:R-:W-:Y:S02]  /*13e30*/  ISETP.GT.AND P0, PT, R168, 0x40, P0 ;  /* 0x00000040a800780c */ /* 0x000fe40000704270 */
[----:B------:R-:W-:Y:S02]  /*13e40*/  FSEL R203, R64, -INF , !P2 ;  /* 0xff80000040cb7808 */ /* 0x000fe40005000000 */
[----:B------:R-:W-:Y:S02]  /*13e50*/  PLOP3.LUT P2, PT, PT, PT, UP5, 0x40, 0x0 ;  /* 0x000000000000781c */ /* 0x000fe40003f4e858 */
[----:B------:R-:W-:Y:S02]  /*13e60*/  FSEL R200, R65, -INF , !P1 ;  /* 0xff80000041c87808 */ /* 0x000fe40004800000 */
[----:B------:R-:W-:Y:S02]  /*13e70*/  PLOP3.LUT P1, PT, PT, PT, UP4, 0x40, 0x0 ;  /* 0x000000000000781c */ /* 0x000fe40003f2e848 */
[----:B------:R-:W-:Y:S02]  /*13e80*/  ISETP.GT.AND P6, PT, R168, 0x41, P6 ;  /* 0x00000041a800780c */ /* 0x000fe400037c4270 */
[----:B------:R-:W-:Y:S02]  /*13e90*/  ISETP.LT.OR P0, PT, R172, 0x41, P0 ;  /* 0x00000041ac00780c */ /* 0x000fe40000701670 */
[C---:B------:R-:W-:Y:S02]  /*13ea0*/  ISETP.GT.AND P2, PT, R168.reuse, 0x48, P2 ;  /* 0x00000048a800780c */ /* 0x040fe40001744270 */
[----:B------:R-:W-:Y:S02]  /*13eb0*/  ISETP.GT.AND P1, PT, R168, 0x49, P1 ;  /* 0x00000049a800780c */ /* 0x000fe40000f24270 */
[----:B------:R-:W-:Y:S02]  /*13ec0*/  ISETP.LT.OR P6, PT, R172, 0x42, P6 ;  /* 0x00000042ac00780c */ /* 0x000fe400037c1670 */
[----:B------:R-:W-:Y:S02]  /*13ed0*/  FSEL R191, R68, -INF , !P0 ;  /* 0xff80000044bf7808 */ /* 0x000fe40004000000 */
[----:B------:R-:W-:Y:S02]  /*13ee0*/  PLOP3.LUT P0, PT, PT, PT, UP3, 0x40, 0x0 ;  /* 0x000000000000781c */ /* 0x000fe40003f0e838 */
[C---:B------:R-:W-:Y:S02]  /*13ef0*/  ISETP.LT.OR P2, PT, R172.reuse, 0x49, P2 ;  /* 0x00000049ac00780c */ /* 0x040fe40001741670 */
[----:B------:R-:W-:Y:S02]  /*13f00*/  ISETP.LT.OR P1, PT, R172, 0x4a, P1 ;  /* 0x0000004aac00780c */ /* 0x000fe40000f21670 */
        /* <DEDUP_REMOVED lines=18> */
[----:B------:R-:W-:Y:S02]  /*14030*/  FSEL R96, R96, -INF , !P2 ;  /* 0xff80000060607808 */ /* 0x000fe40005000000 */
[----:B------:R-:W-:Y:S07]  /*14040*/  FSEL R97, R97, -INF , !P1 ;  /* 0xff80000061617808 */ /* 0x000fee0004800000 */
        /* <DEDUP_REMOVED lines=15> */
.L_x_311:
[----:B------:R-:W-:Y:S04]  /*14140*/  MOV R17, c[0x0][0x32c] ;  /* 0x0000cb0000117a02 */ /* 0x000fe80000000f00 */
[----:B------:R-:W-:Y:S11]  /*14150*/  ISETP.NE.AND P0, PT, R17, 0x1, PT ;  /* 0x000000011100780c */ /* 0x000ff60003f05270 */
[----:B------:R-:W-:Y:S02]  /*14160*/  @!UPT UIADD3 URZ, URZ, URZ, URZ ;  /* 0x0000003f3f3ff290 */ /* 0x000fe4000fffe03f */
[----:B------:R-:W-:Y:S05]  /*14170*/  @P0 IMAD.HI.U32 R17, R177, c[0x0][0x330], RZ ;  /* 0x0000cc00b1110a27 */ /* 0x000fea00078e00ff */
[----:B------:R-:W-:Y:S02]  /*14180*/  @P0 SHF.R.U32.HI R177, RZ, c[0x0][0x334], R17 ;  /* 0x0000cd00ffb10a19 */ /* 0x000fe40000011611 */
.L_x_312:
[----:B------:R-:W-:Y:S05]  /*14190*/  BSYNC B0 ;  /* 0x0000000000007941 */ /* 0x000fea0003800000 */
.L_x_310:
[----:B------:R-:W-:Y:S05]  /*141a0*/  IMAD R177, R177, c[0x0][0x32c], R3 ;  /* 0x0000cb00b1b17a24 */ /* 0x000fea00078e0203 */
[----:B------:R-:W-:Y:S02]  /*141b0*/  IADD3 R17, R177, c[0x0][0x32c], RZ ;  /* 0x0000cb00b1117a10 */ /* 0x000fe40007ffe0ff */
[----:B------:R-:W-:Y:S02]  /*141c0*/  IMNMX R32, R32, R177, !PT ;  /* 0x000000b120207217 */ /* 0x000fe40007800200 */
[----:B------:R-:W-:Y:S02]  /*141d0*/  IMNMX R33, R33, R17, PT ;  /* 0x0000001121217217 */ /* 0x000fe40003800200 */
.L_x_309:
[----:B------:R-:W-:Y:S02]  /*141e0*/  UP2UR UR38, UPR, URZ, 0x10 ;  /* 0x000000103f267883 */ /* 0x000fe40008000000 */
[----:B------:R-:W-:Y:S02]  /*141f0*/  UISETP.NE.AND UP4, UPT, UR28, URZ, UPT ;  /* 0x0000003f1c00728c */ /* 0x000fe4000bf85270 */
[----:B------:R-:W-:Y:S02]  /*14200*/  UP2UR UR37, UPR, URZ, 0x8 ;  /* 0x000000083f257883 */ /* 0x000fe40008000000 */
[----:B------:R-:W-:Y:S02]  /*14210*/  UISETP.NE.AND UP3, UPT, UR29, URZ, UPT ;  /* 0x0000003f1d00728c */ /* 0x000fe4000bf65270 */
[----:B------:R-:W-:Y:S01]  /*14220*/  PLOP3.LUT P0, PT, PT, PT, UP4, 0x40, 0x0 ;  /* 0x000000000000781c */ /* 0x000fe20003f0e848 */
[----:B------:R-:W-:Y:S02]  /*14230*/  UP2UR UR36, UPR, URZ, 0x4 ;  /* 0x000000043f247883 */ /* 0x000fe40008000000 */
[----:B------:R-:W-:Y:S01]  /*14240*/  UISETP.NE.AND UP2, UPT, UR30, URZ, UPT ;  /* 0x0000003f1e00728c */ /* 0x000fe2000bf45270 */
[----:B------:R-:W-:Y:S01]  /*14250*/  ISETP.GT.AND P0, PT, R171, 0x9, P0 ;  /* 0x00000009ab00780c */ /* 0x000fe20000704270 */
[----:B------:R-:W-:Y:S01]  /*14260*/  UP2UR UR33, UPR, URZ, 0x2 ;  /* 0x000000023f217883 */ /* 0x000fe20008000000 */
[----:B------:R-:W-:Y:S01]  /*14270*/  PLOP3.LUT P1, PT, PT, PT, UP3, 0x40, 0x0 ;  /* 0x000000000000781c */ /* 0x000fe20003f2e838 */
[----:B------:R-:W-:Y:S01]  /*14280*/  UISETP.NE.AND UP1, UPT, UR31, URZ, UPT ;  /* 0x0000003f1f00728c */ /* 0x000fe2000bf25270 */
[----:B------:R-:W-:Y:S01]  /*14290*/  ISETP.LT.OR P0, PT, R169, 0xa, P0 ;  /* 0x0000000aa900780c */ /* 0x000fe20000701670 */
[----:B------:R-:W-:Y:S01]  /*142a0*/  UISETP.NE.AND UP4, UPT, UR24, URZ, UPT ;  /* 0x0000003f1800728c */ /* 0x000fe2000bf85270 */
[----:B------:R-:W-:Y:S01]  /*142b0*/  PLOP3.LUT P2, PT, PT, PT, UP2, 0x40, 0x0 ;  /* 0x000000000000781c */ /* 0x000fe20003f4e828 */
[----:B------:R-:W-:Y:S01]  /*142c0*/  UP2UR UR32, UPR, URZ, 0x1 ;  /* 0x000000013f207883 */ /* 0x000fe20008000000 */
[C---:B------:R-:W-:Y:S01]  /*142d0*/  ISETP.GT.AND P1, PT, R171.reuse, 0x8, P1 ;  /* 0x00000008ab00780c */ /* 0x040fe20000f24270 */
[----:B------:R-:W-:Y:S01]  /*142e0*/  UISETP.NE.AND UP0, UPT, UR25, URZ, UPT ;  /* 0x0000003f1900728c */ /* 0x000fe2000bf05270 */
[----:B------:R-:W-:Y:S01]  /*142f0*/  PLOP3.LUT P6, PT, PT, PT, UP1, 0x40, 0x0 ;  /* 0x000000000000781c */ /* 0x000fe20003fce818 */
[----:B------:R-:W-:Y:S01]  /*14300*/  UISETP.NE.AND UP2, UPT, UR27, URZ, UPT ;  /* 0x0000003f1b00728c */ /* 0x000fe2000bf45270 */
[C---:B------:R-:W-:Y:S01]  /*14310*/  ISETP.GT.AND P2, PT, R171.reuse, 0x1, P2 ;  /* 0x00000001ab00780c */ /* 0x040fe20001744270 */
[----:B------:R-:W-:Y:S01]  /*14320*/  UISETP.NE.AND UP1, UPT, UR26, URZ, UPT ;  /* 0x0000003f1a00728c */ /* 0x000fe2000bf25270 */
[----:B------:R-:W-:Y:S01]  /*14330*/  ISETP.GT.AND P6, PT, R171, RZ, P6 ;  /* 0x000000ffab00720c */ /* 0x000fe200037c4270 */
[----:B------:R-:W-:Y:S01]  /*14340*/  UISETP.NE.AND UP3, UPT, UR23, URZ, UPT ;  /* 0x0000003f1700728c */ /* 0x000fe2000bf65270 */
[----:B------:R-:W-:Y:S02]  /*14350*/  FSEL R19, R19, -INF , !P0 ;  /* 0xff80000013137808 */ /* 0x000fe40004000000 */
[----:B------:R-:W-:Y:S01]  /*14360*/  PLOP3.LUT P0, PT, PT, PT, UP4, 0x40, 0x0 ;  /* 0x000000000000781c */ /* 0x000fe20003f0e848 */
[----:B------:R-:W-:Y:S01]  /*14370*/  UISETP.NE.AND UP4, UPT, UR19, URZ, UPT ;  /* 0x0000003f1300728c */ /* 0x000fe2000bf85270 */
[C---:B------:R-:W-:Y:S02]  /*14380*/  ISETP.LT.OR P1, PT, R169.reuse, 0x9, P1 ;  /* 0x00000009a900780c */ /* 0x040fe40000f21670 */
[C---:B------:R-:W-:Y:S02]  /*14390*/  ISETP.LT.OR P6, PT, R169.reuse, 0x1, P6 ;  /* 0x00000001a900780c */ /* 0x040fe400037c1670 */
[----:B------:R-:W-:Y:S02]  /*143a0*/  ISETP.LT.OR P2, PT, R169, 0x2, P2 ;  /* 0x00000002a900780c */ /* 0x000fe40001741670 */
[----:B------:R-:W-:Y:S02]  /*143b0*/  ISETP.GT.AND P0, PT, R171, 0x19, P0 ;  /* 0x00000019ab00780c */ /* 0x000fe40000704270 */
        /* <DEDUP_REMOVED lines=9> */
[----:B------:R-:W-:Y:S02]  /*14450*/  ISETP.LT.OR P0, PT, R169, 0x1a, P0 ;  /* 0x0000001aa900780c */ /* 0x000fe40000701670 */
[C---:B------:R-:W-:Y:S02]  /*14460*/  ISETP.GT.AND P1, PT, R171.reuse, 0x18, P1 ;  /* 0x00000018ab00780c */ /* 0x040fe40000f24270 */
[C---:B------:R-:W-:Y:S02]  /*14470*/  ISETP.GT.AND P6, PT, R171.reuse, 0x10, P6 ;  /* 0x00000010ab00780c */ /* 0x040fe400037c4270 */
[----:B------:R-:W-:Y:S02]  /*14480*/  ISETP.GT.AND P2, PT, R171, 0x11, P2 ;  /* 0x00000011ab00780c */ /* 0x000fe40001744270 */
        /* <DEDUP_REMOVED lines=16> */
[----:B------:R-:W-:Y:S01]  /*14590*/  ISETP.LT.OR P0, PT, R169, 0x2a, P0 ;  /* 0x0000002aa900780c */ /* 0x000fe20000701670 */
[----:B------:R-:W1:Y:S01]  /*145a0*/  SHFL.IDX PT, R23, R174, 0x3, 0x1c1f ;  /* 0x007c1f00ae177f89 */ /* 0x000e6200000e0000 */
[C---:B------:R-:W-:Y:S02]  /*145b0*/  ISETP.GT.AND P1, PT, R171.reuse, 0x28, P1 ;  /* 0x00000028ab00780c */ /* 0x040fe40000f24270 */
[C---:B------:R-:W-:Y:S02]  /*145c0*/  ISETP.GT.AND P6, PT, R171.reuse, 0x20, P6 ;  /* 0x00000020ab00780c */ /* 0x040fe400037c4270 */
[----:B------:R-:W-:Y:S02]  /*145d0*/  ISETP.GT.AND P2, PT, R171, 0x21, P2 ;  /* 0x00000021ab00780c */ /* 0x000fe40001744270 */
[----:B------:R-:W-:Y:S02]  /*145e0*/  FSEL R197, R51, -INF , !P0 ;  /* 0xff80000033c57808 */ /* 0x000fe40004000000 */
[----:B------:R-:W-:Y:S01]  /*145f0*/  PLOP3.LUT P0, PT, PT, PT, UP1, 0x40, 0x0 ;  /* 0x000000000000781c */ /* 0x000fe20003f0e818 */
[----:B------:R-:W-:Y:S01]  /*14600*/  UISETP.NE.AND UP1, UPT, UR33, URZ, UPT ;  /* 0x0000003f2100728c */ /* 0x000fe2000bf25270 */
[C---:B------:R-:W-:Y:S01]  /*14610*/  ISETP.LT.OR P1, PT, R169.reuse, 0x29, P1 ;  /* 0x00000029a900780c */ /* 0x040fe20000f21670 */
[----:B------:R-:W-:Y:S01]  /*14620*/  UP2UR UR33, UPR, URZ, 0x20 ;  /* 0x000000203f217883 */ /* 0x000fe20008000000 */
[C---:B------:R-:W-:Y:S01]  /*14630*/  ISETP.LT.OR P6, PT, R169.reuse, 0x21, P6 ;  /* 0x00000021a900780c */ /* 0x040fe200037c1670 */
[----:B------:R-:W-:Y:S01]  /*14640*/  UP2UR UR39, UPR, URZ, 0x2 ;  /* 0x000000023f277883 */ /* 0x000fe20008000000 */
[----:B------:R-:W-:Y:S02]  /*14650*/  ISETP.LT.OR P2, PT, R169, 0x22, P2 ;  /* 0x00000022a900780c */ /* 0x000fe40001741670 */
[----:B------:R-:W-:Y:S02]  /*14660*/  ISETP.GT.AND P0, PT, R171, 0x39, P0 ;  /* 0x00000039ab00780c */ /* 0x000fe40000704270 */
[----:B------:R-:W-:Y:S02]  /*14670*/  FSEL R196, R50, -INF , !P1 ;  /* 0xff80000032c47808 */ /* 0x000fe40004800000 */
[----:B------:R-:W-:Y:S01]  /*14680*/  PLOP3.LUT P1, PT, PT, PT, UP2, 0x40, 0x0 ;  /* 0x000000000000781c */ /* 0x000fe20003f2e828 */
[----:B------:R-:W-:Y:S01]  /*14690*/  UISETP.NE.AND UP2, UPT, UR36, URZ, UPT ;  /* 0x0000003f2400728c */ /* 0x000fe2000bf45270 */
[----:B------:R-:W-:Y:S01]  /*146a0*/  FSEL R65, R38, -INF , !P6 ;  /* 0xff80000026417808 */ /* 0x000fe20007000000 */
[--C-:B-1----:R-:W-:Y:S01]  /*146b0*/  IMAD.IADD R22, R173, 0x1, R23.reuse ;  /* 0x00000001ad167824 */ /* 0x102fe200078e0217 */
[----:B------:R-:W-:Y:S01]  /*146c0*/  FSEL R64, R39, -INF , !P2 ;  /* 0xff80000027407808 */ /* 0x000fe20005000000 */
[----:B------:R-:W-:Y:S01]  /*146d0*/  IMAD.IADD R170, R170, 0x1, R23 ;  /* 0x00000001aaaa7824 */ /* 0x000fe200078e0217 */
[----:B------:R-:W-:Y:S01]  /*146e0*/  PLOP3.LUT P6, PT, PT, PT, UP4, 0x40, 0x0 ;  /* 0x000000000000781c */ /* 0x000fe20003fce848 */
[----:B------:R-:W-:Y:S01]  /*146f0*/  UISETP.NE.AND UP4, UPT, UR38, URZ, UPT ;  /* 0x0000003f2600728c */ /* 0x000fe2000bf85270 */
[----:B------:R-:W-:Y:S01]  /*14700*/  PLOP3.LUT P2, PT, PT, PT, UP3, 0x40, 0x0 ;  /* 0x000000000000781c */ /* 0x000fe20003f4e838 */
[----:B------:R-:W-:Y:S01]  /*14710*/  UISETP.NE.AND UP3, UPT, UR37, URZ, UPT ;  /* 0x0000003f2500728c */ /* 0x000fe2000bf65270 */
[----:B------:R-:W-:Y:S01]  /*14720*/  ISETP.LT.OR P0, PT, R169, 0x3a, P0 ;  /* 0x0000003aa900780c */ /* 0x000fe20000701670 */
[----:B------:R-:W-:Y:S01]  /*14730*/  UP2UR UR38, UPR, URZ, 0x4 ;  /* 0x000000043f267883 */ /* 0x000fe20008000000 */
[C---:B------:R-:W-:Y:S01]  /*14740*/  ISETP.GT.AND P1, PT, R171.reuse, 0x38, P1 ;  /* 0x00000038ab00780c */ /* 0x040fe20000f24270 */
[----:B------:R-:W-:Y:S01]  /*14750*/  UP2UR UR37, UPR, URZ, 0x8 ;  /* 0x000000083f257883 */ /* 0x000fe20008000000 */
[C---:B------:R-:W-:Y:S01]  /*14760*/  ISETP.GT.AND P6, PT, R171.reuse, 0x30, P6 ;  /* 0x00000030ab00780c */ /* 0x040fe200037c4270 */
[----:B------:R-:W-:Y:S01]  /*14770*/  UP2UR UR36, UPR, URZ, 0x10 ;  /* 0x000000103f247883 */ /* 0x000fe20008000000 */
[----:B------:R-:W-:Y:S02]  /*14780*/  ISETP.GT.AND P2, PT, R171, 0x31, P2 ;  /* 0x00000031ab00780c */ /* 0x000fe40001744270 */
[----:B------:R-:W-:Y:S02]  /*14790*/  FSEL R206, R67, -INF , !P0 ;  /* 0xff80000043ce7808 */ /* 0x000fe40004000000 */
[----:B------:R-:W-:Y:S02]  /*147a0*/  PLOP3.LUT P0, PT, PT, PT, UP6, 0x40, 0x0 ;  /* 0x000000000000781c */ /* 0x000fe40003f0e868 */
        /* <DEDUP_REMOVED lines=18> */
[----:B------:R-:W-:Y:S01]  /*148d0*/  UISETP.NE.AND UP6, UPT, UR29, URZ, UPT ;  /* 0x0000003f1d00728c */ /* 0x000fe2000bfc5270 */
        /* <DEDUP_REMOVED lines=25> */
[----:B------:R-:W-:Y:S01]  /*14a70*/  ISETP.GT.AND P0, PT, R32, RZ, P0 ;  /* 0x000000ff2000720c */ /* 0x000fe20000704270 */
[----:B------:R-:W-:Y:S01]  /*14a80*/  UP2UR UR41, UPR, URZ, 0x1 ;  /* 0x000000013f297883 */ /* 0x000fe20008000000 */
[----:B------:R-:W-:Y:S01]  /*14a90*/  ISETP.LT.OR P2, PT, R169, 0x59, P2 ;  /* 0x00000059a900780c */ /* 0x000fe20001741670 */
[----:B------:R-:W-:Y:S01]  /*14aa0*/  UISETP.NE.AND UP0, UPT, UR22, URZ, UPT ;  /* 0x0000003f1600728c */ /* 0x000fe2000bf05270 */
[----:B------:R-:W-:Y:S02]  /*14ab0*/  ISETP.LT.OR P0, PT, R33, 0x1, P0 ;  /* 0x000000012100780c */ /* 0x000fe40000701670 */
[----:B------:R-:W-:Y:S02]  /*14ac0*/  ISETP.LT.OR P1, PT, R169, 0x5a, P1 ;  /* 0x0000005aa900780c */ /* 0x000fe40000f21670 */
[----:B------:R-:W-:Y:S02]  /*14ad0*/  FSEL R169, R87, -INF , !P6 ;  /* 0xff80000057a97808 */ /* 0x000fe40007000000 */
[----:B------:R-:W-:Y:S01]  /*14ae0*/  PLOP3.LUT P6, PT, PT, PT, UP5, 0x40, 0x0 ;  /* 0x000000000000781c */ /* 0x000fe20003fce858 */
[----:B------:R-:W-:Y:S01]  /*14af0*/  UISETP.NE.AND UP5, UPT, UR24, URZ, UPT ;  /* 0x0000003f1800728c */ /* 0x000fe2000bfa5270 */
[----:B------:R-:W-:Y:S02]  /*14b00*/  FSEL R8, R8, -INF , !P0 ;  /* 0xff80000008087808 */ /* 0x000fe40004000000 */
[----:B------:R-:W-:Y:S01]  /*14b10*/  PLOP3.LUT P0, PT, PT, PT, UP2, 0x40, 0x0 ;  /* 0x000000000000781c */ /* 0x000fe20003f0e828 */
[----:B------:R-:W-:Y:S01]  /*14b20*/  UISETP.NE.AND UP2, UPT, UR19, URZ, UPT ;  /* 0x0000003f1300728c */ /* 0x000fe2000bf45270 */
[----:B------:R-:W-:Y:S02]  /*14b30*/  ISETP.GT.AND P6, PT, R32, 0x1, P6 ;  /* 0x000000012000780c */ /* 0x000fe400037c4270 */
        /* <DEDUP_REMOVED lines=10> */
[----:B------:R-:W-:Y:S02]  /*14be0*/  ISETP.LT.OR P0, PT, R33, 0x11, P0 ;  /* 0x000000112100780c */ /* 0x000fe40000701670 */
        /* <DEDUP_REMOVED lines=113> */
.L_x_315:
[----:B------:R-:W-:Y:S04]  /*15300*/  MOV R23, c[0x0][0x32c] ;  /* 0x0000cb0000177a02 */ /* 0x000fe80000000f00 */
[----:B------:R-:W-:Y:S11]  /*15310*/  ISETP.NE.AND P0, PT, R23, 0x1, PT ;  /* 0x000000011700780c */ /* 0x000ff60003f05270 */
[----:B------:R-:W-:Y:S02]  /*15320*/  @!UPT UIADD3 URZ, URZ, URZ, URZ ;  /* 0x0000003f3f3ff290 */ /* 0x000fe4000fffe03f */
[----:B------:R-:W-:Y:S05]  /*15330*/  @P0 IMAD.HI.U32 R23, R24, c[0x0][0x330], RZ ;  /* 0x0000cc0018170a27 */ /* 0x000fea00078e00ff */
[----:B------:R-:W-:Y:S02]  /*15340*/  @P0 SHF.R.U32.HI R24, RZ, c[0x0][0x334], R23 ;  /* 0x0000cd00ff180a19 */ /* 0x000fe40000011617 */
.L_x_316:
[----:B------:R-:W-:Y:S05]  /*15350*/  BSYNC B0 ;  /* 0x0000000000007941 */ /* 0x000fea0003800000 */
.L_x_314:
[----:B------:R-:W-:Y:S05]  /*15360*/  IMAD R3, R24, c[0x0][0x32c], R3 ;  /* 0x0000cb0018037a24 */ /* 0x000fea00078e0203 */
[----:B------:R-:W-:Y:S02]  /*15370*/  IADD3 R23, R3, c[0x0][0x32c], RZ ;  /* 0x0000cb0003177a10 */ /* 0x000fe40007ffe0ff */
[----:B------:R-:W-:Y:S02]  /*15380*/  IMNMX R170, R170, R3, !PT ;  /* 0x00000003aaaa7217 */ /* 0x000fe40007800200 */
[----:B------:R-:W-:Y:S02]  /*15390*/  IMNMX R22, R22, R23, PT ;  /* 0x0000001716167217 */ /* 0x000fe40003800200 */
.L_x_313:
[----:B------:R-:W-:Y:S01]  /*153a0*/  FMNMX.FTZ R3, R4, R167, !PT ;  /* 0x000000a704037209 */ /* 0x000fe20007810000 */
[----:B------:R-:W-:Y:S01]  /*153b0*/  UP2UR UR32, UPR, URZ, 0x20 ;  /* 0x000000203f207883 */ /* 0x000fe20008000000 */
[----:B------:R-:W-:Y:S01]  /*153c0*/  MOV R32, R179 ;  /* 0x000000b300207202 */ /* 0x000fe20000000f00 */
[----:B------:R-:W-:Y:S01]  /*153d0*/  UISETP.NE.AND UP5, UPT, UR31, URZ, UPT ;  /* 0x0000003f1f00728c */ /* 0x000fe2000bfa5270 */
[----:B------:R-:W-:Y:S01]  /*153e0*/  FMNMX.FTZ R3, R5, R3, !PT ;  /* 0x0000000305037209 */ /* 0x000fe20007810000 */
[----:B------:R-:W-:Y:S01]  /*153f0*/  UP2UR UR31, UPR, URZ, 0x10 ;  /* 0x000000103f1f7883 */ /* 0x000fe20008000000 */
[----:B------:R-:W-:Y:S01]  /*15400*/  MOV R57, R25 ;  /* 0x0000001900397202 */ /* 0x000fe20000000f00 */
        /* <DEDUP_REMOVED lines=17> */
[----:B------:R-:W-:Y:S02]  /*15520*/  FMNMX.FTZ R3, R16, R3, !PT ;  /* 0x0000000310037209 */ /* 0x000fe40007810000 */
[----:B------:R-:W-:Y:S02]  /*15530*/  FMNMX.FTZ R25, R6, R25, !PT ;  /* 0x0000001906197209 */ /* 0x000fe40007810000 */
[----:B------:R-:W-:Y:S02]  /*15540*/  FMNMX.FTZ R3, R252, R3, !PT ;  /* 0x00000003fc037209 */ /* 0x000fe40007810000 */
[----:B------:R-:W-:Y:S02]  /*15550*/  FMNMX.FTZ R25, R17, R25, !PT ;  /* 0x0000001911197209 */ /* 0x000fe40007810000 */
[----:B------:R-:W-:Y:S02]  /*15560*/  FMNMX.FTZ R3, R192, R3, !PT ;  /* 0x00000003c0037209 */ /* 0x000fe40007810000 */
        /* <DEDUP_REMOVED lines=22> */
[----:B------:R-:W-:Y:S02]  /*156d0*/  MOV R56, R28 ;  /* 0x0000001c00387202 */ /* 0x000fe40000000f00 */
        /* <DEDUP_REMOVED lines=18> */
[----:B------:R-:W-:Y:S02]  /*15800*/  FMNMX.FTZ R24, R198, R24, !PT ;  /* 0x00000018c6187209 */ /* 0x000fe40007810000 */
[----:B------:R-:W-:Y:S02]  /*15810*/  ISETP.GT.AND P6, PT, R170, 0x1, P6 ;  /* 0x00000001aa00780c */ /* 0x000fe400037c4270 */
[----:B------:R-:W-:Y:S01]  /*15820*/  PLOP3.LUT P0, PT, PT, PT, UP5, 0x40, 0x0 ;  /* 0x000000000000781c */ /* 0x000fe20003f0e858 */
[----:B------:R-:W-:Y:S01]  /*15830*/  UISETP.NE.AND UP5, UPT, UR32, URZ, UPT ;  /* 0x0000003f2000728c */ /* 0x000fe2000bfa5270 */
[----:B------:R-:W-:Y:S02]  /*15840*/  FMNMX.FTZ R25, R178, R25, !PT ;  /* 0x00000019b2197209 */ /* 0x000fe40007810000 */
[----:B------:R-:W-:Y:S02]  /*15850*/  FMNMX.FTZ R24, R199, R24, !PT ;  /* 0x00000018c7187209 */ /* 0x000fe40007810000 */
[----:B------:R-:W-:Y:S02]  /*15860*/  ISETP.LT.OR P6, PT, R22, 0x2, P6 ;  /* 0x000000021600780c */ /* 0x000fe400037c1670 */
[----:B------:R-:W-:Y:S01]  /*15870*/  PLOP3.LUT P2, PT, PT, PT, UP2, 0x40, 0x0 ;  /* 0x000000000000781c */ /* 0x000fe20003f4e828 */
[----:B------:R-:W-:Y:S01]  /*15880*/  UISETP.NE.AND UP2, UPT, UR22, URZ, UPT ;  /* 0x0000003f1600728c */ /* 0x000fe2000bf45270 */
[C---:B------:R-:W-:Y:S02]  /*15890*/  ISETP.GT.AND P0, PT, R170.reuse, RZ, P0 ;  /* 0x000000ffaa00720c */ /* 0x040fe40000704270 */
[----:B------:R-:W-:Y:S02]  /*158a0*/  FMNMX.FTZ R25, R177, R25, !PT ;  /* 0x00000019b1197209 */ /* 0x000fe40007810000 */
[----:B------:R-:W-:Y:S02]  /*158b0*/  FMNMX.FTZ R24, R201, R24, !PT ;  /* 0x00000018c9187209 */ /* 0x000fe40007810000 */
[----:B------:R-:W-:Y:S02]  /*158c0*/  ISETP.GT.AND P2, PT, R170, 0x9, P2 ;  /* 0x00000009aa00780c */ /* 0x000fe40001744270 */
[----:B------:R-:W-:Y:S02]  /*158d0*/  FSEL R11, R11, -INF , !P6 ;  /* 0xff8000000b0b7808 */ /* 0x000fe40007000000 */
[----:B------:R-:W-:Y:S01]  /*158e0*/  PLOP3.LUT P6, PT, PT, PT, UP4, 0x40, 0x0 ;  /* 0x000000000000781c */ /* 0x000fe20003fce848 */
[----:B------:R-:W-:Y:S01]  /*158f0*/  UISETP.NE.AND UP4, UPT, UR19, URZ, UPT ;  /* 0x0000003f1300728c */ /* 0x000fe2000bf85270 */
[----:B------:R-:W-:Y:S02]  /*15900*/  ISETP.LT.OR P0, PT, R22, 0x1, P0 ;  /* 0x000000011600780c */ /* 0x000fe40000701670 */
[----:B------:R-:W-:Y:S02]  /*15910*/  FMNMX.FTZ R25, R171, R25, !PT ;  /* 0x00000019ab197209 */ /* 0x000fe40007810000 */
[----:B------:R-:W-:Y:S01]  /*15920*/  PLOP3.LUT P1, PT, PT, PT, UP0, 0x40, 0x0 ;  /* 0x000000000000781c */ /* 0x000fe20003f2e808 */
[----:B------:R-:W-:Y:S01]  /*15930*/  UISETP.NE.AND UP0, UPT, UR24, URZ, UPT ;  /* 0x0000003f1800728c */ /* 0x000fe2000bf05270 */
[----:B------:R-:W-:Y:S02]  /*15940*/  FMNMX.FTZ R24, R202, R24, !PT ;  /* 0x00000018ca187209 */ /* 0x000fe40007810000 */
[----:B------:R-:W-:Y:S02]  /*15950*/  ISETP.LT.OR P2, PT, R22, 0xa, P2 ;  /* 0x0000000a1600780c */ /* 0x000fe40001741670 */
[----:B------:R-:W-:Y:S02]  /*15960*/  ISETP.GT.AND P6, PT, R170, 0x11, P6 ;  /* 0x00000011aa00780c */ /* 0x000fe400037c4270 */
[----:B------:R-:W-:Y:S02]  /*15970*/  FSEL R10, R10, -INF , !P0 ;  /* 0xff8000000a0a7808 */ /* 0x000fe40004000000 */
[----:B------:R-:W-:Y:S01]  /*15980*/  PLOP3.LUT P0, PT, PT, PT, UP3, 0x40, 0x0 ;  /* 0x000000000000781c */ /* 0x000fe20003f0e838 */
[----:B------:R-:W-:Y:S01]  /*15990*/  UISETP.NE.AND UP3, UPT, UR23, URZ, UPT ;  /* 0x0000003f1700728c */ /* 0x000fe2000bf65270 */
[----:B------:R-:W-:Y:S02]  /*159a0*/  FMNMX.FTZ R25, R169, R25, !PT ;  /* 0x00000019a9197209 */ /* 0x000fe40007810000 */
[----:B------:R-:W-:Y:S02]  /*159b0*/  ISETP.GT.AND P1, PT, R170, 0x8, P1 ;  /* 0x00000008aa00780c */ /* 0x000fe40000f24270 */
[----:B------:R-:W-:Y:S02]  /*159c0*/  FMNMX.FTZ R24, R249, R24, !PT ;  /* 0x00000018f9187209 */ /* 0x000fe40007810000 */
[----:B------:R-:W-:Y:S02]  /*159d0*/  ISETP.LT.OR P6, PT, R22, 0x12, P6 ;  /* 0x000000121600780c */ /* 0x000fe400037c1670 */
[----:B------:R-:W-:Y:S02]  /*159e0*/  FSEL R15, R15, -INF , !P2 ;  /* 0xff8000000f0f7808 */ /* 0x000fe40005000000 */
[----:B------:R-:W-:Y:S01]  /*159f0*/  PLOP3.LUT P2, PT, PT, PT, UP0, 0x40, 0x0 ;  /* 0x000000000000781c */ /* 0x000fe20003f4e808 */
[----:B------:R-:W-:Y:S01]  /*15a00*/  UISETP.NE.AND UP0, UPT, UR20, URZ, UPT ;  /* 0x0000003f1400728c */ /* 0x000fe2000bf05270 */
[----:B------:R-:W-:Y:S02]  /*15a10*/  ISETP.GT.AND P0, PT, R170, 0x10, P0 ;  /* 0x00000010aa00780c */ /* 0x000fe40000704270 */
[----:B-1----:R-:W-:Y:S02]  /*15a20*/  FMNMX.FTZ R3, R3, R23, !PT ;  /* 0x0000001703037209 */ /* 0x002fe40007810000 */
[----:B------:R-:W-:Y:S02]  /*15a30*/  FMNMX.FTZ R25, R98, R25, !PT ;  /* 0x0000001962197209 */ /* 0x000fe40007810000 */
[----:B------:R-:W-:Y:S02]  /*15a40*/  ISETP.LT.OR P1, PT, R22, 0x9, P1 ;  /* 0x000000091600780c */ /* 0x000fe40000f21670 */
[----:B------:R-:W-:Y:S02]  /*15a50*/  FMNMX.FTZ R24, R246, R24, !PT ;  /* 0x00000018f6187209 */ /* 0x000fe40007810000 */
[----:B------:R-:W-:Y:S02]  /*15a60*/  FSEL R66, R27, -INF , !P6 ;  /* 0xff8000001b427808 */ /* 0x000fe40007000000 */
[----:B------:R-:W-:Y:S01]  /*15a70*/  ISETP.GT.AND P2, PT, R170, 0x19, P2 ;  /* 0x00000019aa00780c */ /* 0x000fe20001744270 */
[----:B------:R-:W1:Y:S01]  /*15a80*/  SHFL.BFLY PT, R27, R3, 0x1, 0x1f ;  /* 0x0c201f00031b7f89 */ /* 0x000e6200000e0000 */
[----:B------:R-:W-:Y:S02]  /*15a90*/  ISETP.LT.OR P0, PT, R22, 0x11, P0 ;  /* 0x000000111600780c */ /* 0x000fe40000701670 */
[----:B------:R-:W-:Y:S02]  /*15aa0*/  FMNMX.FTZ R25, R99, R25, !PT ;  /* 0x0000001963197209 */ /* 0x000fe40007810000 */
[----:B------:R-:W-:Y:S02]  /*15ab0*/  FSEL R14, R14, -INF , !P1 ;  /* 0xff8000000e0e7808 */ /* 0x000fe40004800000 */
[----:B------:R-:W-:Y:S01]  /*15ac0*/  PLOP3.LUT P1, PT, PT, PT, UP1, 0x40, 0x0 ;  /* 0x000000000000781c */ /* 0x000fe20003f2e818 */
[----:B------:R-:W2:Y:S01]  /*15ad0*/  SHFL.BFLY PT, R23, R25, 0x2, 0x1f ;  /* 0x0c401f0019177f89 */ /* 0x000ea200000e0000 */
[----:B------:R-:W-:Y:S01]  /*15ae0*/  FMNMX.FTZ R24, R243, R24, !PT ;  /* 0x00000018f3187209 */ /* 0x000fe20007810000 */
[----:B------:R-:W-:Y:S01]  /*15af0*/  UISETP.NE.AND UP1, UPT, UR21, URZ, UPT ;  /* 0x0000003f1500728c */ /* 0x000fe2000bf25270 */
[----:B------:R-:W-:Y:S02]  /*15b00*/  ISETP.LT.OR P2, PT, R22, 0x1a, P2 ;  /* 0x0000001a1600780c */ /* 0x000fe40001741670 */
[----:B------:R-:W-:Y:S02]  /*15b10*/  FSEL R193, R26, -INF , !P0 ;  /* 0xff8000001ac17808 */ /* 0x000fe40004000000 */
[----:B------:R-:W-:Y:S01]  /*15b20*/  PLOP3.LUT P0, PT, PT, PT, UP3, 0x40, 0x0 ;  /* 0x000000000000781c */ /* 0x000fe20003f0e838 */
[----:B------:R-:W-:Y:S01]  /*15b30*/  UISETP.NE.AND UP3, UPT, UR18, URZ, UPT ;  /* 0x0000003f1200728c */ /* 0x000fe2000bf65270 */
[----:B------:R-:W-:Y:S02]  /*15b40*/  ISETP.GT.AND P1, PT, R170, 0x18, P1 ;  /* 0x00000018aa00780c */ /* 0x000fe40000f24270 */
[----:B------:R-:W-:Y:S02]  /*15b50*/  FMNMX.FTZ R24, R210, R24, !PT ;  /* 0x00000018d2187209 */ /* 0x000fe40007810000 */
[----:B------:R-:W-:Y:S02]  /*15b60*/  FSEL R60, R31, -INF , !P2 ;  /* 0xff8000001f3c7808 */ /* 0x000fe40005000000 */
[----:B------:R-:W-:Y:S01]  /*15b70*/  PLOP3.LUT P2, PT, PT, PT, UP0, 0x40, 0x0 ;  /* 0x000000000000781c */ /* 0x000fe20003f4e808 */
[----:B------:R-:W-:Y:S01]  /*15b80*/  UISETP.NE.AND UP0, UPT, UR6, URZ, UPT ;  /* 0x0000003f0600728c */ /* 0x000fe2000bf05270 */
[----:B------:R-:W-:Y:S02]  /*15b90*/  ISETP.GT.AND P0, PT, R170, 0x20, P0 ;  /* 0x00000020aa00780c */ /* 0x000fe40000704270 */
[----:B------:R-:W-:Y:S02]  /*15ba0*/  ISETP.LT.OR P1, PT, R22, 0x19, P1 ;  /* 0x000000191600780c */ /* 0x000fe40000f21670 */
[----:B------:R-:W-:Y:S02]  /*15bb0*/  FMNMX.FTZ R24, R187, R24, !PT ;  /* 0x00000018bb187209 */ /* 0x000fe40007810000 */
[----:B------:R-:W-:Y:S02]  /*15bc0*/  FMNMX.FTZ R26, R10, R164, !PT ;  /* 0x000000a40a1a7209 */ /* 0x000fe40007810000 */
[----:B------:R-:W-:Y:S02]  /*15bd0*/  ISETP.GT.AND P2, PT, R170, 0x29, P2 ;  /* 0x00000029aa00780c */ /* 0x000fe40001744270 */
[----:B------:R-:W-:Y:S02]  /*15be0*/  ISETP.LT.OR P0, PT, R22, 0x21, P0 ;  /* 0x000000211600780c */ /* 0x000fe40000701670 */
[----:B------:R-:W-:Y:S02]  /*15bf0*/  FSEL R61, R30, -INF , !P1 ;  /* 0xff8000001e3d7808 */ /* 0x000fe40004800000 */
[----:B------:R-:W-:Y:S01]  /*15c00*/  PLOP3.LUT P1, PT, PT, PT, UP1, 0x40, 0x0 ;  /* 0x000000000000781c */ /* 0x000fe20003f2e818 */
[----:B------:R-:W-:Y:S01]  /*15c10*/  UISETP.NE.AND UP1, UPT, UR7, URZ, UPT ;  /* 0x0000003f0700728c */ /* 0x000fe2000bf25270 */
[----:B------:R-:W-:Y:S02]  /*15c20*/  FMNMX.FTZ R24, R184, R24, !PT ;  /* 0x00000018b8187209 */ /* 0x000fe40007810000 */
[----:B------:R-:W-:Y:S02]  /*15c30*/  FMNMX.FTZ R26, R11, R26, !PT ;  /* 0x0000001a0b1a7209 */ /* 0x000fe40007810000 */
[----:B------:R-:W-:Y:S02]  /*15c40*/  ISETP.LT.OR P2, PT, R22, 0x2a, P2 ;  /* 0x0000002a1600780c */ /* 0x000fe40001741670 */
[----:B------:R-:W-:Y:S02]  /*15c50*/  FSEL R205, R42, -INF , !P0 ;  /* 0xff8000002acd7808 */ /* 0x000fe40004000000 */
[----:B------:R-:W-:Y:S01]  /*15c60*/  PLOP3.LUT P0, PT, PT, PT, UP4, 0x40, 0x0 ;  /* 0x000000000000781c */ /* 0x000fe20003f0e848 */
[----:B------:R-:W-:Y:S01]  /*15c70*/  UISETP.NE.AND UP4, UPT, UR31, URZ, UPT ;  /* 0x0000003f1f00728c */ /* 0x000fe2000bf85270 */
[----:B------:R-:W-:Y:S02]  /*15c80*/  FMNMX.FTZ R24, R182, R24, !PT ;  /* 0x00000018b6187209 */ /* 0x000fe40007810000 */
[----:B------:R-:W-:Y:S02]  /*15c90*/  FMNMX.FTZ R26, R14, R26, !PT ;  /* 0x0000001a0e1a7209 */ /* 0x000fe40007810000 */
[----:B------:R-:W-:Y:S02]  /*15ca0*/  FSEL R244, R47, -INF , !P2 ;  /* 0xff8000002ff47808 */ /* 0x000fe40005000000 */
[----:B------:R-:W-:Y:S01]  /*15cb0*/  PLOP3.LUT P2, PT, PT, PT, UP1, 0x40, 0x0 ;  /* 0x000000000000781c */ /* 0x000fe20003f4e818 */
[----:B------:R-:W-:Y:S01]  /*15cc0*/  UISETP.NE.AND UP1, UPT, UR28, URZ, UPT ;  /* 0x0000003f1c00728c */ /* 0x000fe2000bf25270 */
[----:B------:R-:W-:Y:S02]  /*15cd0*/  ISETP.GT.AND P0, PT, R170, 0x30, P0 ;  /* 0x00000030aa00780c */ /* 0x000fe40000704270 */
[----:B------:R-:W-:Y:S02]  /*15ce0*/  FMNMX.FTZ R24, R180, R24, !PT ;  /* 0x00000018b4187209 */ /* 0x000fe40007810000 */
[----:B------:R-:W-:Y:S02]  /*15cf0*/  FMNMX.FTZ R26, R15, R26, !PT ;  /* 0x0000001a0f1a7209 */ /* 0x000fe40007810000 */
[----:B------:R-:W-:Y:S02]  /*15d00*/  ISETP.GT.AND P2, PT, R170, 0x39, P2 ;  /* 0x00000039aa00780c */ /* 0x000fe40001744270 */
[----:B------:R-:W-:Y:S02]  /*15d10*/  ISETP.LT.OR P0, PT, R22, 0x31, P0 ;  /* 0x000000311600780c */ /* 0x000fe40000701670 */
[----:B-1----:R-:W-:Y:S02]  /*15d20*/  FMNMX.FTZ R3, R3, R27, !PT ;  /* 0x0000001b03037209 */ /* 0x002fe40007810000 */
[----:B------:R-:W-:Y:S02]  /*15d30*/  FMNMX.FTZ R24, R88, R24, !PT ;  /* 0x0000001858187209 */ /* 0x000fe40007810000 */
[----:B------:R-:W-:Y:S01]  /*15d40*/  FMNMX.FTZ R26, R193, R26, !PT ;  /* 0x0000001ac11a7209 */ /* 0x000fe20007810000 */
[----:B------:R-:W-:Y:S01]  /*15d50*/  FMUL.FTZ R174, R3, c[0x0][0x2d0] ;  /* 0x0000b40003ae7a20 */ /* 0x000fe20000410000 */
[----:B------:R-:W-:Y:S02]  /*15d60*/  ISETP.LT.OR P2, PT, R22, 0x3a, P2 ;  /* 0x0000003a1600780c */ /* 0x000fe40001741670 */
[----:B------:R-:W-:Y:S02]  /*15d70*/  FSEL R248, R58, -INF , !P0 ;  /* 0xff8000003af87808 */ /* 0x000fe40004000000 */
[----:B------:R-:W-:Y:S01]  /*15d80*/  PLOP3.LUT P0, PT, PT, PT, UP0, 0x40, 0x0 ;  /* 0x000000000000781c */ /* 0x000fe20003f0e808 */
[----:B------:R-:W-:Y:S01]  /*15d90*/  UISETP.NE.AND UP0, UPT, UR30, URZ, UPT ;  /* 0x0000003f1e00728c */ /* 0x000fe2000bf05270 */
[----:B--2---:R-:W-:Y:S02]  /*15da0*/  FMNMX.FTZ R25, R25, R23, !PT ;  /* 0x0000001719197209 */ /* 0x004fe40007810000 */
[----:B------:R-:W-:Y:S02]  /*15db0*/  FMNMX.FTZ R23, R89, R24, !PT ;  /* 0x0000001859177209 */ /* 0x000fe40007810000 */
[----:B------:R-:W-:Y:S01]  /*15dc0*/  FMNMX.FTZ R26, R66, R26, !PT ;  /* 0x0000001a421a7209 */ /* 0x000fe20007810000 */
[----:B------:R-:W1:Y:S01]  /*15dd0*/  SHFL.BFLY PT, R24, R25, 0x1, 0x1f ;  /* 0x0c201f0019187f89 */ /* 0x000e6200000e0000 */
[----:B------:R-:W-:Y:S01]  /*15de0*/  PLOP3.LUT P6, PT, PT, PT, UP2, 0x40, 0x0 ;  /* 0x000000000000781c */ /* 0x000fe20003fce828 */
[----:B------:R-:W-:Y:S01]  /*15df0*/  UISETP.NE.AND UP2, UPT, UR13, URZ, UPT ;  /* 0x0000003f0d00728c */ /* 0x000fe2000bf45270 */
[----:B------:R-:W-:Y:S02]  /*15e00*/  FSEL R209, R63, -INF , !P2 ;  /* 0xff8000003fd17808 */ /* 0x000fe40005000000 */
[----:B------:R-:W-:Y:S02]  /*15e10*/  FSETP.NEU.FTZ.AND P2, PT, R3, -INF , PT ;  /* 0xff8000000300780b */ /* 0x000fe40003f5d000 */
[----:B------:R-:W-:Y:S02]  /*15e20*/  ISETP.GT.AND P0, PT, R170, 0x40, P0 ;  /* 0x00000040aa00780c */ /* 0x000fe40000704270 */
[----:B------:R-:W-:Y:S02]  /*15e30*/  FMNMX.FTZ R23, R92, R23, !PT ;  /* 0x000000175c177209 */ /* 0x000fe40007810000 */
[----:B------:R-:W-:Y:S02]  /*15e40*/  FMNMX.FTZ R26, R61, R26, !PT ;  /* 0x0000001a3d1a7209 */ /* 0x000fe40007810000 */
[----:B------:R-:W-:Y:S02]  /*15e50*/  ISETP.GT.AND P6, PT, R170, 0x21, P6 ;  /* 0x00000021aa00780c */ /* 0x000fe400037c4270 */
[----:B------:R-:W-:Y:S02]  /*15e60*/  FSEL R174, R174, RZ, P2 ;  /* 0x000000ffaeae7208 */ /* 0x000fe40001000000 */
[----:B------:R-:W-:Y:S02]  /*15e70*/  ISETP.LT.OR P0, PT, R22, 0x41, P0 ;  /* 0x000000411600780c */ /* 0x000fe40000701670 */
[----:B------:R-:W-:Y:S01]  /*15e80*/  FMNMX.FTZ R23, R93, R23, !PT ;  /* 0x000000175d177209 */ /* 0x000fe20007810000 */
[--C-:B------:R-:W-:Y:S01]  /*15e90*/  FFMA.FTZ R77, R20, c[0x0][0x2d0], -R174.reuse ;  /* 0x0000b400144d7a23 */ /* 0x100fe200000108ae */
[----:B------:R-:W-:Y:S01]  /*15ea0*/  ISETP.LT.OR P6, PT, R22, 0x22, P6 ;  /* 0x000000221600780c */ /* 0x000fe200037c1670 */
[--C-:B------:R-:W-:Y:S01]  /*15eb0*/  FFMA.FTZ R84, R32, c[0x0][0x2d0], -R174.reuse ;  /* 0x0000b40020547a23 */ /* 0x100fe200000108ae */
[----:B------:R-:W-:Y:S01]  /*15ec0*/  FMNMX.FTZ R26, R60, R26, !PT ;  /* 0x0000001a3c1a7209 */ /* 0x000fe20007810000 */
[----:B------:R-:W-:Y:S01]  /*15ed0*/  LDSM.16.MT88.4 R32, [R220+0x100] ;  /* 0x00010000dc20783b */ /* 0x000fe20000004200 */
[----:B------:R-:W-:Y:S01]  /*15ee0*/  ISETP.GT.AND P1, PT, R170, 0x28, P1 ;  /* 0x00000028aa00780c */ /* 0x000fe20000f24270 */
[----:B------:R-:W-:Y:S01]  /*15ef0*/  MUFU.EX2 R77, R77 ;  /* 0x0000004d004d7308 */ /* 0x000fe20000000800 */
[----:B------:R-:W-:Y:S01]  /*15f00*/  FSEL R186, R74, -INF , !P0 ;  /* 0xff8000004aba7808 */ /* 0x000fe20004000000 */
[--C-:B------:R-:W-:Y:S01]  /*15f10*/  FFMA.FTZ R74, R4, c[0x0][0x2d0], -R174.reuse ;  /* 0x0000b400044a7a23 */ /* 0x100fe200000108ae */
[----:B------:R-:W-:Y:S01]  /*15f20*/  ISETP.LT.OR P1, PT, R22, 0x29, P1 ;  /* 0x000000291600780c */ /* 0x000fe20000f21670 */
[--C-:B------:R-:W-:Y:S01]  /*15f30*/  FFMA.FTZ R86, R16, c[0x0][0x2d0], -R174.reuse ;  /* 0x0000b40010567a23 */ /* 0x100fe200000108ae */
[----:B------:R-:W-:Y:S01]  /*15f40*/  FSEL R207, R43, -INF , !P6 ;  /* 0xff8000002bcf7808 */ /* 0x000fe20007000000 */
[----:B------:R-:W2:Y:S01]  /*15f50*/  SHFL.BFLY PT, R4, R23, 0x2, 0x1f ;  /* 0x0c401f0017047f89 */ /* 0x000ea200000e0000 */
[----:B------:R-:W-:Y:S01]  /*15f60*/  FMNMX.FTZ R26, R205, R26, !PT ;  /* 0x0000001acd1a7209 */ /* 0x000fe20007810000 */
[--C-:B------:R-:W-:Y:S01]  /*15f70*/  FFMA.FTZ R192, R192, c[0x0][0x2d0], -R174.reuse ;  /* 0x0000b400c0c07a23 */ /* 0x100fe200000108ae */
[----:B------:R-:W-:Y:S01]  /*15f80*/  PLOP3.LUT P6, PT, PT, PT, UP3, 0x40, 0x0 ;  /* 0x000000000000781c */ /* 0x000fe20003fce838 */
[----:B------:R-:W-:Y:S01]  /*15f90*/  MUFU.EX2 R74, R74 ;  /* 0x0000004a004a7308 */ /* 0x000fe20000000800 */
[----:B------:R-:W-:Y:S01]  /*15fa0*/  FSEL R211, R46, -INF , !P1 ;  /* 0xff8000002ed37808 */ /* 0x000fe20004800000 */
[--C-:B------:R-:W-:Y:S01]  /*15fb0*/  FFMA.FTZ R68, R5, c[0x0][0x2d0], -R174.reuse ;  /* 0x0000b40005447a23 */ /* 0x100fe200000108ae */
[----:B------:R-:W-:Y:S01]  /*15fc0*/  FMNMX.FTZ R26, R207, R26, !PT ;  /* 0x0000001acf1a7209 */ /* 0x000fe20007810000 */
[--C-:B------:R-:W-:Y:S01]  /*15fd0*/  FFMA.FTZ R47, R2, c[0x0][0x2d0], -R174.reuse ;  /* 0x0000b400022f7a23 */ /* 0x100fe200000108ae */
[----:B------:R-:W-:Y:S01]  /*15fe0*/  ISETP.GT.AND P6, PT, R170, 0x31, P6 ;  /* 0x00000031aa00780c */ /* 0x000fe200037c4270 */
[----:B------:R-:W-:Y:S01]  /*15ff0*/  UISETP.NE.AND UP3, UPT, UR26, URZ, UPT ;  /* 0x0000003f1a00728c */ /* 0x000fe2000bf65270 */
[----:B------:R-:W-:Y:S01]  /*16000*/  PLOP3.LUT P1, PT, PT, PT, UP2, 0x40, 0x0 ;  /* 0x000000000000781c */ /* 0x000fe20003f2e828 */
[----:B------:R-:W-:Y:S01]  /*16010*/  UISETP.NE.AND UP2, UPT, UR27, URZ, UPT ;  /* 0x0000003f1b00728c */ /* 0x000fe2000bf45270 */
[----:B------:R-:W-:Y:S01]  /*16020*/  FMNMX.FTZ R5, R211, R26, !PT ;  /* 0x0000001ad3057209 */ /* 0x000fe20007810000 */
[----:B------:R-:W3:Y:S01]  /*16030*/  MUFU.EX2 R68, R68 ;  /* 0x0000004400447308 */ /* 0x000ee20000000800 */
[----:B------:R-:W-:Y:S01]  /*16040*/  ISETP.LT.OR P6, PT, R22, 0x32, P6 ;  /* 0x000000321600780c */ /* 0x000fe200037c1670 */
[--C-:B------:R-:W-:Y:S01]  /*16050*/  FFMA.FTZ R46, R0, c[0x0][0x2d0], -R174.reuse ;  /* 0x0000b400002e7a23 */ /* 0x100fe200000108ae */
[----:B------:R-:W-:Y:S01]  /*16060*/  ISETP.GT.AND P1, PT, R170, 0x38, P1 ;  /* 0x00000038aa00780c */ /* 0x000fe20000f24270 */
[--C-:B------:R-:W-:Y:S01]  /*16070*/  FFMA.FTZ R87, R252, c[0x0][0x2d0], -R174.reuse ;  /* 0x0000b400fc577a23 */ /* 0x100fe200000108ae */
[----:B------:R-:W-:Y:S01]  /*16080*/  FMNMX.FTZ R5, R244, R5, !PT ;  /* 0x00000005f4057209 */ /* 0x000fe20007810000 */
[--C-:B------:R-:W-:Y:S01]  /*16090*/  FFMA.FTZ R189, R189, c[0x0][0x2d0], -R174.reuse ;  /* 0x0000b400bdbd7a23 */ /* 0x100fe200000108ae */
[----:B------:R-:W-:Y:S01]  /*160a0*/  FSEL R245, R59, -INF , !P6 ;  /* 0xff8000003bf57808 */ /* 0x000fe20007000000 */
[--C-:B------:R-:W-:Y:S01]  /*160b0*/  FFMA.FTZ R195, R195, c[0x0][0x2d0], -R174.reuse ;  /* 0x0000b400c3c37a23 */ /* 0x100fe200000108ae */
[----:B------:R-:W-:Y:S01]  /*160c0*/  ISETP.LT.OR P1, PT, R22, 0x39, P1 ;  /* 0x000000391600780c */ /* 0x000fe20000f21670 */
[----:B------:R-:W-:Y:S01]  /*160d0*/  MUFU.EX2 R47, R47 ;  /* 0x0000002f002f7308 */ /* 0x000fe20000000800 */
[----:B------:R-:W-:Y:S01]  /*160e0*/  FMNMX.FTZ R5, R248, R5, !PT ;  /* 0x00000005f8057209 */ /* 0x000fe20007810000 */
[--C-:B------:R-:W-:Y:S01]  /*160f0*/  FFMA.FTZ R194, R194, c[0x0][0x2d0], -R174.reuse ;  /* 0x0000b400c2c27a23 */ /* 0x100fe200000108ae */
[----:B------:R-:W-:Y:S01]  /*16100*/  PLOP3.LUT P6, PT, PT, PT, UP6, 0x40, 0x0 ;  /* 0x000000000000781c */ /* 0x000fe20003fce868 */
[--C-:B------:R-:W-:Y:S01]  /*16110*/  FFMA.FTZ R204, R204, c[0x0][0x2d0], -R174.reuse ;  /* 0x0000b400cccc7a23 */ /* 0x100fe200000108ae */
[----:B------:R-:W-:Y:S01]  /*16120*/  FSEL R242, R62, -INF , !P1 ;  /* 0xff8000003ef27808 */ /* 0x000fe20004800000 */
[--C-:B------:R-:W-:Y:S01]  /*16130*/  FFMA.FTZ R247, R247, c[0x0][0x2d0], -R174.reuse ;  /* 0x0000b400f7f77a23 */ /* 0x100fe200000108ae */
[----:B------:R-:W-:Y:S01]  /*16140*/  ISETP.GT.AND P6, PT, R170, 0x41, P6 ;  /* 0x00000041aa00780c */ /* 0x000fe200037c4270 */
[--C-:B------:R-:W-:Y:S01]  /*16150*/  FFMA.FTZ R203, R203, c[0x0][0x2d0], -R174.reuse ;  /* 0x0000b400cbcb7a23 */ /* 0x100fe200000108ae */
[----:B------:R-:W-:Y:S01]  /*16160*/  PLOP3.LUT P0, PT, PT, PT, UP4, 0x40, 0x0 ;  /* 0x000000000000781c */ /* 0x000fe20003f0e848 */
[----:B------:R-:W4:Y:S01]  /*16170*/  MUFU.EX2 R46, R46 ;  /* 0x0000002e002e7308 */ /* 0x000f220000000800 */
[----:B-1----:R-:W-:Y:S01]  /*16180*/  FMNMX.FTZ R2, R25, R24, !PT ;  /* 0x0000001819027209 */ /* 0x002fe20007810000 */
[--C-:B------:R-:W-:Y:S01]  /*16190*/  FFMA.FTZ R200, R200, c[0x0][0x2d0], -R174.reuse ;  /* 0x0000b400c8c87a23 */ /* 0x100fe200000108ae */
[----:B------:R-:W-:Y:S01]  /*161a0*/  FMNMX.FTZ R24, R245, R5, !PT ;  /* 0x00000005f5187209 */ /* 0x000fe20007810000 */
[--C-:B------:R-:W-:Y:S01]  /*161b0*/  FFMA.FTZ R191, R191, c[0x0][0x2d0], -R174.reuse ;  /* 0x0000b400bfbf7a23 */ /* 0x100fe200000108ae */
[----:B------:R-:W-:Y:S01]  /*161c0*/  ISETP.LT.OR P6, PT, R22, 0x42, P6 ;  /* 0x000000421600780c */ /* 0x000fe200037c1670 */
[----:B------:R-:W-:Y:S01]  /*161d0*/  FMUL.FTZ R173, R2, c[0x0][0x2d0] ;  /* 0x0000b40002ad7a20 */ /* 0x000fe20000410000 */
[----:B--2---:R-:W-:Y:S01]  /*161e0*/  FMNMX.FTZ R5, R23, R4, !PT ;  /* 0x0000000417057209 */ /* 0x004fe20007810000 */
[--C-:B------:R-:W-:Y:S01]  /*161f0*/  FFMA.FTZ R185, R185, c[0x0][0x2d0], -R174.reuse ;  /* 0x0000b400b9b97a23 */ /* 0x100fe200000108ae */
[----:B------:R-:W-:Y:S01]  /*16200*/  ISETP.GT.AND P0, PT, R170, 0x49, P0 ;  /* 0x00000049aa00780c */ /* 0x000fe20000704270 */
[----:B------:R-:W-:Y:S01]  /*16210*/  MUFU.EX2 R84, R84 ;  /* 0x0000005400547308 */ /* 0x000fe20000000800 */
[----:B------:R-:W-:Y:S01]  /*16220*/  PLOP3.LUT P1, PT, PT, PT, UP5, 0x40, 0x0 ;  /* 0x000000000000781c */ /* 0x000fe20003f2e858 */
[----:B------:R-:W1:Y:S01]  /*16230*/  SHFL.BFLY PT, R0, R5, 0x1, 0x1f ;  /* 0x0c201f0005007f89 */ /* 0x000e6200000e0000 */
[----:B------:R-:W-:Y:S01]  /*16240*/  FMNMX.FTZ R4, R242, R24, !PT ;  /* 0x00000018f2047209 */ /* 0x000fe20007810000 */
[--C-:B------:R-:W-:Y:S01]  /*16250*/  FFMA.FTZ R176, R176, c[0x0][0x2d0], -R174.reuse ;  /* 0x0000b400b0b07a23 */ /* 0x100fe200000108ae */
[----:B------:R-:W-:Y:S01]  /*16260*/  ISETP.LT.OR P0, PT, R22, 0x4a, P0 ;  /* 0x0000004a1600780c */ /* 0x000fe20000701670 */
[--C-:B------:R-:W-:Y:S01]  /*16270*/  FFMA.FTZ R175, R175, c[0x0][0x2d0], -R174.reuse ;  /* 0x0000b400afaf7a23 */ /* 0x100fe200000108ae */
[----:B------:R-:W-:Y:S01]  /*16280*/  ISETP.GT.AND P1, PT, R170, 0x48, P1 ;  /* 0x00000048aa00780c */ /* 0x000fe20000f24270 */
[--C-:B------:R-:W-:Y:S01]  /*16290*/  FFMA.FTZ R172, R172, c[0x0][0x2d0], -R174.reuse ;  /* 0x0000b400acac7a23 */ /* 0x100fe200000108ae */
[----:B------:R-:W-:Y:S01]  /*162a0*/  FSEL R183, R75, -INF , !P6 ;  /* 0xff8000004bb77808 */ /* 0x000fe20007000000 */
[----:B------:R-:W-:Y:S01]  /*162b0*/  MUFU.EX2 R86, R86 ;  /* 0x0000005600567308 */ /* 0x000fe20000000800 */
[----:B------:R-:W-:Y:S01]  /*162c0*/  PLOP3.LUT P6, PT, PT, PT, UP3, 0x40, 0x0 ;  /* 0x000000000000781c */ /* 0x000fe20003fce838 */
[--C-:B------:R-:W-:Y:S01]  /*162d0*/  FFMA.FTZ R168, R168, c[0x0][0x2d0], -R174.reuse ;  /* 0x0000b400a8a87a23 */ /* 0x100fe200000108ae */
[----:B------:R-:W-:Y:S01]  /*162e0*/  FMNMX.FTZ R4, R209, R4, !PT ;  /* 0x00000004d1047209 */ /* 0x000fe20007810000 */
[--C-:B------:R-:W-:Y:S01]  /*162f0*/  FFMA.FTZ R96, R96, c[0x0][0x2d0], -R174.reuse ;  /* 0x0000b40060607a23 */ /* 0x100fe200000108ae */
[----:B------:R-:W-:Y:S01]  /*16300*/  ISETP.LT.OR P1, PT, R22, 0x49, P1 ;  /* 0x000000491600780c */ /* 0x000fe20000f21670 */
[----:B------:R-:W-:Y:S01]  /*16310*/  FFMA.FTZ R174, R97, c[0x0][0x2d0], -R174 ;  /* 0x0000b40061ae7a23 */ /* 0x000fe200000108ae */
[----:B------:R-:W-:Y:S02]  /*16320*/  ISETP.GT.AND P6, PT, R170, 0x50, P6 ;  /* 0x00000050aa00780c */ /* 0x000fe400037c4270 */
[----:B------:R-:W-:Y:S01]  /*16330*/  FSEL R179, R79, -INF , !P0 ;  /* 0xff8000004fb37808 */ /* 0x000fe20004000000 */
[----:B------:R-:W-:Y:S01]  /*16340*/  MUFU.EX2 R87, R87 ;  /* 0x0000005700577308 */ /* 0x000fe20000000800 */
[----:B------:R-:W-:Y:S02]  /*16350*/  PLOP3.LUT P0, PT, PT, PT, UP2, 0x40, 0x0 ;  /* 0x000000000000781c */ /* 0x000fe40003f0e828 */
[----:B------:R-:W-:Y:S02]  /*16360*/  FMNMX.FTZ R4, R186, R4, !PT ;  /* 0x00000004ba047209 */ /* 0x000fe40007810000 */
[----:B------:R-:W-:Y:S02]  /*16370*/  ISETP.LT.OR P6, PT, R22, 0x51, P6 ;  /* 0x000000511600780c */ /* 0x000fe400037c1670 */
[----:B------:R-:W-:Y:S02]  /*16380*/  ISETP.GT.AND P0, PT, R170, 0x51, P0 ;  /* 0x00000051aa00780c */ /* 0x000fe40000704270 */
[----:B------:R-:W-:Y:S01]  /*16390*/  FSEL R181, R78, -INF , !P1 ;  /* 0xff8000004eb57808 */ /* 0x000fe20004800000 */
[----:B------:R-:W-:Y:S01]  /*163a0*/  MUFU.EX2 R189, R189 ;  /* 0x000000bd00bd7308 */ /* 0x000fe20000000800 */
[----:B------:R-:W-:Y:S02]  /*163b0*/  FMNMX.FTZ R4, R183, R4, !PT ;  /* 0x00000004b7047209 */ /* 0x000fe40007810000 */
[----:B------:R-:W-:Y:S02]  /*163c0*/  ISETP.LT.OR P0, PT, R22, 0x52, P0 ;  /* 0x000000521600780c */ /* 0x000fe40000701670 */
[----:B------:R-:W-:Y:S02]  /*163d0*/  FSEL R90, R90, -INF , !P6 ;  /* 0xff8000005a5a7808 */ /* 0x000fe40007000000 */
[----:B------:R-:W-:Y:S02]  /*163e0*/  PLOP3.LUT P6, PT, PT, PT, UP1, 0x40, 0x0 ;  /* 0x000000000000781c */ /* 0x000fe40003fce818 */
[----:B------:R-:W-:Y:S01]  /*163f0*/  FMNMX.FTZ R4, R181, R4, !PT ;  /* 0x00000004b5047209 */ /* 0x000fe20007810000 */
[----:B------:R-:W-:Y:S01]  /*16400*/  MUFU.EX2 R195, R195 ;  /* 0x000000c300c37308 */ /* 0x000fe20000000800 */
[----:B------:R-:W-:Y:S02]  /*16410*/  ISETP.GT.AND P6, PT, R170, 0x58, P6 ;  /* 0x00000058aa00780c */ /* 0x000fe400037c4270 */
[----:B------:R-:W-:Y:S02]  /*16420*/  FSEL R91, R91, -INF , !P0 ;  /* 0xff8000005b5b7808 */ /* 0x000fe40004000000 */
[----:B------:R-:W-:Y:S01]  /*16430*/  PLOP3.LUT P0, PT, PT, PT, UP0, 0x40, 0x0 ;  /* 0x000000000000781c */ /* 0x000fe20003f0e808 */
[----:B------:R-:W-:Y:S01]  /*16440*/  UISETP.GT.AND UP0, UPT, UR17, UR5, UPT ;  /* 0x000000051100728c */ /* 0x000fe2000bf04270 */
[----:B------:R-:W-:Y:S01]  /*16450*/  FMNMX.FTZ R4, R179, R4, !PT ;  /* 0x00000004b3047209 */ /* 0x000fe20007810000 */
[----:B------:R-:W-:Y:S01]  /*16460*/  UIADD3 UR17, UR17, -0x1, URZ ;  /* 0xffffffff11117890 */ /* 0x000fe2000fffe03f */
[----:B------:R-:W-:Y:S01]  /*16470*/  ISETP.LT.OR P6, PT, R22, 0x59, P6 ;  /* 0x000000591600780c */ /* 0x000fe200037c1670 */
[----:B------:R-:W-:Y:S01]  /*16480*/  MUFU.EX2 R194, R194 ;  /* 0x000000c200c27308 */ /* 0x000fe20000000800 */
[----:B------:R-:W-:Y:S02]  /*16490*/  ISETP.GT.AND P0, PT, R170, 0x59, P0 ;  /* 0x00000059aa00780c */ /* 0x000fe40000704270 */
[----:B------:R-:W-:Y:S02]  /*164a0*/  FMNMX.FTZ R4, R90, R4, !PT ;  /* 0x000000045a047209 */ /* 0x000fe40007810000 */
[----:B------:R-:W-:Y:S02]  /*164b0*/  ISETP.LT.OR P0, PT, R22, 0x5a, P0 ;  /* 0x0000005a1600780c */ /* 0x000fe40000701670 */
[----:B------:R-:W-:Y:S02]  /*164c0*/  FSEL R94, R94, -INF , !P6 ;  /* 0xff8000005e5e7808 */ /* 0x000fe40007000000 */
[----:B------:R-:W-:Y:S01]  /*164d0*/  FMNMX.FTZ R4, R91, R4, !PT ;  /* 0x000000045b047209 */ /* 0x000fe20007810000 */
[----:B------:R-:W-:Y:S01]  /*164e0*/  MUFU.EX2 R204, R204 ;  /* 0x000000cc00cc7308 */ /* 0x000fe20000000800 */
[----:B------:R-:W-:Y:S02]  /*164f0*/  FSEL R45, R95, -INF , !P0 ;  /* 0xff8000005f2d7808 */ /* 0x000fe40004000000 */
[----:B------:R-:W-:Y:S02]  /*16500*/  FMNMX.FTZ R4, R94, R4, !PT ;  /* 0x000000045e047209 */ /* 0x000fe40007810000 */
[----:B-1----:R-:W-:Y:S02]  /*16510*/  FMNMX.FTZ R0, R5, R0, !PT ;  /* 0x0000000005007209 */ /* 0x002fe40007810000 */
[----:B------:R-:W-:Y:S02]  /*16520*/  FMNMX.FTZ R4, R45, R4, !PT ;  /* 0x000000042d047209 */ /* 0x000fe40007810000 */
[----:B------:R-:W-:Y:S01]  /*16530*/  FSETP.NEU.FTZ.AND P1, PT, R2, -INF , PT ;  /* 0xff8000000200780b */ /* 0x000fe20003f3d000 */
[----:B------:R-:W-:Y:S01]  /*16540*/  MUFU.EX2 R247, R247 ;  /* 0x000000f700f77308 */ /* 0x000fe20000000800 */
[C---:B------:R-:W-:Y:S01]  /*16550*/  FMUL.FTZ R170, R0.reuse, c[0x0][0x2d0] ;  /* 0x0000b40000aa7a20 */ /* 0x040fe20000410000 */
[----:B------:R-:W1:Y:S01]  /*16560*/  SHFL.BFLY PT, R5, R4, 0x2, 0x1f ;  /* 0x0c401f0004057f89 */ /* 0x000e6200000e0000 */
[----:B------:R-:W-:Y:S02]  /*16570*/  FSETP.NEU.FTZ.AND P0, PT, R0, -INF , PT ;  /* 0xff8000000000780b */ /* 0x000fe40003f1d000 */
[----:B------:R-:W-:Y:S02]  /*16580*/  FSEL R173, R173, RZ, P1 ;  /* 0x000000ffadad7208 */ /* 0x000fe40000800000 */
[----:B------:R-:W-:Y:S02]  /*16590*/  FSEL R170, R170, RZ, P0 ;  /* 0x000000ffaaaa7208 */ /* 0x000fe40000000000 */
[----:B---3--:R-:W-:Y:S01]  /*165a0*/  F2FP.PACK_AB R48, R68, R74 ;  /* 0x0000004a4430723e */ /* 0x008fe200000000ff */
[----:B------:R-:W-:Y:S01]  /*165b0*/  MUFU.EX2 R203, R203 ;  /* 0x000000cb00cb7308 */ /* 0x000fe20000000800 */
[--C-:B------:R-:W-:Y:S01]  /*165c0*/  FFMA.FTZ R73, R21, c[0x0][0x2d0], -R173.reuse ;  /* 0x0000b40015497a23 */ /* 0x100fe200000108ad */
[----:B----4-:R-:W-:Y:S01]  /*165d0*/  F2FP.PACK_AB R50, R46, R47 ;  /* 0x0000002f2e32723e */ /* 0x010fe200000000ff */
[----:B------:R-:W-:Y:S01]  /*165e0*/  LDSM.16.MT88.4 R20, [R225+0x100] ;  /* 0x00010000e114783b */ /* 0x000fe20000004200 */
[--C-:B------:R-:W-:Y:S02]  /*165f0*/  FFMA.FTZ R69, R18, c[0x0][0x2d0], -R173.reuse ;  /* 0x0000b40012457a23 */ /* 0x100fe400000108ad */
[--C-:B------:R-:W-:Y:S02]  /*16600*/  FFMA.FTZ R72, R19, c[0x0][0x2d0], -R173.reuse ;  /* 0x0000b40013487a23 */ /* 0x100fe400000108ad */
[--C-:B------:R-:W-:Y:S02]  /*16610*/  FFMA.FTZ R75, R7, c[0x0][0x2d0], -R173.reuse ;  /* 0x0000b400074b7a23 */ /* 0x100fe400000108ad */
[----:B------:R-:W-:Y:S01]  /*16620*/  MUFU.EX2 R73, R73 ;  /* 0x0000004900497308 */ /* 0x000fe20000000800 */
[--C-:B------:R-:W-:Y:S02]  /*16630*/  FFMA.FTZ R95, R52, c[0x0][0x2d0], -R173.reuse ;  /* 0x0000b400345f7a23 */ /* 0x100fe400000108ad */
[----:B------:R-:W-:Y:S01]  /*16640*/  LDSM.16.MT88.4 R52, [R219+0x100] ;  /* 0x00010000db34783b */ /* 0x000fe20000004200 */
[--C-:B------:R-:W-:Y:S01]  /*16650*/  FFMA.FTZ R85, R17, c[0x0][0x2d0], -R173.reuse ;  /* 0x0000b40011557a23 */ /* 0x100fe200000108ad */
[----:B-1----:R-:W-:Y:S01]  /*16660*/  FMNMX.FTZ R4, R4, R5, !PT ;  /* 0x0000000504047209 */ /* 0x002fe20007810000 */
[--C-:B------:R-:W-:Y:S01]  /*16670*/  FFMA.FTZ R78, R8, c[0x0][0x2d0], -R170.reuse ;  /* 0x0000b400084e7a23 */ /* 0x100fe200000108aa */
[----:B------:R-:W-:Y:S01]  /*16680*/  FSEL R5, R3, RZ, P2 ;  /* 0x000000ff03057208 */ /* 0x000fe20001000000 */
[--C-:B------:R-:W-:Y:S02]  /*16690*/  FFMA.FTZ R71, R9, c[0x0][0x2d0], -R170.reuse ;  /* 0x0000b40009477a23 */ /* 0x100fe400000108aa */
[----:B------:R-:W1:Y:S01]  /*166a0*/  MUFU.EX2 R75, R75 ;  /* 0x0000004b004b7308 */ /* 0x000e620000000800 */
[----:B------:R-:W2:Y:S01]  /*166b0*/  SHFL.BFLY PT, R44, R4, 0x1, 0x1f ;  /* 0x0c201f00042c7f89 */ /* 0x000ea200000e0000 */
[----:B------:R-:W-:Y:S02]  /*166c0*/  FFMA.FTZ R83, R6, c[0x0][0x2d0], -R173 ;  /* 0x0000b40006537a23 */ /* 0x000fe400000108ad */
[----:B------:R-:W-:Y:S01]  /*166d0*/  FADD.FTZ R43, -R5, R167 ;  /* 0x000000a7052b7221 */ /* 0x000fe20000010100 */
[----:B------:R-:W-:Y:S01]  /*166e0*/  FSEL R5, R2, RZ, P1 ;  /* 0x000000ff02057208 */ /* 0x000fe20000800000 */
[----:B------:R-:W-:Y:S02]  /*166f0*/  FFMA.FTZ R187, R187, c[0x0][0x2d0], -R170 ;  /* 0x0000b400bbbb7a23 */ /* 0x000fe400000108aa */
[----:B------:R-:W-:Y:S02]  /*16700*/  FMUL.FTZ R43, R43, c[0x0][0x2d0] ;  /* 0x0000b4002b2b7a20 */ /* 0x000fe40000410000 */
[----:B------:R-:W-:Y:S01]  /*16710*/  MUFU.EX2 R69, R69 ;  /* 0x0000004500457308 */ /* 0x000fe20000000800 */
[----:B------:R-:W-:Y:S01]  /*16720*/  FADD.FTZ R42, -R5, R166 ;  /* 0x000000a6052a7221 */ /* 0x000fe20000010100 */
[----:B------:R-:W-:Y:S01]  /*16730*/  FSEL R5, R0, RZ, P0 ;  /* 0x000000ff00057208 */ /* 0x000fe20000000000 */
[--C-:B------:R-:W-:Y:S02]  /*16740*/  FFMA.FTZ R166, R67, c[0x0][0x2d0], -R170.reuse ;  /* 0x0000b40043a67a23 */ /* 0x100fe400000108aa */
[----:B------:R-:W-:Y:S02]  /*16750*/  FMUL.FTZ R42, R42, c[0x0][0x2d0] ;  /* 0x0000b4002a2a7a20 */ /* 0x000fe40000410000 */
[----:B------:R-:W-:Y:S02]  /*16760*/  FADD.FTZ R5, -R5, R165 ;  /* 0x000000a505057221 */ /* 0x000fe40000010100 */
[--C-:B------:R-:W-:Y:S01]  /*16770*/  FFMA.FTZ R184, R184, c[0x0][0x2d0], -R170.reuse ;  /* 0x0000b400b8b87a23 */ /* 0x100fe200000108aa */
[----:B------:R-:W3:Y:S01]  /*16780*/  MUFU.EX2 R72, R72 ;  /* 0x0000004800487308 */ /* 0x000ee20000000800 */
[----:B------:R-:W-:Y:S02]  /*16790*/  FMUL.FTZ R5, R5, c[0x0][0x2d0] ;  /* 0x0000b40005057a20 */ /* 0x000fe40000410000 */
[--C-:B------:R-:W-:Y:S01]  /*167a0*/  FFMA.FTZ R182, R182, c[0x0][0x2d0], -R170.reuse ;  /* 0x0000b400b6b67a23 */ /* 0x100fe200000108aa */
[----:B-1----:R-:W-:Y:S01]  /*167b0*/  F2FP.PACK_AB R49, R75, R73 ;  /* 0x000000494b31723e */ /* 0x002fe200000000ff */
[--C-:B------:R-:W-:Y:S01]  /*167c0*/  FFMA.FTZ R180, R180, c[0x0][0x2d0], -R170.reuse ;  /* 0x0000b400b4b47a23 */ /* 0x100fe200000108aa */
[----:B--2---:R-:W-:Y:S01]  /*167d0*/  FMNMX.FTZ R44, R44, R4, !PT ;  /* 0x000000042c2c7209 */ /* 0x004fe20007810000 */
[--C-:B------:R-:W-:Y:S02]  /*167e0*/  FFMA.FTZ R70, R12, c[0x0][0x2d0], -R170.reuse ;  /* 0x0000b4000c467a23 */ /* 0x100fe400000108aa */
[--C-:B------:R-:W-:Y:S01]  /*167f0*/  FFMA.FTZ R76, R13, c[0x0][0x2d0], -R170.reuse ;  /* 0x0000b4000d4c7a23 */ /* 0x100fe200000108aa */
[----:B------:R-:W1:Y:S01]  /*16800*/  MUFU.EX2 R43, R43 ;  /* 0x0000002b002b7308 */ /* 0x000e620000000800 */
[C---:B------:R-:W-:Y:S01]  /*16810*/  FSETP.NEU.FTZ.AND P0, PT, R44.reuse, -INF , PT ;  /* 0xff8000002c00780b */ /* 0x040fe20003f1d000 */
[----:B------:R-:W-:Y:S02]  /*16820*/  FMUL.FTZ R165, R44, c[0x0][0x2d0] ;  /* 0x0000b4002ca57a20 */ /* 0x000fe40000410000 */
[--C-:B------:R-:W-:Y:S01]  /*16830*/  FFMA.FTZ R196, R196, c[0x0][0x2d0], -R173.reuse ;  /* 0x0000b400c4c47a23 */ /* 0x100fe200000108ad */
[----:B------:R-:W-:Y:S01]  /*16840*/  FSEL R4, R44, RZ, P0 ;  /* 0x000000ff2c047208 */ /* 0x000fe20000000000 */
[----:B------:R-:W-:Y:S01]  /*16850*/  FFMA.FTZ R197, R197, c[0x0][0x2d0], -R173 ;  /* 0x0000b400c5c57a23 */ /* 0x000fe200000108ad */
[----:B------:R-:W-:Y:S01]  /*16860*/  FSEL R165, R165, RZ, P0 ;  /* 0x000000ffa5a57208 */ /* 0x000fe20000000000 */
[----:B------:R-:W-:Y:S01]  /*16870*/  FFMA.FTZ R198, R198, c[0x0][0x2d0], -R170 ;  /* 0x0000b400c6c67a23 */ /* 0x000fe200000108aa */
[----:B------:R-:W-:Y:S01]  /*16880*/  PLOP3.LUT P0, PT, PT, PT, UP0, 0x80, 0x0 ;  /* 0x000000000000781c */ /* 0x000fe20003f0f008 */
[----:B------:R-:W2:Y:S01]  /*16890*/  MUFU.EX2 R42, R42 ;  /* 0x0000002a002a7308 */ /* 0x000ea20000000800 */
[----:B------:R-:W-:Y:S02]  /*168a0*/  FADD.FTZ R4, -R4, R164 ;  /* 0x000000a404047221 */ /* 0x000fe40000010100 */
[--C-:B------:R-:W-:Y:S01]  /*168b0*/  FFMA.FTZ R167, R60, c[0x0][0x2d0], -R165.reuse ;  /* 0x0000b4003ca77a23 */ /* 0x100fe200000108a5 */
[----:B---3--:R-:W-:Y:S01]  /*168c0*/  F2FP.PACK_AB R51, R72, R69 ;  /* 0x000000454833723e */ /* 0x008fe200000000ff */
[----:B------:R-:W-:Y:S02]  /*168d0*/  FMUL.FTZ R4, R4, c[0x0][0x2d0] ;  /* 0x0000b40004047a20 */ /* 0x000fe40000410000 */
[--C-:B------:R-:W-:Y:S02]  /*168e0*/  FFMA.FTZ R82, R10, c[0x0][0x2d0], -R165.reuse ;  /* 0x0000b4000a527a23 */ /* 0x100fe400000108a5 */
[----:B------:R-:W-:Y:S01]  /*168f0*/  FFMA.FTZ R81, R11, c[0x0][0x2d0], -R165 ;  /* 0x0000b4000b517a23 */ /* 0x000fe200000108a5 */
[----:B------:R3:W4:Y:S01]  /*16900*/  MUFU.EX2 R41, R5 ;  /* 0x0000000500297308 */ /* 0x0007220000000800 */
[----:B------:R-:W-:Y:S02]  /*16910*/  FFMA.FTZ R164, R29, c[0x0][0x2d0], -R173 ;  /* 0x0000b4001da47a23 */ /* 0x000fe400000108ad */
[--C-:B------:R-:W-:Y:S02]  /*16920*/  FFMA.FTZ R186, R186, c[0x0][0x2d0], -R165.reuse ;  /* 0x0000b400baba7a23 */ /* 0x100fe400000108a5 */
[C---:B-1----:R-:W-:Y:S02]  /*16930*/  FMUL.FTZ R16, R43.reuse, R148 ;  /* 0x000000942b107220 */ /* 0x042fe40000410000 */
[C---:B------:R-:W-:Y:S02]  /*16940*/  FMUL.FTZ R17, R43.reuse, R149 ;  /* 0x000000952b117220 */ /* 0x040fe40000410000 */
[----:B------:R-:W-:Y:S01]  /*16950*/  FMUL.FTZ R104, R43, R104 ;  /* 0x000000682b687220 */ /* 0x000fe20000410000 */
[----:B------:R1:W5:Y:S01]  /*16960*/  MUFU.EX2 R40, R4 ;  /* 0x0000000400287308 */ /* 0x0003620000000800 */
[--C-:B------:R-:W-:Y:S02]  /*16970*/  FFMA.FTZ R80, R14, c[0x0][0x2d0], -R165.reuse ;  /* 0x0000b4000e507a23 */ /* 0x100fe400000108a5 */
[--C-:B------:R-:W-:Y:S02]  /*16980*/  FFMA.FTZ R79, R15, c[0x0][0x2d0], -R165.reuse ;  /* 0x0000b4000f4f7a23 */ /* 0x100fe400000108a5 */
[C---:B--2---:R-:W-:Y:S02]  /*16990*/  FMUL.FTZ R18, R42.reuse, R150 ;  /* 0x000000962a127220 */ /* 0x044fe40000410000 */
[C---:B------:R-:W-:Y:S02]  /*169a0*/  FMUL.FTZ R19, R42.reuse, R151 ;  /* 0x000000972a137220 */ /* 0x040fe40000410000 */
[----:B------:R-:W-:Y:S01]  /*169b0*/  LDSM.16.MT88.4 R148, [R225+0x2900] ;  /* 0x00290000e194783b */ /* 0x000fe20000004200 */
[----:B------:R-:W-:Y:S01]  /*169c0*/  MUFU.EX2 R78, R78 ;  /* 0x0000004e004e7308 */ /* 0x000fe20000000800 */
[C---:B------:R-:W-:Y:S02]  /*169d0*/  FMUL.FTZ R6, R42.reuse, R162 ;  /* 0x000000a22a067220 */ /* 0x040fe40000410000 */
[----:B------:R-:W-:Y:S02]  /*169e0*/  FMUL.FTZ R7, R42, R163 ;  /* 0x000000a32a077220 */ /* 0x000fe40000410000 */
[----:B---3--:R-:W-:Y:S02]  /*169f0*/  FMUL.FTZ R5, R43, R161 ;  /* 0x000000a12b057220 */ /* 0x008fe40000410000 */
[C---:B----4-:R-:W-:Y:S02]  /*16a00*/  FMUL.FTZ R8, R41.reuse, R156 ;  /* 0x0000009c29087220 */ /* 0x050fe40000410000 */
[C---:B------:R-:W-:Y:S01]  /*16a10*/  FMUL.FTZ R9, R41.reuse, R157 ;  /* 0x0000009d29097220 */ /* 0x040fe20000410000 */
[----:B------:R-:W2:Y:S01]  /*16a20*/  MUFU.EX2 R71, R71 ;  /* 0x0000004700477308 */ /* 0x000ea20000000800 */
[C---:B------:R-:W-:Y:S02]  /*16a30*/  FMUL.FTZ R12, R41.reuse, R152 ;  /* 0x00000098290c7220 */ /* 0x040fe40000410000 */
[----:B------:R-:W-:Y:S02]  /*16a40*/  FMUL.FTZ R13, R41, R153 ;  /* 0x00000099290d7220 */ /* 0x000fe40000410000 */
[----:B-1----:R-:W-:Y:S02]  /*16a50*/  FMUL.FTZ R4, R43, R160 ;  /* 0x000000a02b047220 */ /* 0x002fe40000410000 */
[C---:B-----5:R-:W-:Y:S02]  /*16a60*/  FMUL.FTZ R10, R40.reuse, R158 ;  /* 0x0000009e280a7220 */ /* 0x060fe40000410000 */
[C---:B------:R-:W-:Y:S01]  /*16a70*/  FMUL.FTZ R11, R40.reuse, R159 ;  /* 0x0000009f280b7220 */ /* 0x040fe20000410000 */
[----:B------:R-:W-:Y:S01]  /*16a80*/  MUFU.EX2 R70, R70 ;  /* 0x0000004600467308 */ /* 0x000fe20000000800 */
[C---:B------:R-:W-:Y:S01]  /*16a90*/  FMUL.FTZ R29, R41.reuse, R137 ;  /* 0x00000089291d7220 */ /* 0x040fe20000410000 */
[-C--:B------:R-:W-:Y:S05]  /*16aa0*/  HMMA.16816.F32 R4, R48, R20.reuse, R4 ;  /* 0x000000143004723c */ /* 0x080fea0000001804 */
[C---:B------:R-:W-:Y:S02]  /*16ab0*/  FMUL.FTZ R14, R40.reuse, R154 ;  /* 0x0000009a280e7220 */ /* 0x040fe40000410000 */
[C---:B------:R-:W-:Y:S01]  /*16ac0*/  FMUL.FTZ R15, R40.reuse, R155 ;  /* 0x0000009b280f7220 */ /* 0x040fe20000410000 */
[----:B------:R-:W1:Y:S01]  /*16ad0*/  MUFU.EX2 R76, R76 ;  /* 0x0000004c004c7308 */ /* 0x000e620000000800 */
[----:B------:R-:W-:Y:S03]  /*16ae0*/  FMUL.FTZ R24, R41, R140 ;  /* 0x0000008c29187220 */ /* 0x000fe60000410000 */
[----:B--2---:R-:W-:Y:S01]  /*16af0*/  F2FP.PACK_AB R36, R71, R78 ;  /* 0x0000004e4724723e */ /* 0x004fe200000000ff */
[----:B------:R-:W-:Y:S02]  /*16b00*/  FMUL.FTZ R25, R41, R141 ;  /* 0x0000008d29197220 */ /* 0x000fe40000410000 */
[C---:B------:R-:W-:Y:S02]  /*16b10*/  FMUL.FTZ R26, R40.reuse, R142 ;  /* 0x0000008e281a7220 */ /* 0x040fe40000410000 */
[C---:B------:R-:W-:Y:S01]  /*16b20*/  FMUL.FTZ R27, R40.reuse, R143 ;  /* 0x0000008f281b7220 */ /* 0x040fe20000410000 */
[----:B------:R-:W-:Y:S01]  /*16b30*/  MUFU.EX2 R82, R82 ;  /* 0x0000005200527308 */ /* 0x000fe20000000800 */
[C---:B------:R-:W-:Y:S02]  /*16b40*/  FMUL.FTZ R30, R40.reuse, R138 ;  /* 0x0000008a281e7220 */ /* 0x040fe40000410000 */
[----:B------:R-:W-:Y:S02]  /*16b50*/  FMUL.FTZ R31, R40, R139 ;  /* 0x0000008b281f7220 */ /* 0x000fe40000410000 */
[C---:B------:R-:W-:Y:S02]  /*16b60*/  FMUL.FTZ R100, R43.reuse, R100 ;  /* 0x000000642b647220 */ /* 0x040fe40000410000 */
[----:B------:R-:W-:Y:S02]  /*16b70*/  FMUL.FTZ R101, R43, R101 ;  /* 0x000000652b657220 */ /* 0x000fe40000410000 */
[C---:B------:R-:W-:Y:S01]  /*16b80*/  FMUL.FTZ R102, R42.reuse, R102 ;  /* 0x000000662a667220 */ /* 0x040fe20000410000 */
[----:B------:R-:W2:Y:S01]  /*16b90*/  MUFU.EX2 R81, R81 ;  /* 0x0000005100517308 */ /* 0x000ea20000000800 */
[----:B------:R-:W-:Y:S02]  /*16ba0*/  FMUL.FTZ R103, R42, R103 ;  /* 0x000000672a677220 */ /* 0x000fe40000410000 */
[--C-:B------:R-:W-:Y:S01]  /*16bb0*/  FFMA.FTZ R137, R57, c[0x0][0x2d0], -R170.reuse ;  /* 0x0000b40039897a23 */ /* 0x100fe200000108aa */
[----:B-1----:R-:W-:Y:S01]  /*16bc0*/  F2FP.PACK_AB R38, R76, R70 ;  /* 0x000000464c26723e */ /* 0x002fe200000000ff */
[--C-:B------:R-:W-:Y:S02]  /*16bd0*/  FFMA.FTZ R138, R56, c[0x0][0x2d0], -R170.reuse ;  /* 0x0000b400388a7a23 */ /* 0x100fe400000108aa */
[----:B------:R-:W1:Y:S01]  /*16be0*/  LDSM.16.MT88.4 R56, [R218+0x100] ;  /* 0x00010000da38783b */ /* 0x000e620000004200 */
[----:B------:R-:W-:Y:S02]  /*16bf0*/  FMUL.FTZ R105, R43, R105 ;  /* 0x000000692b697220 */ /* 0x000fe40000410000 */
[----:B------:R-:W-:Y:S01]  /*16c00*/  MUFU.EX2 R80, R80 ;  /* 0x0000005000507308 */ /* 0x000fe20000000800 */
[C---:B------:R-:W-:Y:S02]  /*16c10*/  FMUL.FTZ R106, R42.reuse, R106 ;  /* 0x0000006a2a6a7220 */ /* 0x040fe40000410000 */
[----:B------:R-:W-:Y:S02]  /*16c20*/  FMUL.FTZ R107, R42, R107 ;  /* 0x0000006b2a6b7220 */ /* 0x000fe40000410000 */
[C---:B------:R-:W-:Y:S02]  /*16c30*/  FMUL.FTZ R108, R41.reuse, R108 ;  /* 0x0000006c296c7220 */ /* 0x040fe40000410000 */
[----:B------:R-:W-:Y:S02]  /*16c40*/  FMUL.FTZ R109, R41, R109 ;  /* 0x0000006d296d7220 */ /* 0x000fe40000410000 */
[C---:B------:R-:W-:Y:S01]  /*16c50*/  FMUL.FTZ R110, R40.reuse, R110 ;  /* 0x0000006e286e7220 */ /* 0x040fe20000410000 */
[----:B------:R-:W3:Y:S01]  /*16c60*/  MUFU.EX2 R79, R79 ;  /* 0x0000004f004f7308 */ /* 0x000ee20000000800 */
[----:B------:R-:W-:Y:S02]  /*16c70*/  FMUL.FTZ R111, R40, R111 ;  /* 0x0000006f286f7220 */ /* 0x000fe40000410000 */
[----:B------:R-:W-:Y:S01]  /*16c80*/  FMUL.FTZ R112, R43, R112 ;  /* 0x000000702b707220 */ /* 0x000fe20000410000 */
[----:B--2---:R-:W-:Y:S01]  /*16c90*/  F2FP.PACK_AB R37, R81, R82 ;  /* 0x000000525125723e */ /* 0x004fe200000000ff */
[C---:B------:R-:W-:Y:S02]  /*16ca0*/  FMUL.FTZ R113, R43.reuse, R113 ;  /* 0x000000712b717220 */ /* 0x040fe40000410000 */
        /* <DEDUP_REMOVED lines=8> */
[----:B------:R-:W-:Y:S01]  /*16d30*/  MUFU.EX2 R138, R138 ;  /* 0x0000008a008a7308 */ /* 0x000fe20000000800 */
[----:B------:R-:W-:Y:S02]  /*16d40*/  FMUL.FTZ R121, R41, R121 ;  /* 0x0000007929797220 */ /* 0x000fe40000410000 */
[C---:B------:R-:W-:Y:S01]  /*16d50*/  FMUL.FTZ R122, R40.reuse, R122 ;  /* 0x0000007a287a7220 */ /* 0x040fe20000410000 */
[----:B---3--:R-:W-:Y:S01]  /*16d60*/  F2FP.PACK_AB R39, R79, R80 ;  /* 0x000000504f27723e */ /* 0x008fe200000000ff */
[C---:B------:R-:W-:Y:S02]  /*16d70*/  FMUL.FTZ R123, R40.reuse, R123 ;  /* 0x0000007b287b7220 */ /* 0x040fe40000410000 */
[C---:B------:R-:W-:Y:S02]  /*16d80*/  FMUL.FTZ R124, R41.reuse, R124 ;  /* 0x0000007c297c7220 */ /* 0x040fe40000410000 */
[----:B------:R-:W-:Y:S01]  /*16d90*/  FMUL.FTZ R125, R41, R125 ;  /* 0x0000007d297d7220 */ /* 0x000fe20000410000 */
[----:B------:R-:W-:Y:S01]  /*16da0*/  MUFU.EX2 R166, R166 ;  /* 0x000000a600a67308 */ /* 0x000fe20000000800 */
[C---:B------:R-:W-:Y:S04]  /*16db0*/  HMMA.16816.F32 R8, R36.reuse, R20, R8 ;  /* 0x000000142408723c */ /* 0x040fe80000001808 */
[C---:B------:R-:W-:Y:S02]  /*16dc0*/  FMUL.FTZ R126, R40.reuse, R126 ;  /* 0x0000007e287e7220 */ /* 0x040fe40000410000 */
[----:B------:R-:W-:Y:S02]  /*16dd0*/  FMUL.FTZ R127, R40, R127 ;  /* 0x0000007f287f7220 */ /* 0x000fe40000410000 */
[-C--:B------:R-:W-:Y:S01]  /*16de0*/  HMMA.16816.F32 R12, R36, R22.reuse, R12 ;  /* 0x00000016240c723c */ /* 0x080fe2000000180c */
[----:B------:R-:W-:Y:S03]  /*16df0*/  MUFU.EX2 R167, R167 ;  /* 0x000000a700a77308 */ /* 0x000fe60000000800 */
[C---:B------:R-:W-:Y:S02]  /*16e00*/  FMUL.FTZ R20, R43.reuse, R144 ;  /* 0x000000902b147220 */ /* 0x040fe40000410000 */
[----:B------:R-:W-:Y:S02]  /*16e10*/  FMUL.FTZ R21, R43, R145 ;  /* 0x000000912b157220 */ /* 0x000fe40000410000 */
[C---:B------:R-:W-:Y:S03]  /*16e20*/  HMMA.16816.F32 R16, R48.reuse, R22, R16 ;  /* 0x000000163010723c */ /* 0x040fe60000001810 */
[----:B------:R-:W-:Y:S01]  /*16e30*/  MUFU.EX2 R187, R187 ;  /* 0x000000bb00bb7308 */ /* 0x000fe20000000800 */
[--C-:B------:R-:W-:Y:S02]  /*16e40*/  FFMA.FTZ R183, R183, c[0x0][0x2d0], -R165.reuse ;  /* 0x0000b400b7b77a23 */ /* 0x100fe400000108a5 */
[--C-:B------:R-:W-:Y:S02]  /*16e50*/  FFMA.FTZ R181, R181, c[0x0][0x2d0], -R165.reuse ;  /* 0x0000b400b5b57a23 */ /* 0x100fe400000108a5 */
[C---:B------:R-:W-:Y:S04]  /*16e60*/  FMUL.FTZ R22, R42.reuse, R146 ;  /* 0x000000922a167220 */ /* 0x040fe80000410000 */
[----:B------:R-:W-:Y:S01]  /*16e70*/  FMUL.FTZ R23, R42, R147 ;  /* 0x000000932a177220 */ /* 0x000fe20000410000 */
[----:B------:R-:W-:Y:S01]  /*16e80*/  MUFU.EX2 R184, R184 ;  /* 0x000000b800b87308 */ /* 0x000fe20000000800 */
[--C-:B------:R-:W-:Y:S02]  /*16e90*/  FFMA.FTZ R179, R179, c[0x0][0x2d0], -R165.reuse ;  /* 0x0000b400b3b37a23 */ /* 0x100fe400000108a5 */
[--C-:B------:R-:W-:Y:S02]  /*16ea0*/  FFMA.FTZ R199, R199, c[0x0][0x2d0], -R170.reuse ;  /* 0x0000b400c7c77a23 */ /* 0x100fe400000108aa */
[--C-:B------:R-:W-:Y:S01]  /*16eb0*/  FFMA.FTZ R201, R201, c[0x0][0x2d0], -R170.reuse ;  /* 0x0000b400c9c97a23 */ /* 0x100fe200000108aa */
        /* <DEDUP_REMOVED lines=8> */
[--C-:B------:R-:W-:Y:S02]  /*16f40*/  FFMA.FTZ R32, R28, c[0x0][0x2d0], -R170.reuse ;  /* 0x0000b4001c207a23 */ /* 0x100fe400000108aa */
[C---:B------:R-:W-:Y:S03]  /*16f50*/  FMUL.FTZ R28, R41.reuse, R136 ;  /* 0x00000088291c7220 */ /* 0x040fe60000410000 */
[----:B------:R-:W-:Y:S02]  /*16f60*/  FMUL.FTZ R33, R41, R133 ;  /* 0x0000008529217220 */ /* 0x000fe40000410000 */
[----:B------:R-:W-:Y:S02]  /*16f70*/  FFMA.FTZ R133, R193, c[0x0][0x2d0], -R165 ;  /* 0x0000b400c1857a23 */ /* 0x000fe400000108a5 */
[-C--:B------:R-:W-:Y:S01]  /*16f80*/  HMMA.16816.F32 R28, R36, R34.reuse, R28 ;  /* 0x00000022241c723c */ /* 0x080fe2000000181c */
[----:B------:R2:W3:Y:S02]  /*16f90*/  MUFU.EX2 R136, R32 ;  /* 0x0000002000887308 */ /* 0x0004e40000000800 */
[----:B------:R-:W-:Y:S02]  /*16fa0*/  FFMA.FTZ R193, R65, c[0x0][0x2d0], -R173 ;  /* 0x0000b40041c17a23 */ /* 0x000fe400000108ad */
[----:B------:R-:W-:Y:S02]  /*16fb0*/  FFMA.FTZ R244, R244, c[0x0][0x2d0], -R165 ;  /* 0x0000b400f4f47a23 */ /* 0x000fe400000108a5 */
[--C-:B------:R-:W-:Y:S01]  /*16fc0*/  FFMA.FTZ R251, R251, c[0x0][0x2d0], -R173.reuse ;  /* 0x0000b400fbfb7a23 */ /* 0x100fe200000108ad */
[C---:B------:R-:W-:Y:S03]  /*16fd0*/  HMMA.16816.F32 R100, R48.reuse, R34, R100 ;  /* 0x000000223064723c */ /* 0x040fe60000001864 */
[----:B------:R-:W-:Y:S01]  /*16fe0*/  MUFU.EX2 R133, R133 ;  /* 0x0000008500857308 */ /* 0x000fe20000000800 */
[--C-:B------:R-:W-:Y:S02]  /*16ff0*/  FFMA.FTZ R250, R250, c[0x0][0x2d0], -R173.reuse ;  /* 0x0000b400fafa7a23 */ /* 0x100fe400000108ad */
[----:B------:R-:W-:Y:S02]  /*17000*/  FFMA.FTZ R208, R208, c[0x0][0x2d0], -R173 ;  /* 0x0000b400d0d07a23 */ /* 0x000fe400000108ad */
[-C--:B------:R-:W-:Y:S04]  /*17010*/  HMMA.16816.F32 R104, R48, R52.reuse, R104 ;  /* 0x000000343068723c */ /* 0x080fe80000001868 */
[----:B------:R-:W-:Y:S01]  /*17020*/  FMUL.FTZ R34, R40, R134 ;  /* 0x0000008628227220 */ /* 0x000fe20000410000 */
[----:B------:R-:W-:Y:S01]  /*17030*/  MUFU.EX2 R186, R186 ;  /* 0x000000ba00ba7308 */ /* 0x000fe20000000800 */
[--C-:B------:R-:W-:Y:S02]  /*17040*/  FFMA.FTZ R134, R66, c[0x0][0x2d0], -R165.reuse ;  /* 0x0000b40042867a23 */ /* 0x100fe400000108a5 */
[C---:B------:R-:W-:Y:S04]  /*17050*/  HMMA.16816.F32 R108, R36.reuse, R52, R108 ;  /* 0x00000034246c723c */ /* 0x040fe8000000186c */
[----:B--2---:R-:W-:Y:S02]  /*17060*/  FMUL.FTZ R32, R41, R132 ;  /* 0x0000008429207220 */ /* 0x004fe40000410000 */
[----:B------:R-:W-:Y:S01]  /*17070*/  FMUL.FTZ R35, R40, R135 ;  /* 0x0000008728237220 */ /* 0x000fe20000410000 */
[----:B------:R-:W2:Y:S01]  /*17080*/  MUFU.EX2 R134, R134 ;  /* 0x0000008600867308 */ /* 0x000ea20000000800 */
[----:B------:R-:W-:Y:S02]  /*17090*/  FFMA.FTZ R135, R61, c[0x0][0x2d0], -R165 ;  /* 0x0000b4003d877a23 */ /* 0x000fe400000108a5 */
[----:B------:R-:W-:Y:S02]  /*170a0*/  LDSM.16.MT88.4 R60, [R220+0x900] ;  /* 0x00090000dc3c783b */ /* 0x000fe40000004200 */
[----:B------:R-:W-:Y:S01]  /*170b0*/  FFMA.FTZ R206, R206, c[0x0][0x2d0], -R173 ;  /* 0x0000b400cece7a23 */ /* 0x000fe200000108ad */
[-C--:B------:R-:W-:Y:S03]  /*170c0*/  HMMA.16816.F32 R32, R36, R54.reuse, R32 ;  /* 0x000000362420723c */ /* 0x080fe60000001820 */
[--C-:B------:R-:W-:Y:S01]  /*170d0*/  FFMA.FTZ R249, R249, c[0x0][0x2d0], -R170.reuse ;  /* 0x0000b400f9f97a23 */ /* 0x100fe200000108aa */
[----:B------:R-:W-:Y:S01]  /*170e0*/  MUFU.EX2 R135, R135 ;  /* 0x0000008700877308 */ /* 0x000fe20000000800 */
[--C-:B------:R-:W-:Y:S02]  /*170f0*/  FFMA.FTZ R246, R246, c[0x0][0x2d0], -R170.reuse ;  /* 0x0000b400f6f67a23 */ /* 0x100fe400000108aa */
[--C-:B------:R-:W-:Y:S01]  /*17100*/  FFMA.FTZ R243, R243, c[0x0][0x2d0], -R170.reuse ;  /* 0x0000b400f3f37a23 */ /* 0x100fe200000108aa */
[C---:B------:R-:W-:Y:S01]  /*17110*/  HMMA.16816.F32 R112, R48.reuse, R54, R112 ;  /* 0x000000363070723c */ /* 0x040fe20000001870 */
[----:B------:R-:W4:Y:S03]  /*17120*/  LDSM.16.MT88.4 R52, [R225+0x900] ;  /* 0x00090000e134783b */ /* 0x000f260000004200 */
[----:B------:R-:W-:Y:S02]  /*17130*/  FFMA.FTZ R210, R210, c[0x0][0x2d0], -R170 ;  /* 0x0000b400d2d27a23 */ /* 0x000fe400000108aa */
[----:B------:R5:W-:Y:S01]  /*17140*/  MUFU.EX2 R132, R192 ;  /* 0x000000c000847308 */ /* 0x000be20000000800 */
[--C-:B------:R-:W-:Y:S01]  /*17150*/  FFMA.FTZ R248, R248, c[0x0][0x2d0], -R165.reuse ;  /* 0x0000b400f8f87a23 */ /* 0x100fe200000108a5 */
[-C--:B-1----:R-:W-:Y:S04]  /*17160*/  HMMA.16816.F32 R116, R48, R56.reuse, R116 ;  /* 0x000000383074723c */ /* 0x082fe80000001874 */
[--C-:B------:R-:W-:Y:S02]  /*17170*/  FFMA.FTZ R245, R245, c[0x0][0x2d0], -R165.reuse ;  /* 0x0000b400f5f57a23 */ /* 0x100fe400000108a5 */
[--C-:B------:R-:W-:Y:S02]  /*17180*/  FFMA.FTZ R242, R242, c[0x0][0x2d0], -R165.reuse ;  /* 0x0000b400f2f27a23 */ /* 0x100fe400000108a5 */
[C---:B------:R-:W-:Y:S01]  /*17190*/  HMMA.16816.F32 R120, R36.reuse, R56, R120 ;  /* 0x000000382478723c */ /* 0x040fe20000001878 */
[----:B------:R-:W-:Y:S03]  /*171a0*/  MUFU.EX2 R83, R83 ;  /* 0x0000005300537308 */ /* 0x000fe60000000800 */
[----:B------:R-:W-:Y:S02]  /*171b0*/  FFMA.FTZ R209, R209, c[0x0][0x2d0], -R165 ;  /* 0x0000b400d1d17a23 */ /* 0x000fe400000108a5 */
[--C-:B------:R-:W-:Y:S01]  /*171c0*/  FFMA.FTZ R190, R190, c[0x0][0x2d0], -R173.reuse ;  /* 0x0000b400bebe7a23 */ /* 0x100fe200000108ad */
[----:B---3--:R-:W-:Y:S01]  /*171d0*/  F2FP.PACK_AB R56, R137, R136 ;  /* 0x000000888938723e */ /* 0x008fe200000000ff */
[-C--:B------:R-:W-:Y:S03]  /*171e0*/  HMMA.16816.F32 R124, R36, R58.reuse, R124 ;  /* 0x0000003a247c723c */ /* 0x080fe6000000187c */
[----:B------:R-:W1:Y:S01]  /*171f0*/  MUFU.EX2 R85, R85 ;  /* 0x0000005500557308 */ /* 0x000e620000000800 */
[----:B--2---:R-:W-:Y:S01]  /*17200*/  F2FP.PACK_AB R57, R134, R133 ;  /* 0x000000858639723e */ /* 0x004fe200000000ff */
[--C-:B------:R-:W-:Y:S02]  /*17210*/  FFMA.FTZ R188, R188, c[0x0][0x2d0], -R173.reuse ;  /* 0x0000b400bcbc7a23 */ /* 0x100fe400000108ad */
[C---:B------:R-:W-:Y:S02]  /*17220*/  FMUL.FTZ R36, R43.reuse, R128 ;  /* 0x000000802b247220 */ /* 0x040fe40000410000 */
[----:B------:R-:W-:Y:S03]  /*17230*/  FMUL.FTZ R37, R43, R129 ;  /* 0x000000812b257220 */ /* 0x000fe60000410000 */
[C---:B------:R-:W-:Y:S01]  /*17240*/  FMUL.FTZ R38, R42.reuse, R130 ;  /* 0x000000822a267220 */ /* 0x040fe20000410000 */
[----:B------:R-:W-:Y:S01]  /*17250*/  MUFU.EX2 R95, R95 ;  /* 0x0000005f005f7308 */ /* 0x000fe20000000800 */
[----:B------:R-:W-:Y:S02]  /*17260*/  FMUL.FTZ R39, R42, R131 ;  /* 0x000000832a277220 */ /* 0x000fe40000410000 */
[--C-:B-----5:R-:W-:Y:S02]  /*17270*/  FFMA.FTZ R192, R64, c[0x0][0x2d0], -R173.reuse ;  /* 0x0000b40040c07a23 */ /* 0x120fe400000108ad */
[----:B------:R-:W2:Y:S01]  /*17280*/  LDSM.16.MT88.4 R64, [R219+0x900] ;  /* 0x00090000db40783b */ /* 0x000ea20000004200 */
[--C-:B------:R-:W-:Y:S02]  /*17290*/  FFMA.FTZ R178, R178, c[0x0][0x2d0], -R173.reuse ;  /* 0x0000b400b2b27a23 */ /* 0x100fe400000108ad */
[----:B------:R-:W-:Y:S02]  /*172a0*/  HMMA.16816.F32 R36, R48, R58, R36 ;  /* 0x0000003a3024723c */ /* 0x000fe40000001824 */
[----:B------:R-:W3:Y:S02]  /*172b0*/  MUFU.EX2 R164, R164 ;  /* 0x000000a400a47308 */ /* 0x000ee40000000800 */
[--C-:B------:R-:W-:Y:S02]  /*172c0*/  FFMA.FTZ R177, R177, c[0x0][0x2d0], -R173.reuse ;  /* 0x0000b400b1b17a23 */ /* 0x100fe400000108ad */
[--C-:B------:R-:W-:Y:S01]  /*172d0*/  FFMA.FTZ R171, R171, c[0x0][0x2d0], -R173.reuse ;  /* 0x0000b400abab7a23 */ /* 0x100fe200000108ad */
[----:B------:R-:W-:Y:S01]  /*172e0*/  F2FP.PACK_AB R48, R84, R77 ;  /* 0x0000004d5430723e */ /* 0x000fe200000000ff */
[--C-:B------:R-:W-:Y:S01]  /*172f0*/  FFMA.FTZ R169, R169, c[0x0][0x2d0], -R173.reuse ;  /* 0x0000b400a9a97a23 */ /* 0x100fe200000108ad */
[----:B-1----:R-:W-:Y:S03]  /*17300*/  F2FP.PACK_AB R49, R85, R83 ;  /* 0x000000535531723e */ /* 0x002fe600000000ff */
[----:B------:R-:W-:Y:S01]  /*17310*/  F2FP.PACK_AB R50, R87, R86 ;  /* 0x000000565732723e */ /* 0x000fe200000000ff */
[----:B------:R-:W-:Y:S01]  /*17320*/  MUFU.EX2 R183, R183 ;  /* 0x000000b700b77308 */ /* 0x000fe20000000800 */
[----:B------:R-:W-:Y:S01]  /*17330*/  F2FP.PACK_AB R58, R166, R138 ;  /* 0x0000008aa63a723e */ /* 0x000fe200000000ff */
[--C-:B------:R-:W-:Y:S01]  /*17340*/  FFMA.FTZ R97, R98, c[0x0][0x2d0], -R173.reuse ;  /* 0x0000b40062617a23 */ /* 0x100fe200000108ad */
[----:B------:R-:W-:Y:S01]  /*17350*/  F2FP.PACK_AB R59, R167, R135 ;  /* 0x00000087a73b723e */ /* 0x000fe200000000ff */
[----:B------:R-:W-:Y:S02]  /*17360*/  FFMA.FTZ R173, R99, c[0x0][0x2d0], -R173 ;  /* 0x0000b40063ad7a23 */ /* 0x000fe400000108ad */
[----:B------:R-:W-:Y:S02]  /*17370*/  FFMA.FTZ R78, R41, R239, R78 ;  /* 0x000000ef294e7223 */ /* 0x000fe4000001004e */
[----:B------:R-:W-:Y:S02]  /*17380*/  FFMA.FTZ R74, R43, R241, R74 ;  /* 0x000000f12b4a7223 */ /* 0x000fe4000001004a */
[----:B------:R-:W-:Y:S01]  /*17390*/  MUFU.EX2 R181, R181 ;  /* 0x000000b500b57308 */ /* 0x000fe20000000800 */
[----:B------:R-:W-:Y:S01]  /*173a0*/  FADD.FTZ R78, R71, R78 ;  /* 0x0000004e474e7221 */ /* 0x000fe20000010000 */
[----:B---3--:R-:W-:Y:S01]  /*173b0*/  F2FP.PACK_AB R51, R164, R95 ;  /* 0x0000005fa433723e */ /* 0x008fe200000000ff */
[----:B------:R-:W-:Y:S02]  /*173c0*/  FADD.FTZ R74, R68, R74 ;  /* 0x0000004a444a7221 */ /* 0x000fe40000010000 */
[----:B------:R-:W-:Y:S02]  /*173d0*/  FADD.FTZ R78, R70, R78 ;  /* 0x0000004e464e7221 */ /* 0x000fe40000010000 */
[----:B------:R-:W-:Y:S02]  /*173e0*/  FADD.FTZ R74, R47, R74 ;  /* 0x0000004a2f4a7221 */ /* 0x000fe40000010000 */
[-C--:B----4-:R-:W-:Y:S01]  /*173f0*/  HMMA.16816.F32 R4, R48, R52.reuse, R4 ;  /* 0x000000343004723c */ /* 0x090fe20000001804 */
[----:B------:R-:W-:Y:S02]  /*17400*/  MUFU.EX2 R179, R179 ;  /* 0x000000b300b37308 */ /* 0x000fe40000000800 */
[----:B------:R-:W-:Y:S02]  /*17410*/  FADD.FTZ R78, R76, R78 ;  /* 0x0000004e4c4e7221 */ /* 0x000fe40000010000 */
[----:B------:R-:W-:Y:S02]  /*17420*/  FADD.FTZ R74, R46, R74 ;  /* 0x0000004a2e4a7221 */ /* 0x000fe40000010000 */
[----:B------:R-:W-:Y:S01]  /*17430*/  FFMA.FTZ R82, R40, R238, R82 ;  /* 0x000000ee28527223 */ /* 0x000fe20000010052 */
[C---:B------:R-:W-:Y:S03]  /*17440*/  HMMA.16816.F32 R8, R56.reuse, R52, R8 ;  /* 0x000000343808723c */ /* 0x040fe60000001808 */
[----:B------:R-:W-:Y:S01]  /*17450*/  MUFU.EX2 R193, R193 ;  /* 0x000000c100c17308 */ /* 0x000fe20000000800 */
[----:B------:R-:W-:Y:S02]  /*17460*/  FADD.FTZ R78, R136, R78 ;  /* 0x0000004e884e7221 */ /* 0x000fe40000010000 */
[----:B------:R-:W-:Y:S02]  /*17470*/  FADD.FTZ R74, R77, R74 ;  /* 0x0000004a4d4a7221 */ /* 0x000fe40000010000 */
[-C--:B------:R-:W-:Y:S04]  /*17480*/  HMMA.16816.F32 R12, R56, R54.reuse, R12 ;  /* 0x00000036380c723c */ /* 0x080fe8000000180c */
[----:B------:R-:W-:Y:S01]  /*17490*/  FADD.FTZ R82, R81, R82 ;  /* 0x0000005251527221 */ /* 0x000fe20000010000 */
[----:B------:R-:W-:Y:S01]  /*174a0*/  MUFU.EX2 R192, R192 ;  /* 0x000000c000c07308 */ /* 0x000fe20000000800 */
[----:B------:R-:W-:Y:S02]  /*174b0*/  FADD.FTZ R78, R137, R78 ;  /* 0x0000004e894e7221 */ /* 0x000fe40000010000 */
[C---:B------:R-:W-:Y:S01]  /*174c0*/  HMMA.16816.F32 R16, R48.reuse, R54, R16 ;  /* 0x000000363010723c */ /* 0x040fe20000001810 */
[----:B------:R-:W1:Y:S03]  /*174d0*/  LDSM.16.MT88.4 R52, [R218+0x900] ;  /* 0x00090000da34783b */ /* 0x000e660000004200 */
[----:B------:R-:W-:Y:S02]  /*174e0*/  FFMA.FTZ R73, R42, R240, R73 ;  /* 0x000000f02a497223 */ /* 0x000fe40000010049 */
[----:B------:R-:W-:Y:S01]  /*174f0*/  FADD.FTZ R74, R84, R74 ;  /* 0x0000004a544a7221 */ /* 0x000fe20000010000 */
[----:B------:R-:W-:Y:S01]  /*17500*/  MUFU.EX2 R196, R196 ;  /* 0x000000c400c47308 */ /* 0x000fe20000000800 */
[-C--:B------:R-:W-:Y:S04]  /*17510*/  HMMA.16816.F32 R20, R48, R60.reuse, R20 ;  /* 0x0000003c3014723c */ /* 0x080fe80000001814 */
[----:B------:R-:W-:Y:S02]  /*17520*/  FADD.FTZ R82, R80, R82 ;  /* 0x0000005250527221 */ /* 0x000fe40000010000 */
[----:B------:R-:W-:Y:S02]  /*17530*/  FADD.FTZ R78, R138, R78 ;  /* 0x0000004e8a4e7221 */ /* 0x000fe40000010000 */
[C---:B------:R-:W-:Y:S01]  /*17540*/  HMMA.16816.F32 R24, R56.reuse, R60, R24 ;  /* 0x0000003c3818723c */ /* 0x040fe20000001818 */
[----:B------:R-:W-:Y:S03]  /*17550*/  MUFU.EX2 R197, R197 ;  /* 0x000000c500c57308 */ /* 0x000fe60000000800 */
[----:B------:R-:W-:Y:S02]  /*17560*/  FADD.FTZ R73, R75, R73 ;  /* 0x000000494b497221 */ /* 0x000fe40000010000 */
[----:B------:R-:W-:Y:S02]  /*17570*/  FADD.FTZ R74, R86, R74 ;  /* 0x0000004a564a7221 */ /* 0x000fe40000010000 */
[-C--:B------:R-:W-:Y:S03]  /*17580*/  HMMA.16816.F32 R28, R56, R62.reuse, R28 ;  /* 0x0000003e381c723c */ /* 0x080fe6000000181c */
[----:B------:R-:W3:Y:S01]  /*17590*/  MUFU.EX2 R198, R198 ;  /* 0x000000c600c67308 */ /* 0x000ee20000000800 */
[----:B------:R-:W-:Y:S02]  /*175a0*/  FADD.FTZ R82, R79, R82 ;  /* 0x000000524f527221 */ /* 0x000fe40000010000 */
[----:B------:R-:W-:Y:S02]  /*175b0*/  FADD.FTZ R73, R69, R73 ;  /* 0x0000004945497221 */ /* 0x000fe40000010000 */
[C---:B------:R-:W-:Y:S01]  /*175c0*/  HMMA.16816.F32 R100, R48.reuse, R62, R100 ;  /* 0x0000003e3064723c */ /* 0x040fe20000001864 */
[----:B------:R-:W4:Y:S03]  /*175d0*/  LDSM.16.MT88.4 R60, [R225+0x1100] ;  /* 0x00110000e13c783b */ /* 0x000f260000004200 */
        /* <DEDUP_REMOVED lines=11> */
[----:B------:R-:W-:Y:S03]  /*17690*/  MUFU.EX2 R202, R202 ;  /* 0x000000ca00ca7308 */ /* 0x000fe60000000800 */
[----:B------:R-:W-:Y:S02]  /*176a0*/  FADD.FTZ R73, R85, R73 ;  /* 0x0000004955497221 */ /* 0x000fe40000010000 */
[----:B------:R-:W-:Y:S01]  /*176b0*/  FADD.FTZ R133, R167, R133 ;  /* 0x00000085a7857221 */ /* 0x000fe20000010000 */
[----:B------:R-:W-:Y:S01]  /*176c0*/  MOV R167, R3 ;  /* 0x0000000300a77202 */ /* 0x000fe20000000f00 */
[C---:B------:R-:W-:Y:S01]  /*176d0*/  HMMA.16816.F32 R112, R48.reuse, R66, R112 ;  /* 0x000000423070723c */ /* 0x040fe20000001870 */
[----:B------:R-:W-:Y:S02]  /*176e0*/  LDSM.16.MT88.4 R64, [R219+0x1100] ;  /* 0x00110000db40783b */ /* 0x000fe40000004200 */
[----:B------:R-:W2:Y:S01]  /*176f0*/  MUFU.EX2 R205, R205 ;  /* 0x000000cd00cd7308 */ /* 0x000ea20000000800 */
[----:B------:R-:W-:Y:S02]  /*17700*/  FADD.FTZ R73, R95, R73 ;  /* 0x000000495f497221 */ /* 0x000fe40000010000 */
[----:B------:R-:W-:Y:S01]  /*17710*/  FADD.FTZ R78, R166, R78 ;  /* 0x0000004ea64e7221 */ /* 0x000fe20000010000 */
[----:B------:R-:W-:Y:S01]  /*17720*/  MOV R166, R2 ;  /* 0x0000000200a67202 */ /* 0x000fe20000000f00 */
[-C--:B-1----:R-:W-:Y:S04]  /*17730*/  HMMA.16816.F32 R116, R48, R52.reuse, R116 ;  /* 0x000000343074723c */ /* 0x082fe80000001874 */
[----:B------:R-:W-:Y:S01]  /*17740*/  FADD.FTZ R73, R164, R73 ;  /* 0x00000049a4497221 */ /* 0x000fe20000010000 */
[----:B------:R-:W1:Y:S01]  /*17750*/  MUFU.EX2 R207, R207 ;  /* 0x000000cf00cf7308 */ /* 0x000e620000000800 */
[----:B---3--:R-:W-:Y:S01]  /*17760*/  FADD.FTZ R78, R198, R78 ;  /* 0x0000004ec64e7221 */ /* 0x008fe20000010000 */
[----:B------:R-:W-:Y:S01]  /*17770*/  MOV R164, R44 ;  /* 0x0000002c00a47202 */ /* 0x000fe20000000f00 */
[C---:B------:R-:W-:Y:S04]  /*17780*/  HMMA.16816.F32 R120, R56.reuse, R52, R120 ;  /* 0x000000343878723c */ /* 0x040fe80000001878 */
[C---:B-----5:R-:W-:Y:S03]  /*17790*/  FADD.FTZ R78, R199.reuse, R78 ;  /* 0x0000004ec74e7221 */ /* 0x060fe60000010000 */
[----:B------:R-:W-:Y:S01]  /*177a0*/  MUFU.EX2 R211, R211 ;  /* 0x000000d300d37308 */ /* 0x000fe20000000800 */
[-C--:B------:R-:W-:Y:S01]  /*177b0*/  HMMA.16816.F32 R124, R56, R54.reuse, R124 ;  /* 0x00000036387c723c */ /* 0x080fe2000000187c */
[----:B------:R-:W3:Y:S03]  /*177c0*/  LDSM.16.MT88.4 R56, [R220+0x1100] ;  /* 0x00110000dc38783b */ /* 0x000ee60000004200 */
[----:B------:R-:W-:Y:S01]  /*177d0*/  F2FP.PACK_AB R52, R199, R198 ;  /* 0x000000c6c734723e */ /* 0x000fe200000000ff */
[----:B--2---:R-:W-:Y:S02]  /*177e0*/  FADD.FTZ R133, R205, R133 ;  /* 0x00000085cd857221 */ /* 0x004fe40000010000 */
[----:B------:R-:W-:Y:S01]  /*177f0*/  FADD.FTZ R78, R201, R78 ;  /* 0x0000004ec94e7221 */ /* 0x000fe20000010000 */
[----:B------:R-:W-:Y:S01]  /*17800*/  HMMA.16816.F32 R36, R48, R54, R36 ;  /* 0x000000363024723c */ /* 0x000fe20000001824 */
[----:B------:R-:W2:Y:S03]  /*17810*/  MUFU.EX2 R244, R244 ;  /* 0x000000f400f47308 */ /* 0x000ea60000000800 */
[----:B------:R-:W-:Y:S01]  /*17820*/  FADD.FTZ R78, R202, R78 ;  /* 0x0000004eca4e7221 */ /* 0x000fe20000010000 */
[C---:B-1----:R-:W-:Y:S01]  /*17830*/  F2FP.PACK_AB R53, R207.reuse, R205 ;  /* 0x000000cdcf35723e */ /* 0x042fe200000000ff */
[----:B------:R-:W-:Y:S01]  /*17840*/  FADD.FTZ R133, R207, R133 ;  /* 0x00000085cf857221 */ /* 0x000fe20000010000 */
[C---:B------:R-:W-:Y:S01]  /*17850*/  F2FP.PACK_AB R48, R189.reuse, R132 ;  /* 0x00000084bd30723e */ /* 0x040fe200000000ff */
[----:B------:R-:W-:Y:S01]  /*17860*/  FADD.FTZ R132, R132, R74 ;  /* 0x0000004a84847221 */ /* 0x000fe20000010000 */
[----:B------:R-:W-:Y:S02]  /*17870*/  F2FP.PACK_AB R49, R192, R193 ;  /* 0x000000c1c031723e */ /* 0x000fe400000000ff */
[----:B------:R-:W1:Y:S01]  /*17880*/  MUFU.EX2 R251, R251 ;  /* 0x000000fb00fb7308 */ /* 0x000e620000000800 */
[----:B------:R-:W-:Y:S01]  /*17890*/  F2FP.PACK_AB R50, R194, R195 ;  /* 0x000000c3c232723e */ /* 0x000fe200000000ff */
[----:B------:R-:W-:Y:S01]  /*178a0*/  FADD.FTZ R132, R189, R132 ;  /* 0x00000084bd847221 */ /* 0x000fe20000010000 */
[----:B------:R-:W-:Y:S01]  /*178b0*/  F2FP.PACK_AB R51, R197, R196 ;  /* 0x000000c4c533723e */ /* 0x000fe200000000ff */
[----:B------:R-:W-:Y:S01]  /*178c0*/  FADD.FTZ R193, R193, R73 ;  /* 0x00000049c1c17221 */ /* 0x000fe20000010000 */
[----:B------:R-:W-:Y:S01]  /*178d0*/  F2FP.PACK_AB R54, R202, R201 ;  /* 0x000000c9ca36723e */ /* 0x000fe200000000ff */
[----:B------:R-:W-:Y:S02]  /*178e0*/  FADD.FTZ R132, R195, R132 ;  /* 0x00000084c3847221 */ /* 0x000fe40000010000 */
[----:B------:R-:W-:Y:S02]  /*178f0*/  FADD.FTZ R193, R192, R193 ;  /* 0x000000c1c0c17221 */ /* 0x000fe40000010000 */
[-C--:B----4-:R-:W-:Y:S01]  /*17900*/  HMMA.16816.F32 R4, R48, R60.reuse, R4 ;  /* 0x0000003c3004723c */ /* 0x090fe20000001804 */
[----:B------:R-:W4:Y:S02]  /*17910*/  MUFU.EX2 R250, R250 ;  /* 0x000000fa00fa7308 */ /* 0x000f240000000800 */
[----:B------:R-:W-:Y:S01]  /*17920*/  FADD.FTZ R132, R194, R132 ;  /* 0x00000084c2847221 */ /* 0x000fe20000010000 */
[----:B--2---:R-:W-:Y:S01]  /*17930*/  F2FP.PACK_AB R55, R244, R211 ;  /* 0x000000d3f437723e */ /* 0x004fe200000000ff */
[----:B------:R-:W-:Y:S02]  /*17940*/  FADD.FTZ R211, R211, R133 ;  /* 0x00000085d3d37221 */ /* 0x000fe40000010000 */
[----:B------:R-:W-:Y:S02]  /*17950*/  FADD.FTZ R132, R204, R132 ;  /* 0x00000084cc847221 */ /* 0x000fe40000010000 */
[----:B------:R-:W-:Y:S02]  /*17960*/  FADD.FTZ R193, R196, R193 ;  /* 0x000000c1c4c17221 */ /* 0x000fe40000010000 */
[C---:B------:R-:W-:Y:S01]  /*17970*/  HMMA.16816.F32 R8, R52.reuse, R60, R8 ;  /* 0x0000003c3408723c */ /* 0x040fe20000001808 */
[----:B------:R-:W-:Y:S03]  /*17980*/  MUFU.EX2 R200, R200 ;  /* 0x000000c800c87308 */ /* 0x000fe60000000800 */
[----:B------:R-:W-:Y:S02]  /*17990*/  FADD.FTZ R193, R197, R193 ;  /* 0x000000c1c5c17221 */ /* 0x000fe40000010000 */
[----:B------:R-:W-:Y:S02]  /*179a0*/  FADD.FTZ R211, R244, R211 ;  /* 0x000000d3f4d37221 */ /* 0x000fe40000010000 */
[-C--:B------:R-:W-:Y:S03]  /*179b0*/  HMMA.16816.F32 R12, R52, R62.reuse, R12 ;  /* 0x0000003e340c723c */ /* 0x080fe6000000180c */
[----:B------:R-:W2:Y:S01]  /*179c0*/  MUFU.EX2 R208, R208 ;  /* 0x000000d000d07308 */ /* 0x000ea20000000800 */
[----:B-1----:R-:W-:Y:S04]  /*179d0*/  FADD.FTZ R193, R251, R193 ;  /* 0x000000c1fbc17221 */ /* 0x002fe80000010000 */
[C---:B------:R-:W-:Y:S01]  /*179e0*/  HMMA.16816.F32 R16, R48.reuse, R62, R16 ;  /* 0x0000003e3010723c */ /* 0x040fe20000001810 */
[----:B------:R-:W1:Y:S03]  /*179f0*/  LDSM.16.MT88.4 R60, [R218+0x1100] ;  /* 0x00110000da3c783b */ /* 0x000e660000004200 */
[----:B----4-:R-:W-:Y:S01]  /*17a00*/  FADD.FTZ R193, R250, R193 ;  /* 0x000000c1fac17221 */ /* 0x010fe20000010000 */
[----:B------:R-:W4:Y:S03]  /*17a10*/  MUFU.EX2 R206, R206 ;  /* 0x000000ce00ce7308 */ /* 0x000f260000000800 */
[-C--:B---3--:R-:W-:Y:S07]  /*17a20*/  HMMA.16816.F32 R20, R48, R56.reuse, R20 ;  /* 0x000000383014723c */ /* 0x088fee0000001814 */
[----:B------:R-:W3:Y:S01]  /*17a30*/  MUFU.EX2 R249, R249 ;  /* 0x000000f900f97308 */ /* 0x000ee20000000800 */
[C---:B------:R-:W-:Y:S04]  /*17a40*/  HMMA.16816.F32 R24, R52.reuse, R56, R24 ;  /* 0x000000383418723c */ /* 0x040fe80000001818 */
[----:B--2---:R-:W-:Y:S04]  /*17a50*/  FADD.FTZ R193, R208, R193 ;  /* 0x000000c1d0c17221 */ /* 0x004fe80000010000 */
[-C--:B------:R-:W-:Y:S01]  /*17a60*/  HMMA.16816.F32 R28, R52, R58.reuse, R28 ;  /* 0x0000003a341c723c */ /* 0x080fe2000000181c */
[----:B------:R-:W2:Y:S03]  /*17a70*/  MUFU.EX2 R246, R246 ;  /* 0x000000f600f67308 */ /* 0x000ea60000000800 */
[----:B----4-:R-:W-:Y:S04]  /*17a80*/  FADD.FTZ R193, R206, R193 ;  /* 0x000000c1cec17221 */ /* 0x010fe80000010000 */
[C---:B------:R-:W-:Y:S01]  /*17a90*/  HMMA.16816.F32 R100, R48.reuse, R58, R100 ;  /* 0x0000003a3064723c */ /* 0x040fe20000001864 */
[----:B------:R-:W4:Y:S02]  /*17aa0*/  LDSM.16.MT88.4 R56, [R225+0x1900] ;  /* 0x00190000e138783b */ /* 0x000f240000004200 */
[----:B------:R-:W5:Y:S01]  /*17ab0*/  MUFU.EX2 R243, R243 ;  /* 0x000000f300f37308 */ /* 0x000f620000000800 */
[----:B---3--:R-:W-:Y:S04]  /*17ac0*/  FADD.FTZ R78, R249, R78 ;  /* 0x0000004ef94e7221 */ /* 0x008fe80000010000 */
[-C--:B------:R-:W-:Y:S05]  /*17ad0*/  HMMA.16816.F32 R104, R48, R64.reuse, R104 ;  /* 0x000000403068723c */ /* 0x080fea0000001868 */
[----:B------:R-:W3:Y:S03]  /*17ae0*/  MUFU.EX2 R210, R210 ;  /* 0x000000d200d27308 */ /* 0x000ee60000000800 */
[C---:B------:R-:W-:Y:S04]  /*17af0*/  HMMA.16816.F32 R108, R52.reuse, R64, R108 ;  /* 0x00000040346c723c */ /* 0x040fe8000000186c */
[----:B--2---:R-:W-:Y:S03]  /*17b00*/  FADD.FTZ R78, R246, R78 ;  /* 0x0000004ef64e7221 */ /* 0x004fe60000010000 */
[----:B------:R-:W2:Y:S01]  /*17b10*/  MUFU.EX2 R248, R248 ;  /* 0x000000f800f87308 */ /* 0x000ea20000000800 */
[-C--:B------:R-:W-:Y:S04]  /*17b20*/  HMMA.16816.F32 R32, R52, R66.reuse, R32 ;  /* 0x000000423420723c */ /* 0x080fe80000001820 */
[----:B-----5:R-:W-:Y:S04]  /*17b30*/  FADD.FTZ R78, R243, R78 ;  /* 0x0000004ef34e7221 */ /* 0x020fe80000010000 */
[C---:B------:R-:W-:Y:S01]  /*17b40*/  HMMA.16816.F32 R112, R48.reuse, R66, R112 ;  /* 0x000000423070723c */ /* 0x040fe20000001870 */
[----:B------:R-:W-:Y:S01]  /*17b50*/  LDSM.16.MT88.4 R64, [R219+0x1900] ;  /* 0x00190000db40783b */ /* 0x000fe20000004200 */
[----:B------:R-:W5:Y:S02]  /*17b60*/  MUFU.EX2 R245, R245 ;  /* 0x000000f500f57308 */ /* 0x000f640000000800 */
[----:B---3--:R-:W-:Y:S04]  /*17b70*/  FADD.FTZ R78, R210, R78 ;  /* 0x0000004ed24e7221 */ /* 0x008fe80000010000 */
[-C--:B-1----:R-:W-:Y:S04]  /*17b80*/  HMMA.16816.F32 R116, R48, R60.reuse, R116 ;  /* 0x0000003c3074723c */ /* 0x082fe80000001874 */
[----:B------:R-:W1:Y:S01]  /*17b90*/  MUFU.EX2 R242, R242 ;  /* 0x000000f200f27308 */ /* 0x000e620000000800 */
[----:B------:R-:W-:Y:S02]  /*17ba0*/  FADD.FTZ R78, R187, R78 ;  /* 0x0000004ebb4e7221 */ /* 0x000fe40000010000 */
[----:B--2---:R-:W-:Y:S01]  /*17bb0*/  FADD.FTZ R211, R248, R211 ;  /* 0x000000d3f8d37221 */ /* 0x004fe20000010000 */
[C---:B------:R-:W-:Y:S04]  /*17bc0*/  HMMA.16816.F32 R120, R52.reuse, R60, R120 ;  /* 0x0000003c3478723c */ /* 0x040fe80000001878 */
[----:B------:R-:W-:Y:S02]  /*17bd0*/  FADD.FTZ R78, R184, R78 ;  /* 0x0000004eb84e7221 */ /* 0x000fe40000010000 */
[----:B------:R-:W2:Y:S02]  /*17be0*/  MUFU.EX2 R209, R209 ;  /* 0x000000d100d17308 */ /* 0x000ea40000000800 */
[-C--:B------:R-:W-:Y:S04]  /*17bf0*/  HMMA.16816.F32 R124, R52, R62.reuse, R124 ;  /* 0x0000003e347c723c */ /* 0x080fe8000000187c */
[C---:B-----5:R-:W-:Y:S02]  /*17c00*/  FADD.FTZ R211, R245.reuse, R211 ;  /* 0x000000d3f5d37221 */ /* 0x060fe40000010000 */
[----:B------:R-:W-:Y:S01]  /*17c10*/  FADD.FTZ R78, R182, R78 ;  /* 0x0000004eb64e7221 */ /* 0x000fe20000010000 */
[----:B------:R-:W-:Y:S01]  /*17c20*/  F2FP.PACK_AB R52, R246, R249 ;  /* 0x000000f9f634723e */ /* 0x000fe200000000ff */
[----:B------:R-:W-:Y:S01]  /*17c30*/  HMMA.16816.F32 R36, R48, R62, R36 ;  /* 0x0000003e3024723c */ /* 0x000fe20000001824 */
[----:B------:R-:W3:Y:S01]  /*17c40*/  LDSM.16.MT88.4 R60, [R220+0x1900] ;  /* 0x00190000dc3c783b */ /* 0x000ee20000004200 */
[----:B------:R-:W5:Y:S02]  /*17c50*/  MUFU.EX2 R191, R191 ;  /* 0x000000bf00bf7308 */ /* 0x000f640000000800 */
[----:B------:R-:W-:Y:S01]  /*17c60*/  F2FP.PACK_AB R54, R210, R243 ;  /* 0x000000f3d236723e */ /* 0x000fe200000000ff */
[----:B-1----:R-:W-:Y:S01]  /*17c70*/  FADD.FTZ R211, R242, R211 ;  /* 0x000000d3f2d37221 */ /* 0x002fe20000010000 */
[----:B------:R-:W-:Y:S01]  /*17c80*/  F2FP.PACK_AB R53, R245, R248 ;  /* 0x000000f8f535723e */ /* 0x000fe200000000ff */
[----:B------:R-:W-:Y:S01]  /*17c90*/  FADD.FTZ R78, R180, R78 ;  /* 0x0000004eb44e7221 */ /* 0x000fe20000010000 */
[C---:B------:R-:W-:Y:S01]  /*17ca0*/  F2FP.PACK_AB R48, R247.reuse, R204 ;  /* 0x000000ccf730723e */ /* 0x040fe200000000ff */
[----:B------:R-:W-:Y:S03]  /*17cb0*/  FADD.FTZ R247, R247, R132 ;  /* 0x00000084f7f77221 */ /* 0x000fe60000010000 */
[----:B------:R-:W-:Y:S01]  /*17cc0*/  F2FP.PACK_AB R49, R250, R251 ;  /* 0x000000fbfa31723e */ /* 0x000fe200000000ff */
[----:B------:R-:W1:Y:S01]  /*17cd0*/  MUFU.EX2 R185, R185 ;  /* 0x000000b900b97308 */ /* 0x000e620000000800 */
[----:B------:R-:W-:Y:S01]  /*17ce0*/  F2FP.PACK_AB R50, R200, R203 ;  /* 0x000000cbc832723e */ /* 0x000fe200000000ff */
[----:B------:R-:W-:Y:S01]  /*17cf0*/  FADD.FTZ R247, R203, R247 ;  /* 0x000000f7cbf77221 */ /* 0x000fe20000010000 */
[----:B------:R-:W-:Y:S01]  /*17d00*/  F2FP.PACK_AB R51, R206, R208 ;  /* 0x000000d0ce33723e */ /* 0x000fe200000000ff */
[C---:B--2---:R-:W-:Y:S01]  /*17d10*/  FADD.FTZ R211, R209.reuse, R211 ;  /* 0x000000d3d1d37221 */ /* 0x044fe20000010000 */
[----:B------:R-:W-:Y:S01]  /*17d20*/  F2FP.PACK_AB R55, R209, R242 ;  /* 0x000000f2d137723e */ /* 0x000fe200000000ff */
[----:B------:R-:W-:Y:S02]  /*17d30*/  FADD.FTZ R247, R200, R247 ;  /* 0x000000f7c8f77221 */ /* 0x000fe40000010000 */
[----:B------:R-:W-:Y:S02]  /*17d40*/  FADD.FTZ R211, R186, R211 ;  /* 0x000000d3bad37221 */ /* 0x000fe40000010000 */
[-C--:B----4-:R-:W-:Y:S01]  /*17d50*/  HMMA.16816.F32 R4, R48, R56.reuse, R4 ;  /* 0x000000383004723c */ /* 0x090fe20000001804 */
[----:B------:R-:W2:Y:S02]  /*17d60*/  MUFU.EX2 R190, R190 ;  /* 0x000000be00be7308 */ /* 0x000ea40000000800 */
[----:B-----5:R-:W-:Y:S02]  /*17d70*/  FADD.FTZ R247, R191, R247 ;  /* 0x000000f7bff77221 */ /* 0x020fe40000010000 */
[----:B------:R-:W-:Y:S03]  /*17d80*/  FADD.FTZ R211, R183, R211 ;  /* 0x000000d3b7d37221 */ /* 0x000fe60000010000 */
[C---:B------:R-:W-:Y:S03]  /*17d90*/  HMMA.16816.F32 R8, R52.reuse, R56, R8 ;  /* 0x000000383408723c */ /* 0x040fe60000001808 */
[----:B------:R-:W4:Y:S01]  /*17da0*/  MUFU.EX2 R188, R188 ;  /* 0x000000bc00bc7308 */ /* 0x000f220000000800 */
[----:B------:R-:W-:Y:S02]  /*17db0*/  FADD.FTZ R211, R181, R211 ;  /* 0x000000d3b5d37221 */ /* 0x000fe40000010000 */
[----:B-1----:R-:W-:Y:S02]  /*17dc0*/  FADD.FTZ R247, R185, R247 ;  /* 0x000000f7b9f77221 */ /* 0x002fe40000010000 */
[-C--:B------:R-:W-:Y:S04]  /*17dd0*/  HMMA.16816.F32 R12, R52, R58.reuse, R12 ;  /* 0x0000003a340c723c */ /* 0x080fe8000000180c */
[----:B------:R-:W-:Y:S01]  /*17de0*/  FADD.FTZ R211, R179, R211 ;  /* 0x000000d3b3d37221 */ /* 0x000fe20000010000 */
[----:B------:R-:W1:Y:S03]  /*17df0*/  MUFU.EX2 R176, R176 ;  /* 0x000000b000b07308 */ /* 0x000e660000000800 */
[C---:B------:R-:W-:Y:S01]  /*17e00*/  HMMA.16816.F32 R16, R48.reuse, R58, R16 ;  /* 0x0000003a3010723c */ /* 0x040fe20000001810 */
[----:B------:R-:W5:Y:S03]  /*17e10*/  LDSM.16.MT88.4 R56, [R218+0x1900] ;  /* 0x00190000da38783b */ /* 0x000f660000004200 */
[----:B--2---:R-:W-:Y:S03]  /*17e20*/  FADD.FTZ R193, R190, R193 ;  /* 0x000000c1bec17221 */ /* 0x004fe60000010000 */
[----:B------:R-:W2:Y:S01]  /*17e30*/  MUFU.EX2 R175, R175 ;  /* 0x000000af00af7308 */ /* 0x000ea20000000800 */
[-C--:B---3--:R-:W-:Y:S04]  /*17e40*/  HMMA.16816.F32 R20, R48, R60.reuse, R20 ;  /* 0x0000003c3014723c */ /* 0x088fe80000001814 */
[----:B----4-:R-:W-:Y:S04]  /*17e50*/  FADD.FTZ R193, R188, R193 ;  /* 0x000000c1bcc17221 */ /* 0x010fe80000010000 */
[C---:B------:R-:W-:Y:S01]  /*17e60*/  HMMA.16816.F32 R24, R52.reuse, R60, R24 ;  /* 0x0000003c3418723c */ /* 0x040fe20000001818 */
[----:B------:R-:W3:Y:S03]  /*17e70*/  MUFU.EX2 R178, R178 ;  /* 0x000000b200b27308 */ /* 0x000ee60000000800 */
[----:B-1----:R-:W-:Y:S04]  /*17e80*/  FADD.FTZ R247, R176, R247 ;  /* 0x000000f7b0f77221 */ /* 0x002fe80000010000 */
[-C--:B------:R-:W-:Y:S03]  /*17e90*/  HMMA.16816.F32 R28, R52, R62.reuse, R28 ;  /* 0x0000003e341c723c */ /* 0x080fe6000000181c */
[----:B------:R-:W1:Y:S01]  /*17ea0*/  MUFU.EX2 R177, R177 ;  /* 0x000000b100b17308 */ /* 0x000e620000000800 */
[----:B--2---:R-:W-:Y:S04]  /*17eb0*/  FADD.FTZ R247, R175, R247 ;  /* 0x000000f7aff77221 */ /* 0x004fe80000010000 */
[C---:B------:R-:W-:Y:S01]  /*17ec0*/  HMMA.16816.F32 R100, R48.reuse, R62, R100 ;  /* 0x0000003e3064723c */ /* 0x040fe20000001864 */
[----:B------:R-:W2:Y:S04]  /*17ed0*/  LDSM.16.MT88.4 R60, [R225+0x2100] ;  /* 0x00210000e13c783b */ /* 0x000ea80000004200 */
[----:B------:R-:W4:Y:S03]  /*17ee0*/  MUFU.EX2 R172, R172 ;  /* 0x000000ac00ac7308 */ /* 0x000f260000000800 */
[-C--:B------:R-:W-:Y:S04]  /*17ef0*/  HMMA.16816.F32 R104, R48, R64.reuse, R104 ;  /* 0x000000403068723c */ /* 0x080fe80000001868 */
[----:B---3--:R-:W-:Y:S03]  /*17f00*/  FADD.FTZ R193, R178, R193 ;  /* 0x000000c1b2c17221 */ /* 0x008fe60000010000 */
[----:B------:R-:W3:Y:S01]  /*17f10*/  MUFU.EX2 R168, R168 ;  /* 0x000000a800a87308 */ /* 0x000ee20000000800 */
[C---:B------:R-:W-:Y:S04]  /*17f20*/  HMMA.16816.F32 R108, R52.reuse, R64, R108 ;  /* 0x00000040346c723c */ /* 0x040fe8000000186c */
[----:B-1----:R-:W-:Y:S04]  /*17f30*/  FADD.FTZ R193, R177, R193 ;  /* 0x000000c1b1c17221 */ /* 0x002fe80000010000 */
[-C--:B------:R-:W-:Y:S01]  /*17f40*/  HMMA.16816.F32 R32, R52, R66.reuse, R32 ;  /* 0x000000423420723c */ /* 0x080fe20000001820 */
[----:B------:R-:W1:Y:S03]  /*17f50*/  MUFU.EX2 R171, R171 ;  /* 0x000000ab00ab7308 */ /* 0x000e660000000800 */
[----:B----4-:R-:W-:Y:S04]  /*17f60*/  FADD.FTZ R247, R172, R247 ;  /* 0x000000f7acf77221 */ /* 0x010fe80000010000 */
[C---:B------:R-:W-:Y:S01]  /*17f70*/  HMMA.16816.F32 R112, R48.reuse, R66, R112 ;  /* 0x000000423070723c */ /* 0x040fe20000001870 */
[----:B------:R-:W-:Y:S02]  /*17f80*/  LDSM.16.MT88.4 R64, [R219+0x2100] ;  /* 0x00210000db40783b */ /* 0x000fe40000004200 */
[----:B------:R-:W4:Y:S01]  /*17f90*/  MUFU.EX2 R169, R169 ;  /* 0x000000a900a97308 */ /* 0x000f220000000800 */
[C---:B---3--:R-:W-:Y:S04]  /*17fa0*/  F2FP.PACK_AB R128, R168.reuse, R172 ;  /* 0x000000aca880723e */ /* 0x048fe800000000ff */
[-C--:B-----5:R-:W-:Y:S04]  /*17fb0*/  HMMA.16816.F32 R116, R48, R56.reuse, R116 ;  /* 0x000000383074723c */ /* 0x0a0fe80000001874 */
[----:B------:R-:W-:Y:S01]  /*17fc0*/  FADD.FTZ R247, R168, R247 ;  /* 0x000000f7a8f77221 */ /* 0x000fe20000010000 */
[----:B------:R-:W3:Y:S03]  /*17fd0*/  MUFU.EX2 R96, R96 ;  /* 0x0000006000607308 */ /* 0x000ee60000000800 */
[C---:B------:R-:W-:Y:S04]  /*17fe0*/  HMMA.16816.F32 R120, R52.reuse, R56, R120 ;  /* 0x000000383478723c */ /* 0x040fe80000001878 */
[----:B-1----:R-:W-:Y:S03]  /*17ff0*/  FADD.FTZ R193, R171, R193 ;  /* 0x000000c1abc17221 */ /* 0x002fe60000010000 */
[----:B------:R-:W1:Y:S01]  /*18000*/  MUFU.EX2 R174, R174 ;  /* 0x000000ae00ae7308 */ /* 0x000e620000000800 */
[-C--:B------:R-:W-:Y:S04]  /*18010*/  HMMA.16816.F32 R124, R52, R58.reuse, R124 ;  /* 0x0000003a347c723c */ /* 0x080fe8000000187c */
[C---:B----4-:R-:W-:Y:S01]  /*18020*/  F2FP.PACK_AB R129, R169.reuse, R171 ;  /* 0x000000aba981723e */ /* 0x050fe200000000ff */
[----:B------:R-:W-:Y:S02]  /*18030*/  FADD.FTZ R193, R169, R193 ;  /* 0x000000c1a9c17221 */ /* 0x000fe40000010000 */
[----:B------:R-:W-:Y:S01]  /*18040*/  F2FP.PACK_AB R52, R184, R187 ;  /* 0x000000bbb834723e */ /* 0x000fe200000000ff */
[----:B------:R-:W-:Y:S01]  /*18050*/  HMMA.16816.F32 R36, R48, R58, R36 ;  /* 0x0000003a3024723c */ /* 0x000fe20000001824 */
[----:B------:R-:W4:Y:S01]  /*18060*/  LDSM.16.MT88.4 R56, [R220+0x2100] ;  /* 0x00210000dc38783b */ /* 0x000f220000004200 */
[----:B------:R-:W5:Y:S02]  /*18070*/  MUFU.EX2 R97, R97 ;  /* 0x0000006100617308 */ /* 0x000f640000000800 */
[----:B------:R-:W-:Y:S01]  /*18080*/  F2FP.PACK_AB R54, R180, R182 ;  /* 0x000000b6b436723e */ /* 0x000fe200000000ff */
[----:B---3--:R-:W-:Y:S01]  /*18090*/  FADD.FTZ R247, R96, R247 ;  /* 0x000000f760f77221 */ /* 0x008fe20000010000 */
[----:B------:R-:W-:Y:S02]  /*180a0*/  F2FP.PACK_AB R53, R183, R186 ;  /* 0x000000bab735723e */ /* 0x000fe400000000ff */
[----:B------:R-:W-:Y:S04]  /*180b0*/  F2FP.PACK_AB R48, R185, R191 ;  /* 0x000000bfb930723e */ /* 0x000fe800000000ff */
[----:B------:R-:W-:Y:S01]  /*180c0*/  F2FP.PACK_AB R49, R188, R190 ;  /* 0x000000bebc31723e */ /* 0x000fe200000000ff */
[----:B------:R-:W3:Y:S01]  /*180d0*/  MUFU.EX2 R173, R173 ;  /* 0x000000ad00ad7308 */ /* 0x000ee20000000800 */
[----:B------:R-:W-:Y:S01]  /*180e0*/  F2FP.PACK_AB R50, R175, R176 ;  /* 0x000000b0af32723e */ /* 0x000fe200000000ff */
[C---:B-1----:R-:W-:Y:S01]  /*180f0*/  FADD.FTZ R241, R174.reuse, R247 ;  /* 0x000000f7aef17221 */ /* 0x042fe20000010000 */
[----:B------:R-:W-:Y:S02]  /*18100*/  F2FP.PACK_AB R51, R177, R178 ;  /* 0x000000b2b133723e */ /* 0x000fe400000000ff */
[----:B------:R-:W-:Y:S02]  /*18110*/  F2FP.PACK_AB R55, R179, R181 ;  /* 0x000000b5b337723e */ /* 0x000fe400000000ff */
[----:B------:R-:W-:Y:S03]  /*18120*/  F2FP.PACK_AB R130, R174, R96 ;  /* 0x00000060ae82723e */ /* 0x000fe600000000ff */
[-C--:B--2---:R-:W-:Y:S03]  /*18130*/  HMMA.16816.F32 R4, R48, R60.reuse, R4 ;  /* 0x0000003c3004723c */ /* 0x084fe60000001804 */
[----:B-----5:R-:W-:Y:S05]  /*18140*/  FADD.FTZ R193, R97, R193 ;  /* 0x000000c161c17221 */ /* 0x020fea0000010000 */
[C---:B------:R-:W-:Y:S04]  /*18150*/  HMMA.16816.F32 R8, R52.reuse, R60, R8 ;  /* 0x0000003c3408723c */ /* 0x040fe80000001808 */
[C---:B---3--:R-:W-:Y:S01]  /*18160*/  F2FP.PACK_AB R131, R173.reuse, R97 ;  /* 0x00000061ad83723e */ /* 0x048fe200000000ff */
[----:B------:R-:W-:Y:S03]  /*18170*/  FADD.FTZ R240, R173, R193 ;  /* 0x000000c1adf07221 */ /* 0x000fe60000010000 */
[-C--:B------:R-:W-:Y:S08]  /*18180*/  HMMA.16816.F32 R12, R52, R62.reuse, R12 ;  /* 0x0000003e340c723c */ /* 0x080ff0000000180c */
[C---:B------:R-:W-:Y:S01]  /*18190*/  HMMA.16816.F32 R16, R48.reuse, R62, R16 ;  /* 0x0000003e3010723c */ /* 0x040fe20000001810 */
[----:B------:R-:W1:Y:S07]  /*181a0*/  LDSM.16.MT88.4 R60, [R218+0x2100] ;  /* 0x00210000da3c783b */ /* 0x000e6e0000004200 */
[-C--:B----4-:R-:W-:Y:S08]  /*181b0*/  HMMA.16816.F32 R20, R48, R56.reuse, R20 ;  /* 0x000000383014723c */ /* 0x090ff00000001814 */
        /* <DEDUP_REMOVED lines=12> */
[--C-:B------:R-:W-:Y:S02]  /*18280*/  FFMA.FTZ R59, R90, c[0x0][0x2d0], -R165.reuse ;  /* 0x0000b4005a3b7a23 */ /* 0x100fe400000108a5 */
        /* <DEDUP_REMOVED lines=13> */
[C---:B--2---:R-:W-:Y:S04]  /*18360*/  FADD.FTZ R239, R170.reuse, R78 ;  /* 0x0000004eaaef7221 */ /* 0x044fe80000010000 */
        /* <DEDUP_REMOVED lines=14> */
[----:B------:R-:W-:Y:S01]  /*18450*/  FADD.FTZ R238, R165, R211 ;  /* 0x000000d3a5ee7221 */ /* 0x000fe20000010000 */
[----:B------:R-:W-:Y:S03]  /*18460*/  MOV R165, R0 ;  /* 0x0000000000a57202 */ /* 0x000fe60000000f00 */
        /* <DEDUP_REMOVED lines=17> */
.L_x_299:
[----:B------:R-:W1:Y:S01]  /*18580*/  SHFL.BFLY PT, R4, R241, 0x2, 0x1f ;  /* 0x0c401f00f1047f89 */ /* 0x000e6200000e0000 */
[----:B------:R-:W-:-:S02]  /*18590*/  MOV R10, RZ ;  /* 0x000000ff000a7202 */ /* 0x000fc40000000f00 */
[----:B------:R-:W-:Y:S01]  /*185a0*/  MOV R11, 0xff800000 ;  /* 0xff800000000b7802 */ /* 0x000fe20000000f00 */
[----:B------:R-:W2:Y:S01]  /*185b0*/  SHFL.BFLY PT, R8, R239, 0x2, 0x1f ;  /* 0x0c401f00ef087f89 */ /* 0x000ea200000e0000 */
[----:B------:R-:W-:Y:S02]  /*185c0*/  MOV R12, 0xff800000 ;  /* 0xff800000000c7802 */ /* 0x000fe40000000f00 */
[----:B------:R-:W-:Y:S01]  /*185d0*/  MOV R13, 0xff800000 ;  /* 0xff800000000d7802 */ /* 0x000fe20000000f00 */
[----:B------:R-:W3:Y:S01]  /*185e0*/  SHFL.BFLY PT, R7, R240, 0x2, 0x1f ;  /* 0x0c401f00f0077f89 */ /* 0x000ee200000e0000 */
[----:B------:R-:W-:-:S03]  /*185f0*/  PLOP3.LUT P4, PT, PT, PT, PT, 0x8, 0x0 ;  /* 0x000000000000781c */ /* 0x000fc60003f8e170 */
[----:B------:R-:W4:Y:S01]  /*18600*/  SHFL.BFLY PT, R5, R238, 0x2, 0x1f ;  /* 0x0c401f00ee057f89 */ /* 0x000f2200000e0000 */
[----:B-1----:R-:W-:Y:S02]  /*18610*/  FADD.FTZ R4, R4, R241 ;  /* 0x000000f104047221 */ /* 0x002fe40000010000 */
[----:B--2---:R-:W-:-:S03]  /*18620*/  FADD.FTZ R8, R8, R239 ;  /* 0x000000ef08087221 */ /* 0x004fc60000010000 */
[----:B------:R-:W1:Y:S01]  /*18630*/  SHFL.BFLY PT, R6, R4, 0x1, 0x1f ;  /* 0x0c201f0004067f89 */ /* 0x000e6200000e0000 */
[----:B---3--:R-:W-:Y:S01]  /*18640*/  FADD.FTZ R240, R7, R240 ;  /* 0x000000f007f07221 */ /* 0x008fe20000010000 */
[----:B------:R-:W-:Y:S01]  /*18650*/  MOV R7, RZ ;  /* 0x000000ff00077202 */ /* 0x000fe20000000f00 */
[----:B----4-:R-:W-:-:S03]  /*18660*/  FADD.FTZ R238, R5, R238 ;  /* 0x000000ee05ee7221 */ /* 0x010fc60000010000 */
[----:B------:R-:W2:Y:S04]  /*18670*/  SHFL.BFLY PT, R9, R240, 0x1, 0x1f ;  /* 0x0c201f00f0097f89 */ /* 0x000ea800000e0000 */
[----:B------:R-:W3:Y:S01]  /*18680*/  SHFL.BFLY PT, R5, R238, 0x1, 0x1f ;  /* 0x0c201f00ee057f89 */ /* 0x000ee200000e0000 */
[----:B-1----:R-:W-:-:S03]  /*18690*/  FADD.FTZ R4, R4, R6 ;  /* 0x0000000604047221 */ /* 0x002fc60000010000 */
[----:B------:R-:W1:Y:S02]  /*186a0*/  SHFL.BFLY PT, R6, R8, 0x1, 0x1f ;  /* 0x0c201f0008067f89 */ /* 0x000e6400000e0000 */
[----:B------:R-:W-:Y:S01]  /*186b0*/  FSETP.NE.FTZ.AND P3, PT, R4, RZ, PT ;  /* 0x000000ff0400720b */ /* 0x000fe20003f75000 */
[----:B--2---:R-:W-:Y:S02]  /*186c0*/  FADD.FTZ R9, R240, R9 ;  /* 0x00000009f0097221 */ /* 0x004fe40000010000 */
[----:B---3--:R-:W-:-:S03]  /*186d0*/  FADD.FTZ R5, R5, R238 ;  /* 0x000000ee05057221 */ /* 0x008fc60000010000 */
[----:B------:R-:W-:Y:S02]  /*186e0*/  FSETP.NE.FTZ.AND P2, PT, R9, RZ, PT ;  /* 0x000000ff0900720b */ /* 0x000fe40003f55000 */
[----:B------:R-:W-:-:S05]  /*186f0*/  FSETP.NE.FTZ.AND P0, PT, R5, RZ, PT ;  /* 0x000000ff0500720b */ /* 0x000fca0003f15000 */
[----:B------:R-:W2:Y:S01]  /*18700*/  @P3 MUFU.RCP R7, R4 ;  /* 0x0000000400073308 */ /* 0x000ea20000001000 */
[----:B------:R-:W-:-:S05]  /*18710*/  @P3 MOV R16, 0x3f317218 ;  /* 0x3f31721800103802 */ /* 0x000fca0000000f00 */
[----:B------:R-:W-:Y:S02]  /*18720*/  @P3 FMUL.FTZ R16, R16, c[0x0][0x2d0] ;  /* 0x0000b40010103a20 */ /* 0x000fe40000410000 */
[----:B-1----:R-:W-:Y:S01]  /*18730*/  FADD.FTZ R8, R8, R6 ;  /* 0x0000000608087221 */ /* 0x002fe20000010000 */
[----:B------:R-:W-:Y:S01]  /*18740*/  MOV R6, RZ ;  /* 0x000000ff00067202 */ /* 0x000fe20000000f00 */
[----:B------:R-:W1:Y:S01]  /*18750*/  @P3 MUFU.LG2 R4, R4 ;  /* 0x0000000400043308 */ /* 0x000e620000000c00 */
[----:B------:R-:W-:Y:S02]  /*18760*/  @P2 MOV R15, 0x3f317218 ;  /* 0x3f317218000f2802 */ /* 0x000fe40000000f00 */
[----:B------:R-:W-:Y:S01]  /*18770*/  FSETP.NE.FTZ.AND P1, PT, R8, RZ, PT ;  /* 0x000000ff0800720b */ /* 0x000fe20003f35000 */
[C---:B--2---:R-:W-:Y:S02]  /*18780*/  FMUL.FTZ R160, R7.reuse, R160 ;  /* 0x000000a007a07220 */ /* 0x044fe40000410000 */
[----:B------:R-:W-:-:S02]  /*18790*/  FMUL.FTZ R161, R7, R161 ;  /* 0x000000a107a17220 */ /* 0x000fc40000410000 */
[----:B------:R-:W-:Y:S01]  /*187a0*/  @P2 MUFU.RCP R6, R9 ;  /* 0x0000000900062308 */ /* 0x000fe20000001000 */
[C---:B------:R-:W-:Y:S02]  /*187b0*/  FMUL.FTZ R148, R7.reuse, R148 ;  /* 0x0000009407947220 */ /* 0x040fe40000410000 */
[C---:B------:R-:W-:Y:S02]  /*187c0*/  FMUL.FTZ R149, R7.reuse, R149 ;  /* 0x0000009507957220 */ /* 0x040fe40000410000 */
[C---:B------:R-:W-:Y:S02]  /*187d0*/  FMUL.FTZ R144, R7.reuse, R144 ;  /* 0x0000009007907220 */ /* 0x040fe40000410000 */
[C---:B------:R-:W-:Y:S01]  /*187e0*/  FMUL.FTZ R145, R7.reuse, R145 ;  /* 0x0000009107917220 */ /* 0x040fe20000410000 */
[----:B------:R-:W2:Y:S01]  /*187f0*/  @P2 MUFU.LG2 R9, R9 ;  /* 0x0000000900092308 */ /* 0x000ea20000000c00 */
[C---:B------:R-:W-:Y:S01]  /*18800*/  FMUL.FTZ R100, R7.reuse, R100 ;  /* 0x0000006407647220 */ /* 0x040fe20000410000 */
[----:B------:R-:W-:Y:S01]  /*18810*/  @P1 MOV R14, 0x3f317218 ;  /* 0x3f317218000e1802 */ /* 0x000fe20000000f00 */
[----:B------:R-:W-:-:S02]  /*18820*/  FMUL.FTZ R101, R7, R101 ;  /* 0x0000006507657220 */ /* 0x000fc40000410000 */
[C---:B------:R-:W-:Y:S02]  /*18830*/  FMUL.FTZ R104, R7.reuse, R104 ;  /* 0x0000006807687220 */ /* 0x040fe40000410000 */
[C---:B------:R-:W-:Y:S01]  /*18840*/  FMUL.FTZ R105, R7.reuse, R105 ;  /* 0x0000006907697220 */ /* 0x040fe20000410000 */
[----:B------:R-:W3:Y:S01]  /*18850*/  @P0 MUFU.LG2 R17, R5 ;  /* 0x0000000500110308 */ /* 0x000ee20000000c00 */
[C---:B------:R-:W-:Y:S02]  /*18860*/  FMUL.FTZ R112, R7.reuse, R112 ;  /* 0x0000007007707220 */ /* 0x040fe40000410000 */
[C---:B------:R-:W-:Y:S02]  /*18870*/  FMUL.FTZ R113, R7.reuse, R113 ;  /* 0x0000007107717220 */ /* 0x040fe40000410000 */
[C---:B------:R-:W-:Y:S02]  /*18880*/  FMUL.FTZ R116, R7.reuse, R116 ;  /* 0x0000007407747220 */ /* 0x040fe40000410000 */
[C---:B------:R-:W-:Y:S01]  /*18890*/  FMUL.FTZ R117, R7.reuse, R117 ;  /* 0x0000007507757220 */ /* 0x040fe20000410000 */
[----:B------:R4:W-:Y:S01]  /*188a0*/  @P0 MUFU.RCP R10, R5 ;  /* 0x00000005000a0308 */ /* 0x0009e20000001000 */
[----:B------:R-:W-:-:S02]  /*188b0*/  FMUL.FTZ R128, R7, R128 ;  /* 0x0000008007807220 */ /* 0x000fc40000410000 */
[----:B------:R-:W-:Y:S01]  /*188c0*/  FMUL.FTZ R129, R7, R129 ;  /* 0x0000008107817220 */ /* 0x000fe20000410000 */
[----:B------:R-:W-:Y:S01]  /*188d0*/  MOV R7, RZ ;  /* 0x000000ff00077202 */ /* 0x000fe20000000f00 */
[----:B-1----:R-:W-:Y:S02]  /*188e0*/  @P3 FMUL.FTZ R4, R4, 0.69314718246459960938 ;  /* 0x3f31721804043820 */ /* 0x002fe40000410000 */
[----:B--2---:R-:W-:Y:S02]  /*188f0*/  @P2 FMUL.FTZ R9, R9, 0.69314718246459960938 ;  /* 0x3f31721809092820 */ /* 0x004fe40000410000 */
[----:B------:R-:W-:Y:S01]  /*18900*/  @P2 FMUL.FTZ R15, R15, c[0x0][0x2d0] ;  /* 0x0000b4000f0f2a20 */ /* 0x000fe20000410000 */
[----:B------:R-:W1:Y:S01]  /*18910*/  @P1 MUFU.RCP R7, R8 ;  /* 0x0000000800071308 */ /* 0x000e620000001000 */
[----:B------:R-:W-:Y:S02]  /*18920*/  @P1 FMUL.FTZ R14, R14, c[0x0][0x2d0] ;  /* 0x0000b4000e0e1a20 */ /* 0x000fe40000410000 */
[----:B---3--:R-:W-:-:S02]  /*18930*/  @P0 FMUL.FTZ R17, R17, 0.69314718246459960938 ;  /* 0x3f31721811110820 */ /* 0x008fc40000410000 */
[C---:B------:R-:W-:Y:S01]  /*18940*/  FMUL.FTZ R162, R6.reuse, R162 ;  /* 0x000000a206a27220 */ /* 0x040fe20000410000 */
[----:B----4-:R-:W-:Y:S01]  /*18950*/  MOV R5, 0xff800000 ;  /* 0xff80000000057802 */ /* 0x010fe20000000f00 */
[C---:B------:R-:W-:Y:S01]  /*18960*/  FMUL.FTZ R163, R6.reuse, R163 ;  /* 0x000000a306a37220 */ /* 0x040fe20000410000 */
[----:B------:R-:W2:Y:S01]  /*18970*/  @P1 MUFU.LG2 R8, R8 ;  /* 0x0000000800081308 */ /* 0x000ea20000000c00 */
[C---:B------:R-:W-:Y:S02]  /*18980*/  FMUL.FTZ R150, R6.reuse, R150 ;  /* 0x0000009606967220 */ /* 0x040fe40000410000 */
[C---:B------:R-:W-:Y:S02]  /*18990*/  FMUL.FTZ R151, R6.reuse, R151 ;  /* 0x0000009706977220 */ /* 0x040fe40000410000 */
[C---:B------:R-:W-:Y:S02]  /*189a0*/  FMUL.FTZ R146, R6.reuse, R146 ;  /* 0x0000009206927220 */ /* 0x040fe40000410000 */
[----:B------:R-:W-:-:S02]  /*189b0*/  FMUL.FTZ R147, R6, R147 ;  /* 0x0000009306937220 */ /* 0x000fc40000410000 */
[C---:B-1----:R-:W-:Y:S02]  /*189c0*/  FMUL.FTZ R156, R7.reuse, R156 ;  /* 0x0000009c079c7220 */ /* 0x042fe40000410000 */
        /* <DEDUP_REMOVED lines=14> */
[----:B------:R-:W-:Y:S01]  /*18ab0*/  FMUL.FTZ R125, R7, R125 ;  /* 0x0000007d077d7220 */ /* 0x000fe20000410000 */
[----:B------:R-:W-:Y:S01]  /*18ac0*/  @P0 MOV R7, 0x3f317218 ;  /* 0x3f31721800070802 */ /* 0x000fe20000000f00 */
[----:B--2---:R-:W-:Y:S02]  /*18ad0*/  @P1 FMUL.FTZ R8, R8, 0.69314718246459960938 ;  /* 0x3f31721808081820 */ /* 0x004fe40000410000 */
[----:B------:R-:W-:-:S02]  /*18ae0*/  FMUL.FTZ R102, R6, R102 ;  /* 0x0000006606667220 */ /* 0x000fc40000410000 */
[----:B------:R-:W-:Y:S02]  /*18af0*/  @P0 FMUL.FTZ R7, R7, c[0x0][0x2d0] ;  /* 0x0000b40007070a20 */ /* 0x000fe40000410000 */
        /* <DEDUP_REMOVED lines=25> */
[----:B------:R-:W-:Y:S02]  /*18c90*/  @P3 FFMA.FTZ R5, R16, R3, R4 ;  /* 0x0000000310053223 */ /* 0x000fe40000010004 */
[----:B------:R-:W-:Y:S02]  /*18ca0*/  @P2 FFMA.FTZ R11, R15, R2, R9 ;  /* 0x000000020f0b2223 */ /* 0x000fe40000010009 */
[----:B------:R-:W-:Y:S02]  /*18cb0*/  @P1 FFMA.FTZ R12, R14, R0, R8 ;  /* 0x000000000e0c1223 */ /* 0x000fe40000010008 */
[----:B------:R-:W-:-:S02]  /*18cc0*/  @P0 FFMA.FTZ R13, R7, R44, R17 ;  /* 0x0000002c070d0223 */ /* 0x000fc40000010011 */
.L_x_237:
[----:B------:R-:W-:Y:S01]  /*18cd0*/  USHF.R.S32.HI UR8, URZ, 0x1f, UR11 ;  /* 0x0000001f3f087899 */ /* 0x000fe2000801140b */
[----:B------:R-:W-:Y:S05]  /*18ce0*/  @P4 BRA `(.L_x_318) ;  /* 0x0000146000004947 */ /* 0x000fea0003800000 */
[----:B------:R-:W1:Y:S01]  /*18cf0*/  S2R R0, SR_TID.X ;  /* 0x0000000000007919 */ /* 0x000e620000002100 */
        /* <DEDUP_REMOVED lines=14> */
[----:B------:R-:W-:Y:S02]  /*18de0*/  F2FP.PACK_AB R144, R145, R144 ;  /* 0x000000909190723e */ /* 0x000fe400000000ff */
[----:B------:R-:W-:Y:S01]  /*18df0*/  F2FP.PACK_AB R146, R147, R146 ;  /* 0x000000929392723e */ /* 0x000fe200000000ff */
[----:B------:R-:W-:Y:S01]  /*18e00*/  IMAD.U32 R18, RZ, RZ, UR4 ;  /* 0x00000004ff127e24 */ /* 0x000fe2000f8e00ff */
[----:B------:R-:W-:Y:S01]  /*18e10*/  F2FP.PACK_AB R100, R101, R100 ;  /* 0x000000646564723e */ /* 0x000fe200000000ff */
[----:B------:R-:W-:Y:S01]  /*18e20*/  IMAD.U32 R19, RZ, RZ, UR5 ;  /* 0x00000005ff137e24 */ /* 0x000fe2000f8e00ff */
[----:B------:R-:W-:Y:S01]  /*18e30*/  F2FP.PACK_AB R102, R103, R102 ;  /* 0x000000666766723e */ /* 0x000fe200000000ff */
[----:B------:R-:W-:Y:S01]  /*18e40*/  ULDC.64 UR4, c[0x0][0x508] ;  /* 0x0001420000047ab9 */ /* 0x000fe20000000a00 */
[----:B-1----:R-:W-:-:S02]  /*18e50*/  SHF.R.S32.HI R2, RZ, 0x1f, R0 ;  /* 0x0000001fff027819 */ /* 0x002fc40000011400 */
[----:B------:R-:W-:Y:S02]  /*18e60*/  F2FP.PACK_AB R140, R141, R140 ;  /* 0x0000008c8d8c723e */ /* 0x000fe400000000ff */
[----:B------:R-:W-:Y:S02]  /*18e70*/  LEA.HI R3, R2, R0, RZ, 0x2 ;  /* 0x0000000002037211 */ /* 0x000fe400078f10ff */
[----:B------:R-:W-:Y:S02]  /*18e80*/  F2FP.PACK_AB R142, R143, R142 ;  /* 0x0000008e8f8e723e */ /* 0x000fe400000000ff */
[--C-:B------:R-:W-:Y:S02]  /*18e90*/  SHF.R.S32.HI R7, RZ, 0x2, R3.reuse ;  /* 0x00000002ff077819 */ /* 0x100fe40000011403 */
[----:B------:R-:W-:Y:S02]  /*18ea0*/  SHF.R.S32.HI R4, RZ, 0x1f, R3 ;  /* 0x0000001fff047819 */ /* 0x000fe40000011403 */
[----:B------:R-:W-:-:S02]  /*18eb0*/  LOP3.LUT R3, R3, 0xfffffffc, RZ, 0xc0, !PT ;  /* 0xfffffffc03037812 */ /* 0x000fc400078ec0ff */
[----:B------:R-:W-:Y:S02]  /*18ec0*/  LEA.HI R4, R4, R7, RZ, 0x3 ;  /* 0x0000000704047211 */ /* 0x000fe400078f18ff */
[----:B------:R-:W-:Y:S01]  /*18ed0*/  F2FP.PACK_AB R136, R137, R136 ;  /* 0x000000888988723e */ /* 0x000fe200000000ff */
[----:B------:R-:W-:Y:S01]  /*18ee0*/  IMAD.IADD R3, R0, 0x1, -R3 ;  /* 0x0000000100037824 */ /* 0x000fe200078e0a03 */
[----:B------:R-:W-:Y:S02]  /*18ef0*/  LOP3.LUT R4, R4, 0xfffffff8, RZ, 0xc0, !PT ;  /* 0xfffffff804047812 */ /* 0x000fe400078ec0ff */
[----:B------:R-:W-:Y:S02]  /*18f00*/  F2FP.PACK_AB R138, R139, R138 ;  /* 0x0000008a8b8a723e */ /* 0x000fe400000000ff */
[----:B------:R-:W-:Y:S01]  /*18f10*/  F2FP.PACK_AB R104, R105, R104 ;  /* 0x000000686968723e */ /* 0x000fe200000000ff */
[----:B------:R-:W-:Y:S01]  /*18f20*/  IMAD.IADD R4, R7, 0x1, -R4 ;  /* 0x0000000107047824 */ /* 0x000fe200078e0a04 */
[----:B------:R-:W-:-:S02]  /*18f30*/  LEA.HI R7, R2, R0, RZ, 0x5 ;  /* 0x0000000002077211 */ /* 0x000fc400078f28ff */
[----:B------:R-:W-:Y:S01]  /*18f40*/  F2FP.PACK_AB R106, R107, R106 ;  /* 0x0000006a6b6a723e */ /* 0x000fe200000000ff */
[C---:B------:R-:W-:Y:S01]  /*18f50*/  IMAD.SHL.U32 R8, R4.reuse, 0x40, RZ ;  /* 0x0000004004087824 */ /* 0x040fe200078e00ff */
[----:B------:R-:W-:Y:S02]  /*18f60*/  SHF.R.S32.HI R9, RZ, 0x5, R7 ;  /* 0x00000005ff097819 */ /* 0x000fe40000011407 */
[----:B------:R-:W-:Y:S02]  /*18f70*/  LOP3.LUT R15, R4, 0x1, RZ, 0xc0, !PT ;  /* 0x00000001040f7812 */ /* 0x000fe400078ec0ff */
[----:B------:R-:W-:Y:S01]  /*18f80*/  LOP3.LUT R8, R8, 0x1c0, RZ, 0xc0, !PT ;  /* 0x000001c008087812 */ /* 0x000fe200078ec0ff */
[----:B------:R-:W-:Y:S01]  /*18f90*/  IMAD R14, R9, 0x200, R3 ;  /* 0x00000200090e7824 */ /* 0x000fe200078e0203 */
[----:B------:R-:W-:Y:S01]  /*18fa0*/  ISETP.NE.U32.AND P0, PT, R15, 0x1, PT ;  /* 0x000000010f00780c */ /* 0x000fe20003f05070 */
[----:B------:R-:W-:Y:S01]  /*18fb0*/  IMAD.MOV.U32 R15, RZ, RZ, 0x20 ;  /* 0x00000020ff0f7424 */ /* 0x000fe200078e00ff */
[----:B------:R-:W-:-:S02]  /*18fc0*/  LEA.HI R8, R8, R8, RZ, 0x1d ;  /* 0x0000000808087211 */ /* 0x000fc400078fe8ff */
[----:B------:R-:W-:Y:S02]  /*18fd0*/  R2P PR, R4, 0x6 ;  /* 0x0000000604007804 */ /* 0x000fe40000000000 */
[----:B------:R-:W-:Y:S01]  /*18fe0*/  F2FP.PACK_AB R112, R113, R112 ;  /* 0x000000707170723e */ /* 0x000fe200000000ff */
[----:B------:R-:W-:Y:S01]  /*18ff0*/  IMAD.U32 R8, R14, 0x2, R8 ;  /* 0x000000020e087824 */ /* 0x000fe200078e0008 */
[----:B------:R-:W-:Y:S01]  /*19000*/  F2FP.PACK_AB R114, R115, R114 ;  /* 0x000000727372723e */ /* 0x000fe200000000ff */
[----:B------:R-:W-:Y:S01]  /*19010*/  IMAD.MOV.U32 R14, RZ, RZ, -0x10 ;  /* 0xfffffff0ff0e7424 */ /* 0x000fe200078e00ff */
[----:B------:R-:W-:Y:S01]  /*19020*/  SEL R15, R15, 0xffffffe0, !P1 ;  /* 0xffffffe00f0f7807 */ /* 0x000fe20004800000 */
[----:B------:R-:W-:Y:S01]  /*19030*/  IMAD.SHL.U32 R8, R8, 0x2, RZ ;  /* 0x0000000208087824 */ /* 0x000fe200078e00ff */
[----:B------:R-:W-:Y:S01]  /*19040*/  BAR.SYNC.DEFER_BLOCKING 0x1, 0x80 ;  /* 0x0042000000007b1d */ /* 0x000fe20000010000 */
[----:B------:R-:W-:Y:S02]  /*19050*/  F2FP.PACK_AB R108, R109, R108 ;  /* 0x0000006c6d6c723e */ /* 0x000fe400000000ff */
[----:B------:R-:W-:-:S02]  /*19060*/  SEL R14, R14, 0x10, !P0 ;  /* 0x000000100e0e7807 */ /* 0x000fc40004000000 */
[C---:B------:R-:W-:Y:S02]  /*19070*/  IADD3 R17, R8.reuse, 0x80, RZ ;  /* 0x0000008008117810 */ /* 0x040fe40007ffe0ff */
[C---:B------:R-:W-:Y:S01]  /*19080*/  IADD3 R16, R8.reuse, 0xc0, RZ ;  /* 0x000000c008107810 */ /* 0x040fe20007ffe0ff */
[C---:B------:R-:W-:Y:S01]  /*19090*/  IMAD.IADD R4, R8.reuse, 0x1, R14 ;  /* 0x0000000108047824 */ /* 0x040fe200078e020e */
[----:B------:R-:W-:Y:S01]  /*190a0*/  @P2 IADD3 R16, R17, -0x40, RZ ;  /* 0xffffffc011102810 */ /* 0x000fe20007ffe0ff */
[----:B------:R-:W-:Y:S01]  /*190b0*/  IMAD.IADD R17, R8, 0x1, R15 ;  /* 0x0000000108117824 */ /* 0x000fe200078e020f */
[----:B------:R-:W-:Y:S02]  /*190c0*/  F2FP.PACK_AB R110, R111, R110 ;  /* 0x0000006e6f6e723e */ /* 0x000fe400000000ff */
[----:B------:R-:W-:Y:S02]  /*190d0*/  F2FP.PACK_AB R132, R133, R132 ;  /* 0x000000848584723e */ /* 0x000fe400000000ff */
[----:B------:R-:W-:-:S02]  /*190e0*/  F2FP.PACK_AB R134, R135, R134 ;  /* 0x000000868786723e */ /* 0x000fc400000000ff */
[----:B------:R-:W-:Y:S02]  /*190f0*/  F2FP.PACK_AB R116, R117, R116 ;  /* 0x000000747574723e */ /* 0x000fe400000000ff */
[----:B------:R-:W-:Y:S02]  /*19100*/  F2FP.PACK_AB R118, R119, R118 ;  /* 0x000000767776723e */ /* 0x000fe400000000ff */
[----:B------:R-:W-:Y:S02]  /*19110*/  F2FP.PACK_AB R128, R129, R128 ;  /* 0x000000808180723e */ /* 0x000fe400000000ff */
        /* <DEDUP_REMOVED lines=8> */
[----:B------:R-:W-:-:S03]  /*191a0*/  PLOP3.LUT P1, PT, PT, PT, UP1, 0x80, 0x0 ;  /* 0x000000000000781c */ /* 0x000fc60003f2f018 */
[----:B------:R-:W-:Y:S04]  /*191b0*/  STS [R4+0x480], R150 ;  /* 0x0004809604007388 */ /* 0x000fe80000000800 */
[----:B------:R-:W-:Y:S04]  /*191c0*/  STS [R8+0x2080], R156 ;  /* 0x0020809c08007388 */ /* 0x000fe80000000800 */
[----:B------:R1:W-:Y:S04]  /*191d0*/  STS [R8+0x2480], R158 ;  /* 0x0024809e08007388 */ /* 0x0003e80000000800 */
[----:B------:R-:W-:Y:S04]  /*191e0*/  STS [R4+0x2080], R152 ;  /* 0x0020809804007388 */ /* 0x000fe80000000800 */
[----:B------:R2:W-:Y:S04]  /*191f0*/  STS [R4+0x2480], R154 ;  /* 0x0024809a04007388 */ /* 0x0005e80000000800 */
[----:B------:R-:W-:Y:S04]  /*19200*/  STS [R17+0x80], R144 ;  /* 0x0000809011007388 */ /* 0x000fe80000000800 */
[----:B------:R-:W-:Y:S01]  /*19210*/  STS [R17+0x480], R146 ;  /* 0x0004809211007388 */ /* 0x000fe20000000800 */
[----:B-1----:R-:W-:-:S05]  /*19220*/  IMAD.IADD R8, R15, 0x1, R4 ;  /* 0x000000010f087824 */ /* 0x002fca00078e0204 */
[----:B------:R-:W-:Y:S01]  /*19230*/  STS [R8+0x80], R100 ;  /* 0x0000806408007388 */ /* 0x000fe20000000800 */
[----:B--2---:R-:W-:-:S03]  /*19240*/  IADD3 R4, R15, 0x400, R16 ;  /* 0x000004000f047810 */ /* 0x004fc60007ffe010 */
[----:B------:R-:W-:Y:S02]  /*19250*/  STS [R8+0x480], R102 ;  /* 0x0004806608007388 */ /* 0x000fe40000000800 */
[C---:B------:R-:W-:Y:S02]  /*19260*/  IMAD.IADD R4, R14.reuse, 0x1, R4 ;  /* 0x000000010e047824 */ /* 0x040fe400078e0204 */
[----:B------:R-:W-:Y:S01]  /*19270*/  STS [R17+0x2080], R140 ;  /* 0x0020808c11007388 */ /* 0x000fe20000000800 */
[----:B------:R-:W-:-:S03]  /*19280*/  IMAD.IADD R14, R14, 0x1, R16 ;  /* 0x000000010e0e7824 */ /* 0x000fc600078e0210 */
[----:B------:R-:W-:Y:S04]  /*19290*/  STS [R17+0x2480], R142 ;  /* 0x0024808e11007388 */ /* 0x000fe80000000800 */
[----:B------:R-:W-:Y:S04]  /*192a0*/  STS [R8+0x2080], R136 ;  /* 0x0020808808007388 */ /* 0x000fe80000000800 */
[----:B------:R-:W-:Y:S04]  /*192b0*/  STS [R8+0x2480], R138 ;  /* 0x0024808a08007388 */ /* 0x000fe80000000800 */
[----:B------:R-:W-:Y:S04]  /*192c0*/  STS [R16], R104 ;  /* 0x0000006810007388 */ /* 0x000fe80000000800 */
[----:B------:R-:W-:Y:S04]  /*192d0*/  STS [R16+0x400], R106 ;  /* 0x0004006a10007388 */ /* 0x000fe80000000800 */
[----:B------:R-:W-:Y:S04]  /*192e0*/  STS [R14], R112 ;  /* 0x000000700e007388 */ /* 0x000fe80000000800 */
[----:B------:R-:W-:Y:S04]  /*192f0*/  STS [R14+0x400], R114 ;  /* 0x000400720e007388 */ /* 0x000fe80000000800 */
[----:B------:R-:W-:Y:S04]  /*19300*/  STS [R16+0x2000], R108 ;  /* 0x0020006c10007388 */ /* 0x000fe80000000800 */
[----:B------:R1:W-:Y:S04]  /*19310*/  STS [R16+0x2400], R110 ;  /* 0x0024006e10007388 */ /* 0x0003e80000000800 */
[----:B------:R-:W-:Y:S04]  /*19320*/  STS [R14+0x2000], R132 ;  /* 0x002000840e007388 */ /* 0x000fe80000000800 */
[----:B------:R-:W-:Y:S01]  /*19330*/  STS [R14+0x2400], R134 ;  /* 0x002400860e007388 */ /* 0x000fe20000000800 */
[----:B-1----:R-:W-:-:S02]  /*19340*/  IMAD.IADD R16, R15, 0x1, R16 ;  /* 0x000000010f107824 */ /* 0x002fc400078e0210 */
[----:B------:R-:W-:-:S03]  /*19350*/  IMAD.IADD R15, R15, 0x1, R14 ;  /* 0x000000010f0f7824 */ /* 0x000fc600078e020e */
        /* <DEDUP_REMOVED lines=9> */
[----:B------:R-:W-:-:S04]  /*193f0*/  UISETP.NE.U32.AND UP0, UPT, URZ, UR4, UPT ;  /* 0x000000043f00728c */ /* 0x000fc8000bf05070 */
[----:B------:R-:W-:Y:S01]  /*19400*/  UISETP.NE.AND.EX UP0, UPT, URZ, UR5, UPT, UP0 ;  /* 0x000000053f00728c */ /* 0x000fe2000bf05300 */
[----:B-1----:R-:W3:Y:S02]  /*19410*/  @P1 LDG.E R6, [R18.64] ;  /* 0x0000003412061981 */ /* 0x002ee4000c1e1900 */
[----:B------:R-:W-:-:S03]  /*19420*/  ULDC.64 UR4, c[0x0][0x508] ;  /* 0x0001420000047ab9 */ /* 0x000fc60000000a00 */
[----:B------:R-:W-:-:S05]  /*19430*/  PLOP3.LUT P0, PT, PT, PT, UP0, 0x80, 0x0 ;  /* 0x000000000000781c */ /* 0x000fca0003f0f008 */
[----:B------:R-:W-:Y:S01]  /*19440*/  @UP0 UIMAD.WIDE UR4, UR16, UR6, UR4 ;  /* 0x00000006100402a5 */ /* 0x000fe2000f8e0204 */
[----:B--2---:R-:W-:-:S05]  /*19450*/  IMAD.MOV.U32 R4, RZ, RZ, c[0x0][0x388] ;  /* 0x0000e200ff047624 */ /* 0x004fca00078e00ff */
[----:B------:R-:W-:Y:S02]  /*19460*/  IMAD.U32 R14, RZ, RZ, UR4 ;  /* 0x00000004ff0e7e24 */ /* 0x000fe4000f8e00ff */
[----:B------:R-:W-:-:S05]  /*19470*/  IMAD.U32 R15, RZ, RZ, UR5 ;  /* 0x00000005ff0f7e24 */ /* 0x000fca000f8e00ff */
        /* <DEDUP_REMOVED lines=9> */
[----:B-----5:R1:W2:Y:S04]  /*19510*/  LDG.E R4, [R18.64] ;  /* 0x0000003412047981 */ /* 0x0202a8000c1e1900 */
[----:B-1----:R-:W2:Y:S02]  /*19520*/  LDG.E R18, [R18.64+0x4] ;  /* 0x0000043412127981 */ /* 0x002ea4000c1e1900 */
[----:B--2---:R-:W-:Y:S02]  /*19530*/  IADD3 R4, -R4, R18, RZ ;  /* 0x0000001204047210 */ /* 0x004fe40007ffe1ff */
.L_x_319:
[----:B-1----:R-:W-:Y:S01]  /*19540*/  LEA.HI R6, R3, R3, RZ, 0x1 ;  /* 0x0000000303067211 */ /* 0x002fe200078f08ff */
[----:B------:R-:W-:Y:S01]  /*19550*/  IMAD.MOV.U32 R10, RZ, RZ, c[0x0][0x4e8] ;  /* 0x00013a00ff0a7624 */ /* 0x000fe200078e00ff */
[----:B------:R-:W-:Y:S01]  /*19560*/  LOP3.LUT R15, R7, 0xffffffe0, RZ, 0xc0, !PT ;  /* 0xffffffe0070f7812 */ /* 0x000fe200078ec0ff */
[----:B------:R-:W-:Y:S01]  /*19570*/  ULDC.64 UR4, c[0x0][0x490] ;  /* 0x0001240000047ab9 */ /* 0x000fe20000000a00 */
[C---:B------:R-:W-:Y:S01]  /*19580*/  LOP3.LUT R8, R6.reuse, 0x1ffffffe, RZ, 0xc0, !PT ;  /* 0x1ffffffe06087812 */ /* 0x040fe200078ec0ff */
[----:B------:R-:W-:Y:S01]  /*19590*/  IMAD.SHL.U32 R6, R6, 0x20, RZ ;  /* 0x0000002006067824 */ /* 0x000fe200078e00ff */
[----:B------:R-:W-:Y:S01]  /*195a0*/  ISETP.NE.AND P0, PT, R10, 0x1, PT ;  /* 0x000000010a00780c */ /* 0x000fe20003f05270 */
[----:B------:R-:W-:Y:S01]  /*195b0*/  IMAD.IADD R15, R0, 0x1, -R15 ;  /* 0x00000001000f7824 */ /* 0x000fe200078e0a0f */
[----:B------:R-:W-:Y:S01]  /*195c0*/  SHF.R.S32.HI R10, RZ, 0x1f, R9 ;  /* 0x0000001fff0a7819 */ /* 0x000fe20000011409 */
[----:B------:R-:W-:Y:S01]  /*195d0*/  IMAD.IADD R3, R3, 0x1, -R8 ;  /* 0x0000000103037824 */ /* 0x000fe200078e0a08 */
[----:B------:R-:W-:Y:S01]  /*195e0*/  LOP3.LUT R6, R6, 0xffffffc0, RZ, 0xc0, !PT ;  /* 0xffffffc006067812 */ /* 0x000fe200078ec0ff */
[----:B------:R-:W-:Y:S01]  /*195f0*/  UIMAD UR12, UR8, UR4, URZ ;  /* 0x00000004080c72a4 */ /* 0x000fe2000f8e023f */
[----:B------:R-:W-:Y:S01]  /*19600*/  LEA.HI R10, R10, R9, RZ, 0x2 ;  /* 0x000000090a0a7211 */ /* 0x000fe200078f10ff */
[----:B------:R-:W-:Y:S01]  /*19610*/  UMOV UR18, UR6 ;  /* 0x0000000600127c82 */ /* 0x000fe20008000000 */
[----:B------:R-:W-:Y:S01]  /*19620*/  SHF.R.S32.HI R7, RZ, 0x1f, R15 ;  /* 0x0000001fff077819 */ /* 0x000fe2000001140f */
[----:B------:R-:W-:Y:S01]  /*19630*/  IMAD R3, R3, 0x8, R6 ;  /* 0x0000000803037824 */ /* 0x000fe200078e0206 */
[----:B------:R-:W-:Y:S01]  /*19640*/  LOP3.LUT R10, R10, 0xffffffc, RZ, 0xc0, !PT ;  /* 0x0ffffffc0a0a7812 */ /* 0x000fe200078ec0ff */
[----:B------:R-:W1:Y:S01]  /*19650*/  S2R R6, SR_CTAID.X ;  /* 0x0000000000067919 */ /* 0x000e620000002500 */
[----:B------:R-:W-:Y:S01]  /*19660*/  LEA.HI R7, R7, R15, RZ, 0x2 ;  /* 0x0000000f07077211 */ /* 0x000fe200078f10ff */
[----:B------:R-:W-:Y:S01]  /*19670*/  UMOV UR19, UR7 ;  /* 0x0000000700137c82 */ /* 0x000fe20008000000 */
[----:B------:R-:W-:Y:S01]  /*19680*/  LOP3.LUT P1, RZ, R15, 0x3, RZ, 0xc0, !PT ;  /* 0x000000030fff7812 */ /* 0x000fe2000782c0ff */
[----:B------:R-:W-:Y:S01]  /*19690*/  IMAD.IADD R10, R9, 0x1, -R10 ;  /* 0x00000001090a7824 */ /* 0x000fe200078e0a0a */
[----:B------:R-:W-:Y:S01]  /*196a0*/  SHF.R.S32.HI R8, RZ, 0x2, R7 ;  /* 0x00000002ff087819 */ /* 0x000fe20000011407 */
[----:B------:R-:W-:Y:S01]  /*196b0*/  UIMAD.WIDE.U32 UR18, UR11, UR4, UR18 ;  /* 0x000000040b1272a5 */ /* 0x000fe2000f8e0012 */
[-C--:B------:R-:W-:Y:S01]  /*196c0*/  LEA.HI R7, R2, R0.reuse, RZ, 0x3 ;  /* 0x0000000002077211 */ /* 0x080fe200078f18ff */
[----:B------:R-:W-:Y:S01]  /*196d0*/  UIMAD UR12, UR11, UR5, UR12 ;  /* 0x000000050b0c72a4 */ /* 0x000fe2000f8e020c */
[----:B-----5:R-:W-:Y:S01]  /*196e0*/  IMAD R4, R4, c[0x0][0x4e8], RZ ;  /* 0x00013a0004047a24 */ /* 0x020fe200078e02ff */
[----:B------:R-:W-:Y:S01]  /*196f0*/  USHF.R.S32.HI UR9, URZ, 0x1f, UR16 ;  /* 0x0000001f3f097899 */ /* 0x000fe20008011410 */
[----:B------:R-:W-:Y:S01]  /*19700*/  IMAD R10, R10, 0x10, R8 ;  /* 0x000000100a0a7824 */ /* 0x000fe200078e0208 */
[----:B------:R-:W-:Y:S01]  /*19710*/  LOP3.LUT R14, R7, 0xfffffff8, RZ, 0xc0, !PT ;  /* 0xfffffff8070e7812 */ /* 0x000fe200078ec0ff */
[----:B------:R-:W-:Y:S01]  /*19720*/  ULDC.64 UR4, c[0x0][0x3a0] ;  /* 0x0000e80000047ab9 */ /* 0x000fe20000000a00 */
[----:B------:R-:W-:Y:S01]  /*19730*/  SHF.R.S32.HI R7, RZ, 0x3, R7 ;  /* 0x00000003ff077819 */ /* 0x000fe20000011407 */
[----:B------:R-:W-:Y:S01]  /*19740*/  IMAD.IADD R3, R10, 0x1, R3 ;  /* 0x000000010a037824 */ /* 0x000fe200078e0203 */
[----:B------:R-:W-:Y:S01]  /*19750*/  LEA.HI R8, R2, R0, RZ, 0x6 ;  /* 0x0000000002087211 */ /* 0x000fe200078f30ff */
[----:B------:R-:W-:Y:S01]  /*19760*/  IMAD.IADD R14, R0, 0x1, -R14 ;  /* 0x00000001000e7824 */ /* 0x000fe200078e0a0e */
[----:B------:R-:W-:Y:S01]  /*19770*/  UIMAD UR14, UR7, UR4, URZ ;  /* 0x00000004070e72a4 */ /* 0x000fe2000f8e023f */
[----:B------:R-:W-:Y:S01]  /*19780*/  IMAD.SHL.U32 R2, R7, 0x40, RZ ;  /* 0x0000004007027824 */ /* 0x000fe200078e00ff */
[----:B------:R-:W-:Y:S01]  /*19790*/  USEL UR9, UR9, URZ, !UP1 ;  /* 0x0000003f09097287 */ /* 0x000fe2000c800000 */
[----:B------:R-:W-:Y:S01]  /*197a0*/  IMAD R9, R14, 0x10, R7 ;  /* 0x000000100e097824 */ /* 0x000fe200078e0207 */
[----:B------:R-:W-:Y:S01]  /*197b0*/  UIMAD.WIDE.U32 UR20, UR6, UR4, URZ ;  /* 0x00000004061472a5 */ /* 0x000fe2000f8e003f */
[----:B------:R-:W-:Y:S01]  /*197c0*/  IMAD.SHL.U32 R8, R8, 0x8, RZ ;  /* 0x0000000808087824 */ /* 0x000fe200078e00ff */
[----:B------:R-:W-:Y:S01]  /*197d0*/  UIMAD UR14, UR6, UR5, UR14 ;  /* 0x00000005060e72a4 */ /* 0x000fe2000f8e020e */
[C---:B-1----:R-:W-:Y:S01]  /*197e0*/  IMAD R3, R6.reuse, 0x80, R3 ;  /* 0x0000008006037824 */ /* 0x042fe200078e0203 */
[----:B------:R-:W-:Y:S01]  /*197f0*/  USEL UR10, UR16, URZ, !UP1 ;  /* 0x0000003f100a7287 */ /* 0x000fe2000c800000 */
[----:B------:R-:W-:Y:S01]  /*19800*/  IMAD R9, R6, 0x80, R9 ;  /* 0x0000008006097824 */ /* 0x000fe200078e0209 */
[----:B------:R-:W-:Y:S01]  /*19810*/  ULDC.64 UR6, c[0x0][0x498] ;  /* 0x0001260000067ab9 */ /* 0x000fe20000000a00 */
[----:B------:R-:W-:Y:S01]  /*19820*/  @P0 IMAD.HI.U32 R0, R3, c[0x0][0x4ec], RZ ;  /* 0x00013b0003000a27 */ /* 0x000fe200078e00ff */
[----:B------:R-:W-:Y:S01]  /*19830*/  UIMAD UR15, UR9, UR6, URZ ;  /* 0x00000006090f72a4 */ /* 0x000fe2000f8e023f */
[----:B------:R-:W-:Y:S01]  /*19840*/  LOP3.LUT R2, R2, 0x1c0, RZ, 0xc0, !PT ;  /* 0x000001c002027812 */ /* 0x000fe200078ec0ff */
[----:B------:R-:W-:Y:S01]  /*19850*/  UIADD3 UR19, UR19, UR12, URZ ;  /* 0x0000000c13137290 */ /* 0x000fe2000fffe03f */
[----:B------:R-:W-:Y:S01]  /*19860*/  IMAD.MOV.U32 R18, RZ, RZ, R3 ;  /* 0x000000ffff127224 */ /* 0x000fe200078e0003 */
[----:B------:R-:W-:Y:S01]  /*19870*/  @P0 SHF.R.U32.HI R18, RZ, c[0x0][0x4f0], R0 ;  /* 0x00013c00ff120a19 */ /* 0x000fe20000011600 */
[----:B------:R-:W-:Y:S01]  /*19880*/  ULDC.64 UR4, c[0x0][0x3e8] ;  /* 0x0000fa0000047ab9 */ /* 0x000fe20000000a00 */
[----:B------:R-:W-:Y:S01]  /*19890*/  @P0 IMAD.HI.U32 R0, R9, c[0x0][0x4ec], RZ ;  /* 0x00013b0009000a27 */ /* 0x000fe200078e00ff */
[----:B------:R-:W-:Y:S01]  /*198a0*/  UIMAD UR7, UR10, UR7, UR15 ;  /* 0x000000070a0772a4 */ /* 0x000fe2000f8e020f */
[--C-:B------:R-:W-:Y:S01]  /*198b0*/  SHF.R.S32.HI R16, RZ, 0x1f, R18.reuse ;  /* 0x0000001fff107819 */ /* 0x100fe20000011412 */
[----:B------:R-:W-:Y:S01]  /*198c0*/  UIMAD UR13, UR8, UR4, URZ ;  /* 0x00000004080d72a4 */ /* 0x000fe2000f8e023f */
[----:B------:R-:W-:Y:S01]  /*198d0*/  IMAD.MOV R15, RZ, RZ, -R18 ;  /* 0x000000ffff0f7224 */ /* 0x000fe200078e0a12 */
[----:B------:R-:W-:Y:S01]  /*198e0*/  UIADD3 UR15, UR21, UR14, URZ ;  /* 0x0000000e150f7290 */ /* 0x000fe2000fffe03f */
[----:B------:R-:W-:Y:S01]  /*198f0*/  IMAD.MOV.U32 R26, RZ, RZ, R9 ;  /* 0x000000ffff1a7224 */ /* 0x000fe200078e0009 */
[----:B------:R-:W-:Y:S01]  /*19900*/  UIMAD.WIDE.U32 UR18, UR10, UR6, UR18 ;  /* 0x000000060a1272a5 */ /* 0x000fe2000f8e0012 */
[----:B------:R-:W-:Y:S01]  /*19910*/  IMAD R15, R15, c[0x0][0x4e8], R3 ;  /* 0x00013a000f0f7a24 */ /* 0x000fe200078e0203 */
[----:B------:R-:W-:Y:S01]  /*19920*/  UMOV UR14, UR20 ;  /* 0x00000014000e7c82 */ /* 0x000fe20008000000 */
[----:B------:R-:W-:Y:S01]  /*19930*/  @P0 SHF.R.U32.HI R26, RZ, c[0x0][0x4f0], R0 ;  /* 0x00013c00ff1a0a19 */ /* 0x000fe20000011600 */
[----:B------:R-:W-:Y:S01]  /*19940*/  UIMAD UR13, UR11, UR5, UR13 ;  /* 0x000000050b0d72a4 */ /* 0x000fe2000f8e020d */
[----:B------:R-:W-:Y:S01]  /*19950*/  IMAD.SHL.U32 R0, R14, 0x8, RZ ;  /* 0x000000080e007824 */ /* 0x000fe200078e00ff */
[----:B------:R-:W-:Y:S01]  /*19960*/  UIMAD.WIDE.U32 UR14, UR11, UR4, UR14 ;  /* 0x000000040b0e72a5 */ /* 0x000fe2000f8e000e */
[----:B------:R-:W-:Y:S01]  /*19970*/  IMAD.U32 R14, RZ, RZ, UR7 ;  /* 0x00000007ff0e7e24 */ /* 0x000fe2000f8e00ff */
[----:B------:R-:W-:Y:S01]  /*19980*/  IADD3 R18, P0, R18, UR18, RZ ;  /* 0x0000001212127c10 */ /* 0x000fe2000ff1e0ff */
[----:B------:R-:W-:Y:S01]  /*19990*/  ULDC.64 UR4, c[0x0][0x3f0] ;  /* 0x0000fc0000047ab9 */ /* 0x000fe20000000a00 */
[----:B------:R-:W-:Y:S01]  /*199a0*/  SHF.R.S32.HI R3, RZ, 0x1f, R15 ;  /* 0x0000001fff037819 */ /* 0x000fe2000001140f */
[----:B------:R-:W-:Y:S01]  /*199b0*/  UIMAD UR9, UR9, UR4, URZ ;  /* 0x00000004090972a4 */ /* 0x000fe2000f8e023f */
[----:B------:R-:W-:Y:S01]  /*199c0*/  IADD3.X R19, R16, UR19, R14, P0, !PT ;  /* 0x0000001310137c10 */ /* 0x000fe200087fe40e */
[----:B------:R-:W-:Y:S01]  /*199d0*/  UIADD3 UR15, UR15, UR13, URZ ;  /* 0x0000000d0f0f7290 */ /* 0x000fe2000fffe03f */
[----:B------:R-:W-:Y:S01]  /*199e0*/  SHF.R.S32.HI R14, RZ, 0x1f, R26 ;  /* 0x0000001fff0e7819 */ /* 0x000fe2000001141a */
[----:B------:R-:W-:Y:S01]  /*199f0*/  IMAD R3, R3, c[0x0][0x488], RZ ;  /* 0x0001220003037a24 */ /* 0x000fe200078e02ff */
[----:B------:R-:W-:Y:S01]  /*19a00*/  UIMAD UR5, UR10, UR5, UR9 ;  /* 0x000000050a0572a4 */ /* 0x000fe2000f8e0209 */
[----:B------:R-:W-:Y:S01]  /*19a10*/  IMAD.WIDE.U32 R18, R15, c[0x0][0x488], R18 ;  /* 0x000122000f127a25 */ /* 0x000fe200078e0012 */
[----:B------:R-:W-:Y:S01]  /*19a20*/  UIMAD.WIDE.U32 UR14, UR10, UR4, UR14 ;  /* 0x000000040a0e72a5 */ /* 0x000fe2000f8e000e */
[----:B------:R-:W-:-:S02]  /*19a30*/  LOP3.LUT R17, R2, 0x38, R0, 0xf8, !PT ;  /* 0x0000003802117812 */ /* 0x000fc400078ef800 */
[----:B------:R-:W-:Y:S01]  /*19a40*/  IMAD R3, R15, c[0x0][0x48c], R3 ;  /* 0x000123000f037a24 */ /* 0x000fe200078e0203 */
[----:B------:R-:W-:Y:S01]  /*19a50*/  UIADD3 UR5, UR15, UR5, URZ ;  /* 0x000000050f057290 */ /* 0x000fe2000fffe03f */
[----:B------:R-:W-:Y:S01]  /*19a60*/  LEA R16, P0, R18, c[0x0][0x450], 0x2 ;  /* 0x0001140012107a11 */ /* 0x000fe200078010ff */
[----:B------:R-:W-:Y:S01]  /*19a70*/  IMAD.U32 R21, RZ, RZ, UR15 ;  /* 0x0000000fff157e24 */ /* 0x000fe2000f8e00ff */
[----:B------:R-:W-:Y:S01]  /*19a80*/  SHF.R.U32.HI R2, RZ, 0x3, R2 ;  /* 0x00000003ff027819 */ /* 0x000fe20000011602 */
[----:B------:R-:W-:Y:S01]  /*19a90*/  IMAD.IADD R3, R19, 0x1, R3 ;  /* 0x0000000113037824 */ /* 0x000fe200078e0203 */
[----:B------:R-:W-:Y:S01]  /*19aa0*/  ISETP.GE.AND P6, PT, R0, c[0x0][0x3c8], PT ;  /* 0x0000f20000007a0c */ /* 0x000fe20003fc6270 */
[----:B------:R-:W-:Y:S01]  /*19ab0*/  IMAD R14, R14, c[0x0][0x3e0], RZ ;  /* 0x0000f8000e0e7a24 */ /* 0x000fe200078e02ff */
[----:B------:R-:W-:Y:S01]  /*19ac0*/  LOP3.LUT R2, R17, R2, RZ, 0x3c, !PT ;  /* 0x0000000211027212 */ /* 0x000fe200078e3cff */
[----:B------:R-:W-:Y:S01]  /*19ad0*/  IMAD.U32 R20, RZ, RZ, UR14 ;  /* 0x0000000eff147e24 */ /* 0x000fe2000f8e00ff */
[----:B------:R-:W-:Y:S01]  /*19ae0*/  LEA.HI.X R3, R18, c[0x0][0x454], R3, 0x2, P0 ;  /* 0x0001150012037a11 */ /* 0x000fe200000f1403 */
[----:B------:R-:W-:Y:S01]  /*19af0*/  IMAD.U32 R21, RZ, RZ, UR5 ;  /* 0x00000005ff157e24 */ /* 0x000fe2000f8e00ff */
[----:B------:R-:W-:Y:S01]  /*19b00*/  SHFL.IDX PT, R18, R16, 0x1, 0x1c1f ;  /* 0x003c1f0010127f89 */ /* 0x000fe200000e0000 */
[----:B------:R-:W-:Y:S01]  /*19b10*/  IMAD.MOV R22, RZ, RZ, -R26 ;  /* 0x000000ffff167224 */ /* 0x000fe200078e0a1a */
[----:B------:R-:W-:Y:S01]  /*19b20*/  LOP3.LUT R8, R2, 0x7ffffe00, R8, 0xf8, !PT ;  /* 0x7ffffe0002087812 */ /* 0x000fe200078ef808 */
[C---:B------:R-:W-:Y:S01]  /*19b30*/  IMAD R14, R26.reuse, c[0x0][0x3e4], R14 ;  /* 0x0000f9001a0e7a24 */ /* 0x040fe200078e020e */
[----:B------:R-:W-:Y:S01]  /*19b40*/  SHFL.IDX PT, R19, R3, 0x1, 0x1c1f ;  /* 0x003c1f0003137f89 */ /* 0x000fe200000e0000 */
[----:B------:R-:W-:-:S03]  /*19b50*/  IMAD.WIDE.U32 R26, R26, c[0x0][0x3e0], R20 ;  /* 0x0000f8001a1a7a25 */ /* 0x000fc600078e0014 */
[----:B------:R-:W-:Y:S01]  /*19b60*/  SHFL.IDX PT, R20, R16, RZ, 0x1c1f ;  /* 0x001c1fff10147589 */ /* 0x000fe200000e0000 */
[----:B------:R-:W-:Y:S02]  /*19b70*/  IMAD R22, R22, c[0x0][0x4e8], R9 ;  /* 0x00013a0016167a24 */ /* 0x000fe400078e0209 */
[----:B------:R-:W-:Y:S01]  /*19b80*/  IMAD.IADD R27, R27, 0x1, R14 ;  /* 0x000000011b1b7824 */ /* 0x000fe200078e020e */
[----:B------:R-:W1:Y:S01]  /*19b90*/  SHFL.IDX PT, R21, R3, RZ, 0x1c1f ;  /* 0x001c1fff03157589 */ /* 0x000e6200000e0000 */
[----:B------:R-:W-:Y:S01]  /*19ba0*/  IMAD R10, R6, 0x80, R10 ;  /* 0x00000080060a7824 */ /* 0x000fe200078e020a */
[----:B------:R-:W-:Y:S01]  /*19bb0*/  SHF.R.S32.HI R9, RZ, 0x1f, R22 ;  /* 0x0000001fff097819 */ /* 0x000fe20000011416 */
[----:B------:R-:W-:Y:S01]  /*19bc0*/  IMAD.SHL.U32 R8, R8, 0x2, RZ ;  /* 0x0000000208087824 */ /* 0x000fe200078e00ff */
[----:B------:R-:W-:Y:S01]  /*19bd0*/  SHFL.IDX PT, R14, R16, 0x2, 0x1c1f ;  /* 0x005c1f00100e7f89 */ /* 0x000fe200000e0000 */
[----:B------:R-:W-:Y:S01]  /*19be0*/  IMAD R6, R6, 0x80, R7 ;  /* 0x0000008006067824 */ /* 0x000fe200078e0207 */
[C---:B------:R-:W-:Y:S01]  /*19bf0*/  IADD3 R24, R10.reuse, 0x8, RZ ;  /* 0x000000080a187810 */ /* 0x040fe20007ffe0ff */
[----:B------:R-:W-:Y:S01]  /*19c00*/  IMAD R9, R9, c[0x0][0x3d8], RZ ;  /* 0x0000f60009097a24 */ /* 0x000fe200078e02ff */
[----:B------:R-:W2:Y:S01]  /*19c10*/  SHFL.IDX PT, R15, R3, 0x2, 0x1c1f ;  /* 0x005c1f00030f7f89 */ /* 0x000ea200000e0000 */
[----:B------:R-:W-:-:S02]  /*19c20*/  ISETP.GE.OR P4, PT, R10, R4, P1 ;  /* 0x000000040a00720c */ /* 0x000fc40000f86670 */
[----:B------:R-:W-:Y:S01]  /*19c30*/  IMAD R9, R22, c[0x0][0x3dc], R9 ;  /* 0x0000f70016097a24 */ /* 0x000fe200078e0209 */
[----:B------:R-:W-:Y:S01]  /*19c40*/  SHFL.IDX PT, R16, R16, 0x3, 0x1c1f ;  /* 0x007c1f0010107f89 */ /* 0x000fe200000e0000 */
[----:B------:R-:W-:Y:S01]  /*19c50*/  ISETP.GE.OR P3, PT, R24, R4, P1 ;  /* 0x000000041800720c */ /* 0x000fe20000f66670 */
[----:B------:R-:W-:Y:S01]  /*19c60*/  IMAD.WIDE.U32 R22, R22, c[0x0][0x3d8], R26 ;  /* 0x0000f60016167a25 */ /* 0x000fe200078e001a */
[----:B------:R-:W-:Y:S01]  /*19c70*/  IADD3 R45, R6, 0x60, RZ ;  /* 0x00000060062d7810 */ /* 0x000fe20007ffe0ff */
[----:B------:R3:W4:Y:S02]  /*19c80*/  SHFL.IDX PT, R17, R3, 0x3, 0x1c1f ;  /* 0x007c1f0003117f89 */ /* 0x00072400000e0000 */
[----:B------:R-:W-:-:S04]  /*19c90*/  IMAD.IADD R9, R23, 0x1, R9 ;  /* 0x0000000117097824 */ /* 0x000fc800078e0209 */
[----:B-1----:R1:W-:Y:S04]  /*19ca0*/  @!P4 ST.E [R20.64], R5 ;  /* 0x000000051400c985 */ /* 0x0023e8000c101934 */
[----:B------:R-:W-:Y:S01]  /*19cb0*/  @!P3 ST.E [R18.64], R11 ;  /* 0x0000000b1200b985 */ /* 0x000fe2000c101934 */
[-C--:B------:R-:W-:Y:S02]  /*19cc0*/  ISETP.GE.OR P3, PT, R6, R4.reuse, P6 ;  /* 0x000000040600720c */ /* 0x080fe40003766670 */
[C---:B---3--:R-:W-:Y:S02]  /*19cd0*/  IADD3 R3, R10.reuse, 0x40, RZ ;  /* 0x000000400a037810 */ /* 0x048fe40007ffe0ff */
[----:B------:R-:W-:Y:S02]  /*19ce0*/  IADD3 R10, R10, 0x48, RZ ;  /* 0x000000480a0a7810 */ /* 0x000fe40007ffe0ff */
[----:B------:R-:W-:-:S02]  /*19cf0*/  ISETP.GE.OR P2, PT, R3, R4, P1 ;  /* 0x000000040300720c */ /* 0x000fc40000f46670 */
[----:B------:R-:W-:Y:S02]  /*19d00*/  ISETP.GE.OR P1, PT, R10, R4, P1 ;  /* 0x000000040a00720c */ /* 0x000fe40000f26670 */
[----:B------:R-:W-:-:S04]  /*19d10*/  LEA R3, P0, R22, c[0x0][0x380], 0x1 ;  /* 0x0000e00016037a11 */ /* 0x000fc800078008ff */
[----:B------:R-:W-:Y:S01]  /*19d20*/  LEA.HI.X R2, R22, c[0x0][0x384], R9, 0x1, P0 ;  /* 0x0000e10016027a11 */ /* 0x000fe200000f0c09 */
[----:B------:R-:W3:Y:S01]  /*19d30*/  SHFL.IDX PT, R48, R3, RZ, 0x181f ;  /* 0x00181fff03307589 */ /* 0x000ee200000e0000 */
[----:B-1----:R-:W-:-:S03]  /*19d40*/  IADD3 R5, R6, 0x10, RZ ;  /* 0x0000001006057810 */ /* 0x002fc60007ffe0ff */
[----:B------:R-:W1:Y:S04]  /*19d50*/  SHFL.IDX PT, R46, R3, 0x1, 0x181f ;  /* 0x00381f00032e7f89 */ /* 0x000e6800000e0000 */
[----:B--2---:R2:W-:Y:S01]  /*19d60*/  @!P2 ST.E [R14.64], R12 ;  /* 0x0000000c0e00a985 */ /* 0x0045e2000c101934 */
[-C--:B------:R-:W-:Y:S02]  /*19d70*/  ISETP.GE.OR P2, PT, R5, R4.reuse, P6 ;  /* 0x000000040500720c */ /* 0x080fe40003746670 */
[----:B------:R-:W-:Y:S01]  /*19d80*/  IADD3 R5, R6, 0x20, RZ ;  /* 0x0000002006057810 */ /* 0x000fe20007ffe0ff */
[----:B------:R-:W2:Y:S04]  /*19d90*/  SHFL.IDX PT, R14, R2, RZ, 0x181f ;  /* 0x00181fff020e7589 */ /* 0x000ea800000e0000 */
[----:B------:R-:W2:Y:S04]  /*19da0*/  SHFL.IDX PT, R12, R2, 0x1, 0x181f ;  /* 0x00381f00020c7f89 */ /* 0x000ea800000e0000 */
[----:B----4-:R4:W-:Y:S01]  /*19db0*/  @!P1 ST.E [R16.64], R13 ;  /* 0x0000000d10009985 */ /* 0x0109e2000c101934 */
[----:B------:R-:W-:-:S02]  /*19dc0*/  ISETP.GE.OR P1, PT, R5, R4, P6 ;  /* 0x000000040500720c */ /* 0x000fc40003726670 */
[----:B------:R-:W-:Y:S01]  /*19dd0*/  SHF.R.S32.HI R5, RZ, 0x1f, R0 ;  /* 0x0000001fff057819 */ /* 0x000fe20000011400 */
[----:B------:R-:W-:Y:S01]  /*19de0*/  LDS.128 R36, [R8+0x80] ;  /* 0x0000800008247984 */ /* 0x000fe20000000c00 */
[----:B---3--:R-:W-:-:S03]  /*19df0*/  @!P3 LEA R48, P5, R0, R48, 0x1 ;  /* 0x000000300030b211 */ /* 0x008fc600078a08ff */
[----:B------:R-:W3:Y:S01]  /*19e00*/  SHFL.IDX PT, R7, R3, 0x2, 0x181f ;  /* 0x00581f0003077f89 */ /* 0x000ee200000e0000 */
[----:B-1----:R-:W-:-:S03]  /*19e10*/  @!P2 LEA R46, P4, R0, R46, 0x1 ;  /* 0x0000002e002ea211 */ /* 0x002fc600078808ff */
[----:B------:R-:W1:Y:S01]  /*19e20*/  SHFL.IDX PT, R11, R2, 0x2, 0x181f ;  /* 0x00581f00020b7f89 */ /* 0x000e6200000e0000 */
[----:B--2---:R-:W-:-:S03]  /*19e30*/  IADD3 R15, R6, 0x30, RZ ;  /* 0x00000030060f7810 */ /* 0x004fc60007ffe0ff */
[----:B------:R-:W2:Y:S01]  /*19e40*/  SHFL.IDX PT, R10, R3, 0x3, 0x181f ;  /* 0x00781f00030a7f89 */ /* 0x000ea200000e0000 */
[C-C-:B------:R-:W-:Y:S02]  /*19e50*/  @!P3 LEA.HI.X R49, R0.reuse, R14, R5.reuse, 0x1, P5 ;  /* 0x0000000e0031b211 */ /* 0x140fe400028f0c05 */
[----:B------:R-:W-:Y:S01]  /*19e60*/  ISETP.GE.OR P0, PT, R15, R4, P6 ;  /* 0x000000040f00720c */ /* 0x000fe20003706670 */
[----:B------:R-:W-:Y:S01]  /*19e70*/  LDS.128 R32, [R8+0x880] ;  /* 0x0008800008207984 */ /* 0x000fe20000000c00 */
[----:B------:R-:W-:-:S03]  /*19e80*/  @!P2 LEA.HI.X R47, R0, R12, R5, 0x1, P4 ;  /* 0x0000000c002fa211 */ /* 0x000fc600020f0c05 */
[----:B------:R-:W-:Y:S01]  /*19e90*/  LDS.128 R28, [R8+0x1080] ;  /* 0x00108000081c7984 */ /* 0x000fe20000000c00 */
[----:B----4-:R-:W-:-:S03]  /*19ea0*/  IADD3 R13, R6, 0x40, RZ ;  /* 0x00000040060d7810 */ /* 0x010fc60007ffe0ff */
[----:B------:R-:W-:Y:S01]  /*19eb0*/  LDS.128 R24, [R8+0x1880] ;  /* 0x0018800008187984 */ /* 0x000fe20000000c00 */
[----:B------:R-:W-:-:S03]  /*19ec0*/  ISETP.GE.OR P5, PT, R13, R4, P6 ;  /* 0x000000040d00720c */ /* 0x000fc600037a6670 */
[----:B------:R-:W4:Y:S01]  /*19ed0*/  SHFL.IDX PT, R9, R2, 0x3, 0x181f ;  /* 0x00781f0002097f89 */ /* 0x000f2200000e0000 */
[----:B---3--:R-:W-:-:S03]  /*19ee0*/  @!P1 LEA R50, P4, R0, R7, 0x1 ;  /* 0x0000000700329211 */ /* 0x008fc600078808ff */
[----:B------:R-:W-:Y:S01]  /*19ef0*/  LDS.128 R20, [R8+0x2080] ;  /* 0x0020800008147984 */ /* 0x000fe20000000c00 */
[----:B-1----:R-:W-:-:S03]  /*19f00*/  @!P1 LEA.HI.X R51, R0, R11, R5, 0x1, P4 ;  /* 0x0000000b00339211 */ /* 0x002fc600020f0c05 */
[----:B------:R-:W-:Y:S01]  /*19f10*/  LDS.128 R16, [R8+0x2880] ;  /* 0x0028800008107984 */ /* 0x000fe20000000c00 */
[----:B--2---:R-:W-:Y:S02]  /*19f20*/  @!P0 LEA R52, P4, R0, R10, 0x1 ;  /* 0x0000000a00348211 */ /* 0x004fe400078808ff */
[C---:B------:R-:W-:Y:S01]  /*19f30*/  IADD3 R10, R6.reuse, 0x50, RZ ;  /* 0x00000050060a7810 */ /* 0x040fe20007ffe0ff */
[----:B------:R-:W-:Y:S01]  /*19f40*/  LDS.128 R12, [R8+0x3080] ;  /* 0x00308000080c7984 */ /* 0x000fe20000000c00 */
[----:B------:R-:W-:-:S03]  /*19f50*/  IADD3 R6, R6, 0x70, RZ ;  /* 0x0000007006067810 */ /* 0x000fc60007ffe0ff */
[----:B------:R-:W1:Y:S04]  /*19f60*/  SHFL.IDX PT, R43, R3, 0x4, 0x181f ;  /* 0x00981f00032b7f89 */ /* 0x000e6800000e0000 */
[----:B------:R-:W2:Y:S04]  /*19f70*/  SHFL.IDX PT, R41, R3, 0x5, 0x181f ;  /* 0x00b81f0003297f89 */ /* 0x000ea800000e0000 */
[----:B------:R-:W3:Y:S01]  /*19f80*/  SHFL.IDX PT, R7, R3, 0x6, 0x181f ;  /* 0x00d81f0003077f89 */ /* 0x000ee200000e0000 */
[----:B----4-:R-:W-:Y:S02]  /*19f90*/  @!P0 LEA.HI.X R53, R0, R9, R5, 0x1, P4 ;  /* 0x0000000900358211 */ /* 0x010fe400020f0c05 */
[-C--:B------:R-:W-:Y:S01]  /*19fa0*/  ISETP.GE.OR P4, PT, R10, R4.reuse, P6 ;  /* 0x000000040a00720c */ /* 0x080fe20003786670 */
[----:B------:R-:W4:Y:S04]  /*19fb0*/  SHFL.IDX PT, R44, R2, 0x4, 0x181f ;  /* 0x00981f00022c7f89 */ /* 0x000f2800000e0000 */
[----:B------:R-:W1:Y:S04]  /*19fc0*/  SHFL.IDX PT, R42, R2, 0x5, 0x181f ;  /* 0x00b81f00022a7f89 */ /* 0x000e6800000e0000 */
[----:B------:R-:W1:Y:S04]  /*19fd0*/  SHFL.IDX PT, R40, R2, 0x6, 0x181f ;  /* 0x00d81f0002287f89 */ /* 0x000e6800000e0000 */
[----:B------:R-:W1:Y:S04]  /*19fe0*/  LDS.128 R8, [R8+0x3880] ;  /* 0x0038800008087984 */ /* 0x000e680000000c00 */
[----:B------:R-:W-:Y:S01]  /*19ff0*/  @!P3 ST.E.128 [R48.64], R36 ;  /* 0x000000243000b985 */ /* 0x000fe2000c101d34 */
[----:B------:R-:W-:-:S02]  /*1a000*/  ISETP.GE.OR P3, PT, R45, R4, P6 ;  /* 0x000000042d00720c */ /* 0x000fc40003766670 */
[----:B------:R-:W-:Y:S01]  /*1a010*/  ISETP.GE.OR P6, PT, R6, R4, P6 ;  /* 0x000000040600720c */ /* 0x000fe200037c6670 */
[----:B------:R-:W-:Y:S04]  /*1a020*/  @!P2 ST.E.128 [R46.64], R32 ;  /* 0x000000202e00a985 */ /* 0x000fe8000c101d34 */
[----:B------:R1:W-:Y:S04]  /*1a030*/  @!P1 ST.E.128 [R50.64], R28 ;  /* 0x0000001c32009985 */ /* 0x0003e8000c101d34 */
[----:B------:R2:W-:Y:S04]  /*1a040*/  @!P0 ST.E.128 [R52.64], R24 ;  /* 0x0000001834008985 */ /* 0x0005e8000c101d34 */
[----:B------:R-:W1:Y:S04]  /*1a050*/  SHFL.IDX PT, R3, R3, 0x7, 0x181f ;  /* 0x00f81f0003037f89 */ /* 0x000e6800000e0000 */
[----:B------:R-:W2:Y:S01]  /*1a060*/  SHFL.IDX PT, R2, R2, 0x7, 0x181f ;  /* 0x00f81f0002027f89 */ /* 0x000ea200000e0000 */
[----:B-1----:R-:W-:-:S02]  /*1a070*/  @!P5 LEA R28, P2, R0, R43, 0x1 ;  /* 0x0000002b001cd211 */ /* 0x002fc400078408ff */
[C---:B--2---:R-:W-:Y:S02]  /*1a080*/  @!P4 LEA R24, P1, R0.reuse, R41, 0x1 ;  /* 0x000000290018c211 */ /* 0x044fe400078208ff */
[C---:B---3--:R-:W-:Y:S02]  /*1a090*/  @!P3 LEA R26, P0, R0.reuse, R7, 0x1 ;  /* 0x00000007001ab211 */ /* 0x048fe400078008ff */
[C-C-:B----4-:R-:W-:Y:S02]  /*1a0a0*/  @!P5 LEA.HI.X R29, R0.reuse, R44, R5.reuse, 0x1, P2 ;  /* 0x0000002c001dd211 */ /* 0x150fe400010f0c05 */
[C-C-:B------:R-:W-:Y:S02]  /*1a0b0*/  @!P4 LEA.HI.X R25, R0.reuse, R42, R5.reuse, 0x1, P1 ;  /* 0x0000002a0019c211 */ /* 0x140fe400008f0c05 */
        /* <DEDUP_REMOVED lines=9> */
.L_x_318:
        /* <DEDUP_REMOVED lines=31> */
.L_x_320:
[----:B-1----:R-:W1:Y:S01]  /*1a340*/  S2R R5, SR_TID.X ;  /* 0x0000000000057919 */ /* 0x002e620000002100 */
[----:B------:R-:W-:Y:S01]  /*1a350*/  USHF.R.S32.HI UR6, URZ, 0x1f, UR16 ;  /* 0x0000001f3f067899 */ /* 0x000fe20008011410 */
[----:B------:R-:W-:Y:S01]  /*1a360*/  BSSY B0, `(.L_x_321) ;  /* 0x0000029000007945 */ /* 0x000fe20003800000 */
[----:B------:R-:W-:-:S02]  /*1a370*/  USEL UR16, UR16, URZ, !UP1 ;  /* 0x0000003f10107287 */ /* 0x000fc4000c800000 */
[----:B------:R-:W-:Y:S01]  /*1a380*/  USEL UR6, UR6, URZ, !UP1 ;  /* 0x0000003f06067287 */ /* 0x000fe2000c800000 */
[----:B-1----:R-:W-:-:S13]  /*1a390*/  ISETP.GT.AND P0, PT, R5, 0x7f, PT ;  /* 0x0000007f0500780c */ /* 0x002fda0003f04270 */
[----:B------:R-:W-:Y:S05]  /*1a3a0*/  @P0 BRA `(.L_x_322) ;  /* 0x0000024000000947 */ /* 0x000fea0003800000 */
[----:B------:R-:W1:Y:S01]  /*1a3b0*/  S2R R0, SR_CTAID.X ;  /* 0x0000000000007919 */ /* 0x000e620000002500 */
[----:B-----5:R-:W-:Y:S01]  /*1a3c0*/  IMAD R3, R2, c[0x0][0x4e8], RZ ;  /* 0x00013a0002037a24 */ /* 0x020fe200078e02ff */
[----:B-1----:R-:W-:-:S04]  /*1a3d0*/  LEA R0, R0, R5, 0x7 ;  /* 0x0000000500007211 */ /* 0x002fc800078e38ff */
[----:B------:R-:W-:-:S13]  /*1a3e0*/  ISETP.GE.AND P0, PT, R0, R3, PT ;  /* 0x000000030000720c */ /* 0x000fda0003f06270 */
[----:B------:R-:W-:Y:S05]  /*1a3f0*/  @P0 BRA `(.L_x_322) ;  /* 0x000001f000000947 */ /* 0x000fea0003800000 */
[----:B------:R-:W-:Y:S01]  /*1a400*/  IMAD.MOV.U32 R3, RZ, RZ, c[0x0][0x4e8] ;  /* 0x00013a00ff037624 */ /* 0x000fe200078e00ff */
[----:B------:R-:W-:Y:S01]  /*1a410*/  ULDC.64 UR4, c[0x0][0x490] ;  /* 0x0001240000047ab9 */ /* 0x000fe20000000a00 */
[----:B------:R-:W-:Y:S01]  /*1a420*/  IMAD.MOV.U32 R8, RZ, RZ, R0 ;  /* 0x000000ffff087224 */ /* 0x000fe200078e0000 */
[----:B------:R-:W-:Y:S02]  /*1a430*/  UIMAD UR7, UR8, UR4, URZ ;  /* 0x00000004080772a4 */ /* 0x000fe4000f8e023f */
[----:B------:R-:W-:Y:S01]  /*1a440*/  ISETP.NE.AND P0, PT, R3, 0x1, PT ;  /* 0x000000010300780c */ /* 0x000fe20003f05270 */
[----:B------:R-:W-:Y:S02]  /*1a450*/  UMOV UR14, UR12 ;  /* 0x0000000c000e7c82 */ /* 0x000fe40008000000 */
        /* <DEDUP_REMOVED lines=10> */
[C---:B------:R-:W-:Y:S02]  /*1a500*/  IADD3 R6, -R8.reuse, RZ, RZ ;  /* 0x000000ff08067210 */ /* 0x040fe40007ffe1ff */
[----:B------:R-:W-:Y:S02]  /*1a510*/  SHF.R.S32.HI R3, RZ, 0x1f, R8 ;  /* 0x0000001fff037819 */ /* 0x000fe40000011408 */
[----:B------:R-:W-:Y:S01]  /*1a520*/  IADD3 R8, P0, R8, UR14, RZ ;  /* 0x0000000e08087c10 */ /* 0x000fe2000ff1e0ff */
[----:B------:R-:W-:Y:S02]  /*1a530*/  IMAD R6, R6, c[0x0][0x4e8], R0 ;  /* 0x00013a0006067a24 */ /* 0x000fe400078e0200 */
[----:B------:R-:W-:-:S03]  /*1a540*/  IMAD.U32 R0, RZ, RZ, UR5 ;  /* 0x00000005ff007e24 */ /* 0x000fc6000f8e00ff */
        /* <DEDUP_REMOVED lines=10> */
.L_x_322:
[----:B------:R-:W-:Y:S05]  /*1a5f0*/  BSYNC B0 ;  /* 0x0000000000007941 */ /* 0x000fea0003800000 */
.L_x_321:
[----:B-1----:R-:W1:Y:S01]  /*1a600*/  S2R R0, SR_CTAID.X ;  /* 0x0000000000007919 */ /* 0x002e620000002500 */
[----:B------:R-:W-:Y:S01]  /*1a610*/  SHF.R.S32.HI R4, RZ, 0x1f, R5 ;  /* 0x0000001fff047819 */ /* 0x000fe20000011405 */
        /* <DEDUP_REMOVED lines=14> */
[C---:B------:R-:W-:Y:S01]  /*1a700*/  IMAD R6, R5.reuse, 0x10, R4 ;  /* 0x0000001005067824 */ /* 0x040fe200078e0204 */
[----:B------:R-:W-:Y:S01]  /*1a710*/  UIMAD.WIDE.U32 UR14, UR11, UR4, UR14 ;  /* 0x000000040b0e72a5 */ /* 0x000fe2000f8e000e */
[----:B------:R-:W-:Y:S01]  /*1a720*/  IMAD.SHL.U32 R5, R5, 0x8, RZ ;  /* 0x0000000805057824 */ /* 0x000fe200078e00ff */
[----:B------:R-:W-:Y:S01]  /*1a730*/  UIMAD UR7, UR11, UR5, UR7 ;  /* 0x000000050b0772a4 */ /* 0x000fe2000f8e0207 */
[C---:B-1----:R-:W-:Y:S02]  /*1a740*/  IMAD R6, R0.reuse, 0x80, R6 ;  /* 0x0000008000067824 */ /* 0x042fe400078e0206 */
[----:B------:R-:W-:Y:S01]  /*1a750*/  ULDC.64 UR4, c[0x0][0x3f0] ;  /* 0x0000fc0000047ab9 */ /* 0x000fe20000000a00 */
[----:B------:R-:W-:Y:S01]  /*1a760*/  IMAD R4, R0, 0x80, R4 ;  /* 0x0000008000047824 */ /* 0x000fe200078e0204 */
[----:B------:R-:W-:Y:S01]  /*1a770*/  UIMAD UR9, UR6, UR4, URZ ;  /* 0x00000004060972a4 */ /* 0x000fe2000f8e023f */
[----:B------:R-:W-:Y:S01]  /*1a780*/  @P0 IMAD.HI.U32 R3, R6, c[0x0][0x4ec], RZ ;  /* 0x00013b0006030a27 */ /* 0x000fe200078e00ff */
[----:B------:R-:W-:-:S02]  /*1a790*/  UIADD3 UR15, UR7, UR15, URZ ;  /* 0x0000000f070f7290 */ /* 0x000fc4000fffe03f */
[----:B------:R-:W-:Y:S01]  /*1a7a0*/  UIMAD UR5, UR16, UR5, UR9 ;  /* 0x00000005100572a4 */ /* 0x000fe2000f8e0209 */
[----:B------:R-:W-:Y:S01]  /*1a7b0*/  IMAD.MOV.U32 R8, RZ, RZ, R6 ;  /* 0x000000ffff087224 */ /* 0x000fe200078e0006 */
[----:B------:R-:W-:Y:S01]  /*1a7c0*/  @P0 SHF.R.U32.HI R8, RZ, c[0x0][0x4f0], R3 ;  /* 0x00013c00ff080a19 */ /* 0x000fe20000011603 */
[----:B------:R-:W-:Y:S01]  /*1a7d0*/  UIMAD.WIDE.U32 UR14, UR16, UR4, UR14 ;  /* 0x00000004100e72a5 */ /* 0x000fe2000f8e000e */
[----:B------:R-:W-:Y:S02]  /*1a7e0*/  IADD3 R0, R4, 0x10, RZ ;  /* 0x0000001004007810 */ /* 0x000fe40007ffe0ff */
[--C-:B------:R-:W-:Y:S01]  /*1a7f0*/  SHF.R.S32.HI R3, RZ, 0x1f, R8.reuse ;  /* 0x0000001fff037819 */ /* 0x100fe20000011408 */
[----:B------:R-:W-:Y:S01]  /*1a800*/  IMAD.MOV R7, RZ, RZ, -R8 ;  /* 0x000000ffff077224 */ /* 0x000fe200078e0a08 */
[----:B------:R-:W-:Y:S01]  /*1a810*/  UIADD3 UR5, UR15, UR5, URZ ;  /* 0x000000050f057290 */ /* 0x000fe2000fffe03f */
[----:B------:R-:W-:Y:S02]  /*1a820*/  IMAD.U32 R11, RZ, RZ, UR15 ;  /* 0x0000000fff0b7e24 */ /* 0x000fe4000f8e00ff */
[----:B------:R-:W-:-:S02]  /*1a830*/  IMAD R7, R7, c[0x0][0x4e8], R6 ;  /* 0x00013a0007077a24 */ /* 0x000fc400078e0206 */
[----:B------:R-:W-:Y:S02]  /*1a840*/  IMAD R3, R3, c[0x0][0x3e0], RZ ;  /* 0x0000f80003037a24 */ /* 0x000fe400078e02ff */
[----:B------:R-:W-:Y:S01]  /*1a850*/  IMAD.U32 R10, RZ, RZ, UR14 ;  /* 0x0000000eff0a7e24 */ /* 0x000fe2000f8e00ff */
[----:B------:R-:W-:Y:S01]  /*1a860*/  SHF.R.S32.HI R6, RZ, 0x1f, R7 ;  /* 0x0000001fff067819 */ /* 0x000fe20000011407 */
[----:B------:R-:W-:Y:S02]  /*1a870*/  IMAD.U32 R11, RZ, RZ, UR5 ;  /* 0x00000005ff0b7e24 */ /* 0x000fe4000f8e00ff */
[C---:B------:R-:W-:Y:S02]  /*1a880*/  IMAD R3, R8.reuse, c[0x0][0x3e4], R3 ;  /* 0x0000f90008037a24 */ /* 0x040fe400078e0203 */
[----:B------:R-:W-:Y:S01]  /*1a890*/  IMAD.WIDE.U32 R8, R8, c[0x0][0x3e0], R10 ;  /* 0x0000f80008087a25 */ /* 0x000fe200078e000a */
[----:B------:R-:W-:-:S03]  /*1a8a0*/  IADD3 R10, R4, 0x20, RZ ;  /* 0x00000020040a7810 */ /* 0x000fc60007ffe0ff */
[----:B------:R-:W-:Y:S02]  /*1a8b0*/  IMAD R6, R6, c[0x0][0x3d8], RZ ;  /* 0x0000f60006067a24 */ /* 0x000fe400078e02ff */
[----:B------:R-:W-:Y:S01]  /*1a8c0*/  IMAD.IADD R9, R9, 0x1, R3 ;  /* 0x0000000109097824 */ /* 0x000fe200078e0203 */
[----:B------:R-:W-:Y:S01]  /*1a8d0*/  SHF.R.S32.HI R3, RZ, 0x1f, R5 ;  /* 0x0000001fff037819 */ /* 0x000fe20000011405 */
[C---:B------:R-:W-:Y:S02]  /*1a8e0*/  IMAD R6, R7.reuse, c[0x0][0x3dc], R6 ;  /* 0x0000f70007067a24 */ /* 0x040fe400078e0206 */
[----:B------:R-:W-:-:S04]  /*1a8f0*/  IMAD.WIDE.U32 R8, R7, c[0x0][0x3d8], R8 ;  /* 0x0000f60007087a25 */ /* 0x000fc800078e0008 */
[----:B------:R-:W-:Y:S01]  /*1a900*/  IMAD.IADD R6, R9, 0x1, R6 ;  /* 0x0000000109067824 */ /* 0x000fe200078e0206 */
[----:B------:R-:W-:-:S04]  /*1a910*/  LEA R7, P0, R8, c[0x0][0x380], 0x1 ;  /* 0x0000e00008077a11 */ /* 0x000fc800078008ff */
[----:B------:R-:W-:Y:S01]  /*1a920*/  LEA.HI.X R6, R8, c[0x0][0x384], R6, 0x1, P0 ;  /* 0x0000e10008067a11 */ /* 0x000fe200000f0c06 */
[----:B------:R-:W1:Y:S01]  /*1a930*/  SHFL.IDX PT, R12, R7, RZ, 0x181f ;  /* 0x00181fff070c7589 */ /* 0x000e6200000e0000 */
[----:B------:R-:W-:Y:S02]  /*1a940*/  ISETP.GE.AND P0, PT, R5, c[0x0][0x3c8], PT ;  /* 0x0000f20005007a0c */ /* 0x000fe40003f06270 */
[C---:B------:R-:W-:Y:S01]  /*1a950*/  IADD3 R8, R4.reuse, 0x30, RZ ;  /* 0x0000003004087810 */ /* 0x040fe20007ffe0ff */
[----:B------:R-:W2:Y:S01]  /*1a960*/  SHFL.IDX PT, R11, R6, RZ, 0x181f ;  /* 0x00181fff060b7589 */ /* 0x000ea200000e0000 */
[-C--:B------:R-:W-:Y:S02]  /*1a970*/  ISETP.GE.OR P2, PT, R4, R2.reuse, P0 ;  /* 0x000000020400720c */ /* 0x080fe40000746670 */
[-C--:B------:R-:W-:Y:S01]  /*1a980*/  ISETP.GE.OR P4, PT, R0, R2.reuse, P0 ;  /* 0x000000020000720c */ /* 0x080fe20000786670 */
[----:B------:R-:W3:Y:S01]  /*1a990*/  SHFL.IDX PT, R18, R7, 0x1, 0x181f ;  /* 0x00381f0007127f89 */ /* 0x000ee200000e0000 */
[----:B------:R-:W-:-:S02]  /*1a9a0*/  ISETP.GE.OR P3, PT, R10, R2, P0 ;  /* 0x000000020a00720c */ /* 0x000fc40000766670 */
[----:B------:R-:W-:Y:S01]  /*1a9b0*/  IADD3 R0, R4, 0x40, RZ ;  /* 0x0000004004007810 */ /* 0x000fe20007ffe0ff */
[----:B------:R-:W4:Y:S03]  /*1a9c0*/  SHFL.IDX PT, R9, R6, 0x1, 0x181f ;  /* 0x00381f0006097f89 */ /* 0x000f2600000e0000 */
[----:B------:R-:W-:Y:S01]  /*1a9d0*/  ISETP.GE.OR P6, PT, R0, R2, P0 ;  /* 0x000000020000720c */ /* 0x000fe200007c6670 */
[----:B------:R-:W4:Y:S01]  /*1a9e0*/  SHFL.IDX PT, R16, R7, 0x2, 0x181f ;  /* 0x00581f0007107f89 */ /* 0x000f2200000e0000 */
[----:B------:R-:W-:-:S03]  /*1a9f0*/  IADD3 R0, R4, 0x50, RZ ;  /* 0x0000005004007810 */ /* 0x000fc60007ffe0ff */
[----:B------:R-:W4:Y:S01]  /*1aa00*/  SHFL.IDX PT, R17, R6, 0x2, 0x181f ;  /* 0x00581f0006117f89 */ /* 0x000f2200000e0000 */
[----:B------:R-:W-:Y:S02]  /*1aa10*/  ISETP.GE.OR P5, PT, R0, R2, P0 ;  /* 0x000000020000720c */ /* 0x000fe400007a6670 */
[C---:B------:R-:W-:Y:S01]  /*1aa20*/  IADD3 R0, R4.reuse, 0x60, RZ ;  /* 0x0000006004007810 */ /* 0x040fe20007ffe0ff */
[----:B------:R-:W4:Y:S01]  /*1aa30*/  SHFL.IDX PT, R14, R7, 0x3, 0x181f ;  /* 0x00781f00070e7f89 */ /* 0x000f2200000e0000 */
[C---:B-1----:R-:W-:Y:S02]  /*1aa40*/  @!P2 LEA R12, P1, R5.reuse, R12, 0x1 ;  /* 0x0000000c050ca211 */ /* 0x042fe400078208ff */
[----:B------:R-:W-:Y:S01]  /*1aa50*/  IADD3 R4, R4, 0x70, RZ ;  /* 0x0000007004047810 */ /* 0x000fe20007ffe0ff */
[----:B------:R-:W1:Y:S01]  /*1aa60*/  SHFL.IDX PT, R15, R6, 0x3, 0x181f ;  /* 0x00781f00060f7f89 */ /* 0x000e6200000e0000 */
[C---:B--2---:R-:W-:Y:S02]  /*1aa70*/  @!P2 LEA.HI.X R13, R5.reuse, R11, R3, 0x1, P1 ;  /* 0x0000000b050da211 */ /* 0x044fe400008f0c03 */
[----:B------:R-:W-:Y:S01]  /*1aa80*/  ISETP.GE.OR P1, PT, R8, R2, P0 ;  /* 0x000000020800720c */ /* 0x000fe20000726670 */
[----:B------:R-:W2:Y:S04]  /*1aa90*/  SHFL.IDX PT, R10, R7, 0x5, 0x181f ;  /* 0x00b81f00070a7f89 */ /* 0x000ea800000e0000 */
[----:B------:R-:W-:Y:S01]  /*1aaa0*/  @!P2 ST.E.128 [R12.64], RZ ;  /* 0x000000ff0c00a985 */ /* 0x000fe2000c101d34 */
[----:B---3--:R-:W-:-:S03]  /*1aab0*/  @!P4 LEA R18, P2, R5, R18, 0x1 ;  /* 0x000000120512c211 */ /* 0x008fc600078408ff */
[----:B------:R-:W3:Y:S01]  /*1aac0*/  SHFL.IDX PT, R12, R7, 0x4, 0x181f ;  /* 0x00981f00070c7f89 */ /* 0x000ee200000e0000 */
[C-C-:B----4-:R-:W-:Y:S02]  /*1aad0*/  @!P4 LEA.HI.X R19, R5.reuse, R9, R3.reuse, 0x1, P2 ;  /* 0x000000090513c211 */ /* 0x150fe400010f0c03 */
[C---:B------:R-:W-:Y:S01]  /*1aae0*/  @!P3 LEA R16, P2, R5.reuse, R16, 0x1 ;  /* 0x000000100510b211 */ /* 0x040fe200078408ff */
[----:B------:R-:W-:Y:S03]  /*1aaf0*/  SHFL.IDX PT, R8, R7, 0x6, 0x181f ;  /* 0x00d81f0007087f89 */ /* 0x000fe600000e0000 */
[C---:B------:R-:W-:Y:S01]  /*1ab00*/  @!P3 LEA.HI.X R17, R5.reuse, R17, R3, 0x1, P2 ;  /* 0x000000110511b211 */ /* 0x040fe200010f0c03 */
[----:B------:R-:W4:Y:S01]  /*1ab10*/  SHFL.IDX PT, R13, R6, 0x4, 0x181f ;  /* 0x00981f00060d7f89 */ /* 0x000f2200000e0000 */
[----:B------:R-:W-:-:S03]  /*1ab20*/  @!P1 LEA R14, P2, R5, R14, 0x1 ;  /* 0x0000000e050e9211 */ /* 0x000fc600078408ff */
[----:B------:R-:W4:Y:S01]  /*1ab30*/  SHFL.IDX PT, R11, R6, 0x5, 0x181f ;  /* 0x00b81f00060b7f89 */ /* 0x000f2200000e0000 */
[----:B-1----:R-:W-:-:S03]  /*1ab40*/  @!P1 LEA.HI.X R15, R5, R15, R3, 0x1, P2 ;  /* 0x0000000f050f9211 */ /* 0x002fc600010f0c03 */
[----:B------:R-:W1:Y:S01]  /*1ab50*/  SHFL.IDX PT, R9, R6, 0x6, 0x181f ;  /* 0x00d81f0006097f89 */ /* 0x000e6200000e0000 */
[----:B--2---:R-:W-:-:S03]  /*1ab60*/  @!P5 LEA R10, P2, R5, R10, 0x1 ;  /* 0x0000000a050ad211 */ /* 0x004fc600078408ff */
[----:B------:R2:W-:Y:S01]  /*1ab70*/  @!P4 ST.E.128 [R18.64], RZ ;  /* 0x000000ff1200c985 */ /* 0x0005e2000c101d34 */
[-C--:B------:R-:W-:Y:S02]  /*1ab80*/  ISETP.GE.OR P4, PT, R0, R2.reuse, P0 ;  /* 0x000000020000720c */ /* 0x080fe40000786670 */
[----:B------:R-:W-:Y:S01]  /*1ab90*/  ISETP.GE.OR P0, PT, R4, R2, P0 ;  /* 0x000000020400720c */ /* 0x000fe20000706670 */
[----:B------:R2:W-:Y:S01]  /*1aba0*/  @!P3 ST.E.128 [R16.64], RZ ;  /* 0x000000ff1000b985 */ /* 0x0005e2000c101d34 */
[----:B---3--:R-:W-:-:S03]  /*1abb0*/  @!P6 LEA R12, P3, R5, R12, 0x1 ;  /* 0x0000000c050ce211 */ /* 0x008fc600078608ff */
[----:B------:R2:W-:Y:S01]  /*1abc0*/  @!P1 ST.E.128 [R14.64], RZ ;  /* 0x000000ff0e009985 */ /* 0x0005e2000c101d34 */
[----:B----4-:R-:W-:-:S03]  /*1abd0*/  @!P6 LEA.HI.X R13, R5, R13, R3, 0x1, P3 ;  /* 0x0000000d050de211 */ /* 0x010fc600018f0c03 */
[----:B------:R-:W3:Y:S02]  /*1abe0*/  SHFL.IDX PT, R7, R7, 0x7, 0x181f ;  /* 0x00f81f0007077f89 */ /* 0x000ee400000e0000 */
[C---:B------:R-:W-:Y:S02]  /*1abf0*/  @!P4 LEA R8, P1, R5.reuse, R8, 0x1 ;  /* 0x000000080508c211 */ /* 0x040fe400078208ff */
[C-C-:B------:R-:W-:Y:S01]  /*1ac00*/  @!P5 LEA.HI.X R11, R5.reuse, R11, R3.reuse, 0x1, P2 ;  /* 0x0000000b050bd211 */ /* 0x140fe200010f0c03 */
[----:B------:R2:W-:Y:S01]  /*1ac10*/  @!P6 ST.E.128 [R12.64], RZ ;  /* 0x000000ff0c00e985 */ /* 0x0005e2000c101d34 */
[----:B-1----:R-:W-:-:S03]  /*1ac20*/  @!P4 LEA.HI.X R9, R5, R9, R3, 0x1, P1 ;  /* 0x000000090509c211 */ /* 0x002fc600008f0c03 */
[----:B------:R2:W-:Y:S04]  /*1ac30*/  @!P5 ST.E.128 [R10.64], RZ ;  /* 0x000000ff0a00d985 */ /* 0x0005e8000c101d34 */
[----:B------:R-:W1:Y:S04]  /*1ac40*/  SHFL.IDX PT, R6, R6, 0x7, 0x181f ;  /* 0x00f81f0006067f89 */ /* 0x000e6800000e0000 */
[----:B------:R2:W-:Y:S01]  /*1ac50*/  @!P4 ST.E.128 [R8.64], RZ ;  /* 0x000000ff0800c985 */ /* 0x0005e2000c101d34 */
[----:B------:R-:W-:Y:S05]  /*1ac60*/  @P0 EXIT ;  /* 0x000000000000094d */ /* 0x000fea0003800000 */
[----:B---3--:R-:W-:-:S04]  /*1ac70*/  LEA R2, P0, R5, R7, 0x1 ;  /* 0x0000000705027211 */ /* 0x008fc800078008ff */
[----:B-1----:R-:W-:-:S05]  /*1ac80*/  LEA.HI.X R3, R5, R6, R3, 0x1, P0 ;  /* 0x0000000605037211 */ /* 0x002fca00000f0c03 */
[----:B------:R-:W-:Y:S01]  /*1ac90*/  ST.E.128 [R2.64], RZ ;  /* 0x000000ff02007985 */ /* 0x000fe2000c101d34 */
[----:B------:R-:W-:Y:S05]  /*1aca0*/  EXIT ;  /* 0x000000000000794d */ /* 0x000fea0003800000 */
.L_x_323:
        /* <DEDUP_REMOVED lines=13> */
.L_x_802:


//--------------------- .text._ZN7cutlass13device_kernelIN5flash19enable_sm80_to_sm89INS1_16FlashAttnFwdSm80INS1_25CollectiveMainloopFwdSm80ILi4ELi1ELb0EN4cute5tupleIJNS5_1CILi128EEENS7_ILi96EEENS7_ILi64EEEEEELi64ENS_6half_tEfNS_4arch4Sm80ELb0ELb1ELb0ELb1ELb1ELb1ELb1ELb0EEENS1_21CollectiveEpilogueFwdINS6_IJS8_SA_S9_EEENS6_IJNS7_ILi1EEESI_SI_EEESC_SE_Li128ELb1ELb1ELb0ELb0EEENS1_19SingleTileSchedulerILb1ELb0ELb1ELi128EEEEEEEEEvNT_6ParamsE --------------------------
	.section	.text._ZN7cutlass13device_kernelIN5flash19enable_sm80_to_sm89INS1_16FlashAttnFwdSm80INS1_25CollectiveMainloopFwdSm80ILi4ELi1ELb0EN4cute5tupleIJNS5_1CILi128EEENS7_ILi96EEENS7_ILi64EEEEEELi64ENS_6half_tEfNS_4arch4Sm80ELb0ELb1ELb0ELb1ELb1ELb1ELb1ELb0EEENS1_21CollectiveEpilogueFwdINS6_IJS8_SA_S9_EEENS6_IJNS7_ILi1EEESI_SI_EEESC_SE_Li128ELb1ELb1ELb0ELb0EEENS1_19SingleTileSchedulerILb1ELb0ELb1ELi128EEEEEEEEEvNT_6ParamsE,"ax",@progbits
	.sectioninfo	@"SHI_REGISTERS=255"
	.align	128
.text._ZN7cutlass13device_kernelIN5flash19enable_sm80_to_sm89INS1_16FlashAttnFwdSm80INS1_25CollectiveMainloopFwdSm80ILi4ELi1ELb0EN4cute5tupleIJNS5_1CILi128EEENS7_ILi96EEENS7_ILi64EEEEEELi64ENS_6half_tEfNS_4arch4Sm80ELb0ELb1ELb0ELb1ELb1ELb1ELb1ELb0EEENS1_21CollectiveEpilogueFwdINS6_IJS8_SA_S9_EEENS6_IJNS7_ILi1EEESI_SI_EEESC_SE_Li128ELb1ELb1ELb0ELb0EEENS1_19SingleTileSchedulerILb1ELb0ELb1ELi128EEEEEEEEEvNT_6ParamsE:
        .type           _ZN7cutlass13device_kernelIN5flash19enable_sm80_to_sm89INS1_16FlashAttnFwdSm80INS1_25CollectiveMainloopFwdSm80ILi4ELi1ELb0EN4cute5tupleIJNS5_1CILi128EEENS7_ILi96EEENS7_ILi64EEEEEELi64ENS_6half_tEfNS_4arch4Sm80ELb0ELb1ELb0ELb1ELb1ELb1ELb1ELb0EEENS1_21CollectiveEpilogueFwdINS6_IJS8_SA_S9_EEENS6_IJNS7_ILi1EEESI_SI_EEESC_SE_Li128ELb1ELb1ELb0ELb0EEENS1_19SingleTileSchedulerILb1ELb0ELb1ELi128EEEEEEEEEvNT_6ParamsE,@function
        .size           _ZN7cutlass13device_kernelIN5flash19enable_sm80_to_sm89INS1_16FlashAttnFwdSm80INS1_25CollectiveMainloopFwdSm80ILi4ELi1ELb0EN4cute5tupleIJNS5_1CILi128EEENS7_ILi96EEENS7_ILi64EEEEEELi64ENS_6half_tEfNS_4arch4Sm80ELb0ELb1ELb0ELb1ELb1ELb1ELb1ELb0EEENS1_21CollectiveEpilogueFwdINS6_IJS8_SA_S9_EEENS6_IJNS7_ILi1EEESI_SI_EEESC_SE_Li128ELb1ELb1ELb0ELb0EEENS1_19SingleTileSchedulerILb1ELb0ELb1ELi128EEEEEEEEEvNT_6ParamsE,(.L_x_803 - _ZN7cutlass13device_kernelIN5flash19enable_sm80_to_sm89INS1_16FlashAttnFwdSm80INS1_25CollectiveMainloopFwdSm80ILi4ELi1ELb0EN4cute5tupleIJNS5_1CILi128EEENS7_ILi96EEENS7_ILi64EEEEEELi64ENS_6half_tEfNS_4arch4Sm80ELb0ELb1ELb0ELb1ELb1ELb1ELb1ELb0EEENS1_21CollectiveEpilogueFwdINS6_IJS8_SA_S9_EEENS6_IJNS7_ILi1EEESI_SI_EEESC_SE_Li128ELb1ELb1ELb0ELb0EEENS1_19SingleTileSchedulerILb1ELb0ELb1ELi128EEEEEEEEEvNT_6ParamsE)
        .other          _ZN7cutlass13device_kernelIN5flash19enable_sm80_to_sm89INS1_16FlashAttnFwdSm80INS1_25CollectiveMainloopFwdSm80ILi4ELi1ELb0EN4cute5tupleIJNS5_1CILi128EEENS7_ILi96EEENS7_ILi64EEEEEELi64ENS_6half_tEfNS_4arch4Sm80ELb0ELb1ELb0ELb1ELb1ELb1ELb1ELb0EEENS1_21CollectiveEpilogueFwdINS6_IJS8_SA_S9_EEENS6_IJNS7_ILi1EEESI_SI_EEESC_SE_Li128ELb1ELb1ELb0ELb0EEENS1_19SingleTileSchedulerILb1ELb0ELb1ELi128EEEEEEEEEvNT_6ParamsE,@"STO_CUDA_ENTRY STV_DEFAULT"
_ZN7cutlass13device_kernelIN5flash19enable_sm80_to_sm89INS1_16FlashAttnFwdSm80INS1_25CollectiveMainloopFwdSm80ILi4ELi1ELb0EN4cute5tupleIJNS5_1CILi128EEENS7_ILi96EEENS7_ILi64EEEEEELi64ENS_6half_tEfNS_4arch4Sm80ELb0ELb1ELb0ELb1ELb1ELb1ELb1ELb0EEENS1_21CollectiveEpilogueFwdINS6_IJS8_SA_S9_EEENS6_IJNS7_ILi1EEESI_SI_EEESC_SE_Li128ELb1ELb1ELb0ELb0EEENS1_19SingleTileSchedulerILb1ELb0ELb1ELi128EEEEEEEEEvNT_6ParamsE:
[----:B------:R-:W-:Y:S02]  /*0000*/  MOV R1, c[0x0][0x28] ;  /* 0x00000a0000017a02 */ /* 0x000fe40000000f00 */
[----:B------:R-:W1:Y:S01]  /*0010*/  S2R R204, SR_TID.X ;  /* 0x0000000000cc7919 */ /* 0x000e620000002100 */
[----:B------:R-:W-:Y:S01]  /*0020*/  IMAD.MOV.U32 R11, RZ, RZ, 0x4 ;  /* 0x00000004ff0b7424 */ /* 0x000fe200078e00ff */
[----:B------:R-:W2:Y:S01]  /*0030*/  S2UR UR17, SR_CTAID.X ;  /* 0x00000000001179c3 */ /* 0x000ea20000002500 */
[----:B------:R-:W-:Y:S01]  /*0040*/  ULDC.64 UR14, c[0x0][0x118] ;  /* 0x00004600000e7ab9 */ /* 0x000fe20000000a00 */
[----:B------:R-:W3:Y:S01]  /*0050*/  S2R R4, SR_CTAID.Z ;  /* 0x0000000000047919 */ /* 0x000ee20000002700 */
[----:B------:R-:W-:-:S05]  /*0060*/  IADD3 R1, R1, -0x40, RZ ;  /* 0xffffffc001017810 */ /* 0x000fca0007ffe0ff */
[----:B------:R-:W4:Y:S01]  /*0070*/  S2UR UR11, SR_CTAID.Z ;  /* 0x00000000000b79c3 */ /* 0x000f220000002700 */
[----:B-1----:R-:W-:Y:S01]  /*0080*/  SHF.R.U32.HI R0, RZ, 0x5, R204 ;  /* 0x00000005ff007819 */ /* 0x002fe200000116cc */
[----:B---3--:R-:W-:-:S05]  /*0090*/  IMAD.WIDE R2, R4, R11, c[0x0][0x568] ;  /* 0x00015a0004027625 */ /* 0x008fca00078e020b */
[----:B------:R-:W1:Y:S02]  /*00a0*/  SHFL.IDX PT, R0, R0, RZ, 0x1f ;  /* 0x00001fff00007589 */ /* 0x000e6400000e0000 */
[----:B-1----:R-:W-:-:S13]  /*00b0*/  ISETP.NE.AND P0, PT, R0, RZ, PT ;  /* 0x000000ff0000720c */ /* 0x002fda0003f05270 */
[----:B--2-4-:R-:W-:Y:S05]  /*00c0*/  @!P0 BRA `(.L_x_324) ;  /* 0x0000017000008947 */ /* 0x014fea0003800000 */
[----:B------:R-:W-:-:S04]  /*00d0*/  ISETP.NE.U32.AND P0, PT, RZ, c[0x0][0x568], PT ;  /* 0x00015a00ff007a0c */ /* 0x000fc80003f05070 */
[----:B------:R-:W-:-:S13]  /*00e0*/  ISETP.NE.AND.EX P0, PT, RZ, c[0x0][0x56c], PT, P0 ;  /* 0x00015b00ff007a0c */ /* 0x000fda0003f05300 */
[----:B------:R-:W-:Y:S05]  /*00f0*/  @!P0 BRA `(.L_x_325) ;  /* 0x0000003000008947 */ /* 0x000fea0003800000 */
[----:B------:R-:W2:Y:S02]  /*0100*/  LDG.E R0, [R2.64] ;  /* 0x0000000e02007981 */ /* 0x000ea4000c1e1900 */
[----:B--2---:R1:W2:Y:S02]  /*0110*/  R2UR UR5, R0 ;  /* 0x00000000000573c2 */ /* 0x0042a400000e0000 */
[----:B-12---:R-:W-:Y:S05]  /*0120*/  BRA `(.L_x_326) ;  /* 0x000000b000007947 */ /* 0x006fea0003800000 */
.L_x_325:
[----:B------:R-:W-:-:S04]  /*0130*/  ISETP.NE.U32.AND P0, PT, RZ, c[0x0][0x560], PT ;  /* 0x00015800ff007a0c */ /* 0x000fc80003f05070 */
[----:B------:R-:W-:-:S13]  /*0140*/  ISETP.NE.AND.EX P0, PT, RZ, c[0x0][0x564], PT, P0 ;  /* 0x00015900ff007a0c */ /* 0x000fda0003f05300 */
[----:B------:R-:W-:Y:S05]  /*0150*/  @!P0 BRA `(.L_x_327) ;  /* 0x0000007000008947 */ /* 0x000fea0003800000 */
[----:B------:R-:W-:-:S05]  /*0160*/  IMAD.WIDE R2, R4, R11, c[0x0][0x560] ;  /* 0x0001580004027625 */ /* 0x000fca00078e020b */
[----:B------:R-:W2:Y:S04]  /*0170*/  LDG.E R4, [R2.64] ;  /* 0x0000000e02047981 */ /* 0x000ea8000c1e1900 */
[----:B------:R-:W3:Y:S01]  /*0180*/  LDG.E R0, [R2.64+0x4] ;  /* 0x0000040e02007981 */ /* 0x000ee2000c1e1900 */
[----:B--2---:R-:W1:Y:S08]  /*0190*/  R2UR UR4, R4 ;  /* 0x00000000040473c2 */ /* 0x004e7000000e0000 */
[----:B---3--:R-:W1:Y:S02]  /*01a0*/  R2UR UR5, R0 ;  /* 0x00000000000573c2 */ /* 0x008e6400000e0000 */
[----:B-1----:R-:W-:Y:S01]  /*01b0*/  UIADD3 UR5, -UR4, UR5, URZ ;  /* 0x0000000504057290 */ /* 0x002fe2000fffe13f */
[----:B------:R-:W-:Y:S05]  /*01c0*/  BRA `(.L_x_326) ;  /* 0x0000001000007947 */ /* 0x000fea0003800000 */
.L_x_327:
[----:B------:R-:W-:Y:S02]  /*01d0*/  ULDC UR5, c[0x0][0x54c] ;  /* 0x0001530000057ab9 */ /* 0x000fe40000000800 */
.L_x_326:
[----:B------:R-:W-:Y:S02]  /*01e0*/  ULDC UR4, c[0x0][0x548] ;  /* 0x0001520000047ab9 */ /* 0x000fe40000000800 */
[----:B------:R-:W-:-:S02]  /*01f0*/  USHF.L.U32 UR17, UR17, 0x7, URZ ;  /* 0x0000000711117899 */ /* 0x000fc4000800063f */
[----:B------:R-:W-:-:S04]  /*0200*/  UIMAD UR4, UR5, UR4, URZ ;  /* 0x00000004050472a4 */ /* 0x000fc8000f8e023f */
[----:B------:R-:W-:-:S04]  /*0210*/  UISETP.GE.AND UP0, UPT, UR17, UR4, UPT ;  /* 0x000000041100728c */ /* 0x000fc8000bf06270 */
[----:B------:R-:W-:Y:S01]  /*0220*/  USEL UR11, UR11, 0xffffffff, !UP0 ;  /* 0xffffffff0b0b7887 */ /* 0x000fe2000c000000 */
[----:B------:R-:W-:Y:S05]  /*0230*/  BRA `(.L_x_328) ;  /* 0x0000016000007947 */ /* 0x000fea0003800000 */
.L_x_324:
[----:B------:R-:W-:-:S04]  /*0240*/  ISETP.NE.U32.AND P0, PT, RZ, c[0x0][0x568], PT ;  /* 0x00015a00ff007a0c */ /* 0x000fc80003f05070 */
[----:B------:R-:W-:-:S13]  /*0250*/  ISETP.NE.AND.EX P0, PT, RZ, c[0x0][0x56c], PT, P0 ;  /* 0x00015b00ff007a0c */ /* 0x000fda0003f05300 */
[----:B------:R-:W-:Y:S05]  /*0260*/  @!P0 BRA `(.L_x_329) ;  /* 0x0000003000008947 */ /* 0x000fea0003800000 */
[----:B------:R-:W2:Y:S02]  /*0270*/  LDG.E R0, [R2.64] ;  /* 0x0000000e02007981 */ /* 0x000ea4000c1e1900 */
[----:B--2---:R1:W2:Y:S02]  /*0280*/  R2UR UR5, R0 ;  /* 0x00000000000573c2 */ /* 0x0042a400000e0000 */
[----:B-12---:R-:W-:Y:S05]  /*0290*/  BRA `(.L_x_330) ;  /* 0x000000b000007947 */ /* 0x006fea0003800000 */
.L_x_329:
        /* <DEDUP_REMOVED lines=10> */
.L_x_331:
[----:B------:R-:W-:Y:S02]  /*0340*/  ULDC UR5, c[0x0][0x54c] ;  /* 0x0001530000057ab9 */ /* 0x000fe40000000800 */
.L_x_330:
[----:B------:R-:W-:Y:S02]  /*0350*/  ULDC UR4, c[0x0][0x548] ;  /* 0x0001520000047ab9 */ /* 0x000fe40000000800 */
[----:B------:R-:W-:-:S02]  /*0360*/  USHF.L.U32 UR17, UR17, 0x7, URZ ;  /* 0x0000000711117899 */ /* 0x000fc4000800063f */
[----:B------:R-:W-:-:S04]  /*0370*/  UIMAD UR4, UR5, UR4, URZ ;  /* 0x00000004050472a4 */ /* 0x000fc8000f8e023f */
[----:B------:R-:W-:-:S04]  /*0380*/  UISETP.GE.AND UP0, UPT, UR17, UR4, UPT ;  /* 0x000000041100728c */ /* 0x000fc8000bf06270 */
[----:B------:R-:W-:-:S06]  /*0390*/  USEL UR11, UR11, 0xffffffff, !UP0 ;  /* 0xffffffff0b0b7887 */ /* 0x000fcc000c000000 */
.L_x_328:
[----:B------:R-:W-:-:S13]  /*03a0*/  ISETP.LE.AND P0, PT, RZ, UR11, PT ;  /* 0x0000000bff007c0c */ /* 0x000fda000bf03270 */
[----:B------:R-:W-:Y:S05]  /*03b0*/  @!P0 EXIT ;  /* 0x000000000000894d */ /* 0x000fea0003800000 */
[----:B------:R-:W-:Y:S01]  /*03c0*/  ISETP.NE.U32.AND P0, PT, RZ, c[0x0][0x370], PT ;  /* 0x0000dc00ff007a0c */ /* 0x000fe20003f05070 */
[----:B------:R-:W-:Y:S01]  /*03d0*/  ULDC.64 UR4, c[0x0][0x358] ;  /* 0x0000d60000047ab9 */ /* 0x000fe20000000a00 */
[----:B------:R-:W-:Y:S01]  /*03e0*/  ISETP.NE.U32.AND P1, PT, RZ, c[0x0][0x360], PT ;  /* 0x0000d800ff007a0c */ /* 0x000fe20003f25070 */
[----:B------:R-:W-:Y:S01]  /*03f0*/  IMAD.U32 R2, RZ, RZ, UR11 ;  /* 0x0000000bff027e24 */ /* 0x000fe2000f8e00ff */
[----:B------:R-:W-:Y:S01]  /*0400*/  ISETP.NE.AND.EX P3, PT, RZ, c[0x0][0x374], PT, P0 ;  /* 0x0000dd00ff007a0c */ /* 0x000fe20003f65300 */
[----:B------:R-:W-:Y:S01]  /*0410*/  IMAD.U32 R0, RZ, RZ, UR11 ;  /* 0x0000000bff007e24 */ /* 0x000fe2000f8e00ff */
[----:B------:R-:W-:Y:S01]  /*0420*/  ISETP.NE.AND.EX P1, PT, RZ, c[0x0][0x364], PT, P1 ;  /* 0x0000d900ff007a0c */ /* 0x000fe20003f25310 */
[----:B------:R-:W-:Y:S01]  /*0430*/  UISETP.NE.U32.AND UP2, UPT, URZ, UR4, UPT ;  /* 0x000000043f00728c */ /* 0x000fe2000bf45070 */
[----:B------:R-:W-:Y:S02]  /*0440*/  ISETP.NE.U32.AND P2, PT, RZ, c[0x0][0x348], PT ;  /* 0x0000d200ff007a0c */ /* 0x000fe40003f45070 */
[----:B------:R-:W-:Y:S01]  /*0450*/  MOV R4, UR11 ;  /* 0x0000000b00047c02 */ /* 0x000fe20008000f00 */
[----:B------:R-:W-:Y:S01]  /*0460*/  UISETP.NE.AND.EX UP2, UPT, URZ, UR5, UPT, UP2 ;  /* 0x000000053f00728c */ /* 0x000fe2000bf45320 */
[----:B------:R-:W-:-:S02]  /*0470*/  ISETP.NE.AND.EX P2, PT, RZ, c[0x0][0x34c], PT, P2 ;  /* 0x0000d300ff007a0c */ /* 0x000fc40003f45320 */
[----:B------:R-:W-:Y:S01]  /*0480*/  ISETP.NE.U32.AND P4, PT, RZ, c[0x0][0x350], PT ;  /* 0x0000d400ff007a0c */ /* 0x000fe20003f85070 */
[----:B------:R-:W-:-:S04]  /*0490*/  IMAD.WIDE R4, R11, R4, c[0x0][0x348] ;  /* 0x0000d2000b047625 */ /* 0x000fc800078e0204 */
[----:B------:R-:W-:Y:S01]  /*04a0*/  @P3 IMAD.WIDE R6, R11, R2, c[0x0][0x370] ;  /* 0x0000dc000b063625 */ /* 0x000fe200078e0202 */
[----:B------:R-:W-:-:S03]  /*04b0*/  ISETP.NE.AND.EX P4, PT, RZ, c[0x0][0x354], PT, P4 ;  /* 0x0000d500ff007a0c */ /* 0x000fc60003f85340 */
[----:B------:R-:W-:Y:S01]  /*04c0*/  @P1 IMAD.WIDE R2, R11, R0, c[0x0][0x360] ;  /* 0x0000d8000b021625 */ /* 0x000fe200078e0200 */
[----:B------:R-:W-:Y:S01]  /*04d0*/  PLOP3.LUT P0, PT, PT, PT, UP2, 0x80, 0x0 ;  /* 0x000000000000781c */ /* 0x000fe20003f0f028 */
[----:B------:R1:W2:Y:S04]  /*04e0*/  @P3 LDG.E R9, [R6.64] ;  /* 0x0000000e06093981 */ /* 0x0002a8000c1e1900 */
[----:B------:R3:W4:Y:S01]  /*04f0*/  @P1 LDG.E R0, [R2.64] ;  /* 0x0000000e02001981 */ /* 0x000722000c1e1900 */
[----:B------:R-:W-:Y:S01]  /*0500*/  IMAD.MOV.U32 R28, RZ, RZ, RZ ;  /* 0x000000ffff1c7224 */ /* 0x000fe200078e00ff */
[----:B------:R-:W-:Y:S02]  /*0510*/  MOV R10, RZ ;  /* 0x000000ff000a7202 */ /* 0x000fe40000000f00 */
[----:B------:R-:W4:Y:S01]  /*0520*/  @P2 LDG.E R8, [R4.64] ;  /* 0x0000000e04082981 */ /* 0x000f22000c1e1900 */
[----:B-1----:R-:W-:Y:S01]  /*0530*/  MOV R6, UR11 ;  /* 0x0000000b00067c02 */ /* 0x002fe20008000f00 */
[----:B---3--:R-:W-:-:S04]  /*0540*/  IMAD.U32 R2, RZ, RZ, UR11 ;  /* 0x0000000bff027e24 */ /* 0x008fc8000f8e00ff */
[----:B------:R-:W-:-:S04]  /*0550*/  IMAD.WIDE R6, R11, R6, c[0x0][0x358] ;  /* 0x0000d6000b067625 */ /* 0x000fc800078e0206 */
[----:B------:R-:W-:Y:S01]  /*0560*/  IMAD.WIDE R2, R11, R2, c[0x0][0x350] ;  /* 0x0000d4000b027625 */ /* 0x000fe200078e0202 */
[----:B------:R1:W5:Y:S04]  /*0570*/  @P0 LDG.E R10, [R6.64] ;  /* 0x0000000e060a0981 */ /* 0x000368000c1e1900 */
[----:B------:R1:W5:Y:S01]  /*0580*/  @P4 LDG.E R28, [R2.64] ;  /* 0x0000000e021c4981 */ /* 0x000362000c1e1900 */
[----:B------:R-:W3:Y:S01]  /*0590*/  S2UR UR8, SR_CTAID.Y ;  /* 0x00000000000879c3 */ /* 0x000ee20000002600 */
[----:B------:R-:W-:Y:S02]  /*05a0*/  UMOV UR9, URZ ;  /* 0x0000003f00097c82 */ /* 0x000fe40008000000 */
[----:B------:R-:W-:Y:S02]  /*05b0*/  ULDC UR10, c[0x0][0x168] ;  /* 0x00005a00000a7ab9 */ /* 0x000fe40000000800 */
[----:B------:R-:W-:-:S02]  /*05c0*/  UMOV UR23, URZ ;  /* 0x0000003f00177c82 */ /* 0x000fc40008000000 */
[----:B------:R-:W-:Y:S02]  /*05d0*/  ULDC UR4, c[0x0][0x2ac] ;  /* 0x0000ab0000047ab9 */ /* 0x000fe40000000800 */
[----:B------:R-:W-:Y:S02]  /*05e0*/  ULDC UR31, c[0x0][0x1d0] ;  /* 0x00007400001f7ab9 */ /* 0x000fe40000000800 */
[----:B------:R-:W-:-:S03]  /*05f0*/  UIMAD UR31, UR4, UR31, URZ ;  /* 0x0000001f041f72a4 */ /* 0x000fc6000f8e023f */
[----:B------:R-:W-:Y:S02]  /*0600*/  ULDC UR4, c[0x0][0x228] ;  /* 0x00008a0000047ab9 */ /* 0x000fe40000000800 */
[----:B---3--:R-:W-:Y:S01]  /*0610*/  USHF.R.S32.HI UR22, URZ, 0x1f, UR8 ;  /* 0x0000001f3f167899 */ /* 0x008fe20008011408 */
[----:B--2---:R1:W2:Y:S08]  /*0620*/  @P3 R2UR UR9, R9 ;  /* 0x00000000090933c2 */ /* 0x0042b000000e0000 */
[----:B----4-:R1:W3:Y:S08]  /*0630*/  @P1 R2UR UR10, R0 ;  /* 0x00000000000a13c2 */ /* 0x0102f000000e0000 */
[----:B------:R1:W4:Y:S01]  /*0640*/  @P2 R2UR UR23, R8 ;  /* 0x00000000081723c2 */ /* 0x00032200000e0000 */
[----:B------:R-:W-:Y:S05]  /*0650*/  @P1 BRA `(.L_x_332) ;  /* 0x0000006000001947 */ /* 0x000fea0003800000 */
[----:B------:R-:W-:Y:S05]  /*0660*/  @!P2 BRA `(.L_x_332) ;  /* 0x000000500000a947 */ /* 0x000fea0003800000 */
[----:B-1--4-:R1:W4:Y:S04]  /*0670*/  LDG.E R0, [R4.64] ;  /* 0x0000000e04007981 */ /* 0x012328000c1e1900 */
[----:B-1-3--:R-:W3:Y:S01]  /*0680*/  LDG.E R4, [R4.64+0x4] ;  /* 0x0000040e04047981 */ /* 0x00aee2000c1e1900 */
[----:B----4-:R-:W1:Y:S08]  /*0690*/  R2UR UR10, R0 ;  /* 0x00000000000a73c2 */ /* 0x010e7000000e0000 */
[----:B---3--:R-:W1:Y:S02]  /*06a0*/  R2UR UR5, R4 ;  /* 0x00000000040573c2 */ /* 0x008e6400000e0000 */
[----:B-1----:R-:W-:-:S06]  /*06b0*/  UIADD3 UR10, -UR10, UR5, URZ ;  /* 0x000000050a0a7290 */ /* 0x002fcc000fffe13f */
.L_x_332:
[----:B------:R-:W-:-:S04]  /*06c0*/  ISETP.NE.U32.AND P1, PT, RZ, c[0x0][0x368], PT ;  /* 0x0000da00ff007a0c */ /* 0x000fc80003f25070 */
[----:B------:R-:W-:-:S13]  /*06d0*/  ISETP.NE.AND.EX P1, PT, RZ, c[0x0][0x36c], PT, P1 ;  /* 0x0000db00ff007a0c */ /* 0x000fda0003f25310 */
[----:B------:R-:W-:Y:S05]  /*06e0*/  @!P1 BRA `(.L_x_333) ;  /* 0x0000005000009947 */ /* 0x000fea0003800000 */
[----:B-1----:R-:W-:-:S05]  /*06f0*/  MOV R0, UR11 ;  /* 0x0000000b00007c02 */ /* 0x002fca0008000f00 */
[----:B------:R-:W-:-:S05]  /*0700*/  IMAD.WIDE R2, R11, R0, c[0x0][0x368] ;  /* 0x0000da000b027625 */ /* 0x000fca00078e0200 */
[----:B----4-:R-:W4:Y:S02]  /*0710*/  LDG.E R0, [R2.64] ;  /* 0x0000000e02007981 */ /* 0x010f24000c1e1900 */
[----:B----4-:R1:W4:Y:S02]  /*0720*/  R2UR UR31, R0 ;  /* 0x00000000001f73c2 */ /* 0x01032400000e0000 */
[----:B-1--4-:R-:W-:Y:S05]  /*0730*/  BRA `(.L_x_334) ;  /* 0x0000006000007947 */ /* 0x012fea0003800000 */
.L_x_333:
[----:B------:R-:W-:Y:S05]  /*0740*/  @!P4 BRA `(.L_x_334) ;  /* 0x000000500000c947 */ /* 0x000fea0003800000 */
[----:B-1--4-:R1:W4:Y:S04]  /*0750*/  LDG.E R0, [R2.64] ;  /* 0x0000000e02007981 */ /* 0x012328000c1e1900 */
[----:B-1-3--:R-:W3:Y:S01]  /*0760*/  LDG.E R2, [R2.64+0x4] ;  /* 0x0000040e02027981 */ /* 0x00aee2000c1e1900 */
[----:B----4-:R-:W1:Y:S08]  /*0770*/  R2UR UR31, R0 ;  /* 0x00000000001f73c2 */ /* 0x010e7000000e0000 */
[----:B---3--:R-:W1:Y:S02]  /*0780*/  R2UR UR5, R2 ;  /* 0x00000000020573c2 */ /* 0x008e6400000e0000 */
[----:B-1----:R-:W-:-:S06]  /*0790*/  UIADD3 UR31, -UR31, UR5, URZ ;  /* 0x000000051f1f7290 */ /* 0x002fcc000fffe13f */
.L_x_334:
[----:B----4-:R1:W4:Y:S01]  /*07a0*/  @P0 LDG.E R4, [R6.64] ;  /* 0x0000000e06040981 */ /* 0x010322000c1e1900 */
[----:B------:R-:W-:Y:S01]  /*07b0*/  ISETP.NE.U32.AND P1, PT, RZ, c[0x0][0x378], PT ;  /* 0x0000de00ff007a0c */ /* 0x000fe20003f25070 */
[----:B-1----:R-:W-:Y:S01]  /*07c0*/  IMAD.U32 R0, RZ, RZ, UR11 ;  /* 0x0000000bff007e24 */ /* 0x002fe2000f8e00ff */
[----:B------:R-:W-:Y:S01]  /*07d0*/  MOV R131, UR31 ;  /* 0x0000001f00837c02 */ /* 0x000fe20008000f00 */
[----:B------:R-:W-:-:S02]  /*07e0*/  ULDC UR5, c[0x0][0x2c4] ;  /* 0x0000b10000057ab9 */ /* 0x000fc40000000800 */
[----:B------:R-:W-:Y:S01]  /*07f0*/  ULDC.64 UR18, c[0x0][0x2c8] ;  /* 0x0000b20000127ab9 */ /* 0x000fe20000000a00 */
[----:B---3--:R-:W3:Y:S01]  /*0800*/  @P0 LDG.E R6, [R6.64+0x4] ;  /* 0x0000040e06060981 */ /* 0x008ee2000c1e1900 */
[----:B------:R-:W-:-:S13]  /*0810*/  ISETP.NE.AND.EX P1, PT, RZ, c[0x0][0x37c], PT, P1 ;  /* 0x0000df00ff007a0c */ /* 0x000fda0003f25310 */
[----:B------:R-:W-:-:S05]  /*0820*/  @P1 IMAD.WIDE R2, R11, R0, c[0x0][0x378] ;  /* 0x0000de000b021625 */ /* 0x000fca00078e0200 */
[----:B------:R1:W5:Y:S01]  /*0830*/  @P1 LDG.E R131, [R2.64] ;  /* 0x0000000e02831981 */ /* 0x000362000c1e1900 */
[----:B------:R-:W-:Y:S02]  /*0840*/  UISETP.NE.AND UP0, UPT, UR5, 0x1, UPT ;  /* 0x000000010500788c */ /* 0x000fe4000bf05270 */
[----:B--2---:R-:W-:Y:S02]  /*0850*/  UIADD3 UR5, -UR9, UR31, URZ ;  /* 0x0000001f09057290 */ /* 0x004fe4000fffe13f */
[----:B------:R-:W-:Y:S02]  /*0860*/  UIADD3 UR16, UR17, 0x7f, URZ ;  /* 0x0000007f11107890 */ /* 0x000fe4000fffe03f */
[----:B------:R-:W-:-:S05]  /*0870*/  UP2UR UR13, UPR, URZ, 0x1 ;  /* 0x000000013f0d7883 */ /* 0x000fca0008000000 */
[----:B------:R-:W-:-:S04]  /*0880*/  @UP0 UIADD3 UR20, UR17, 0x7f, URZ ;  /* 0x0000007f11140890 */ /* 0x000fc8000fffe03f */
[----:B------:R-:W-:-:S04]  /*0890*/  UIMAD.WIDE.U32 UR20, UR20, UR18, URZ ;  /* 0x00000012141472a5 */ /* 0x000fc8000f8e003f */
[----:B------:R-:W-:-:S03]  /*08a0*/  @UP0 USHF.R.U32.HI UR16, URZ, UR19, UR21 ;  /* 0x000000133f100299 */ /* 0x000fc60008011615 */
[----:B------:R-:W-:Y:S02]  /*08b0*/  ULDC.64 UR18, c[0x0][0x328] ;  /* 0x0000ca0000127ab9 */ /* 0x000fe40000000a00 */
[----:B------:R-:W-:-:S04]  /*08c0*/  UISETP.GE.AND UP0, UPT, UR19, 0x1, UPT ;  /* 0x000000011300788c */ /* 0x000fc8000bf06270 */
[----:B------:R-:W-:Y:S01]  /*08d0*/  UP2UR UR12, UPR, URZ, 0x1 ;  /* 0x000000013f0c7883 */ /* 0x000fe20008000000 */
[----:B----4-:R-:W2:Y:S08]  /*08e0*/  @P0 R2UR UR6, R4 ;  /* 0x00000000040603c2 */ /* 0x010eb000000e0000 */
[----:B---3--:R-:W2:Y:S01]  /*08f0*/  @P0 R2UR UR7, R6 ;  /* 0x00000000060703c2 */ /* 0x008ea200000e0000 */
[----:B------:R-:W-:Y:S01]  /*0900*/  PLOP3.LUT P0, PT, PT, PT, UP0, 0x40, 0x0 ;  /* 0x000000000000781c */ /* 0x000fe20003f0e808 */
[----:B--2---:R-:W-:-:S04]  /*0910*/  @UP2 UIADD3 UR4, -UR6, UR7, URZ ;  /* 0x0000000706042290 */ /* 0x004fc8000fffe13f */
[----:B------:R-:W-:-:S04]  /*0920*/  UIADD3 UR7, UR5, UR4, URZ ;  /* 0x0000000405077290 */ /* 0x000fc8000fffe03f */
[----:B------:R-:W-:-:S04]  /*0930*/  UIADD3 UR26, UR7, 0x1, -UR10 ;  /* 0x00000001071a7890 */ /* 0x000fc8000fffe80a */
[----:B------:R-:W-:-:S04]  /*0940*/  UIADD3 UR16, UR26, UR16, URZ ;  /* 0x000000101a107290 */ /* 0x000fc8000fffe03f */
[----:B------:R-:W-:-:S06]  /*0950*/  UIADD3 UR18, UR16, UR18, URZ ;  /* 0x0000001210127290 */ /* 0x000fcc000fffe03f */
[----:B------:R-:W-:Y:S01]  /*0960*/  IMAD.U32 R0, RZ, RZ, UR18 ;  /* 0x00000012ff007e24 */ /* 0x000fe2000f8e00ff */
[----:B------:R-:W-:Y:S05]  /*0970*/  @P0 BRA `(.L_x_335) ;  /* 0x0000011000000947 */ /* 0x000fea0003800000 */
[----:B-1----:R-:W-:Y:S01]  /*0980*/  ISETP.LT.AND P0, PT, RZ, UR16, PT ;  /* 0x00000010ff007c0c */ /* 0x002fe2000bf01270 */
[----:B------:R-:W-:-:S12]  /*0990*/  UIADD3 UR6, UR16, -0x1, URZ ;  /* 0xffffffff10067890 */ /* 0x000fd8000fffe03f */
[----:B------:R-:W-:Y:S05]  /*09a0*/  @P0 BRA `(.L_x_336) ;  /* 0x0000007000000947 */ /* 0x000fea0003800000 */
[----:B------:R-:W-:Y:S02]  /*09b0*/  UISETP.NE.AND UP0, UPT, UR19, 0x1, UPT ;  /* 0x000000011300788c */ /* 0x000fe4000bf05270 */
[----:B------:R-:W-:Y:S02]  /*09c0*/  UIADD3 UR6, -UR16, URZ, URZ ;  /* 0x0000003f10067290 */ /* 0x000fe4000fffe13f */
[----:B------:R-:W-:Y:S02]  /*09d0*/  ULDC.64 UR20, c[0x0][0x330] ;  /* 0x0000cc0000147ab9 */ /* 0x000fe40000000a00 */
[----:B------:R-:W-:-:S05]  /*09e0*/  UIMAD.WIDE.U32 UR24, UR6, UR20, URZ ;  /* 0x00000014061872a5 */ /* 0x000fca000f8e003f */
[----:B------:R-:W-:-:S04]  /*09f0*/  @UP0 USHF.R.U32.HI UR6, URZ, UR21, UR25 ;  /* 0x000000153f060299 */ /* 0x000fc80008011619 */
[----:B------:R-:W-:Y:S01]  /*0a00*/  ULOP3.LUT UR6, URZ, UR6, URZ, 0x33, !UPT ;  /* 0x000000063f067292 */ /* 0x000fe2000f8e333f */
[----:B------:R-:W-:Y:S05]  /*0a10*/  BRA `(.L_x_337) ;  /* 0x0000004000007947 */ /* 0x000fea0003800000 */
.L_x_336:
[----:B------:R-:W-:Y:S02]  /*0a20*/  UISETP.NE.AND UP0, UPT, UR19, 0x1, UPT ;  /* 0x000000011300788c */ /* 0x000fe4000bf05270 */
[----:B------:R-:W-:Y:S02]  /*0a30*/  ULDC.64 UR20, c[0x0][0x330] ;  /* 0x0000cc0000147ab9 */ /* 0x000fe40000000a00 */
[----:B------:R-:W-:-:S07]  /*0a40*/  UIMAD.WIDE.U32 UR24, UR6, UR20, URZ ;  /* 0x00000014061872a5 */ /* 0x000fce000f8e003f */
[----:B------:R-:W-:Y:S02]  /*0a50*/  @UP0 USHF.R.U32.HI UR6, URZ, UR21, UR25 ;  /* 0x000000153f060299 */ /* 0x000fe40008011619 */
.L_x_337:
[----:B------:R-:W-:Y:S02]  /*0a60*/  ULDC UR16, c[0x0][0x32c] ;  /* 0x0000cb0000107ab9 */ /* 0x000fe40000000800 */
[----:B------:R-:W-:-:S06]  /*0a70*/  UIMAD UR16, UR6, UR19, UR16 ;  /* 0x00000013061072a4 */ /* 0x000fcc000f8e0210 */
[----:B------:R-:W-:Y:S02]  /*0a80*/  IMNMX R0, R0, UR16, PT ;  /* 0x0000001000007c17 */ /* 0x000fe4000b800200 */
.L_x_335:
[----:B-1----:R-:W-:Y:S02]  /*0a90*/  UISETP.NE.AND UP0, UPT, UR13, URZ, UPT ;  /* 0x0000003f0d00728c */ /* 0x002fe4000bf05270 */
[----:B------:R-:W-:Y:S02]  /*0aa0*/  ULDC.64 UR20, c[0x0][0x2c8] ;  /* 0x0000b20000147ab9 */ /* 0x000fe40000000a00 */
[----:B------:R-:W-:Y:S02]  /*0ab0*/  UIMAD.WIDE.U32 UR24, UR17, UR20, URZ ;  /* 0x00000014111872a5 */ /* 0x000fe4000f8e003f */
[----:B------:R-:W-:Y:S02]  /*0ac0*/  UMOV UR18, UR17 ;  /* 0x0000001100127c82 */ /* 0x000fe40008000000 */
[----:B------:R-:W-:Y:S02]  /*0ad0*/  UIADD3 UR28, UR7, 0x5f, URZ ;  /* 0x0000005f071c7890 */ /* 0x000fe4000fffe03f */
[----:B------:R-:W-:-:S02]  /*0ae0*/  UIADD3 UR16, UR7, -UR10, URZ ;  /* 0x8000000a07107290 */ /* 0x000fc4000fffe03f */
[----:B------:R-:W-:Y:S02]  /*0af0*/  @UP0 USHF.R.U32.HI UR18, URZ, UR21, UR25 ;  /* 0x000000153f120299 */ /* 0x000fe40008011619 */
[----:B------:R-:W-:Y:S02]  /*0b00*/  UISETP.GE.AND UP0, UPT, UR19, 0x1, UPT ;  /* 0x000000011300788c */ /* 0x000fe4000bf06270 */
[----:B------:R-:W-:Y:S02]  /*0b10*/  UIMAD.WIDE UR28, UR28, 0x2aaaaaab, URZ ;  /* 0x2aaaaaab1c1c78a5 */ /* 0x000fe4000f8e023f */
[----:B------:R-:W-:Y:S02]  /*0b20*/  UIADD3 UR20, UR16, UR18, URZ ;  /* 0x0000001210147290 */ /* 0x000fe4000fffe03f */
[----:B------:R-:W-:Y:S01]  /*0b30*/  PLOP3.LUT P0, PT, PT, PT, UP0, 0x40, 0x0 ;  /* 0x000000000000781c */ /* 0x000fe20003f0e808 */
[----:B------:R-:W-:Y:S02]  /*0b40*/  ULDC UR6, c[0x0][0x324] ;  /* 0x0000c90000067ab9 */ /* 0x000fe40000000800 */
[----:B------:R-:W-:-:S02]  /*0b50*/  UMOV UR21, UR29 ;  /* 0x0000001d00157c82 */ /* 0x000fc40008000000 */
[----:B------:R-:W-:Y:S02]  /*0b60*/  USHF.R.U32.HI UR25, URZ, 0x1f, UR21 ;  /* 0x0000001f3f197899 */ /* 0x000fe40008011615 */
[----:B------:R-:W-:Y:S02]  /*0b70*/  UIADD3 UR6, UR20, -UR6, URZ ;  /* 0x8000000614067290 */ /* 0x000fe4000fffe03f */
[----:B------:R-:W-:-:S04]  /*0b80*/  ULEA.HI.SX32 UR25, UR21, UR25, 0x1c ;  /* 0x0000001915197291 */ /* 0x000fc8000f8fe23f */
[----:B------:R-:W-:Y:S05]  /*0b90*/  @P0 BRA `(.L_x_338) ;  /* 0x0000014000000947 */ /* 0x000fea0003800000 */
        /* <DEDUP_REMOVED lines=11> */
.L_x_339:
[----:B------:R-:W-:-:S03]  /*0c50*/  UISETP.NE.AND UP0, UPT, UR19, 0x1, UPT ;  /* 0x000000011300788c */ /* 0x000fc6000bf05270 */
[----:B------:R-:W-:Y:S02]  /*0c60*/  ULDC.64 UR18, c[0x0][0x330] ;  /* 0x0000cc0000127ab9 */ /* 0x000fe40000000a00 */
[----:B------:R-:W-:-:S07]  /*0c70*/  UIMAD.WIDE.U32 UR28, UR20, UR18, URZ ;  /* 0x00000012141c72a5 */ /* 0x000fce000f8e003f */
[----:B------:R-:W-:Y:S02]  /*0c80*/  @UP0 UMOV UR21, UR29 ;  /* 0x0000001d00150c82 */ /* 0x000fe40008000000 */
[----:B------:R-:W-:Y:S02]  /*0c90*/  @UP0 USHF.R.U32.HI UR20, URZ, UR19, UR21 ;  /* 0x000000133f140299 */ /* 0x000fe40008011615 */
.L_x_340:
[----:B------:R-:W-:Y:S02]  /*0ca0*/  ULDC UR18, c[0x0][0x32c] ;  /* 0x0000cb0000127ab9 */ /* 0x000fe40000000800 */
[----:B------:R-:W-:-:S04]  /*0cb0*/  UIMAD UR18, UR20, UR18, URZ ;  /* 0x00000012141272a4 */ /* 0x000fc8000f8e023f */
[----:B------:R-:W-:-:S04]  /*0cc0*/  UISETP.LT.AND UP0, UPT, UR6, UR18, UPT ;  /* 0x000000120600728c */ /* 0x000fc8000bf01270 */
[----:B------:R-:W-:-:S03]  /*0cd0*/  USEL UR6, UR6, UR18, !UP0 ;  /* 0x0000001206067287 */ /* 0x000fc6000c000000 */
.L_x_338:
[----:B------:R-:W-:Y:S01]  /*0ce0*/  IADD3 R0, R0, 0x5f, RZ ;  /* 0x0000005f00007810 */ /* 0x000fe20007ffe0ff */
[----:B------:R-:W-:-:S04]  /*0cf0*/  UIMAD.WIDE UR20, UR6, 0x2aaaaaab, URZ ;  /* 0x2aaaaaab061478a5 */ /* 0x000fc8000f8e023f */
[----:B------:R-:W-:-:S03]  /*0d00*/  IMAD.HI R0, R0, 0x2aaaaaab, RZ ;  /* 0x2aaaaaab00007827 */ /* 0x000fc600078e02ff */
[----:B------:R-:W-:Y:S01]  /*0d10*/  UMOV UR19, UR21 ;  /* 0x0000001500137c82 */ /* 0x000fe20008000000 */
[----:B------:R-:W1:Y:S01]  /*0d20*/  R2UR UR18, R0 ;  /* 0x00000000001273c2 */ /* 0x000e6200000e0000 */
[----:B------:R-:W-:-:S04]  /*0d30*/  USHF.R.U32.HI UR6, URZ, 0x1f, UR19 ;  /* 0x0000001f3f067899 */ /* 0x000fc80008011613 */
[----:B------:R-:W-:-:S04]  /*0d40*/  ULEA.HI.SX32 UR6, UR19, UR6, 0x1c ;  /* 0x0000000613067291 */ /* 0x000fc8000f8fe23f */
[----:B------:R-:W-:-:S04]  /*0d50*/  UISETP.LT.AND UP1, UPT, URZ, UR6, UPT ;  /* 0x000000063f00728c */ /* 0x000fc8000bf21270 */
[----:B------:R-:W-:-:S04]  /*0d60*/  USEL UR6, URZ, UR6, !UP1 ;  /* 0x000000063f067287 */ /* 0x000fc8000c800000 */
[----:B------:R-:W-:-:S04]  /*0d70*/  UIMAD UR6, UR6, 0x60, -UR5 ;  /* 0x00000060060678a4 */ /* 0x000fc8000f8e0a05 */
[----:B------:R-:W-:Y:S02]  /*0d80*/  UISETP.LT.AND UP1, UPT, URZ, UR6, UPT ;  /* 0x000000063f00728c */ /* 0x000fe4000bf21270 */
[----:B-1----:R-:W-:Y:S02]  /*0d90*/  USHF.R.U32.HI UR20, URZ, 0x1f, UR18 ;  /* 0x0000001f3f147899 */ /* 0x002fe40008011612 */
[----:B------:R-:W-:Y:S02]  /*0da0*/  USEL UR6, URZ, UR6, !UP1 ;  /* 0x000000063f067287 */ /* 0x000fe4000c800000 */
[----:B------:R-:W-:Y:S02]  /*0db0*/  ULEA.HI.SX32 UR20, UR18, UR20, 0x1c ;  /* 0x0000001412147291 */ /* 0x000fe4000f8fe23f */
[----:B------:R-:W-:Y:S02]  /*0dc0*/  UIMAD.WIDE.U32 UR28, UR6, -0x55555555, URZ ;  /* 0xaaaaaaab061c78a5 */ /* 0x000fe4000f8e003f */
[----:B------:R-:W-:-:S02]  /*0dd0*/  UISETP.LT.AND UP0, UPT, UR20, UR25, UPT ;  /* 0x000000191400728c */ /* 0x000fc4000bf01270 */
[----:B------:R-:W-:Y:S02]  /*0de0*/  USHF.R.U32.HI UR24, URZ, 0x6, UR29 ;  /* 0x000000063f187899 */ /* 0x000fe4000801161d */
[----:B------:R-:W-:-:S04]  /*0df0*/  USEL UR20, UR20, UR25, UP0 ;  /* 0x0000001914147287 */ /* 0x000fc80008000000 */
[----:B------:R-:W-:-:S03]  /*0e00*/  UIMAD UR20, UR20, 0x60, -UR5 ;  /* 0x00000060141478a4 */ /* 0x000fc6000f8e0a05 */
[----:B------:R-:W-:Y:S02]  /*0e10*/  UMOV UR5, UR24 ;  /* 0x0000001800057c82 */ /* 0x000fe40008000000 */
[----:B------:R-:W-:-:S04]  /*0e20*/  UISETP.LT.AND UP0, UPT, UR20, UR4, UPT ;  /* 0x000000041400728c */ /* 0x000fc8000bf01270 */
[----:B------:R-:W-:-:S04]  /*0e30*/  USEL UR20, UR20, UR4, UP0 ;  /* 0x0000000414147287 */ /* 0x000fc80008000000 */
[----:B------:R-:W-:-:S11]  /*0e40*/  UISETP.GT.AND UP0, UPT, UR20, UR6, UPT ;  /* 0x000000061400728c */ /* 0x000fd6000bf04270 */
[----:B------:R-:W-:-:S04]  /*0e50*/  @UP0 UIADD3 UR20, UR20, 0x5f, URZ ;  /* 0x0000005f14140890 */ /* 0x000fc8000fffe03f */
[----:B------:R-:W-:-:S04]  /*0e60*/  UIMAD.WIDE UR18, UR20, 0x2aaaaaab, URZ ;  /* 0x2aaaaaab141278a5 */ /* 0x000fc8000f8e023f */
[----:B------:R-:W-:-:S04]  /*0e70*/  @UP0 USHF.R.U32.HI UR6, URZ, 0x1f, UR19 ;  /* 0x0000001f3f060899 */ /* 0x000fc80008011613 */
[----:B------:R-:W-:-:S04]  /*0e80*/  @UP0 ULEA.HI.SX32 UR5, UR19, UR6, 0x1c ;  /* 0x0000000613050291 */ /* 0x000fc8000f8fe23f */
[----:B------:R-:W-:-:S06]  /*0e90*/  UISETP.GT.AND UP0, UPT, UR5, UR24, UPT ;  /* 0x000000180500728c */ /* 0x000fcc000bf04270 */
[----:B------:R-:W-:-:S13]  /*0ea0*/  PLOP3.LUT P0, PT, PT, PT, UP0, 0x80, 0x0 ;  /* 0x000000000000781c */ /* 0x000fda0003f0f008 */
[----:B------:R-:W-:Y:S05]  /*0eb0*/  @!P0 BRA `(.L_x_341) ;  /* 0x0000615000008947 */ /* 0x000fea0003800000 */
[----:B------:R-:W-:Y:S01]  /*0ec0*/  ISETP.NE.U32.AND P0, PT, RZ, c[0x0][0x340], PT ;  /* 0x0000d000ff007a0c */ /* 0x000fe20003f05070 */
[----:B------:R-:W-:Y:S01]  /*0ed0*/  IMAD.U32 R0, RZ, RZ, UR11 ;  /* 0x0000000bff007e24 */ /* 0x000fe2000f8e00ff */
[----:B------:R-:W-:Y:S01]  /*0ee0*/  SHF.R.S32.HI R29, RZ, 0x1f, R204 ;  /* 0x0000001fff1d7819 */ /* 0x000fe200000114cc */
[----:B------:R-:W-:Y:S01]  /*0ef0*/  IMAD.MOV.U32 R134, RZ, RZ, 0x60 ;  /* 0x00000060ff867424 */ /* 0x000fe200078e00ff */
[----:B------:R-:W-:Y:S01]  /*0f00*/  ISETP.NE.AND.EX P5, PT, RZ, c[0x0][0x344], PT, P0 ;  /* 0x0000d100ff007a0c */ /* 0x000fe20003fa5300 */
[----:B------:R-:W-:-:S12]  /*0f10*/  ULDC.64 UR18, c[0x0][0x240] ;  /* 0x0000900000127ab9 */ /* 0x000fd80000000a00 */
[----:B------:R-:W-:-:S05]  /*0f20*/  @P5 IMAD.WIDE R2, R11, R0, c[0x0][0x340] ;  /* 0x0000d0000b025625 */ /* 0x000fca00078e0200 */
[----:B------:R1:W2:Y:S01]  /*0f30*/  @P5 LDG.E R27, [R2.64] ;  /* 0x0000000e021b5981 */ /* 0x0002a2000c1e1900 */
[CC--:B------:R-:W-:Y:S01]  /*0f40*/  LEA.HI R0, R29.reuse, R204.reuse, RZ, 0x3 ;  /* 0x000000cc1d007211 */ /* 0x0c0fe200078f18ff */
[----:B------:R-:W-:Y:S01]  /*0f50*/  IMAD.WIDE.U32 R142, R134, c[0x0][0x238], RZ ;  /* 0x00008e00868e7a25 */ /* 0x000fe200078e00ff */
[----:B------:R-:W-:Y:S01]  /*0f60*/  UIMAD UR18, UR22, UR18, URZ ;  /* 0x00000012161272a4 */ /* 0x000fe2000f8e023f */
[C---:B------:R-:W-:Y:S01]  /*0f70*/  LEA.HI R9, R29.reuse, R204, RZ, 0x6 ;  /* 0x000000cc1d097211 */ /* 0x040fe200078f30ff */
[----:B------:R-:W-:Y:S01]  /*0f80*/  UIADD3 UR6, UR5, -0x1, URZ ;  /* 0xffffffff05067890 */ /* 0x000fe2000fffe03f */
[----:B------:R-:W-:Y:S01]  /*0f90*/  SHF.R.S32.HI R6, RZ, 0x3, R0 ;  /* 0x00000003ff067819 */ /* 0x000fe20000011400 */
[----:B------:R-:W3:Y:S01]  /*0fa0*/  R2UR UR33, R143 ;  /* 0x000000008f2173c2 */ /* 0x000ee200000e0000 */
[----:B------:R-:W-:Y:S01]  /*0fb0*/  LOP3.LUT R0, R0, 0x1ffffff8, RZ, 0xc0, !PT ;  /* 0x1ffffff800007812 */ /* 0x000fe200078ec0ff */
[----:B------:R-:W-:Y:S01]  /*0fc0*/  USHF.R.S32.HI UR30, URZ, 0x1f, UR11 ;  /* 0x0000001f3f1e7899 */ /* 0x000fe2000801140b */
[C---:B-----5:R-:W-:Y:S01]  /*0fd0*/  IADD3 R110, P0, R6.reuse, R10, RZ ;  /* 0x0000000a066e7210 */ /* 0x060fe20007f1e0ff */
[----:B------:R-:W-:Y:S01]  /*0fe0*/  UIMAD UR27, UR8, UR19, UR18 ;  /* 0x00000013081b72a4 */ /* 0x000fe2000f8e0212 */
[----:B------:R-:W-:Y:S01]  /*0ff0*/  IADD3 R109, -R6, UR4, RZ ;  /* 0x00000004066d7c10 */ /* 0x000fe2000fffe1ff */
[----:B------:R-:W-:Y:S01]  /*1000*/  IMAD.IADD R0, R204, 0x1, -R0 ;  /* 0x00000001cc007824 */ /* 0x000fe200078e0a00 */
[----:B------:R-:W-:Y:S01]  /*1010*/  USEL UR29, UR11, URZ, !UP2 ;  /* 0x0000003f0b1d7287 */ /* 0x000fe2000d000000 */
[----:B------:R-:W-:Y:S01]  /*1020*/  IMAD.U32 R8, RZ, RZ, UR6 ;  /* 0x00000006ff087e24 */ /* 0x000fe2000f8e00ff */
[----:B------:R-:W-:Y:S01]  /*1030*/  UMOV UR21, 0x60 ;  /* 0x0000006000157882 */ /* 0x000fe20000000000 */
[----:B------:R-:W-:Y:S01]  /*1040*/  IMAD.SHL.U32 R4, R0, 0x8, RZ ;  /* 0x0000000800047824 */ /* 0x000fe200078e00ff */
[----:B------:R-:W-:Y:S01]  /*1050*/  ULDC UR20, c[0x0][0x23c] ;  /* 0x00008f0000147ab9 */ /* 0x000fe20000000800 */
[----:B------:R-:W-:Y:S01]  /*1060*/  IMAD R8, R8, -0x60, R109 ;  /* 0xffffffa008087824 */ /* 0x000fe200078e026d */
[----:B------:R-:W-:Y:S01]  /*1070*/  USEL UR28, UR30, URZ, !UP2 ;  /* 0x0000003f1e1c7287 */ /* 0x000fe2000d000000 */
[----:B------:R-:W-:Y:S01]  /*1080*/  IMAD.U32 R84, RZ, RZ, UR29 ;  /* 0x0000001dff547e24 */ /* 0x000fe2000f8e00ff */
[----:B------:R-:W-:Y:S01]  /*1090*/  SHF.R.S32.HI R5, RZ, 0x1f, R4 ;  /* 0x0000001fff057819 */ /* 0x000fe20000011404 */
[----:B------:R-:W-:Y:S01]  /*10a0*/  UIMAD UR20, UR21, UR20, URZ ;  /* 0x00000014151472a4 */ /* 0x000fe2000f8e023f */
[----:B------:R-:W-:Y:S01]  /*10b0*/  ISETP.GE.AND P4, PT, R8, 0x11, PT ;  /* 0x000000110800780c */ /* 0x000fe20003f86270 */
[----:B------:R-:W-:Y:S01]  /*10c0*/  ULDC.64 UR18, c[0x0][0x248] ;  /* 0x0000920000127ab9 */ /* 0x000fe20000000a00 */
[----:B-1----:R-:W-:Y:S01]  /*10d0*/  SHF.R.S32.HI R2, RZ, 0x1f, R10 ;  /* 0x0000001fff027819 */ /* 0x002fe2000001140a */
[----:B------:R-:W-:Y:S01]  /*10e0*/  UIMAD UR18, UR28, UR18, URZ ;  /* 0x000000121c1272a4 */ /* 0x000fe2000f8e023f */
[----:B------:R-:W-:Y:S01]  /*10f0*/  IMAD R7, R134, c[0x0][0x294], RZ ;  /* 0x0000a50086077a24 */ /* 0x000fe200078e02ff */
[----:B------:R-:W-:Y:S01]  /*1100*/  ISETP.GE.AND P1, PT, R8, 0x1, PT ;  /* 0x000000010800780c */ /* 0x000fe20003f26270 */
[----:B------:R-:W-:Y:S01]  /*1110*/  IMAD.MOV.U32 R133, RZ, RZ, c[0x0][0x238] ;  /* 0x00008e00ff857624 */ /* 0x000fe200078e00ff */
[----:B------:R-:W-:Y:S01]  /*1120*/  LEA.HI.X.SX32 R111, R6, R2, 0x1, P0 ;  /* 0x00000002066f7211 */ /* 0x000fe200000f0eff */
[----:B------:R-:W-:Y:S01]  /*1130*/  IMAD.WIDE.U32 R2, R110, c[0x0][0x238], R4 ;  /* 0x00008e006e027a25 */ /* 0x000fe200078e0004 */
[----:B------:R-:W-:Y:S01]  /*1140*/  UIMAD UR19, UR29, UR19, UR18 ;  /* 0x000000131d1372a4 */ /* 0x000fe2000f8e0212 */
[----:B------:R1:W4:Y:S01]  /*1150*/  R2UR UR5, R7 ;  /* 0x00000000070573c2 */ /* 0x00032200000e0000 */
[----:B------:R-:W-:Y:S01]  /*1160*/  LEA.HI R26, R29, R204, RZ, 0x2 ;  /* 0x000000cc1d1a7211 */ /* 0x000fe200078f10ff */
[----:B------:R-:W-:Y:S01]  /*1170*/  IMAD R0, R111, c[0x0][0x238], RZ ;  /* 0x00008e006f007a24 */ /* 0x000fe200078e02ff */
[----:B------:R-:W-:Y:S01]  /*1180*/  ISETP.GE.AND P6, PT, R4, c[0x0][0x1d4], PT ;  /* 0x0000750004007a0c */ /* 0x000fe20003fc6270 */
[----:B------:R-:W-:Y:S01]  /*1190*/  IMAD.MOV.U32 R132, RZ, RZ, c[0x0][0x23c] ;  /* 0x00008f00ff847624 */ /* 0x000fe200078e00ff */
[----:B------:R-:W-:Y:S01]  /*11a0*/  SHF.R.S32.HI R35, RZ, 0x2, R26 ;  /* 0x00000002ff237819 */ /* 0x000fe2000001141a */
[----:B------:R-:W-:Y:S01]  /*11b0*/  IMAD R0, R110, c[0x0][0x23c], R0 ;  /* 0x00008f006e007a24 */ /* 0x000fe200078e0200 */
[C---:B------:R-:W-:Y:S01]  /*11c0*/  ISETP.GE.AND P3, PT, R8.reuse, 0x21, PT ;  /* 0x000000210800780c */ /* 0x040fe20003f66270 */
[----:B------:R-:W-:Y:S01]  /*11d0*/  IMAD.U32 R12, RZ, RZ, UR8 ;  /* 0x00000008ff0c7e24 */ /* 0x000fe2000f8e00ff */
[----:B------:R-:W-:Y:S01]  /*11e0*/  ISETP.GE.AND P2, PT, R8, 0x41, PT ;  /* 0x000000410800780c */ /* 0x000fe20003f46270 */
[----:B------:R-:W-:Y:S01]  /*11f0*/  IMAD.IADD R3, R3, 0x1, R0 ;  /* 0x0000000103037824 */ /* 0x000fe200078e0200 */
[C---:B------:R-:W-:Y:S01]  /*1200*/  IADD3 R138, R35.reuse, 0x20, RZ ;  /* 0x00000020238a7810 */ /* 0x040fe20007ffe0ff */
[----:B------:R-:W-:Y:S01]  /*1210*/  IMAD.U32 R0, RZ, RZ, UR8 ;  /* 0x00000008ff007e24 */ /* 0x000fe2000f8e00ff */
[----:B------:R-:W-:Y:S01]  /*1220*/  IADD3 R137, R35, 0x40, RZ ;  /* 0x0000004023897810 */ /* 0x000fe20007ffe0ff */
[----:B------:R-:W-:Y:S01]  /*1230*/  IMAD.WIDE.U32 R12, R12, c[0x0][0x260], R4 ;  /* 0x000098000c0c7a25 */ /* 0x000fe200078e0004 */
[----:B------:R-:W-:Y:S01]  /*1240*/  UMOV UR36, 0x6 ;  /* 0x0000000600247882 */ /* 0x000fe20000000000 */
[----:B------:R2:W4:Y:S01]  /*1250*/  R2UR UR32, R142 ;  /* 0x000000008e2073c2 */ /* 0x00052200000e0000 */
[----:B------:R-:W-:Y:S01]  /*1260*/  UMOV UR38, 0x5 ;  /* 0x0000000500267882 */ /* 0x000fe20000000000 */
[----:B------:R-:W-:Y:S01]  /*1270*/  IMAD.WIDE.U32 R2, R0, c[0x0][0x240], R2 ;  /* 0x0000900000027a25 */ /* 0x000fe200078e0002 */
[----:B------:R-:W-:Y:S01]  /*1280*/  ULDC UR34, c[0x0][0x284] ;  /* 0x0000a10000227ab9 */ /* 0x000fe20000000800 */
[----:B------:R-:W-:-:S02]  /*1290*/  P2R R130, PR, RZ, 0x40 ;  /* 0x00000040ff827803 */ /* 0x000fc40000000000 */
[----:B------:R-:W-:Y:S01]  /*12a0*/  IMAD.SHL.U32 R0, R6, 0x40, RZ ;  /* 0x0000004006007824 */ /* 0x000fe200078e00ff */
[----:B------:R-:W-:Y:S01]  /*12b0*/  IADD3 R3, R3, UR27, RZ ;  /* 0x0000001b03037c10 */ /* 0x000fe2000fffe0ff */
[----:B---3--:R-:W-:Y:S01]  /*12c0*/  UIADD3 UR27, UR33, UR20, URZ ;  /* 0x00000014211b7290 */ /* 0x008fe2000fffe03f */
[----:B------:R-:W-:Y:S01]  /*12d0*/  IMAD.MOV.U32 R14, RZ, RZ, R12 ;  /* 0x000000ffff0e7224 */ /* 0x000fe200078e000c */
[----:B------:R-:W-:Y:S01]  /*12e0*/  USHF.R.S32.HI UR20, URZ, 0x1f, UR6 ;  /* 0x0000001f3f147899 */ /* 0x000fe20008011406 */
[----:B------:R-:W-:Y:S01]  /*12f0*/  LOP3.LUT R0, R0, 0x1c0, RZ, 0xc0, !PT ;  /* 0x000001c000007812 */ /* 0x000fe200078ec0ff */
[----:B------:R-:W-:Y:S01]  /*1300*/  UIMAD UR18, UR27, UR6, URZ ;  /* 0x000000061b1272a4 */ /* 0x000fe2000f8e023f */
[----:B------:R-:W-:Y:S01]  /*1310*/  IMAD.WIDE.U32 R116, R84, c[0x0][0x248], R2 ;  /* 0x0000920054747a25 */ /* 0x000fe200078e0002 */
[----:B------:R-:W-:Y:S02]  /*1320*/  IADD3 R127, R28, UR31, RZ ;  /* 0x0000001f1c7f7c10 */ /* 0x000fe4000fffe0ff */
[----:B-1----:R-:W-:Y:S01]  /*1330*/  LOP3.LUT R7, R0, 0x38, R4, 0xf8, !PT ;  /* 0x0000003800077812 */ /* 0x002fe200078ef804 */
[----:B------:R-:W-:Y:S01]  /*1340*/  IMAD.MOV.U32 R112, RZ, RZ, R116 ;  /* 0x000000ffff707224 */ /* 0x000fe200078e0074 */
[----:B------:R-:W-:Y:S01]  /*1350*/  IADD3 R113, R117, UR19, RZ ;  /* 0x0000001375717c10 */ /* 0x000fe2000fffe0ff */
[----:B------:R-:W-:Y:S01]  /*1360*/  IMAD.U32 R2, RZ, RZ, UR18 ;  /* 0x00000012ff027e24 */ /* 0x000fe2000f8e00ff */
[----:B------:R-:W-:Y:S01]  /*1370*/  SHF.R.U32.HI R6, RZ, 0x3, R0 ;  /* 0x00000003ff067819 */ /* 0x000fe20000011600 */
[----:B------:R-:W-:Y:S01]  /*1380*/  ULDC.64 UR18, c[0x0][0x260] ;  /* 0x0000980000127ab9 */ /* 0x000fe20000000a00 */
[----:B------:R-:W-:Y:S01]  /*1390*/  IMAD R139, R134, c[0x0][0x284], RZ ;  /* 0x0000a100868b7a24 */ /* 0x000fe200078e02ff */
[----:B------:R-:W-:Y:S01]  /*13a0*/  UIMAD UR18, UR22, UR18, URZ ;  /* 0x00000012161272a4 */ /* 0x000fe2000f8e023f */
[C---:B------:R-:W-:Y:S01]  /*13b0*/  IMAD R2, R142.reuse, UR20, R2 ;  /* 0x000000148e027c24 */ /* 0x040fe2000f8e0202 */
[----:B------:R-:W-:Y:S01]  /*13c0*/  LOP3.LUT R6, R7, R6, RZ, 0x3c, !PT ;  /* 0x0000000607067212 */ /* 0x000fe200078e3cff */
[----:B------:R-:W-:Y:S01]  /*13d0*/  IMAD.WIDE.U32 R10, R142, UR6, R112 ;  /* 0x000000068e0a7c25 */ /* 0x000fe2000f8e0070 */
[----:B------:R-:W-:-:S02]  /*13e0*/  UIMAD UR18, UR8, UR19, UR18 ;  /* 0x00000013081272a4 */ /* 0x000fc4000f8e0212 */
[----:B------:R-:W-:Y:S01]  /*13f0*/  ULDC UR20, c[0x0][0x294] ;  /* 0x0000a50000147ab9 */ /* 0x000fe20000000800 */
[----:B------:R-:W-:Y:S01]  /*1400*/  IMAD.IADD R3, R11, 0x1, R2 ;  /* 0x000000010b037824 */ /* 0x000fe200078e0202 */
[----:B------:R-:W-:Y:S01]  /*1410*/  @P4 LEA R0, P0, R133, R10, 0x4 ;  /* 0x0000000a85004211 */ /* 0x000fe200078020ff */
[----:B------:R-:W-:Y:S01]  /*1420*/  IMAD.SHL.U32 R2, R9, 0x8, RZ ;  /* 0x0000000809027824 */ /* 0x000fe200078e00ff */
[----:B------:R-:W-:Y:S01]  /*1430*/  IADD3 R15, R13, UR18, RZ ;  /* 0x000000120d0f7c10 */ /* 0x000fe2000fffe0ff */
[C---:B------:R-:W-:Y:S01]  /*1440*/  IMAD.WIDE.U32 R12, R133.reuse, 0x20, RZ ;  /* 0x00000020850c7825 */ /* 0x040fe200078e00ff */
[----:B------:R-:W-:Y:S01]  /*1450*/  @P4 LEA.HI.X R7, R133, R3, R132, 0x4, P0 ;  /* 0x0000000385074211 */ /* 0x000fe200000f2484 */
[----:B------:R-:W-:Y:S01]  /*1460*/  ULDC.64 UR18, c[0x0][0x280] ;  /* 0x0000a00000127ab9 */ /* 0x000fe20000000a00 */
[----:B------:R-:W-:Y:S01]  /*1470*/  @P4 LEA R16, P0, R0, c[0x0][0x220], 0x1 ;  /* 0x0000880000104a11 */ /* 0x000fe200078008ff */
[----:B----4-:R-:W-:Y:S01]  /*1480*/  USHF.L.U64.HI UR32, UR18, UR36, UR19 ;  /* 0x0000002412207299 */ /* 0x010fe20008010213 */
[----:B------:R-:W-:Y:S01]  /*1490*/  LOP3.LUT R6, R6, 0xfffffe00, R2, 0xf8, !PT ;  /* 0xfffffe0006067812 */ /* 0x000fe200078ef802 */
[----:B------:R-:W-:Y:S01]  /*14a0*/  USHF.L.U64.HI UR34, UR18, UR38, UR34 ;  /* 0x0000002612227299 */ /* 0x000fe20008010222 */
[----:B------:R-:W-:Y:S01]  /*14b0*/  @P4 LEA.HI.X R17, R0, c[0x0][0x224], R7, 0x1, P0 ;  /* 0x0000890000114a11 */ /* 0x000fe200000f0c07 */
[----:B------:R-:W-:Y:S01]  /*14c0*/  USHF.L.U32 UR33, UR18, 0x6, URZ ;  /* 0x0000000612217899 */ /* 0x000fe2000800063f */
[----:B------:R-:W-:Y:S01]  /*14d0*/  LOP3.LUT R0, R26, 0xfffffffc, RZ, 0xc0, !PT ;  /* 0xfffffffc1a007812 */ /* 0x000fe200078ec0ff */
[----:B------:R-:W-:Y:S01]  /*14e0*/  IMAD.SHL.U32 R78, R6, 0x2, RZ ;  /* 0x00000002064e7824 */ /* 0x000fe200078e00ff */
[----:B------:R-:W-:Y:S01]  /*14f0*/  @P1 LEA R4, P0, R10, c[0x0][0x220], 0x1 ;  /* 0x000088000a041a11 */ /* 0x000fe200078008ff */
[----:B------:R-:W-:Y:S01]  /*1500*/  USHF.L.U32 UR35, UR18, 0x5, URZ ;  /* 0x0000000512237899 */ /* 0x000fe2000800063f */
[----:B------:R-:W-:Y:S01]  /*1510*/  SHF.R.S32.HI R2, RZ, 0x1f, R35 ;  /* 0x0000001fff027819 */ /* 0x000fe20000011423 */
[----:B------:R-:W-:Y:S01]  /*1520*/  IMAD.IADD R0, R204, 0x1, -R0 ;  /* 0x00000001cc007824 */ /* 0x000fe200078e0a00 */
[----:B------:R-:W-:Y:S01]  /*1530*/  @P1 LEA.HI.X R5, R10, c[0x0][0x224], R3, 0x1, P0 ;  /* 0x000089000a051a11 */ /* 0x000fe200000f0c03 */
[----:B------:R-:W-:Y:S01]  /*1540*/  ULDC.64 UR18, c[0x0][0x290] ;  /* 0x0000a40000127ab9 */ /* 0x000fe20000000a00 */
[----:B------:R-:W-:Y:S01]  /*1550*/  ISETP.GT.AND P0, PT, R8, 0x50, PT ;  /* 0x000000500800780c */ /* 0x000fe20003f04270 */
[C---:B------:R-:W-:Y:S01]  /*1560*/  IMAD.SHL.U32 R32, R0.reuse, 0x4, RZ ;  /* 0x0000000400207824 */ /* 0x040fe200078e00ff */
[----:B------:R-:W-:Y:S01]  /*1570*/  USHF.L.U64.HI UR36, UR18, UR36, UR19 ;  /* 0x0000002412247299 */ /* 0x000fe20008010213 */
[----:B------:R-:W-:Y:S01]  /*1580*/  @!PT LDS RZ, [RZ] ;  /* 0x00000000fffff984 */ /* 0x000fe20000000800 */
[----:B------:R-:W-:Y:S01]  /*1590*/  @!PT LDS RZ, [RZ] ;  /* 0x00000000fffff984 */ /* 0x000fe20000000800 */
[----:B------:R-:W-:Y:S01]  /*15a0*/  @!PT LDS RZ, [RZ] ;  /* 0x00000000fffff984 */ /* 0x000fe20000000800 */
[----:B------:R1:W-:Y:S01]  /*15b0*/  @P1 LDGSTS.E.BYPASS.LTC128B.128 [R78+0x3100], [R4.64], !P6 ;  /* 0x03100000044e1fae */ /* 0x0003e2000f101d4e */
[----:B------:R-:W-:Y:S01]  /*15c0*/  IMAD.SHL.U32 R20, R0, 0x8, RZ ;  /* 0x0000000800147824 */ /* 0x000fe200078e00ff */
[----:B------:R-:W-:Y:S01]  /*15d0*/  ISETP.GE.AND P1, PT, R8, 0x31, PT ;  /* 0x000000310800780c */ /* 0x000fe20003f26270 */
[----:B------:R-:W-:Y:S01]  /*15e0*/  USHF.L.U64.HI UR38, UR18, UR38, UR20 ;  /* 0x0000002612267299 */ /* 0x000fe20008010214 */
[----:B------:R-:W-:Y:S01]  /*15f0*/  SHF.R.S32.HI R33, RZ, 0x1f, R32 ;  /* 0x0000001fff217819 */ /* 0x000fe20000011420 */
[----:B------:R3:W-:Y:S01]  /*1600*/  @P4 LDGSTS.E.BYPASS.LTC128B.128 [R78+0x3900], [R16.64], !P6 ;  /* 0x03900000104e4fae */ /* 0x0007e2000f101d4e */
[----:B------:R-:W-:Y:S01]  /*1610*/  SHF.R.S32.HI R21, RZ, 0x1f, R20 ;  /* 0x0000001fff157819 */ /* 0x000fe20000011414 */
[----:B------:R-:W-:Y:S01]  /*1620*/  USHF.L.U32 UR37, UR18, 0x6, URZ ;  /* 0x0000000612257899 */ /* 0x000fe2000800063f */
[----:B------:R-:W-:Y:S01]  /*1630*/  IADD3 R83, R20, 0x20, RZ ;  /* 0x0000002014537810 */ /* 0x000fe20007ffe0ff */
[----:B------:R-:W-:Y:S01]  /*1640*/  IMAD.WIDE.U32 R6, R35, c[0x0][0x280], R32 ;  /* 0x0000a00023067a25 */ /* 0x000fe200078e0020 */
[----:B------:R-:W-:Y:S01]  /*1650*/  USHF.L.U32 UR39, UR18, 0x5, URZ ;  /* 0x0000000512277899 */ /* 0x000fe2000800063f */
[----:B------:R-:W-:Y:S01]  /*1660*/  IADD3 R34, R32, 0x10, RZ ;  /* 0x0000001020227810 */ /* 0x000fe20007ffe0ff */
[----:B------:R-:W-:Y:S01]  /*1670*/  UIMAD.WIDE.U32 UR40, UR18, 0x60, URZ ;  /* 0x00000060122878a5 */ /* 0x000fe2000f8e003f */
[----:B------:R-:W-:Y:S01]  /*1680*/  IMAD.MOV.U32 R24, RZ, RZ, R6 ;  /* 0x000000ffff187224 */ /* 0x000fe200078e0006 */
[----:B------:R-:W-:Y:S01]  /*1690*/  ULDC.64 UR20, c[0x0][0x268] ;  /* 0x00009a0000147ab9 */ /* 0x000fe20000000a00 */
[----:B------:R-:W-:Y:S01]  /*16a0*/  @P1 IMAD R8, R132, 0x30, RZ ;  /* 0x0000003084081824 */ /* 0x000fe200078e02ff */
[----:B------:R-:W-:Y:S01]  /*16b0*/  ULDC.64 UR18, c[0x0][0x1e8] ;  /* 0x00007a0000127ab9 */ /* 0x000fe20000000a00 */
[----:B------:R-:W-:Y:S01]  /*16c0*/  IMAD.MOV.U32 R145, RZ, RZ, c[0x0][0x2b8] ;  /* 0x0000ae00ff917624 */ /* 0x000fe200078e00ff */
[----:B------:R-:W-:Y:S01]  /*16d0*/  UIMAD UR43, UR22, UR18, URZ ;  /* 0x00000012162b72a4 */ /* 0x000fe2000f8e023f */
[----:B------:R-:W-:Y:S01]  /*16e0*/  IMAD.MOV.U32 R144, RZ, RZ, c[0x0][0x27c] ;  /* 0x00009f00ff907624 */ /* 0x000fe200078e00ff */
[----:B------:R-:W-:Y:S01]  /*16f0*/  UIMAD.WIDE.U32 UR44, UR8, UR18, URZ ;  /* 0x00000012082c72a5 */ /* 0x000fe2000f8e003f */
[----:B------:R-:W-:Y:S01]  /*1700*/  IMAD.MOV.U32 R136, RZ, RZ, c[0x0][0x27c] ;  /* 0x00009f00ff887624 */ /* 0x000fe200078e00ff */
[----:B------:R-:W-:Y:S01]  /*1710*/  UIMAD UR43, UR8, UR19, UR43 ;  /* 0x00000013082b72a4 */ /* 0x000fe2000f8e022b */
[----:B------:R-:W-:Y:S01]  /*1720*/  IMAD.WIDE.U32 R134, R134, c[0x0][0x280], RZ ;  /* 0x0000a00086867a25 */ /* 0x000fe200078e00ff */
[----:B------:R-:W-:-:S02]  /*1730*/  UIMAD UR20, UR28, UR20, URZ ;  /* 0x000000141c1472a4 */ /* 0x000fc4000f8e023f */
[----:B------:R-:W-:Y:S01]  /*1740*/  ULDC.64 UR18, c[0x0][0x210] ;  /* 0x0000840000127ab9 */ /* 0x000fe20000000a00 */
[C---:B-1----:R-:W-:Y:S01]  /*1750*/  IMAD R4, R2.reuse, c[0x0][0x280], RZ ;  /* 0x0000a00002047a24 */ /* 0x042fe200078e02ff */
[----:B------:R-:W-:Y:S01]  /*1760*/  UIMAD UR42, UR22, UR18, URZ ;  /* 0x00000012162a72a4 */ /* 0x000fe2000f8e023f */
[----:B------:R-:W-:Y:S01]  /*1770*/  IMAD R2, R2, c[0x0][0x290], RZ ;  /* 0x0000a40002027a24 */ /* 0x000fe200078e02ff */
[----:B------:R-:W-:Y:S01]  /*1780*/  UIMAD UR20, UR29, UR21, UR20 ;  /* 0x000000151d1472a4 */ /* 0x000fe2000f8e0214 */
[C---:B------:R-:W-:Y:S01]  /*1790*/  IMAD R9, R35.reuse, c[0x0][0x284], R4 ;  /* 0x0000a10023097a24 */ /* 0x040fe200078e0204 */
[----:B------:R-:W-:Y:S01]  /*17a0*/  UIMAD.WIDE.U32 UR46, UR8, UR18, URZ ;  /* 0x00000012082e72a5 */ /* 0x000fe2000f8e003f */
[----:B------:R-:W-:Y:S01]  /*17b0*/  IMAD R11, R35, c[0x0][0x294], R2 ;  /* 0x0000a500230b7a24 */ /* 0x000fe200078e0202 */
[----:B------:R-:W-:Y:S01]  /*17c0*/  @P3 IADD3 R2, P4, R10, R12, RZ ;  /* 0x0000000c0a023210 */ /* 0x000fe20007f9e0ff */
[----:B------:R-:W-:Y:S01]  /*17d0*/  IMAD.IADD R25, R7, 0x1, R9 ;  /* 0x0000000107197824 */ /* 0x000fe200078e0209 */
[----:B------:R-:W-:Y:S01]  /*17e0*/  UIMAD UR19, UR8, UR19, UR42 ;  /* 0x00000013081372a4 */ /* 0x000fe2000f8e022a */
[----:B------:R-:W-:Y:S01]  /*17f0*/  IMAD.WIDE.U32 R4, R35, c[0x0][0x290], R32 ;  /* 0x0000a40023047a25 */ /* 0x000fe200078e0020 */
[----:B------:R-:W-:-:S02]  /*1800*/  UIADD3 UR43, UR45, UR43, URZ ;  /* 0x0000002b2d2b7290 */ /* 0x000fc4000fffe03f */
[----:B------:R-:W-:Y:S01]  /*1810*/  UIADD3 UR19, UR47, UR19, URZ ;  /* 0x000000132f137290 */ /* 0x000fe2000fffe03f */
[----:B------:R-:W-:Y:S01]  /*1820*/  IMAD.WIDE.U32 R6, R35, c[0x0][0x280], R20 ;  /* 0x0000a00023067a25 */ /* 0x000fe200078e0014 */
[----:B------:R-:W-:-:S03]  /*1830*/  UIADD3 UR18, UR41, UR5, URZ ;  /* 0x0000000529127290 */ /* 0x000fc6000fffe03f */
[----:B------:R-:W-:Y:S02]  /*1840*/  IMAD.IADD R23, R5, 0x1, R11 ;  /* 0x0000000105177824 */ /* 0x000fe400078e020b */
[----:B------:R-:W-:Y:S02]  /*1850*/  IMAD.MOV.U32 R22, RZ, RZ, R4 ;  /* 0x000000ffff167224 */ /* 0x000fe400078e0004 */
[----:B------:R-:W-:Y:S02]  /*1860*/  IMAD.IADD R19, R9, 0x1, R7 ;  /* 0x0000000109137824 */ /* 0x000fe400078e0207 */
[----:B------:R-:W-:-:S04]  /*1870*/  IMAD.WIDE.U32 R4, R35, c[0x0][0x290], R20 ;  /* 0x0000a40023047a25 */ /* 0x000fc800078e0014 */
[----:B------:R-:W-:Y:S02]  /*1880*/  IMAD.SHL.U32 R7, R132, 0x20, RZ ;  /* 0x0000002084077824 */ /* 0x000fe400078e00ff */
[----:B---3--:R-:W-:Y:S02]  /*1890*/  IMAD.IADD R17, R11, 0x1, R5 ;  /* 0x000000010b117824 */ /* 0x008fe400078e0205 */
[----:B------:R-:W-:Y:S01]  /*18a0*/  IMAD.MOV.U32 R18, RZ, RZ, R6 ;  /* 0x000000ffff127224 */ /* 0x000fe200078e0006 */
[----:B------:R-:W-:Y:S01]  /*18b0*/  @P3 IADD3.X R5, R3, R13, R7, P4, !PT ;  /* 0x0000000d03053210 */ /* 0x000fe200027fe407 */
[----:B------:R-:W-:Y:S01]  /*18c0*/  IMAD.MOV.U32 R16, RZ, RZ, R4 ;  /* 0x000000ffff107224 */ /* 0x000fe200078e0004 */
[----:B------:R-:W-:Y:S01]  /*18d0*/  @P3 LEA R6, P4, R2, c[0x0][0x220], 0x1 ;  /* 0x0000880002063a11 */ /* 0x000fe200078808ff */
[----:B------:R-:W-:Y:S02]  /*18e0*/  @P0 IMAD R11, R132, 0x50, RZ ;  /* 0x00000050840b0824 */ /* 0x000fe400078e02ff */
[----:B------:R-:W-:Y:S01]  /*18f0*/  IMAD.WIDE.U32 R96, R131, c[0x0][0x280], R24 ;  /* 0x0000a00083607a25 */ /* 0x000fe200078e0018 */
[----:B------:R-:W-:-:S02]  /*1900*/  @P3 LEA.HI.X R7, R2, c[0x0][0x224], R5, 0x1, P4 ;  /* 0x0000890002073a11 */ /* 0x000fc400020f0c05 */
[----:B------:R-:W-:Y:S01]  /*1910*/  ISETP.GE.AND P4, PT, R20, c[0x0][0x27c], PT ;  /* 0x00009f0014007a0c */ /* 0x000fe20003f86270 */
[----:B------:R-:W-:Y:S02]  /*1920*/  @P1 IMAD.MOV.U32 R2, RZ, RZ, R10 ;  /* 0x000000ffff021224 */ /* 0x000fe400078e000a */
[----:B------:R1:W-:Y:S01]  /*1930*/  @P3 LDGSTS.E.BYPASS.LTC128B.128 [R78+0x4100], [R6.64], !P6 ;  /* 0x04100000064e3fae */ /* 0x0003e2000f101d4e */
[----:B------:R-:W-:Y:S01]  /*1940*/  IMAD.WIDE.U32 R94, R131, c[0x0][0x290], R22 ;  /* 0x0000a400835e7a25 */ /* 0x000fe200078e0016 */
[----:B------:R-:W-:-:S03]  /*1950*/  P2R R129, PR, RZ, 0x10 ;  /* 0x00000010ff817803 */ /* 0x000fc60000000000 */
[----:B------:R-:W-:Y:S01]  /*1960*/  @P1 IMAD.WIDE.U32 R4, R133, 0x30, R2 ;  /* 0x0000003085041825 */ /* 0x000fe200078e0002 */
[----:B------:R-:W-:-:S03]  /*1970*/  SEL R2, RZ, c[0x0][0x27c], !P4 ;  /* 0x00009f00ff027a07 */ /* 0x000fc60006000000 */
[----:B------:R-:W-:Y:S01]  /*1980*/  @P1 IMAD.IADD R8, R5, 0x1, R8 ;  /* 0x0000000105081824 */ /* 0x000fe200078e0208 */
[----:B------:R-:W-:Y:S01]  /*1990*/  @P1 LEA R12, P3, R4, c[0x0][0x220], 0x1 ;  /* 0x00008800040c1a11 */ /* 0x000fe200078608ff */
[----:B------:R-:W-:-:S03]  /*19a0*/  IMAD.WIDE.U32 R92, R131, c[0x0][0x280], R18 ;  /* 0x0000a000835c7a25 */ /* 0x000fc600078e0012 */
[----:B------:R-:W-:Y:S01]  /*19b0*/  @P1 LEA.HI.X R13, R4, c[0x0][0x224], R8, 0x1, P3 ;  /* 0x00008900040d1a11 */ /* 0x000fe200018f0c08 */
[----:B------:R-:W-:Y:S01]  /*19c0*/  IMAD.IADD R4, R20, 0x1, R2 ;  /* 0x0000000114047824 */ /* 0x000fe200078e0202 */
[----:B------:R-:W-:Y:S01]  /*19d0*/  @P2 LEA R5, P3, R133, R10, 0x6 ;  /* 0x0000000a85052211 */ /* 0x000fe200078630ff */
[----:B------:R-:W-:Y:S02]  /*19e0*/  @P0 IMAD.MOV.U32 R2, RZ, RZ, R10 ;  /* 0x000000ffff020224 */ /* 0x000fe400078e000a */
[----:B------:R3:W-:Y:S01]  /*19f0*/  @P1 LDGSTS.E.BYPASS.LTC128B.128 [R78+0x4900], [R12.64], !P6 ;  /* 0x049000000c4e1fae */ /* 0x0007e2000f101d4e */
[----:B------:R-:W-:Y:S01]  /*1a00*/  ISETP.GE.AND P1, PT, R83, c[0x0][0x1d4], PT ;  /* 0x0000750053007a0c */ /* 0x000fe20003f26270 */
[----:B------:R-:W-:-:S03]  /*1a10*/  IMAD.WIDE.U32 R90, R131, c[0x0][0x290], R16 ;  /* 0x0000a400835a7a25 */ /* 0x000fc600078e0010 */
[----:B------:R-:W-:Y:S01]  /*1a20*/  P2R R106, PR, RZ, 0x2 ;  /* 0x00000002ff6a7803 */ /* 0x000fe20000000000 */
[----:B------:R-:W-:Y:S01]  /*1a30*/  IMAD.WIDE.U32 R84, R84, c[0x0][0x268], R14 ;  /* 0x00009a0054547a25 */ /* 0x000fe200078e000e */
[----:B------:R-:W-:Y:S02]  /*1a40*/  ISETP.NE.AND P1, PT, R145, 0x1, PT ;  /* 0x000000019100780c */ /* 0x000fe40003f25270 */
[C---:B-1----:R-:W-:Y:S01]  /*1a50*/  @P2 LEA.HI.X R6, R133.reuse, R3, R132, 0x6, P3 ;  /* 0x0000000385062211 */ /* 0x042fe200018f3484 */
[----:B------:R-:W-:Y:S01]  /*1a60*/  @P0 IMAD.WIDE.U32 R2, R133, 0x50, R2 ;  /* 0x0000005085020825 */ /* 0x000fe200078e0002 */
[----:B------:R-:W-:Y:S02]  /*1a70*/  @P2 LEA R8, P3, R5, c[0x0][0x220], 0x1 ;  /* 0x0000880005082a11 */ /* 0x000fe400078608ff */
[----:B------:R-:W-:Y:S01]  /*1a80*/  SHF.R.S32.HI R7, RZ, 0x1f, R4 ;  /* 0x0000001fff077819 */ /* 0x000fe20000011404 */
[----:B------:R-:W-:Y:S01]  /*1a90*/  @P0 IMAD.IADD R3, R3, 0x1, R11 ;  /* 0x0000000103030824 */ /* 0x000fe200078e020b */
[----:B------:R-:W-:Y:S01]  /*1aa0*/  @P2 LEA.HI.X R9, R5, c[0x0][0x224], R6, 0x1, P3 ;  /* 0x0000890005092a11 */ /* 0x000fe200018f0c06 */
[----:B------:R-:W-:Y:S01]  /*1ab0*/  IMAD.U32 R5, RZ, RZ, UR30 ;  /* 0x0000001eff057e24 */ /* 0x000fe2000f8e00ff */
[C---:B------:R-:W-:Y:S01]  /*1ac0*/  @P0 LEA R6, P3, R2.reuse, c[0x0][0x220], 0x1 ;  /* 0x0000880002060a11 */ /* 0x040fe200078608ff */
[----:B------:R-:W-:Y:S01]  /*1ad0*/  IMAD.SHL.U32 R11, R137, 0x40, RZ ;  /* 0x00000040890b7824 */ /* 0x000fe200078e00ff */
[----:B------:R-:W-:Y:S01]  /*1ae0*/  LEA.HI R4, R7, R4, RZ, 0x3 ;  /* 0x0000000407047211 */ /* 0x000fe200078f18ff */
[----:B------:R1:W-:Y:S01]  /*1af0*/  @P2 LDGSTS.E.BYPASS.LTC128B.128 [R78+0x5100], [R8.64], !P6 ;  /* 0x05100000084e2fae */ /* 0x0003e2000f101d4e */
[----:B------:R-:W-:Y:S01]  /*1b00*/  @P0 LEA.HI.X R7, R2, c[0x0][0x224], R3, 0x1, P3 ;  /* 0x0000890002070a11 */ /* 0x000fe200018f0c03 */
[----:B------:R-:W-:Y:S01]  /*1b10*/  IMAD.SHL.U32 R136, R136, 0x2, RZ ;  /* 0x0000000288887824 */ /* 0x000fe200078e00ff */
[----:B------:R-:W-:Y:S01]  /*1b20*/  LOP3.LUT R107, R11, 0x1c0, RZ, 0xc0, !PT ;  /* 0x000001c00b6b7812 */ /* 0x000fe200078ec0ff */
[----:B------:R-:W-:Y:S01]  /*1b30*/  IMAD.IADD R139, R135, 0x1, R139 ;  /* 0x00000001878b7824 */ /* 0x000fe200078e028b */
[----:B------:R-:W-:Y:S01]  /*1b40*/  LOP3.LUT R88, R4, 0xfffffff8, RZ, 0xc0, !PT ;  /* 0xfffffff804587812 */ /* 0x000fe200078ec0ff */
[----:B------:R4:W-:Y:S01]  /*1b50*/  @P0 LDGSTS.E.BYPASS.LTC128B.128 [R78+0x5900], [R6.64], !P6 ;  /* 0x05900000064e0fae */ /* 0x0009e2000f101d4e */
[----:B------:R-:W-:Y:S01]  /*1b60*/  ISETP.GE.AND P0, PT, R20, c[0x0][0x1d4], PT ;  /* 0x0000750014007a0c */ /* 0x000fe20003f06270 */
[----:B------:R-:W-:Y:S01]  /*1b70*/  IMAD R0, R0, 0x20, R35 ;  /* 0x0000002000007824 */ /* 0x000fe200078e0223 */
[----:B------:R-:W-:Y:S01]  /*1b80*/  SHF.R.U32.HI R140, RZ, 0x3, R107 ;  /* 0x00000003ff8c7819 */ /* 0x000fe2000001166b */
[----:B------:R-:W0:Y:S01]  /*1b90*/  LDGDEPBAR ;  /* 0x00000000000079af */ /* 0x000e220000000000 */
[----:B------:R-:W-:-:S02]  /*1ba0*/  P2R R89, PR, RZ, 0x1 ;  /* 0x00000001ff597803 */ /* 0x000fc40000000000 */
[C---:B------:R-:W-:Y:S01]  /*1bb0*/  SHF.L.U64.HI R132, R133.reuse, 0x5, R132 ;  /* 0x0000000585847819 */ /* 0x040fe20000010284 */
[----:B------:R-:W-:Y:S01]  /*1bc0*/  IMAD.SHL.U32 R133, R133, 0x20, RZ ;  /* 0x0000002085857824 */ /* 0x000fe200078e00ff */
[----:B------:R-:W-:Y:S02]  /*1bd0*/  SHF.R.S32.HI R105, RZ, 0x3, R4 ;  /* 0x00000003ff697819 */ /* 0x000fe40000011404 */
[----:B------:R-:W-:Y:S02]  /*1be0*/  SHF.R.S32.HI R100, RZ, 0x1f, R88 ;  /* 0x0000001fff647819 */ /* 0x000fe40000011458 */
[----:B------:R-:W-:Y:S01]  /*1bf0*/  IADD3 R87, R85, UR20, RZ ;  /* 0x0000001455577c10 */ /* 0x000fe2000fffe0ff */
[----:B------:R-:W-:Y:S01]  /*1c00*/  ULDC.U8 UR20, c[0x0][0x298] ;  /* 0x0000a60000147ab9 */ /* 0x000fe20000000000 */
[----:B-1----:R-:W-:Y:S01]  /*1c10*/  IMAD.U32 R8, RZ, RZ, UR11 ;  /* 0x0000000bff087e24 */ /* 0x002fe2000f8e00ff */
[----:B----4-:R-:W-:Y:S02]  /*1c20*/  LEA.HI R6, R29, R204, RZ, 0x5 ;  /* 0x000000cc1d067211 */ /* 0x010fe400078f28ff */
[----:B------:R-:W-:-:S03]  /*1c30*/  SHF.R.S32.HI R7, RZ, 0x1f, R26 ;  /* 0x0000001fff077819 */ /* 0x000fc6000001141a */
[----:B------:R-:W-:-:S05]  /*1c40*/  IMAD.SHL.U32 R6, R6, 0x10, RZ ;  /* 0x0000001006067824 */ /* 0x000fca00078e00ff */
[----:B------:R-:W-:Y:S01]  /*1c50*/  LOP3.LUT R120, R6, 0xfffffe00, RZ, 0xc0, !PT ;  /* 0xfffffe0006787812 */ /* 0x000fe200078ec0ff */
[----:B------:R-:W-:-:S05]  /*1c60*/  IMAD.SHL.U32 R6, R138, 0x40, RZ ;  /* 0x000000408a067824 */ /* 0x000fca00078e00ff */
[----:B------:R-:W-:-:S04]  /*1c70*/  LOP3.LUT R108, R6, 0x1c0, RZ, 0xc0, !PT ;  /* 0x000001c0066c7812 */ /* 0x000fc800078ec0ff */
[----:B------:R-:W-:Y:S02]  /*1c80*/  SHF.R.U32.HI R141, RZ, 0x3, R108 ;  /* 0x00000003ff8d7819 */ /* 0x000fe4000001166c */
[----:B--2---:R-:W-:Y:S01]  /*1c90*/  @P5 SHF.R.S32.HI R3, RZ, 0x1f, R27 ;  /* 0x0000001fff035819 */ /* 0x004fe2000001141b */
[----:B------:R-:W-:Y:S01]  /*1ca0*/  @!P5 IMAD.MOV.U32 R3, RZ, RZ, R5 ;  /* 0x000000ffff03d224 */ /* 0x000fe200078e0005 */
[----:B------:R-:W-:Y:S01]  /*1cb0*/  SHF.R.S32.HI R5, RZ, 0x1f, R131 ;  /* 0x0000001fff057819 */ /* 0x000fe20000011483 */
[----:B------:R-:W-:Y:S02]  /*1cc0*/  @P5 IMAD.MOV.U32 R2, RZ, RZ, R27 ;  /* 0x000000ffff025224 */ /* 0x000fe400078e001b */
[----:B------:R-:W-:Y:S02]  /*1cd0*/  @!P5 IMAD.MOV.U32 R2, RZ, RZ, R8 ;  /* 0x000000ffff02d224 */ /* 0x000fe400078e0008 */
[C---:B------:R-:W-:Y:S02]  /*1ce0*/  IMAD R8, R5.reuse, c[0x0][0x280], RZ ;  /* 0x0000a00005087a24 */ /* 0x040fe400078e02ff */
[----:B------:R-:W-:-:S02]  /*1cf0*/  IMAD R5, R5, c[0x0][0x290], RZ ;  /* 0x0000a40005057a24 */ /* 0x000fc400078e02ff */
[C---:B------:R-:W-:Y:S01]  /*1d00*/  IMAD R10, R131.reuse, c[0x0][0x284], R8 ;  /* 0x0000a100830a7a24 */ /* 0x040fe200078e0208 */
[----:B------:R-:W-:Y:S01]  /*1d10*/  SHF.R.S32.HI R8, RZ, 0x1f, R137 ;  /* 0x0000001fff087819 */ /* 0x000fe20000011489 */
[----:B------:R-:W-:Y:S01]  /*1d20*/  IMAD R9, R131, c[0x0][0x294], R5 ;  /* 0x0000a50083097a24 */ /* 0x000fe200078e0205 */
[----:B------:R-:W-:Y:S01]  /*1d30*/  LEA.HI R5, R7, R35, RZ, 0x3 ;  /* 0x0000002307057211 */ /* 0x000fe200078f18ff */
[----:B------:R-:W-:Y:S01]  /*1d40*/  IMAD R3, R3, c[0x0][0x2b0], RZ ;  /* 0x0000ac0003037a24 */ /* 0x000fe200078e02ff */
[----:B------:R-:W-:Y:S01]  /*1d50*/  LEA.HI R6, R8, R137, RZ, 0x3 ;  /* 0x0000008908067211 */ /* 0x000fe200078f18ff */
[C---:B------:R-:W-:Y:S01]  /*1d60*/  IMAD.WIDE.U32 R114, R2.reuse, c[0x0][0x2b0], RZ ;  /* 0x0000ac0002727a25 */ /* 0x040fe200078e00ff */
[----:B------:R-:W-:Y:S02]  /*1d70*/  LOP3.LUT R5, R5, 0xfffffff8, RZ, 0xc0, !PT ;  /* 0xfffffff805057812 */ /* 0x000fe400078ec0ff */
[----:B------:R-:W-:Y:S01]  /*1d80*/  SHF.R.S32.HI R7, RZ, 0x1f, R138 ;  /* 0x0000001fff077819 */ /* 0x000fe2000001148a */
[----:B------:R-:W-:-:S02]  /*1d90*/  IMAD R3, R2, c[0x0][0x2b4], R3 ;  /* 0x0000ad0002037a24 */ /* 0x000fc400078e0203 */
[----:B------:R-:W-:Y:S01]  /*1da0*/  IMAD.IADD R5, R35, 0x1, -R5 ;  /* 0x0000000123057824 */ /* 0x000fe200078e0a05 */
[----:B------:R-:W-:Y:S01]  /*1db0*/  LEA.HI R7, R7, R138, RZ, 0x3 ;  /* 0x0000008a07077211 */ /* 0x000fe200078f18ff */
[----:B------:R-:W-:Y:S02]  /*1dc0*/  IMAD.SHL.U32 R6, R6, 0x40, RZ ;  /* 0x0000004006067824 */ /* 0x000fe400078e00ff */
[C---:B------:R-:W-:Y:S01]  /*1dd0*/  IMAD.SHL.U32 R8, R5.reuse, 0x40, RZ ;  /* 0x0000004005087824 */ /* 0x040fe200078e00ff */
[----:B------:R-:W-:Y:S01]  /*1de0*/  LOP3.LUT P0, RZ, R5, 0x4, RZ, 0xc0, !PT ;  /* 0x0000000405ff7812 */ /* 0x000fe2000780c0ff */
[----:B------:R-:W-:Y:S01]  /*1df0*/  IMAD.IADD R126, R115, 0x1, R3 ;  /* 0x00000001737e7824 */ /* 0x000fe200078e0203 */
[----:B------:R-:W-:Y:S01]  /*1e00*/  SHF.R.S32.HI R5, RZ, 0x1f, R83 ;  /* 0x0000001fff057819 */ /* 0x000fe20000011453 */
[----:B------:R-:W-:Y:S01]  /*1e10*/  IMAD.SHL.U32 R7, R7, 0x40, RZ ;  /* 0x0000004007077824 */ /* 0x000fe200078e00ff */
[----:B------:R-:W-:Y:S01]  /*1e20*/  LOP3.LUT R118, R8, 0x1c0, RZ, 0xc0, !PT ;  /* 0x000001c008767812 */ /* 0x000fe200078ec0ff */
[----:B------:R-:W-:Y:S01]  /*1e30*/  IMAD.IADD R104, R97, 0x1, R10 ;  /* 0x0000000161687824 */ /* 0x000fe200078e020a */
[----:B------:R-:W-:Y:S01]  /*1e40*/  LEA.HI R5, R5, R83, RZ, 0x3 ;  /* 0x0000005305057211 */ /* 0x000fe200078f18ff */
[----:B------:R-:W-:Y:S01]  /*1e50*/  IMAD.IADD R102, R10, 0x1, R93 ;  /* 0x000000010a667824 */ /* 0x000fe200078e025d */
[----:B------:R-:W-:Y:S01]  /*1e60*/  SHF.R.U32.HI R119, RZ, 0x3, R118 ;  /* 0x00000003ff777819 */ /* 0x000fe20000011676 */
[----:B------:R-:W-:Y:S01]  /*1e70*/  IMAD.IADD R103, R95, 0x1, R9 ;  /* 0x000000015f677824 */ /* 0x000fe200078e0209 */
[----:B------:R-:W-:Y:S01]  /*1e80*/  LOP3.LUT R2, R118, 0x18, R20, 0xf8, !PT ;  /* 0x0000001876027812 */ /* 0x000fe200078ef814 */
[----:B------:R-:W-:Y:S01]  /*1e90*/  IMAD.IADD R101, R9, 0x1, R91 ;  /* 0x0000000109657824 */ /* 0x000fe200078e025b */
[----:B------:R-:W-:-:S02]  /*1ea0*/  LOP3.LUT R121, R6, 0xfffffe00, RZ, 0xc0, !PT ;  /* 0xfffffe0006797812 */ /* 0x000fc400078ec0ff */
[----:B------:R-:W-:Y:S02]  /*1eb0*/  LOP3.LUT R2, R2, R119, RZ, 0x3c, !PT ;  /* 0x0000007702027212 */ /* 0x000fe400078e3cff */
[----:B------:R-:W-:Y:S02]  /*1ec0*/  LOP3.LUT R6, R118, 0x38, R4, 0xf8, !PT ;  /* 0x0000003876067812 */ /* 0x000fe400078ef804 */
[----:B------:R-:W-:Y:S01]  /*1ed0*/  LOP3.LUT R73, R5, 0xfffffff8, RZ, 0xc0, !PT ;  /* 0xfffffff805497812 */ /* 0x000fe200078ec0ff */
[----:B------:R-:W-:Y:S01]  /*1ee0*/  IMAD.IADD R3, R2, 0x1, R120 ;  /* 0x0000000102037824 */ /* 0x000fe200078e0278 */
[----:B------:R-:W-:Y:S02]  /*1ef0*/  LOP3.LUT R122, R7, 0xfffffe00, RZ, 0xc0, !PT ;  /* 0xfffffe00077a7812 */ /* 0x000fe400078ec0ff */
[----:B------:R-:W-:Y:S02]  /*1f00*/  LOP3.LUT R5, R108, 0x38, R4, 0xf8, !PT ;  /* 0x000000386c057812 */ /* 0x000fe400078ef804 */
[----:B------:R-:W-:-:S02]  /*1f10*/  LEA R79, R3, 0x100, 0x1 ;  /* 0x00000100034f7811 */ /* 0x000fc400078e08ff */
[----:B------:R-:W-:Y:S02]  /*1f20*/  LOP3.LUT R2, R107, 0x38, R4, 0xf8, !PT ;  /* 0x000000386b027812 */ /* 0x000fe400078ef804 */
[----:B------:R-:W-:Y:S02]  /*1f30*/  LOP3.LUT R3, R6, R119, RZ, 0x3c, !PT ;  /* 0x0000007706037212 */ /* 0x000fe400078e3cff */
[----:B------:R-:W-:Y:S02]  /*1f40*/  LOP3.LUT R5, R122, R5, R141, 0xf6, !PT ;  /* 0x000000057a057212 */ /* 0x000fe400078ef68d */
[----:B------:R-:W-:Y:S01]  /*1f50*/  LOP3.LUT R2, R121, R2, R140, 0xf6, !PT ;  /* 0x0000000279027212 */ /* 0x000fe200078ef68c */
[----:B------:R-:W-:Y:S01]  /*1f60*/  IMAD.IADD R3, R3, 0x1, R120 ;  /* 0x0000000103037824 */ /* 0x000fe200078e0278 */
[----:B------:R-:W-:Y:S01]  /*1f70*/  IADD3 R80, R79, 0x40, RZ ;  /* 0x000000404f507810 */ /* 0x000fe20007ffe0ff */
[----:B------:R-:W-:Y:S01]  /*1f80*/  IMAD.SHL.U32 R125, R5, 0x2, RZ ;  /* 0x00000002057d7824 */ /* 0x000fe200078e00ff */
[----:B------:R-:W-:Y:S01]  /*1f90*/  @P0 IADD3 R80, R79, -0x40, RZ ;  /* 0xffffffc04f500810 */ /* 0x000fe20007ffe0ff */
[----:B------:R-:W-:Y:S01]  /*1fa0*/  IMAD.SHL.U32 R124, R2, 0x2, RZ ;  /* 0x00000002027c7824 */ /* 0x000fe200078e00ff */
[----:B------:R-:W-:Y:S01]  /*1fb0*/  SHF.R.S32.HI R81, RZ, 0x1f, R73 ;  /* 0x0000001fff517819 */ /* 0x000fe20000011449 */
[----:B------:R-:W-:Y:S01]  /*1fc0*/  IMAD.SHL.U32 R123, R3, 0x2, RZ ;  /* 0x00000002037b7824 */ /* 0x000fe200078e00ff */
[----:B------:R-:W-:Y:S01]  /*1fd0*/  BAR.SYNC.DEFER_BLOCKING 0x0 ;  /* 0x0000000000007b1d */ /* 0x000fe20000010000 */
[----:B---3--:R-:W-:-:S05]  /*1fe0*/  ISETP.GE.AND P0, PT, R144, 0x1, PT ;  /* 0x000000019000780c */ /* 0x008fca0003f06270 */
.L_x_376:
        /* <DEDUP_REMOVED lines=9> */
[----:B------:R-:W-:Y:S01]  /*2080*/  IMAD.MOV.U32 R5, RZ, RZ, R4 ;  /* 0x000000ffff057224 */ /* 0x000fe200078e0004 */
[----:B------:R-:W-:Y:S05]  /*2090*/  ISETP.GT.OR P0, PT, R0, 0x5f, P0 ;  /* 0x0000005f0000780c */ /* 0x000fea0000704670 */
[----:B------:R-:W-:Y:S05]  /*20a0*/  @P1 IMAD.HI.U32 R2, R4, c[0x0][0x2bc], RZ ;  /* 0x0000af0004021a27 */ /* 0x000fea00078e00ff */
[----:B------:R-:W-:Y:S04]  /*20b0*/  @P1 SHF.R.U32.HI R5, RZ, c[0x0][0x2c0], R2 ;  /* 0x0000b000ff051a19 */ /* 0x000fe80000011602 */
[C---:B------:R-:W-:Y:S04]  /*20c0*/  @!P0 IADD3 R3, P1, R5.reuse, R114, RZ ;  /* 0x0000007205038210 */ /* 0x040fe80007f3e0ff */
[----:B------:R-:W-:Y:S02]  /*20d0*/  @!P0 LEA.HI.X.SX32 R6, R5, R126, 0x1, P1 ;  /* 0x0000007e05068211 */ /* 0x000fe400008f0eff */
[C---:B------:R-:W-:Y:S04]  /*20e0*/  @!P0 LEA R2, P1, R3.reuse, c[0x0][0x2a0], 0x2 ;  /* 0x0000a80003028a11 */ /* 0x040fe800078210ff */
[----:B------:R-:W-:Y:S05]  /*20f0*/  @!P0 LEA.HI.X R3, R3, c[0x0][0x2a4], R6, 0x2, P1 ;  /* 0x0000a90003038a11 */ /* 0x000fea00008f1406 */
[----:B------:R1:W2:Y:S04]  /*2100*/  @!P0 LDG.E R82, [R2.64] ;  /* 0x0000000e02528981 */ /* 0x0002a8000c1e1900 */
[----:B------:R-:W-:Y:S01]  /*2110*/  BAR.SYNC.DEFER_BLOCKING 0x0 ;  /* 0x0000000000007b1d */ /* 0x000fe20000010000 */
[----:B-1----:R-:W-:Y:S04]  /*2120*/  IMAD.MOV R2, RZ, RZ, -R5 ;  /* 0x000000ffff027224 */ /* 0x002fe800078e0a05 */
[----:B------:R-:W-:Y:S04]  /*2130*/  IMAD R86, R2, c[0x0][0x2b8], R4 ;  /* 0x0000ae0002567a24 */ /* 0x000fe800078e0204 */
[----:B------:R-:W-:Y:S01]  /*2140*/  IMAD.WIDE.U32 R2, R86, c[0x0][0x1e0], RZ ;  /* 0x0000780056027a25 */ /* 0x000fe200078e00ff */
[----:B------:R-:W-:Y:S05]  /*2150*/  SHF.R.S32.HI R98, RZ, 0x1f, R86 ;  /* 0x0000001fff627819 */ /* 0x000fea0000011456 */
[----:B------:R-:W-:Y:S04]  /*2160*/  IMAD R4, R98, c[0x0][0x1e0], RZ ;  /* 0x0000780062047a24 */ /* 0x000fe800078e02ff */
[----:B------:R-:W-:Y:S04]  /*2170*/  IMAD R4, R86, c[0x0][0x1e4], R4 ;  /* 0x0000790056047a24 */ /* 0x000fe800078e0204 */
        /* <DEDUP_REMOVED lines=9> */
[----:B------:R-:W-:-:S05]  /*2210*/  @!P2 BRA `(.L_x_343) ;  /* 0x00003b400000a947 */ /* 0x000fca0003800000 */
[----:B------:R-:W-:Y:S01]  /*2220*/  USHF.R.S32.HI UR28, URZ, 0x1f, UR6 ;  /* 0x0000001f3f1c7899 */ /* 0x000fe20008011406 */
[----:B------:R-:W-:Y:S01]  /*2230*/  ISETP.NE.AND P0, PT, RZ, UR20, PT ;  /* 0x00000014ff007c0c */ /* 0x000fe2000bf05270 */
[----:B------:R-:W-:Y:S01]  /*2240*/  UIMAD UR21, UR18, UR6, URZ ;  /* 0x00000006121572a4 */ /* 0x000fe2000f8e023f */
[----:B------:R-:W-:Y:S01]  /*2250*/  IMAD R2, R139, UR6, RZ ;  /* 0x000000068b027c24 */ /* 0x000fe2000f8e02ff */
[----:B------:R-:W-:Y:S01]  /*2260*/  UIMAD UR5, UR6, -0x60, UR4 ;  /* 0xffffffa0060578a4 */ /* 0x000fe2000f8e0204 */
[C---:B------:R-:W-:Y:S01]  /*2270*/  IMAD.WIDE.U32 R60, R134.reuse, UR6, RZ ;  /* 0x00000006863c7c25 */ /* 0x040fe2000f8e00ff */
[----:B------:R-:W-:Y:S02]  /*2280*/  UIMAD.WIDE.U32 UR30, UR40, UR6, URZ ;  /* 0x00000006281e72a5 */ /* 0x000fe4000f8e003f */
[----:B------:R-:W-:Y:S01]  /*2290*/  UIMAD UR21, UR28, UR40, UR21 ;  /* 0x000000281c1572a4 */ /* 0x000fe2000f8e0215 */
[----:B------:R-:W-:Y:S01]  /*22a0*/  IMAD R2, R134, UR28, R2 ;  /* 0x0000001c86027c24 */ /* 0x000fe2000f8e0202 */
[----:B------:R-:W-:Y:S02]  /*22b0*/  UISETP.LT.AND UP0, UPT, UR5, 0x60, UPT ;  /* 0x000000600500788c */ /* 0x000fe4000bf01270 */
[----:B------:R-:W-:Y:S02]  /*22c0*/  UIADD3 UR21, UR31, UR21, URZ ;  /* 0x000000151f157290 */ /* 0x000fe4000fffe03f */
[----:B------:R-:W-:Y:S01]  /*22d0*/  USEL UR28, UR5, 0x60, UP0 ;  /* 0x00000060051c7887 */ /* 0x000fe20008000000 */
        /* <DEDUP_REMOVED lines=15> */
[----:B------:R-:W-:Y:S04]  /*23d0*/  IADD3 R3, P0, R94, UR30, RZ ;  /* 0x0000001e5e037c10 */ /* 0x000fe8000ff1e0ff */
[----:B------:R-:W-:Y:S02]  /*23e0*/  IADD3.X R5, R103, UR21, RZ, P0, !PT ;  /* 0x0000001567057c10 */ /* 0x000fe400087fe4ff */
        /* <DEDUP_REMOVED lines=13> */
.L_x_346:
[----:B------:R-:W-:Y:S05]  /*24c0*/  BSYNC B0 ;  /* 0x0000000000007941 */ /* 0x000fea0003800000 */
.L_x_345:
        /* <DEDUP_REMOVED lines=19> */
[----:B------:R-:W-:Y:S01]  /*2600*/  IADD3 R4, P1, P0, R96, UR35, R60 ;  /* 0x0000002360047c10 */ /* 0x000fe2000f83e03c */
[----:B------:R-:W-:Y:S01]  /*2610*/  IMAD.U32 R5, RZ, RZ, UR39 ;  /* 0x00000027ff057e24 */ /* 0x000fe2000f8e00ff */
[----:B------:R-:W-:Y:S01]  /*2620*/  CS2R R42, SRZ ;  /* 0x00000000002a7805 */ /* 0x000fe2000001ff00 */
[----:B------:R-:W-:Y:S01]  /*2630*/  IMAD.U32 R8, RZ, RZ, UR38 ;  /* 0x00000026ff087e24 */ /* 0x000fe2000f8e00ff */
[----:B------:R-:W-:Y:S01]  /*2640*/  IADD3.X R7, R104, UR34, R37, P1, P0 ;  /* 0x0000002268077c10 */ /* 0x000fe20008fe0425 */
[----:B------:R-:W-:Y:S01]  /*2650*/  CS2R R14, SRZ ;  /* 0x00000000000e7805 */ /* 0x000fe2000001ff00 */
[----:B------:R-:W-:Y:S01]  /*2660*/  IADD3 R5, P1, P0, R94, UR30, R5 ;  /* 0x0000001e5e057c10 */ /* 0x000fe2000f83e005 */
[----:B------:R-:W-:Y:S01]  /*2670*/  CS2R R44, SRZ ;  /* 0x00000000002c7805 */ /* 0x000fe2000001ff00 */
[----:B------:R-:W-:Y:S02]  /*2680*/  CS2R R16, SRZ ;  /* 0x0000000000107805 */ /* 0x000fe4000001ff00 */
[----:B------:R-:W-:Y:S02]  /*2690*/  IADD3.X R8, R103, UR21, R8, P1, P0 ;  /* 0x0000001567087c10 */ /* 0x000fe40008fe0408 */
        /* <DEDUP_REMOVED lines=12> */
.L_x_348:
[----:B------:R-:W-:Y:S05]  /*2760*/  BSYNC B0 ;  /* 0x0000000000007941 */ /* 0x000fea0003800000 */
.L_x_347:
        /* <DEDUP_REMOVED lines=24> */
[----:B------:R-:W-:Y:S01]  /*28f0*/  IMAD.U32 R5, RZ, RZ, UR31 ;  /* 0x0000001fff057e24 */ /* 0x000fe2000f8e00ff */
[----:B------:R-:W-:Y:S01]  /*2900*/  IADD3 R5, P1, P0, R94, UR37, R4 ;  /* 0x000000255e057c10 */ /* 0x000fe2000f83e004 */
[----:B------:R-:W-:Y:S03]  /*2910*/  CS2R R24, SRZ ;  /* 0x0000000000187805 */ /* 0x000fe6000001ff00 */
        /* <DEDUP_REMOVED lines=13> */
.L_x_350:
[----:B------:R-:W-:Y:S05]  /*29f0*/  BSYNC B0 ;  /* 0x0000000000007941 */ /* 0x000fea0003800000 */
.L_x_349:
        /* <DEDUP_REMOVED lines=74> */
.L_x_354:
[----:B------:R-:W-:Y:S05]  /*2ea0*/  BSYNC B0 ;  /* 0x0000000000007941 */ /* 0x000fea0003800000 */
.L_x_353:
        /* <DEDUP_REMOVED lines=57> */
.L_x_352:
[----:B------:R-:W-:Y:S05]  /*3240*/  BSYNC B1 ;  /* 0x0000000000017941 */ /* 0x000fea0003800000 */
.L_x_351:
[----:B--2---:R2:W4:Y:S01]  /*3250*/  SHFL.IDX PT, R38, R76, 0x1, 0x1c1f ;  /* 0x003c1f004c267f89 */ /* 0x00452200000e0000 */
[----:B------:R-:W-:Y:S03]  /*3260*/  BSSY B1, `(.L_x_355) ;  /* 0x0000077000017945 */ /* 0x000fe60003800000 */
[----:B------:R2:W1:Y:S01]  /*3270*/  SHFL.IDX PT, R37, R77, 0x1, 0x1c1f ;  /* 0x003c1f004d257f89 */ /* 0x00046200000e0000 */
[----:B------:R-:W-:-:S05]  /*3280*/  @P4 BRA `(.L_x_356) ;  /* 0x0000074000004947 */ /* 0x000fca0003800000 */
[----:B------:R-:W-:Y:S01]  /*3290*/  ISETP.NE.AND P0, PT, R89, RZ, PT ;  /* 0x000000ff5900720c */ /* 0x000fe20003f05270 */
[----:B------:R-:W-:Y:S01]  /*32a0*/  @!UPT UIADD3 URZ, URZ, URZ, URZ ;  /* 0x0000003f3f3ff290 */ /* 0x000fe2000fffe03f */
[----:B------:R-:W-:Y:S11]  /*32b0*/  BSSY B0, `(.L_x_357) ;  /* 0x0000038000007945 */ /* 0x000ff60003800000 */
[----:B------:R-:W-:-:S05]  /*32c0*/  @P0 BRA `(.L_x_358) ;  /* 0x0000036000000947 */ /* 0x000fca0003800000 */
[C---:B-1----:R-:W-:Y:S01]  /*32d0*/  LEA R30, P0, R20.reuse, R37, 0x1 ;  /* 0x00000025141e7211 */ /* 0x042fe200078008ff */
[----:B------:R-:W1:Y:S03]  /*32e0*/  LDS.128 R8, [R79+0x4000] ;  /* 0x004000004f087984 */ /* 0x000e660000000c00 */
        /* <DEDUP_REMOVED lines=39> */
[----:B------:R-:W-:Y:S01]  /*3560*/  @!P0 FMUL.FTZ R4, R7, R4 ;  /* 0x0000000407048220 */ /* 0x000fe20000410000 */
        /* <DEDUP_REMOVED lines=12> */
.L_x_358:
[----:B------:R-:W-:Y:S05]  /*3630*/  BSYNC B0 ;  /* 0x0000000000007941 */ /* 0x000fea0003800000 */
.L_x_357:
[----:B------:R-:W-:Y:S11]  /*3640*/  ISETP.NE.AND P0, PT, R106, RZ, PT ;  /* 0x000000ff6a00720c */ /* 0x000ff60003f05270 */
[----:B------:R-:W-:Y:S02]  /*3650*/  @!UPT UIADD3 URZ, URZ, URZ, URZ ;  /* 0x0000003f3f3ff290 */ /* 0x000fe4000fffe03f */
        /* <DEDUP_REMOVED lines=55> */
.L_x_356:
[----:B------:R-:W-:Y:S05]  /*39d0*/  BSYNC B1 ;  /* 0x0000000000017941 */ /* 0x000fea0003800000 */
.L_x_355:
[----:B-1----:R1:W2:Y:S04]  /*39e0*/  SHFL.IDX PT, R31, R76, 0x2, 0x1c1f ;  /* 0x005c1f004c1f7f89 */ /* 0x0022a800000e0000 */
[----:B------:R1:W4:Y:S01]  /*39f0*/  SHFL.IDX PT, R30, R77, 0x2, 0x1c1f ;  /* 0x005c1f004d1e7f89 */ /* 0x00032200000e0000 */
[----:B------:R-:W-:-:S05]  /*3a00*/  @P2 BRA `(.L_x_359) ;  /* 0x000026e000002947 */ /* 0x000fca0003800000 */
[----:B------:R-:W-:Y:S01]  /*3a10*/  ISETP.NE.AND P0, PT, R89, RZ, PT ;  /* 0x000000ff5900720c */ /* 0x000fe20003f05270 */
[----:B------:R-:W-:Y:S01]  /*3a20*/  @!UPT UIADD3 URZ, URZ, URZ, URZ ;  /* 0x0000003f3f3ff290 */ /* 0x000fe2000fffe03f */
[----:B------:R-:W-:Y:S11]  /*3a30*/  BSSY B0, `(.L_x_360) ;  /* 0x0000038000007945 */ /* 0x000ff60003800000 */
[----:B------:R-:W-:-:S05]  /*3a40*/  @P0 BRA `(.L_x_361) ;  /* 0x0000036000000947 */ /* 0x000fca0003800000 */
[C---:B----4-:R-:W-:Y:S01]  /*3a50*/  LEA R26, P0, R20.reuse, R30, 0x1 ;  /* 0x0000001e141a7211 */ /* 0x050fe200078008ff */
[----:B------:R-:W4:Y:S03]  /*3a60*/  LDS.128 R8, [R79+0x5000] ;  /* 0x005000004f087984 */ /* 0x000f260000000c00 */
[----:B--2---:R-:W-:Y:S02]  /*3a70*/  LEA.HI.X R27, R20, R31, R21, 0x1, P0 ;  /* 0x0000001f141b7211 */ /* 0x004fe400000f0c15 */
        /* <DEDUP_REMOVED lines=13> */
[----:B----4-:R-:W-:Y:S02]  /*3b50*/  @!P0 MOV R3, R8 ;  /* 0x0000000800038202 */ /* 0x010fe40000000f00 */
        /* <DEDUP_REMOVED lines=37> */
.L_x_361:
[----:B------:R-:W-:Y:S05]  /*3db0*/  BSYNC B0 ;  /* 0x0000000000007941 */ /* 0x000fea0003800000 */
.L_x_360:
[----:B------:R-:W-:Y:S11]  /*3dc0*/  ISETP.NE.AND P0, PT, R106, RZ, PT ;  /* 0x000000ff6a00720c */ /* 0x000ff60003f05270 */
[----:B------:R-:W-:Y:S02]  /*3dd0*/  @!UPT UIADD3 URZ, URZ, URZ, URZ ;  /* 0x0000003f3f3ff290 */ /* 0x000fe4000fffe03f */
[----:B------:R-:W-:-:S05]  /*3de0*/  @P0 BRA `(.L_x_359) ;  /* 0x0000230000000947 */ /* 0x000fca0003800000 */
[C---:B----4-:R-:W-:Y:S01]  /*3df0*/  LEA R22, P0, R73.reuse, R30, 0x1 ;  /* 0x0000001e49167211 */ /* 0x050fe200078008ff */
[----:B--2---:R-:W2:Y:S03]  /*3e00*/  LDS.128 R8, [R80+0x5000] ;  /* 0x0050000050087984 */ /* 0x004ea60000000c00 */
        /* <DEDUP_REMOVED lines=53> */
.L_x_344:
[----:B------:R-:W-:Y:S01]  /*4160*/  ISETP.GE.AND P0, PT, R138, UR28, PT ;  /* 0x0000001c8a007c0c */ /* 0x000fe2000bf06270 */
[----:B------:R-:W-:Y:S01]  /*4170*/  CS2R R26, SRZ ;  /* 0x00000000001a7805 */ /* 0x000fe2000001ff00 */
[----:B------:R-:W-:Y:S01]  /*4180*/  ISETP.NE.AND P5, PT, R89, RZ, PT ;  /* 0x000000ff5900720c */ /* 0x000fe20003fa5270 */
[----:B------:R-:W-:Y:S01]  /*4190*/  CS2R R24, SRZ ;  /* 0x0000000000187805 */ /* 0x000fe2000001ff00 */
[----:B------:R-:W-:Y:S01]  /*41a0*/  ISETP.GE.OR P2, PT, R20, c[0x0][0x27c], P0 ;  /* 0x00009f0014007a0c */ /* 0x000fe20000746670 */
[----:B------:R-:W-:Y:S01]  /*41b0*/  IMAD.U32 R7, RZ, RZ, UR39 ;  /* 0x00000027ff077e24 */ /* 0x000fe2000f8e00ff */
[----:B------:R-:W-:Y:S01]  /*41c0*/  ISETP.NE.AND P4, PT, R129, RZ, PT ;  /* 0x000000ff8100720c */ /* 0x000fe20003f85270 */
[----:B------:R-:W-:Y:S01]  /*41d0*/  IMAD.U32 R8, RZ, RZ, UR38 ;  /* 0x00000026ff087e24 */ /* 0x000fe2000f8e00ff */
        /* <DEDUP_REMOVED lines=9> */
[----:B------:R-:W-:Y:S01]  /*4270*/  @!P2 IADD3 R7, P1, P0, R90, UR30, R7 ;  /* 0x0000001e5a07ac10 */ /* 0x000fe2000f83e007 */
[----:B------:R-:W-:Y:S01]  /*4280*/  IMAD.U32 R2, RZ, RZ, UR30 ;  /* 0x0000001eff027e24 */ /* 0x000fe2000f8e00ff */
[----:B------:R1:W2:Y:S01]  /*4290*/  SHFL.IDX PT, R65, R76, RZ, 0x1c1f ;  /* 0x001c1fff4c417589 */ /* 0x0002a200000e0000 */
[----:B------:R-:W-:Y:S01]  /*42a0*/  IMAD.U32 R3, RZ, RZ, UR31 ;  /* 0x0000001fff037e24 */ /* 0x000fe2000f8e00ff */
[----:B------:R-:W-:Y:S01]  /*42b0*/  @!P2 IADD3.X R8, R101, UR21, R8, P1, P0 ;  /* 0x000000156508ac10 */ /* 0x000fe20008fe0408 */
[----:B------:R-:W-:Y:S01]  /*42c0*/  IMAD.U32 R3, RZ, RZ, UR21 ;  /* 0x00000015ff037e24 */ /* 0x000fe2000f8e00ff */
[----:B------:R-:W-:Y:S01]  /*42d0*/  ISETP.GE.AND P0, PT, R137, UR28, PT ;  /* 0x0000001c89007c0c */ /* 0x000fe2000bf06270 */
[----:B------:R-:W-:Y:S03]  /*42e0*/  BSSY B0, `(.L_x_362) ;  /* 0x00000b8000007945 */ /* 0x000fe60003800000 */
[----:B------:R-:W-:Y:S01]  /*42f0*/  ISETP.GE.OR P1, PT, R20, c[0x0][0x27c], P0 ;  /* 0x00009f0014007a0c */ /* 0x000fe20000726670 */
[----:B------:R1:W3:Y:S11]  /*4300*/  SHFL.IDX PT, R64, R77, RZ, 0x1c1f ;  /* 0x001c1fff4d407589 */ /* 0x0002f600000e0000 */
[----:B------:R-:W-:Y:S01]  /*4310*/  @!UPT UIADD3 URZ, URZ, URZ, URZ ;  /* 0x0000003f3f3ff290 */ /* 0x000fe2000fffe03f */
[----:B------:R-:W-:Y:S04]  /*4320*/  @!P1 IADD3 R10, P3, P0, R90, UR37, R2 ;  /* 0x000000255a0a9c10 */ /* 0x000fe8000f87e002 */
[----:B------:R-:W-:Y:S02]  /*4330*/  @!P1 IADD3.X R11, R101, UR36, R3, P3, P0 ;  /* 0x00000024650b9c10 */ /* 0x000fe40009fe0403 */
[--C-:B------:R-:W-:Y:S04]  /*4340*/  @!P2 IADD3 R2, P3, P0, R92, UR35, R60.reuse ;  /* 0x000000235c02ac10 */ /* 0x100fe8000f87e03c */
[--C-:B------:R-:W-:Y:S02]  /*4350*/  @!P2 IADD3.X R3, R102, UR34, R37.reuse, P3, P0 ;  /* 0x000000226603ac10 */ /* 0x100fe40009fe0425 */
[----:B------:R-:W-:Y:S04]  /*4360*/  @!P1 IADD3 R6, P3, P0, R92, UR33, R60 ;  /* 0x000000215c069c10 */ /* 0x000fe8000f87e03c */
[----:B------:R-:W-:Y:S02]  /*4370*/  @!P1 IADD3.X R9, R102, UR32, R37, P3, P0 ;  /* 0x0000002066099c10 */ /* 0x000fe40009fe0425 */
        /* <DEDUP_REMOVED lines=10> */
[----:B------:R-:W-:Y:S01]  /*4420*/  ISETP.GE.AND P0, PT, R35, UR28, PT ;  /* 0x0000001c23007c0c */ /* 0x000fe2000bf06270 */
[----:B------:R4:W3:Y:S03]  /*4430*/  @!P1 LDG.E.128 R56, [R8.64] ;  /* 0x0000000e08389981 */ /* 0x0008e6000c1e1d00 */
[----:B------:R-:W-:Y:S05]  /*4440*/  ISETP.GE.OR P0, PT, R20, c[0x0][0x27c], P0 ;  /* 0x00009f0014007a0c */ /* 0x000fea0000706670 */
[----:B------:R4:W3:Y:S08]  /*4450*/  @!P1 LDG.E.128 R28, [R6.64] ;  /* 0x0000000e061c9981 */ /* 0x0008f0000c1e1d00 */
[----:B-1----:R-:W-:Y:S05]  /*4460*/  @!P0 IADD3 R2, P1, R92, R60, RZ ;  /* 0x0000003c5c028210 */ /* 0x002fea0007f3e0ff */
[----:B------:R-:W-:Y:S01]  /*4470*/  @!P0 IMAD.X R3, R102, 0x1, R37, P1 ;  /* 0x0000000166038824 */ /* 0x000fe200008e0625 */
[C---:B----4-:R-:W-:Y:S04]  /*4480*/  @!P0 LEA R8, P1, R2.reuse, c[0x0][0x270], 0x1 ;  /* 0x00009c0002088a11 */ /* 0x050fe800078208ff */
[----:B------:R-:W-:Y:S02]  /*4490*/  @!P0 LEA.HI.X R9, R2, c[0x0][0x274], R3, 0x1, P1 ;  /* 0x00009d0002098a11 */ /* 0x000fe400008f0c03 */
[----:B------:R-:W-:Y:S01]  /*44a0*/  @!P0 IADD3 R3, P1, R90, UR30, RZ ;  /* 0x0000001e5a038c10 */ /* 0x000fe2000ff3e0ff */
[----:B------:R-:W-:Y:S02]  /*44b0*/  CS2R R6, SRZ ;  /* 0x0000000000067805 */ /* 0x000fe4000001ff00 */
[----:B------:R2:W5:Y:S01]  /*44c0*/  @!P0 LDG.E.128 R40, [R8.64] ;  /* 0x0000000e08288981 */ /* 0x000562000c1e1d00 */
[----:B------:R-:W-:Y:S02]  /*44d0*/  @!P0 IADD3.X R4, R101, UR21, RZ, P1, !PT ;  /* 0x0000001565048c10 */ /* 0x000fe40008ffe4ff */
[C---:B------:R-:W-:Y:S04]  /*44e0*/  @!P0 LEA R2, P1, R3.reuse, c[0x0][0x288], 0x1 ;  /* 0x0000a20003028a11 */ /* 0x040fe800078208ff */
[----:B------:R-:W-:Y:S02]  /*44f0*/  @!P0 LEA.HI.X R3, R3, c[0x0][0x28c], R4, 0x1, P1 ;  /* 0x0000a30003038a11 */ /* 0x000fe400008f0c04 */
[----:B------:R-:W-:Y:S01]  /*4500*/  CS2R R4, SRZ ;  /* 0x0000000000047805 */ /* 0x000fe2000001ff00 */
[----:B------:R-:W-:Y:S05]  /*4510*/  ISETP.GE.AND P1, PT, R20, c[0x0][0x27c], PT ;  /* 0x00009f0014007a0c */ /* 0x000fea0003f26270 */
        /* <DEDUP_REMOVED lines=49> */
[----:B------:R-:W-:Y:S01]  /*4830*/  LEA R70, P0, R88, R64, 0x1 ;  /* 0x0000004058467211 */ /* 0x000fe200078008ff */
[----:B------:R-:W-:Y:S01]  /*4840*/  @!P1 HADD2.F32 R38, -RZ, R38.H0_H0 ;  /* 0x20000026ff269230 */ /* 0x000fe20000004100 */
[----:B------:R-:W-:Y:S01]  /*4850*/  MOV R13, R7 ;  /* 0x00000007000d7202 */ /* 0x000fe20000000f00 */
[----:B------:R-:W-:Y:S01]  /*4860*/  IMAD.SHL.U32 R48, R48, 0x2, RZ ;  /* 0x0000000230307824 */ /* 0x000fe200078e00ff */
[----:B------:R-:W-:Y:S02]  /*4870*/  @!P1 SHF.R.U32.HI R14, RZ, 0x10, R7 ;  /* 0x00000010ff0e9819 */ /* 0x000fe40000011607 */
[----:B------:R-:W-:Y:S02]  /*4880*/  @!P1 SHF.R.U32.HI R40, RZ, 0x10, R41 ;  /* 0x00000010ff289819 */ /* 0x000fe40000011629 */
[----:B------:R-:W-:Y:S01]  /*4890*/  LEA.HI.X R71, R88, R65, R100, 0x1, P0 ;  /* 0x0000004158477211 */ /* 0x000fe200000f0c64 */
[----:B------:R-:W1:Y:S01]  /*48a0*/  LDS.128 R48, [R48+0x3100] ;  /* 0x0031000030307984 */ /* 0x000e620000000c00 */
[----:B------:R-:W-:Y:S01]  /*48b0*/  ISETP.GE.AND P0, PT, R66, c[0x0][0x1d4], PT ;  /* 0x0000750042007a0c */ /* 0x000fe20003f06270 */
[----:B------:R-:W-:Y:S01]  /*48c0*/  @!P1 HADD2.F32 R40, -RZ, R40.H0_H0 ;  /* 0x20000028ff289230 */ /* 0x000fe20000004100 */
[--C-:B------:R-:W-:Y:S02]  /*48d0*/  @!P1 SHF.R.U32.HI R47, RZ, 0x10, R43.reuse ;  /* 0x00000010ff2f9819 */ /* 0x100fe4000001162b */
[----:B------:R-:W-:Y:S01]  /*48e0*/  @!P1 SHF.R.U64 R45, R42, 0x10, R43 ;  /* 0x000000102a2d9819 */ /* 0x000fe2000000122b */
[----:B------:R-:W-:Y:S01]  /*48f0*/  @!P1 HADD2.F32 R42, -RZ, R44.H0_H0 ;  /* 0x2000002cff2a9230 */ /* 0x000fe20000004100 */
[----:B------:R-:W-:Y:S03]  /*4900*/  MOV R46, R43 ;  /* 0x0000002b002e7202 */ /* 0x000fe60000000f00 */
[----:B------:R-:W-:Y:S04]  /*4910*/  @!P1 HADD2.F32 R44, -RZ, R45.H0_H0 ;  /* 0x2000002dff2c9230 */ /* 0x000fe80000004100 */
        /* <DEDUP_REMOVED lines=18> */
[----:B------:R-:W-:Y:S01]  /*4a40*/  @!P1 HADD2.F32 R37, -RZ, R7.H0_H0 ;  /* 0x20000007ff259230 */ /* 0x000fe20000004100 */
[----:B------:R-:W-:Y:S01]  /*4a50*/  @!P1 IMAD.MOV.U32 R9, RZ, RZ, R50 ;  /* 0x000000ffff099224 */ /* 0x000fe200078e0032 */
[----:B------:R-:W-:Y:S02]  /*4a60*/  @!P1 HADD2.F32 R4, -RZ, R10.H0_H0 ;  /* 0x2000000aff049230 */ /* 0x000fe40000004100 */
[----:B------:R-:W-:Y:S01]  /*4a70*/  @!P1 HADD2.F32 R38, -RZ, R39.H0_H0 ;  /* 0x20000027ff269230 */ /* 0x000fe20000004100 */
[----:B------:R-:W-:Y:S01]  /*4a80*/  @!P1 F2FP.PACK_AB R2, R3, R2 ;  /* 0x000000020302923e */ /* 0x000fe200000000ff */
[----:B------:R-:W-:Y:S02]  /*4a90*/  @!P1 HADD2.F32 R39, -RZ, R7.H1_H1 ;  /* 0x30000007ff279230 */ /* 0x000fe40000004100 */
[--C-:B------:R-:W-:Y:S01]  /*4aa0*/  @!P1 HADD2.F32 R7, -RZ, R5.reuse.H1_H1 ;  /* 0x30000005ff079230 */ /* 0x100fe20000004100 */
[----:B------:R-:W-:Y:S01]  /*4ab0*/  @!P1 MOV R48, R2 ;  /* 0x0000000200309202 */ /* 0x000fe20000000f00 */
[----:B------:R-:W-:Y:S01]  /*4ac0*/  @!P1 HADD2.F32 R8, -RZ, R5.H0_H0 ;  /* 0x20000005ff089230 */ /* 0x000fe20000004100 */
[----:B------:R-:W-:Y:S01]  /*4ad0*/  @!P1 FMUL.FTZ R5, R37, R4 ;  /* 0x0000000425059220 */ /* 0x000fe20000410000 */
[--C-:B------:R-:W-:Y:S01]  /*4ae0*/  @!P1 HADD2.F32 R41, -RZ, R9.reuse.H0_H0 ;  /* 0x20000009ff299230 */ /* 0x100fe20000004100 */
[----:B------:R-:W-:Y:S01]  /*4af0*/  @!P1 FMUL.FTZ R10, R39, R6 ;  /* 0x00000006270a9220 */ /* 0x000fe20000410000 */
[----:B------:R-:W-:Y:S01]  /*4b00*/  @!P1 HADD2.F32 R43, -RZ, R9.H1_H1 ;  /* 0x30000009ff2b9230 */ /* 0x000fe20000004100 */
[C---:B------:R-:W-:Y:S02]  /*4b10*/  @!P1 FFMA.FTZ R72, R8.reuse, R38, -R5 ;  /* 0x0000002608489223 */ /* 0x040fe40000010805 */
[C---:B------:R-:W-:Y:S01]  /*4b20*/  @!P1 FMUL.FTZ R5, R7.reuse, R6 ;  /* 0x0000000607059220 */ /* 0x040fe20000410000 */
[----:B------:R-:W-:Y:S01]  /*4b30*/  @!P1 HADD2.F32 R6, -RZ, R11.H0_H0 ;  /* 0x2000000bff069230 */ /* 0x000fe20000004100 */
[----:B------:R-:W-:Y:S01]  /*4b40*/  @!P1 FFMA.FTZ R69, R7, R40, -R10 ;  /* 0x0000002807459223 */ /* 0x000fe2000001080a */
[----:B------:R-:W-:Y:S01]  /*4b50*/  @!P1 MOV R7, R18 ;  /* 0x0000001200079202 */ /* 0x000fe20000000f00 */
[----:B------:R-:W-:Y:S01]  /*4b60*/  @!P1 FMUL.FTZ R4, R8, R4 ;  /* 0x0000000408049220 */ /* 0x000fe20000410000 */
[----:B------:R-:W-:Y:S01]  /*4b70*/  @!P1 HADD2.F32 R8, -RZ, R12.H0_H0 ;  /* 0x2000000cff089230 */ /* 0x000fe20000004100 */
[----:B------:R-:W-:Y:S02]  /*4b80*/  @!P1 MOV R11, R51 ;  /* 0x00000033000b9202 */ /* 0x000fe40000000f00 */
[----:B------:R-:W-:Y:S01]  /*4b90*/  @!P1 FFMA.FTZ R4, R37, R38, R4 ;  /* 0x0000002625049223 */ /* 0x000fe20000010004 */
[--C-:B------:R-:W-:Y:S01]  /*4ba0*/  @!P1 HADD2.F32 R9, -RZ, R7.reuse.H1_H1 ;  /* 0x30000007ff099230 */ /* 0x100fe20000004100 */
[----:B------:R-:W-:Y:S01]  /*4bb0*/  @!P1 FMUL.FTZ R12, R43, R8 ;  /* 0x000000082b0c9220 */ /* 0x000fe20000410000 */
[----:B------:R-:W-:Y:S01]  /*4bc0*/  @!P1 HADD2.F32 R10, -RZ, R7.H0_H0 ;  /* 0x20000007ff0a9230 */ /* 0x000fe20000004100 */
[----:B------:R-:W-:Y:S01]  /*4bd0*/  @!P1 FMUL.FTZ R7, R41, R6 ;  /* 0x0000000629079220 */ /* 0x000fe20000410000 */
[----:B------:R-:W-:Y:S01]  /*4be0*/  @!P1 HADD2.F32 R45, -RZ, R11.H1_H1 ;  /* 0x3000000bff2d9230 */ /* 0x000fe20000004100 */
[C---:B------:R-:W-:Y:S02]  /*4bf0*/  @!P1 FFMA.FTZ R67, R9.reuse, R44, -R12 ;  /* 0x0000002c09439223 */ /* 0x040fe4000001080c */
[C---:B------:R-:W-:Y:S02]  /*4c00*/  @!P1 FFMA.FTZ R68, R10.reuse, R42, -R7 ;  /* 0x0000002a0a449223 */ /* 0x040fe40000010807 */
[----:B------:R-:W-:Y:S01]  /*4c10*/  @!P1 FMUL.FTZ R7, R9, R8 ;  /* 0x0000000809079220 */ /* 0x000fe20000410000 */
[----:B------:R-:W-:Y:S01]  /*4c20*/  @!P1 HADD2.F32 R8, -RZ, R13.H0_H0 ;  /* 0x2000000dff089230 */ /* 0x000fe20000004100 */
[----:B------:R-:W-:Y:S01]  /*4c30*/  @!P1 IMAD.MOV.U32 R9, RZ, RZ, R19 ;  /* 0x000000ffff099224 */ /* 0x000fe200078e0013 */
[----:B------:R-:W-:Y:S01]  /*4c40*/  @!P1 HADD2.F32 R13, -RZ, R11.H0_H0 ;  /* 0x2000000bff0d9230 */ /* 0x000fe20000004100 */
[----:B------:R-:W-:Y:S01]  /*4c50*/  @!P1 FMUL.FTZ R6, R10, R6 ;  /* 0x000000060a069220 */ /* 0x000fe20000410000 */
[----:B------:R-:W-:Y:S01]  /*4c60*/  @!P1 HADD2.F32 R10, -RZ, R14.H0_H0 ;  /* 0x2000000eff0a9230 */ /* 0x000fe20000004100 */
[----:B------:R-:W-:Y:S01]  /*4c70*/  @!P1 FFMA.FTZ R5, R39, R40, R5 ;  /* 0x0000002827059223 */ /* 0x000fe20000010005 */
[--C-:B------:R-:W-:Y:S01]  /*4c80*/  @!P1 HADD2.F32 R12, -RZ, R9.reuse.H0_H0 ;  /* 0x20000009ff0c9230 */ /* 0x100fe20000004100 */
[----:B------:R-:W-:Y:S01]  /*4c90*/  @!P1 FFMA.FTZ R6, R41, R42, R6 ;  /* 0x0000002a29069223 */ /* 0x000fe20000010006 */
[----:B------:R-:W-:Y:S01]  /*4ca0*/  @!P1 HADD2.F32 R11, -RZ, R9.H1_H1 ;  /* 0x30000009ff0b9230 */ /* 0x000fe20000004100 */
[----:B------:R-:W-:Y:S01]  /*4cb0*/  @!P1 FMUL.FTZ R9, R13, R8 ;  /* 0x000000080d099220 */ /* 0x000fe20000410000 */
[----:B------:R-:W-:Y:S01]  /*4cc0*/  @!P1 F2FP.PACK_AB R4, R5, R4 ;  /* 0x000000040504923e */ /* 0x000fe200000000ff */
        /* <DEDUP_REMOVED lines=16> */
[----:B------:R-:W-:Y:S01]  /*4dd0*/  @!P1 MOV R17, R11 ;  /* 0x0000000b00119202 */ /* 0x000fe20000000f00 */
[----:B------:R-:W-:Y:S01]  /*4de0*/  @!P1 IMAD.MOV.U32 R49, RZ, RZ, R4 ;  /* 0x000000ffff319224 */ /* 0x000fe200078e0004 */
[----:B------:R-:W-:Y:S02]  /*4df0*/  @!P1 MOV R19, R37 ;  /* 0x0000002500139202 */ /* 0x000fe40000000f00 */
[----:B------:R-:W-:Y:S02]  /*4e00*/  @!P1 F2FP.PACK_AB R6, R7, R6 ;  /* 0x000000060706923e */ /* 0x000fe400000000ff */
[----:B------:R-:W-:Y:S01]  /*4e10*/  @!P1 F2FP.PACK_AB R8, R9, R8 ;  /* 0x000000080908923e */ /* 0x000fe200000000ff */
[----:B------:R1:W-:Y:S01]  /*4e20*/  ST.E.128 [R70.64], R16 ;  /* 0x0000001046007985 */ /* 0x0003e2000c101d0e */
[----:B------:R-:W-:Y:S02]  /*4e30*/  @!P1 MOV R50, R6 ;  /* 0x0000000600329202 */ /* 0x000fe40000000f00 */
[----:B------:R-:W-:Y:S05]  /*4e40*/  @!P1 MOV R51, R8 ;  /* 0x0000000800339202 */ /* 0x000fea0000000f00 */
[----:B------:R1:W-:Y:S02]  /*4e50*/  @!P0 ST.E.128 [R64.64], R48 ;  /* 0x0000003040008985 */ /* 0x0003e4000c101d0e */
.L_x_363:
[----:B------:R-:W-:Y:S05]  /*4e60*/  BSYNC B0 ;  /* 0x0000000000007941 */ /* 0x000fea0003800000 */
.L_x_362:
        /* <DEDUP_REMOVED lines=13> */
[----:B------:R-:W-:Y:S02]  /*4f40*/  @!P1 SHF.R.U64 R3, R24, 0x10, R25 ;  /* 0x0000001018039819 */ /* 0x000fe40000001219 */
[----:B------:R-:W-:Y:S02]  /*4f50*/  LEA.HI.SX32 R6, R6, R105, 0x1c ;  /* 0x0000006906067211 */ /* 0x000fe400078fe2ff */
[----:B------:R-:W-:Y:S01]  /*4f60*/  @!P1 SHF.R.U64 R13, R52, 0x10, R53 ;  /* 0x00000010340d9819 */ /* 0x000fe20000001235 */
[----:B------:R-:W-:Y:S01]  /*4f70*/  @!P1 HADD2.F32 R3, -RZ, R3.H0_H0 ;  /* 0x20000003ff039230 */ /* 0x000fe20000004100 */
[----:B------:R-:W-:Y:S02]  /*4f80*/  SHF.L.U32 R6, R6, 0x3, RZ ;  /* 0x0000000306067819 */ /* 0x000fe400000006ff */
[----:B------:R-:W-:Y:S01]  /*4f90*/  @!P1 SHF.R.U64 R11, R26, 0x10, R27 ;  /* 0x000000101a0b9819 */ /* 0x000fe2000000121b */
[----:B------:R-:W-:Y:S01]  /*4fa0*/  @!P1 HADD2.F32 R13, -RZ, R13.H0_H0 ;  /* 0x2000000dff0d9230 */ /* 0x000fe20000004100 */
[----:B------:R-:W-:Y:S02]  /*4fb0*/  LOP3.LUT R44, R108, 0x38, R6, 0xf8, !PT ;  /* 0x000000386c2c7812 */ /* 0x000fe400078ef806 */
[----:B------:R-:W-:Y:S02]  /*4fc0*/  ISETP.GE.AND P0, PT, R6, c[0x0][0x1d4], PT ;  /* 0x0000750006007a0c */ /* 0x000fe40003f06270 */
[----:B------:R-:W-:Y:S02]  /*4fd0*/  LOP3.LUT R44, R44, R141, RZ, 0x3c, !PT ;  /* 0x0000008d2c2c7212 */ /* 0x000fe400078e3cff */
[----:B------:R-:W-:Y:S01]  /*4fe0*/  @!P1 SHF.R.U32.HI R7, RZ, 0x10, R25 ;  /* 0x00000010ff079819 */ /* 0x000fe20000011619 */
[----:B------:R-:W-:Y:S01]  /*4ff0*/  @!P1 HADD2.F32 R25, -RZ, R61.H1_H1 ;  /* 0x3000003dff199230 */ /* 0x000fe20000004100 */
[----:B------:R-:W-:Y:S02]  /*5000*/  IADD3 R44, R122, R44, RZ ;  /* 0x0000002c7a2c7210 */ /* 0x000fe40007ffe0ff */
[----:B------:R-:W-:Y:S02]  /*5010*/  @!P1 SHF.R.U32.HI R24, RZ, 0x10, R53 ;  /* 0x00000010ff189819 */ /* 0x000fe40000011635 */
[----:B------:R-:W-:Y:S01]  /*5020*/  @!P1 SHF.R.U32.HI R9, RZ, 0x10, R27 ;  /* 0x00000010ff099819 */ /* 0x000fe2000001161b */
        /* <DEDUP_REMOVED lines=90> */
.L_x_365:
[----:B------:R-:W-:Y:S05]  /*55d0*/  BSYNC B0 ;  /* 0x0000000000007941 */ /* 0x000fea0003800000 */
.L_x_364:
[----:B-1----:R1:W2:Y:S01]  /*55e0*/  SHFL.IDX PT, R47, R76, 0x2, 0x1c1f ;  /* 0x005c1f004c2f7f89 */ /* 0x0022a200000e0000 */
[----:B------:R-:W-:Y:S03]  /*55f0*/  ISETP.GE.OR P0, PT, R137, UR28, P5 ;  /* 0x0000001c89007c0c */ /* 0x000fe6000af06670 */
[----:B------:R1:W4:Y:S10]  /*5600*/  SHFL.IDX PT, R46, R77, 0x2, 0x1c1f ;  /* 0x005c1f004d2e7f89 */ /* 0x00033400000e0000 */
[----:B------:R-:W-:-:S05]  /*5610*/  @P0 BRA `(.L_x_359) ;  /* 0x00000ad000000947 */ /* 0x000fca0003800000 */
[----:B------:R-:W-:Y:S01]  /*5620*/  SEL R2, R136, R128, !P4 ;  /* 0x0000008088027207 */ /* 0x000fe20006000000 */
[----:B------:R-:W5:Y:S01]  /*5630*/  LDS.128 R16, [R124+0x3100] ;  /* 0x003100007c107984 */ /* 0x000f620000000c00 */
[C---:B----4-:R-:W-:Y:S01]  /*5640*/  LEA R52, P0, R88.reuse, R46, 0x1 ;  /* 0x0000002e58347211 */ /* 0x050fe200078008ff */
[--C-:B------:R-:W-:Y:S01]  /*5650*/  @!P1 HADD2.F32 R25, -RZ, R62.reuse.H0_H0 ;  /* 0x2000003eff199230 */ /* 0x100fe20000004100 */
[----:B------:R-:W-:Y:S01]  /*5660*/  SHF.R.S32.HI R3, RZ, 0x1f, R2 ;  /* 0x0000001fff037819 */ /* 0x000fe20000011402 */
[----:B------:R-:W-:Y:S01]  /*5670*/  @!P1 HADD2.F32 R15, -RZ, R62.H1_H1 ;  /* 0x3000003eff0f9230 */ /* 0x000fe20000004100 */
[----:B--2---:R-:W-:Y:S01]  /*5680*/  LEA.HI.X R53, R88, R47, R100, 0x1, P0 ;  /* 0x0000002f58357211 */ /* 0x004fe200000f0c64 */
[----:B------:R-:W-:Y:S01]  /*5690*/  @!P1 HADD2.F32 R38, -RZ, R63.H0_H0 ;  /* 0x2000003fff269230 */ /* 0x000fe20000004100 */
[----:B------:R-:W-:Y:S02]  /*56a0*/  LEA.HI R2, R3, R2, RZ, 0x4 ;  /* 0x0000000203027211 */ /* 0x000fe400078f20ff */
[----:B------:R-:W-:Y:S02]  /*56b0*/  @!P1 SHF.R.U32.HI R10, RZ, 0x10, R57 ;  /* 0x00000010ff0a9819 */ /* 0x000fe40000011639 */
[----:B------:R-:W-:Y:S02]  /*56c0*/  LEA.HI.SX32 R2, R2, R105, 0x1c ;  /* 0x0000006902027211 */ /* 0x000fe400078fe2ff */
[--C-:B------:R-:W-:Y:S01]  /*56d0*/  @!P1 SHF.R.U64 R11, R30, 0x10, R31.reuse ;  /* 0x000000101e0b9819 */ /* 0x100fe2000000121f */
[----:B------:R-:W-:Y:S01]  /*56e0*/  @!P1 HADD2.F32 R27, -RZ, R10.H0_H0 ;  /* 0x2000000aff1b9230 */ /* 0x000fe20000004100 */
[----:B------:R-:W-:Y:S01]  /*56f0*/  SHF.L.U32 R45, R2, 0x3, RZ ;  /* 0x00000003022d7819 */ /* 0x000fe200000006ff */
[----:B------:R-:W-:Y:S01]  /*5700*/  @!P1 HADD2.F32 R2, -RZ, R23.H0_H0 ;  /* 0x20000017ff029230 */ /* 0x000fe20000004100 */
[----:B------:R-:W-:Y:S02]  /*5710*/  @!P1 SHF.R.U32.HI R13, RZ, 0x10, R31 ;  /* 0x00000010ff0d9819 */ /* 0x000fe4000001161f */
[----:B------:R-:W-:Y:S02]  /*5720*/  LOP3.LUT R40, R107, 0x38, R45, 0xf8, !PT ;  /* 0x000000386b287812 */ /* 0x000fe400078ef82d */
[--C-:B------:R-:W-:Y:S01]  /*5730*/  @!P1 SHF.R.U32.HI R6, RZ, 0x10, R29.reuse ;  /* 0x00000010ff069819 */ /* 0x100fe2000001161d */
[----:B------:R-:W-:Y:S01]  /*5740*/  @!P1 HADD2.F32 R13, -RZ, R13.H0_H0 ;  /* 0x2000000dff0d9230 */ /* 0x000fe20000004100 */
[----:B------:R-:W-:Y:S02]  /*5750*/  LOP3.LUT R40, R40, R140, RZ, 0x3c, !PT ;  /* 0x0000008c28287212 */ /* 0x000fe400078e3cff */
[----:B------:R-:W-:Y:S01]  /*5760*/  @!P1 SHF.R.U64 R9, R28, 0x10, R29 ;  /* 0x000000101c099819 */ /* 0x000fe2000000121d */
[----:B------:R-:W-:Y:S01]  /*5770*/  @!P1 HADD2.F32 R29, -RZ, R63.H1_H1 ;  /* 0x3000003fff1d9230 */ /* 0x000fe20000004100 */
[----:B------:R-:W-:Y:S02]  /*5780*/  IADD3 R40, R121, R40, RZ ;  /* 0x0000002879287210 */ /* 0x000fe40007ffe0ff */
[----:B------:R-:W-:Y:S02]  /*5790*/  @!P1 SHF.R.U64 R28, R56, 0x10, R57 ;  /* 0x00000010381c9819 */ /* 0x000fe40000001239 */
[--C-:B------:R-:W-:Y:S01]  /*57a0*/  @!P1 SHF.R.U64 R31, R58, 0x10, R59.reuse ;  /* 0x000000103a1f9819 */ /* 0x100fe2000000123b */
[----:B------:R-:W-:Y:S01]  /*57b0*/  IMAD.SHL.U32 R40, R40, 0x2, RZ ;  /* 0x0000000228287824 */ /* 0x000fe200078e00ff */
[----:B------:R-:W-:Y:S02]  /*57c0*/  @!P1 SHF.R.U32.HI R39, RZ, 0x10, R59 ;  /* 0x00000010ff279819 */ /* 0x000fe4000001163b */
[----:B------:R-:W-:Y:S01]  /*57d0*/  ISETP.GE.AND P0, PT, R45, c[0x0][0x1d4], PT ;  /* 0x000075002d007a0c */ /* 0x000fe20003f06270 */
[----:B------:R-:W-:Y:S02]  /*57e0*/  @!P1 HADD2.F32 R31, -RZ, R31.H0_H0 ;  /* 0x2000001fff1f9230 */ /* 0x000fe40000004100 */
[----:B------:R-:W2:Y:S01]  /*57f0*/  LDS.128 R40, [R40+0x3100] ;  /* 0x0031000028287984 */ /* 0x000ea20000000c00 */
[----:B------:R-:W-:Y:S01]  /*5800*/  @!P1 HADD2.F32 R39, -RZ, R39.H0_H0 ;  /* 0x20000027ff279230 */ /* 0x000fe20000004100 */
[----:B---3-5:R-:W-:Y:S05]  /*5810*/  @!P1 IMAD.MOV.U32 R5, RZ, RZ, R17 ;  /* 0x000000ffff059224 */ /* 0x028fea00078e0011 */
[----:B------:R-:W-:Y:S05]  /*5820*/  @!P1 HADD2.F32 R3, -RZ, R5.H0_H0 ;  /* 0x20000005ff039230 */ /* 0x000fea0000004100 */
[C---:B------:R-:W-:Y:S02]  /*5830*/  @!P1 FMUL.FTZ R4, R3.reuse, R2 ;  /* 0x0000000203049220 */ /* 0x040fe40000410000 */
[----:B--2---:R-:W-:Y:S01]  /*5840*/  @!P1 IMAD.MOV.U32 R44, RZ, RZ, R43 ;  /* 0x000000ffff2c9224 */ /* 0x004fe200078e002b */
[----:B------:R-:W-:Y:S01]  /*5850*/  @!P1 MOV R7, R41 ;  /* 0x0000002900079202 */ /* 0x000fe20000000f00 */
[----:B------:R-:W-:Y:S01]  /*5860*/  @!P1 IMAD.MOV.U32 R30, RZ, RZ, R42 ;  /* 0x000000ffff1e9224 */ /* 0x000fe200078e002a */
[----:B------:R-:W-:Y:S02]  /*5870*/  @!P1 MOV R12, R40 ;  /* 0x00000028000c9202 */ /* 0x000fe40000000f00 */
[----:B------:R-:W-:Y:S02]  /*5880*/  @!P1 HADD2.F32 R37, -RZ, R44.H0_H0 ;  /* 0x2000002cff259230 */ /* 0x000fe40000004100 */
[--C-:B------:R-:W-:Y:S02]  /*5890*/  @!P1 HADD2.F32 R24, -RZ, R7.reuse.H0_H0 ;  /* 0x20000007ff189230 */ /* 0x100fe40000004100 */
[----:B------:R-:W-:Y:S02]  /*58a0*/  @!P1 HADD2.F32 R26, -RZ, R7.H1_H1 ;  /* 0x30000007ff1a9230 */ /* 0x000fe40000004100 */
[----:B------:R-:W-:Y:S01]  /*58b0*/  @!P1 HADD2.F32 R14, -RZ, R12.H0_H0 ;  /* 0x2000000cff0e9230 */ /* 0x000fe20000004100 */
        /* <DEDUP_REMOVED lines=11> */
[C---:B------:R-:W-:Y:S01]  /*5970*/  @!P1 FMUL.FTZ R22, R14.reuse, R3 ;  /* 0x000000030e169220 */ /* 0x040fe20000410000 */
[----:B------:R-:W-:Y:S01]  /*5980*/  @!P1 MOV R10, R19 ;  /* 0x00000013000a9202 */ /* 0x000fe20000000f00 */
[----:B------:R-:W-:Y:S02]  /*5990*/  @!P1 HADD2.F32 R6, -RZ, R36.H0_H0 ;  /* 0x20000024ff069230 */ /* 0x000fe40000004100 */
        /* <DEDUP_REMOVED lines=11> */
[----:B------:R-:W-:Y:S01]  /*5a50*/  @!P1 HADD2.F32 R28, -RZ, R30.H0_H0 ;  /* 0x2000001eff1c9230 */ /* 0x000fe20000004100 */
[-C--:B------:R-:W-:Y:S01]  /*5a60*/  @!P1 FFMA.FTZ R51, R7, R23.reuse, -R8 ;  /* 0x0000001707339223 */ /* 0x080fe20000010808 */
[----:B------:R-:W-:Y:S01]  /*5a70*/  @!P1 MOV R7, R18 ;  /* 0x0000001200079202 */ /* 0x000fe20000000f00 */
[C---:B------:R-:W-:Y:S01]  /*5a80*/  @!P1 FMUL.FTZ R8, R9.reuse, R6 ;  /* 0x0000000609089220 */ /* 0x040fe20000410000 */
[----:B------:R-:W-:Y:S01]  /*5a90*/  @!P1 HADD2.F32 R6, -RZ, R36.H1_H1 ;  /* 0x30000024ff069230 */ /* 0x000fe20000004100 */
[----:B------:R-:W-:Y:S01]  /*5aa0*/  @!P1 FFMA.FTZ R50, R9, R38, -R12 ;  /* 0x0000002609329223 */ /* 0x000fe2000001080c */
[----:B------:R-:W-:Y:S01]  /*5ab0*/  @!P1 HADD2.F32 R9, -RZ, R11.H0_H0 ;  /* 0x2000000bff099230 */ /* 0x000fe20000004100 */
[----:B------:R-:W-:Y:S01]  /*5ac0*/  @!P1 FFMA.FTZ R3, R22, R23, R3 ;  /* 0x0000001716039223 */ /* 0x000fe20000010003 */
[----:B------:R-:W-:Y:S01]  /*5ad0*/  @!P1 HADD2.F32 R30, -RZ, R30.H1_H1 ;  /* 0x3000001eff1e9230 */ /* 0x000fe20000004100 */
[----:B------:R-:W-:Y:S01]  /*5ae0*/  @!P1 FFMA.FTZ R4, R24, R25, R4 ;  /* 0x0000001918049223 */ /* 0x000fe20000010004 */
[----:B------:R-:W-:Y:S01]  /*5af0*/  @!P1 HADD2.F32 R36, -RZ, R44.H1_H1 ;  /* 0x3000002cff249230 */ /* 0x000fe20000004100 */
[----:B------:R-:W-:Y:S01]  /*5b00*/  @!P1 FFMA.FTZ R5, R26, R27, R5 ;  /* 0x0000001b1a059223 */ /* 0x000fe20000010005 */
[--C-:B------:R-:W-:Y:S01]  /*5b10*/  @!P1 HADD2.F32 R12, -RZ, R7.reuse.H0_H0 ;  /* 0x20000007ff0c9230 */ /* 0x100fe20000004100 */
[----:B------:R-:W-:Y:S01]  /*5b20*/  @!P1 FMUL.FTZ R48, R30, R9 ;  /* 0x000000091e309220 */ /* 0x000fe20000410000 */
[----:B------:R-:W-:Y:S01]  /*5b30*/  @!P1 F2FP.PACK_AB R2, R3, R2 ;  /* 0x000000020302923e */ /* 0x000fe200000000ff */
[----:B------:R-:W-:Y:S01]  /*5b40*/  @!P1 FMUL.FTZ R44, R36, R13 ;  /* 0x0000000d242c9220 */ /* 0x000fe20000410000 */
[----:B------:R-:W-:Y:S01]  /*5b50*/  @!P1 F2FP.PACK_AB R4, R5, R4 ;  /* 0x000000040504923e */ /* 0x000fe200000000ff */
[----:B------:R-:W-:Y:S01]  /*5b60*/  @!P1 HADD2.F32 R11, -RZ, R7.H1_H1 ;  /* 0x30000007ff0b9230 */ /* 0x000fe20000004100 */
[----:B------:R-:W-:Y:S01]  /*5b70*/  @!P1 FMUL.FTZ R7, R28, R6 ;  /* 0x000000061c079220 */ /* 0x000fe20000410000 */
[----:B------:R-:W-:Y:S01]  /*5b80*/  @!P1 MOV R40, R2 ;  /* 0x0000000200289202 */ /* 0x000fe20000000f00 */
[----:B------:R-:W-:Y:S02]  /*5b90*/  @!P1 FFMA.FTZ R44, R10, R39, -R44 ;  /* 0x000000270a2c9223 */ /* 0x000fe4000001082c */
[----:B------:R-:W-:Y:S02]  /*5ba0*/  @!P1 FFMA.FTZ R49, R12, R29, -R7 ;  /* 0x0000001d0c319223 */ /* 0x000fe40000010807 */
[C---:B------:R-:W-:Y:S02]  /*5bb0*/  @!P1 FFMA.FTZ R48, R11.reuse, R31, -R48 ;  /* 0x0000001f0b309223 */ /* 0x040fe40000010830 */
[----:B------:R-:W-:Y:S01]  /*5bc0*/  @!P1 FMUL.FTZ R7, R11, R9 ;  /* 0x000000090b079220 */ /* 0x000fe20000410000 */
[----:B------:R-:W-:Y:S01]  /*5bd0*/  @!P1 F2FP.PACK_AB R11, R44, R50 ;  /* 0x000000322c0b923e */ /* 0x000fe200000000ff */
[----:B------:R-:W-:Y:S01]  /*5be0*/  @!P1 FMUL.FTZ R9, R10, R13 ;  /* 0x0000000d0a099220 */ /* 0x000fe20000410000 */
[----:B------:R-:W-:Y:S01]  /*5bf0*/  @!P1 F2FP.PACK_AB R10, R48, R49 ;  /* 0x00000031300a923e */ /* 0x000fe200000000ff */
[----:B------:R-:W-:Y:S01]  /*5c00*/  @!P1 FMUL.FTZ R6, R12, R6 ;  /* 0x000000060c069220 */ /* 0x000fe20000410000 */
[----:B------:R-:W-:Y:S01]  /*5c10*/  @!P1 F2FP.PACK_AB R13, R55, R56 ;  /* 0x00000038370d923e */ /* 0x000fe200000000ff */
[----:B------:R-:W-:Y:S01]  /*5c20*/  @!P1 IMAD.MOV.U32 R41, RZ, RZ, R4 ;  /* 0x000000ffff299224 */ /* 0x000fe200078e0004 */
[----:B------:R-:W-:Y:S01]  /*5c30*/  @!P1 F2FP.PACK_AB R12, R51, R54 ;  /* 0x00000036330c923e */ /* 0x000fe200000000ff */
[----:B------:R-:W-:Y:S01]  /*5c40*/  @!P1 IMAD.MOV.U32 R18, RZ, RZ, R10 ;  /* 0x000000ffff129224 */ /* 0x000fe200078e000a */
[----:B------:R-:W-:Y:S01]  /*5c50*/  @!P1 MOV R17, R13 ;  /* 0x0000000d00119202 */ /* 0x000fe20000000f00 */
[----:B------:R-:W-:Y:S01]  /*5c60*/  @!P1 FFMA.FTZ R6, R28, R29, R6 ;  /* 0x0000001d1c069223 */ /* 0x000fe20000010006 */
[----:B------:R-:W-:Y:S01]  /*5c70*/  @!P1 MOV R16, R12 ;  /* 0x0000000c00109202 */ /* 0x000fe20000000f00 */
[----:B------:R-:W-:Y:S01]  /*5c80*/  @!P1 FFMA.FTZ R7, R30, R31, R7 ;  /* 0x0000001f1e079223 */ /* 0x000fe20000010007 */
[----:B------:R-:W-:Y:S01]  /*5c90*/  @!P1 MOV R19, R11 ;  /* 0x0000000b00139202 */ /* 0x000fe20000000f00 */
[----:B------:R-:W-:Y:S02]  /*5ca0*/  @!P1 FFMA.FTZ R8, R37, R38, R8 ;  /* 0x0000002625089223 */ /* 0x000fe40000010008 */
[----:B------:R-:W-:Y:S01]  /*5cb0*/  @!P1 FFMA.FTZ R9, R36, R39, R9 ;  /* 0x0000002724099223 */ /* 0x000fe20000010009 */
[----:B------:R-:W-:Y:S01]  /*5cc0*/  @!P1 F2FP.PACK_AB R6, R7, R6 ;  /* 0x000000060706923e */ /* 0x000fe200000000ff */
[----:B------:R2:W-:Y:S03]  /*5cd0*/  ST.E.128 [R52.64], R16 ;  /* 0x0000001034007985 */ /* 0x0005e6000c101d0e */
[----:B------:R-:W-:Y:S02]  /*5ce0*/  @!P1 F2FP.PACK_AB R8, R9, R8 ;  /* 0x000000080908923e */ /* 0x000fe400000000ff */
[----:B------:R-:W-:Y:S02]  /*5cf0*/  @!P1 MOV R42, R6 ;  /* 0x00000006002a9202 */ /* 0x000fe40000000f00 */
[----:B------:R-:W-:Y:S01]  /*5d00*/  @!P1 MOV R43, R8 ;  /* 0x00000008002b9202 */ /* 0x000fe20000000f00 */
[----:B------:R-:W-:-:S05]  /*5d10*/  @P0 BRA `(.L_x_359) ;  /* 0x000003d000000947 */ /* 0x000fca0003800000 */
[C---:B------:R-:W-:Y:S04]  /*5d20*/  LEA R2, P0, R45.reuse, R46, 0x1 ;  /* 0x0000002e2d027211 */ /* 0x040fe800078008ff */
[----:B------:R-:W-:Y:S05]  /*5d30*/  LEA.HI.X.SX32 R3, R45, R47, 0x1, P0 ;  /* 0x0000002f2d037211 */ /* 0x000fea00000f0eff */
[----:B------:R3:W-:Y:S01]  /*5d40*/  ST.E.128 [R2.64], R40 ;  /* 0x0000002802007985 */ /* 0x0007e2000c101d0e */
[----:B------:R-:W-:-:S05]  /*5d50*/  BRA `(.L_x_359) ;  /* 0x0000039000007947 */ /* 0x000fca0003800000 */
.L_x_343:
        /* <DEDUP_REMOVED lines=22> */
.L_x_367:
[----:B-123--:R-:W-:Y:S05]  /*5ec0*/  BSYNC B0 ;  /* 0x0000000000007941 */ /* 0x00efea0003800000 */
.L_x_366:
        /* <DEDUP_REMOVED lines=17> */
.L_x_369:
[----:B------:R-:W-:Y:S05]  /*5fe0*/  BSYNC B0 ;  /* 0x0000000000007941 */ /* 0x000fea0003800000 */
.L_x_368:
[----:B--2---:R2:W4:Y:S01]  /*5ff0*/  SHFL.IDX PT, R3, R76, 0x2, 0x1c1f ;  /* 0x005c1f004c037f89 */ /* 0x00452200000e0000 */
[----:B------:R-:W-:Y:S03]  /*6000*/  ISETP.GE.AND P0, PT, R12, 0x41, PT ;  /* 0x000000410c00780c */ /* 0x000fe60003f06270 */
        /* <DEDUP_REMOVED lines=14> */
.L_x_359:
[----:B------:R-:W-:Y:S05]  /*60f0*/  BSYNC B2 ;  /* 0x0000000000027941 */ /* 0x000fea0003800000 */
.L_x_342:
[----:B---3--:R-:W-:Y:S01]  /*6100*/  IMAD.U32 R2, RZ, RZ, UR6 ;  /* 0x00000006ff027e24 */ /* 0x008fe2000f8e00ff */
        /* <DEDUP_REMOVED lines=10> */
[----:B------:R-:W-:Y:S07]  /*61b0*/  ISETP.GE.AND P1, PT, R4, 0x41, PT ;  /* 0x000000410400780c */ /* 0x000fee0003f26270 */
[C---:B------:R-:W-:Y:S05]  /*61c0*/  @P4 IADD3 R6, P0, R2.reuse, 0x10, RZ ;  /* 0x0000001002064810 */ /* 0x040fea0007f1e0ff */
[--C-:B------:R-:W-:Y:S01]  /*61d0*/  @P4 IMAD.X R7, RZ, RZ, R3.reuse, P0 ;  /* 0x000000ffff074224 */ /* 0x100fe200000e0603 */
[C---:B--2---:R-:W-:Y:S04]  /*61e0*/  @P3 IADD3 R8, P0, R2.reuse, 0x20, RZ ;  /* 0x0000002002083810 */ /* 0x044fe80007f1e0ff */
        /* <DEDUP_REMOVED lines=9> */
[----:B------:R-:W-:Y:S11]  /*6280*/  ISETP.GE.AND P5, PT, R4, 0x1, PT ;  /* 0x000000010400780c */ /* 0x000ff60003fa6270 */
[----:B------:R-:W-:Y:S02]  /*6290*/  @!UPT UIADD3 URZ, URZ, URZ, URZ ;  /* 0x0000003f3f3ff290 */ /* 0x000fe4000fffe03f */
[----:B------:R-:W-:Y:S02]  /*62a0*/  @P5 IMAD R3, R3, c[0x0][0x258], RZ ;  /* 0x0000960003035a24 */ /* 0x000fe400078e02ff */
[----:B------:R-:W-:Y:S02]  /*62b0*/  @P5 IMAD.MOV.U32 R4, RZ, RZ, R84 ;  /* 0x000000ffff045224 */ /* 0x000fe400078e0054 */
[----:B------:R-:W-:Y:S04]  /*62c0*/  @P5 IMAD.MOV.U32 R5, RZ, RZ, R87 ;  /* 0x000000ffff055224 */ /* 0x000fe800078e0057 */
[C---:B------:R-:W-:Y:S04]  /*62d0*/  @P5 IMAD.WIDE.U32 R4, R2.reuse, c[0x0][0x258], R4 ;  /* 0x0000960002045a25 */ /* 0x040fe800078e0004 */
[----:B------:R-:W-:Y:S01]  /*62e0*/  @P5 IMAD R2, R2, c[0x0][0x25c], R3 ;  /* 0x0000970002025a24 */ /* 0x000fe200078e0203 */
[C---:B------:R-:W-:Y:S02]  /*62f0*/  @P5 LEA R14, P6, R4.reuse, c[0x0][0x250], 0x1 ;  /* 0x00009400040e5a11 */ /* 0x040fe400078c08ff */
[-C--:B------:R-:W-:Y:S02]  /*6300*/  @P4 MOV R3, R87.reuse ;  /* 0x0000005700034202 */ /* 0x080fe40000000f00 */
[----:B------:R-:W-:Y:S04]  /*6310*/  @P5 IADD3 R2, R5, R2, RZ ;  /* 0x0000000205025210 */ /* 0x000fe80007ffe0ff */
[----:B------:R-:W-:Y:S01]  /*6320*/  @P5 LEA.HI.X R15, R4, c[0x0][0x254], R2, 0x1, P6 ;  /* 0x00009500040f5a11 */ /* 0x000fe200030f0c02 */
[----:B------:R-:W-:Y:S02]  /*6330*/  @P4 IMAD R4, R7, c[0x0][0x258], RZ ;  /* 0x0000960007044a24 */ /* 0x000fe400078e02ff */
[----:B------:R-:W-:Y:S02]  /*6340*/  @P4 IMAD.MOV.U32 R2, RZ, RZ, R84 ;  /* 0x000000ffff024224 */ /* 0x000fe400078e0054 */
[C---:B------:R-:W-:Y:S02]  /*6350*/  @P4 IMAD R4, R6.reuse, c[0x0][0x25c], R4 ;  /* 0x0000970006044a24 */ /* 0x040fe400078e0204 */
[----:B------:R-:W-:Y:S04]  /*6360*/  @P4 IMAD.WIDE.U32 R2, R6, c[0x0][0x258], R2 ;  /* 0x0000960006024a25 */ /* 0x000fe800078e0002 */
[----:B------:R-:W-:Y:S01]  /*6370*/  @P4 IMAD.IADD R4, R3, 0x1, R4 ;  /* 0x0000000103044824 */ /* 0x000fe200078e0204 */
[----:B------:R-:W-:Y:S01]  /*6380*/  @P4 LEA R12, P6, R2, c[0x0][0x250], 0x1 ;  /* 0x00009400020c4a11 */ /* 0x000fe200078c08ff */
[----:B------:R-:W-:Y:S02]  /*6390*/  @P3 IMAD.MOV.U32 R3, RZ, RZ, R87 ;  /* 0x000000ffff033224 */ /* 0x000fe400078e0057 */
[----:B------:R-:W-:Y:S01]  /*63a0*/  @P0 IMAD R6, R22, c[0x0][0x258], RZ ;  /* 0x0000960016060a24 */ /* 0x000fe200078e02ff */
[----:B------:R-:W-:Y:S01]  /*63b0*/  @P4 LEA.HI.X R13, R2, c[0x0][0x254], R4, 0x1, P6 ;  /* 0x00009500020d4a11 */ /* 0x000fe200030f0c04 */
[----:B------:R-:W-:Y:S01]  /*63c0*/  @P3 IMAD R4, R10, c[0x0][0x258], RZ ;  /* 0x000096000a043a24 */ /* 0x000fe200078e02ff */
[----:B------:R-:W-:Y:S01]  /*63d0*/  @P3 MOV R2, R84 ;  /* 0x0000005400023202 */ /* 0x000fe20000000f00 */
[----:B------:R-:W-:Y:S02]  /*63e0*/  @P0 IMAD R6, R18, c[0x0][0x25c], R6 ;  /* 0x0000970012060a24 */ /* 0x000fe400078e0206 */
[C---:B------:R-:W-:Y:S02]  /*63f0*/  @P3 IMAD R4, R8.reuse, c[0x0][0x25c], R4 ;  /* 0x0000970008043a24 */ /* 0x040fe400078e0204 */
[----:B------:R-:W-:Y:S05]  /*6400*/  @P3 IMAD.WIDE.U32 R2, R8, c[0x0][0x258], R2 ;  /* 0x0000960008023a25 */ /* 0x000fea00078e0002 */
[C---:B------:R-:W-:Y:S02]  /*6410*/  @P3 LEA R10, P6, R2.reuse, c[0x0][0x250], 0x1 ;  /* 0x00009400020a3a11 */ /* 0x040fe400078c08ff */
[----:B------:R-:W-:Y:S02]  /*6420*/  @P3 IADD3 R4, R3, R4, RZ ;  /* 0x0000000403043210 */ /* 0x000fe40007ffe0ff */
[-C--:B------:R-:W-:Y:S02]  /*6430*/  @P2 MOV R3, R87.reuse ;  /* 0x0000005700032202 */ /* 0x080fe40000000f00 */
[----:B------:R-:W-:Y:S01]  /*6440*/  @P3 LEA.HI.X R11, R2, c[0x0][0x254], R4, 0x1, P6 ;  /* 0x00009500020b3a11 */ /* 0x000fe200030f0c04 */
[----:B------:R-:W-:Y:S02]  /*6450*/  @P2 IMAD R4, R17, c[0x0][0x258], RZ ;  /* 0x0000960011042a24 */ /* 0x000fe400078e02ff */
[----:B------:R-:W-:Y:S02]  /*6460*/  @P2 IMAD.MOV.U32 R2, RZ, RZ, R84 ;  /* 0x000000ffff022224 */ /* 0x000fe400078e0054 */
[C---:B------:R-:W-:Y:S02]  /*6470*/  @P2 IMAD R4, R9.reuse, c[0x0][0x25c], R4 ;  /* 0x0000970009042a24 */ /* 0x040fe400078e0204 */
[----:B------:R-:W-:Y:S04]  /*6480*/  @P2 IMAD.WIDE.U32 R2, R9, c[0x0][0x258], R2 ;  /* 0x0000960009022a25 */ /* 0x000fe800078e0002 */
[----:B------:R-:W-:Y:S01]  /*6490*/  @P2 IMAD.IADD R4, R3, 0x1, R4 ;  /* 0x0000000103042824 */ /* 0x000fe200078e0204 */
[C---:B------:R-:W-:Y:S01]  /*64a0*/  @P2 LEA R8, P6, R2.reuse, c[0x0][0x250], 0x1 ;  /* 0x0000940002082a11 */ /* 0x040fe200078c08ff */
[----:B------:R-:W-:Y:S03]  /*64b0*/  @P1 IMAD.MOV.U32 R3, RZ, RZ, R87 ;  /* 0x000000ffff031224 */ /* 0x000fe600078e0057 */
[----:B------:R-:W-:Y:S01]  /*64c0*/  @P2 LEA.HI.X R9, R2, c[0x0][0x254], R4, 0x1, P6 ;  /* 0x0000950002092a11 */ /* 0x000fe200030f0c04 */
[----:B------:R-:W-:Y:S01]  /*64d0*/  @P1 IMAD R4, R19, c[0x0][0x258], RZ ;  /* 0x0000960013041a24 */ /* 0x000fe200078e02ff */
[----:B------:R-:W-:Y:S03]  /*64e0*/  @P1 MOV R2, R84 ;  /* 0x0000005400021202 */ /* 0x000fe60000000f00 */
[C---:B------:R-:W-:Y:S02]  /*64f0*/  @P1 IMAD R4, R16.reuse, c[0x0][0x25c], R4 ;  /* 0x0000970010041a24 */ /* 0x040fe400078e0204 */
[----:B------:R-:W-:Y:S05]  /*6500*/  @P1 IMAD.WIDE.U32 R2, R16, c[0x0][0x258], R2 ;  /* 0x0000960010021a25 */ /* 0x000fea00078e0002 */
[----:B------:R-:W-:Y:S02]  /*6510*/  @P1 IADD3 R3, R3, R4, RZ ;  /* 0x0000000403031210 */ /* 0x000fe40007ffe0ff */
[C---:B------:R-:W-:Y:S04]  /*6520*/  @P1 LEA R4, P6, R2.reuse, c[0x0][0x250], 0x1 ;  /* 0x0000940002041a11 */ /* 0x040fe800078c08ff */
[----:B------:R-:W-:Y:S01]  /*6530*/  @P1 LEA.HI.X R5, R2, c[0x0][0x254], R3, 0x1, P6 ;  /* 0x0000950002051a11 */ /* 0x000fe200030f0c03 */
[----:B------:R-:W-:Y:S01]  /*6540*/  @P0 IMAD.MOV.U32 R2, RZ, RZ, R84 ;  /* 0x000000ffff020224 */ /* 0x000fe200078e0054 */
[----:B------:R-:W-:Y:S05]  /*6550*/  @P0 MOV R3, R87 ;  /* 0x0000005700030202 */ /* 0x000fea0000000f00 */
[----:B------:R-:W-:Y:S04]  /*6560*/  @P0 IMAD.WIDE.U32 R2, R18, c[0x0][0x258], R2 ;  /* 0x0000960012020a25 */ /* 0x000fe800078e0002 */
[----:B------:R-:W-:Y:S01]  /*6570*/  @P0 IMAD.IADD R3, R3, 0x1, R6 ;  /* 0x0000000103030824 */ /* 0x000fe200078e0206 */
        /* <DEDUP_REMOVED lines=8> */
[----:B------:R2:W-:Y:S08]  /*6600*/  @P5 LDGSTS.E.BYPASS.LTC128B.128 [R78+0x100], [R14.64], !P6 ;  /* 0x001000000e4e5fae */ /* 0x0005f0000f101d4e */
[----:B------:R3:W-:Y:S08]  /*6610*/  @P4 LDGSTS.E.BYPASS.LTC128B.128 [R78+0x900], [R12.64], !P6 ;  /* 0x009000000c4e4fae */ /* 0x0007f0000f101d4e */
[----:B------:R4:W-:Y:S08]  /*6620*/  @P3 LDGSTS.E.BYPASS.LTC128B.128 [R78+0x1100], [R10.64], !P6 ;  /* 0x011000000a4e3fae */ /* 0x0009f0000f101d4e */
[----:B------:R4:W-:Y:S08]  /*6630*/  @P2 LDGSTS.E.BYPASS.LTC128B.128 [R78+0x1900], [R8.64], !P6 ;  /* 0x01900000084e2fae */ /* 0x0009f0000f101d4e */
[----:B------:R5:W-:Y:S01]  /*6640*/  @P1 LDGSTS.E.BYPASS.LTC128B.128 [R78+0x2100], [R4.64], !P6 ;  /* 0x02100000044e1fae */ /* 0x000be2000f101d4e */
[----:B---3--:R-:W-:Y:S07]  /*6650*/  IADD3 R13, -R35, UR5, RZ ;  /* 0x00000005230d7c10 */ /* 0x008fee000fffe1ff */
[----:B------:R4:W-:Y:S08]  /*6660*/  @P0 LDGSTS.E.BYPASS.LTC128B.128 [R78+0x2900], [R6.64], !P6 ;  /* 0x02900000064e0fae */ /* 0x0009f0000f101d4e */
[----:B------:R-:W0:Y:S01]  /*6670*/  LDGDEPBAR ;  /* 0x00000000000079af */ /* 0x000e220000000000 */
[C---:B-----5:R-:W-:Y:S02]  /*6680*/  IMAD R4, R86.reuse, c[0x0][0x20c], R2 ;  /* 0x0000830056047a24 */ /* 0x060fe400078e0202 */
[----:B------:R-:W-:Y:S05]  /*6690*/  IMAD.WIDE.U32 R2, R86, c[0x0][0x208], RZ ;  /* 0x0000820056027a25 */ /* 0x000fea00078e00ff */
[----:B------:R-:W-:Y:S01]  /*66a0*/  IADD3 R3, R3, R4, RZ ;  /* 0x0000000403037210 */ /* 0x000fe20007ffe0ff */
[----:B------:R-:W-:Y:S04]  /*66b0*/  IMAD R4, R99, c[0x0][0x218], RZ ;  /* 0x0000860063047a24 */ /* 0x000fe800078e02ff */
[C---:B------:R-:W-:Y:S01]  /*66c0*/  IMAD.WIDE.U32 R2, R82.reuse, c[0x0][0x218], R2 ;  /* 0x0000860052027a25 */ /* 0x040fe200078e0002 */
[----:B------:R-:W-:Y:S04]  /*66d0*/  DEPBAR.LE SB0, 0x0 ;  /* 0x000080000000791a */ /* 0x000fe80000000000 */
[----:B------:R-:W-:Y:S01]  /*66e0*/  BAR.SYNC.DEFER_BLOCKING 0x0 ;  /* 0x0000000000007b1d */ /* 0x000fe20000010000 */
[----:B------:R-:W-:Y:S01]  /*66f0*/  IMAD R4, R82, c[0x0][0x21c], R4 ;  /* 0x0000870052047a24 */ /* 0x000fe200078e0204 */
[----:B------:R-:W-:Y:S04]  /*6700*/  IADD3 R2, P0, R2, UR46, RZ ;  /* 0x0000002e02027c10 */ /* 0x000fe8000ff1e0ff */
[----:B------:R-:W-:Y:S02]  /*6710*/  IADD3.X R3, R3, UR19, R4, P0, !PT ;  /* 0x0000001303037c10 */ /* 0x000fe400087fe404 */
[C---:B--2---:R-:W-:Y:S04]  /*6720*/  LEA R14, P0, R2.reuse, c[0x0][0x1f8], 0x1 ;  /* 0x00007e00020e7a11 */ /* 0x044fe800078008ff */
[----:B------:R-:W-:Y:S02]  /*6730*/  LEA.HI.X R12, R2, c[0x0][0x1fc], R3, 0x1, P0 ;  /* 0x00007f00020c7a11 */ /* 0x000fe400000f0c03 */
[----:B------:R4:W2:Y:S01]  /*6740*/  SHFL.IDX PT, R2, R14, RZ, 0x1c1f ;  /* 0x001c1fff0e027589 */ /* 0x0008a200000e0000 */
[----:B------:R-:W-:Y:S07]  /*6750*/  ISETP.GE.AND P0, PT, R13, 0x1, PT ;  /* 0x000000010d00780c */ /* 0x000fee0003f06270 */
[----:B------:R4:W3:Y:S06]  /*6760*/  SHFL.IDX PT, R3, R12, RZ, 0x1c1f ;  /* 0x001c1fff0c037589 */ /* 0x0008ec00000e0000 */
[----:B------:R-:W-:-:S05]  /*6770*/  @!P0 BRA `(.L_x_371) ;  /* 0x000000c000008947 */ /* 0x000fca0003800000 */
[C---:B------:R-:W-:Y:S11]  /*6780*/  ISETP.GE.AND P1, PT, R20.reuse, c[0x0][0x1d4], PT ;  /* 0x0000750014007a0c */ /* 0x040ff60003f26270 */
[----:B------:R-:W-:Y:S02]  /*6790*/  @!UPT UIADD3 URZ, URZ, URZ, URZ ;  /* 0x0000003f3f3ff290 */ /* 0x000fe4000fffe03f */
[----:B----4-:R-:W4:Y:S01]  /*67a0*/  @!P1 LDS.128 R8, [R79] ;  /* 0x000000004f089984 */ /* 0x010f220000000c00 */
[CC--:B--2---:R-:W-:Y:S04]  /*67b0*/  @!P1 LEA R4, P0, R20.reuse, R2.reuse, 0x1 ;  /* 0x0000000214049211 */ /* 0x0c4fe800078008ff */
[-C--:B---3--:R-:W-:Y:S02]  /*67c0*/  @!P1 LEA.HI.X R5, R20, R3.reuse, R21, 0x1, P0 ;  /* 0x0000000314059211 */ /* 0x088fe400000f0c15 */
[----:B------:R-:W-:Y:S11]  /*67d0*/  ISETP.GE.AND P0, PT, R83, c[0x0][0x1d4], PT ;  /* 0x0000750053007a0c */ /* 0x000ff60003f06270 */
[----:B------:R-:W-:Y:S02]  /*67e0*/  @!UPT UIADD3 URZ, URZ, URZ, URZ ;  /* 0x0000003f3f3ff290 */ /* 0x000fe4000fffe03f */
[C---:B------:R-:W-:Y:S04]  /*67f0*/  @!P0 LEA R2, P2, R73.reuse, R2, 0x1 ;  /* 0x0000000249028211 */ /* 0x040fe800078408ff */
[----:B------:R-:W-:Y:S01]  /*6800*/  @!P0 LEA.HI.X R3, R73, R3, R81, 0x1, P2 ;  /* 0x0000000349038211 */ /* 0x000fe200010f0c51 */
[----:B----4-:R-:W-:Y:S04]  /*6810*/  @!P1 ST.E.128 [R4.64], R8 ;  /* 0x0000000804009985 */ /* 0x010fe8000c101d0e */
[----:B------:R-:W2:Y:S04]  /*6820*/  @!P0 LDS.128 R4, [R80] ;  /* 0x0000000050048984 */ /* 0x000ea80000000c00 */
[----:B--2---:R2:W-:Y:S02]  /*6830*/  @!P0 ST.E.128 [R2.64], R4 ;  /* 0x0000000402008985 */ /* 0x0045e4000c101d0e */
.L_x_371:
[----:B------:R-:W-:Y:S05]  /*6840*/  BSYNC B0 ;  /* 0x0000000000007941 */ /* 0x000fea0003800000 */
.L_x_370:
[----:B--23--:R2:W3:Y:S01]  /*6850*/  SHFL.IDX PT, R3, R12, 0x1, 0x1c1f ;  /* 0x003c1f000c037f89 */ /* 0x00c4e200000e0000 */
[----:B------:R-:W-:Y:S01]  /*6860*/  ISETP.GE.AND P0, PT, R13, 0x21, PT ;  /* 0x000000210d00780c */ /* 0x000fe20003f06270 */
[----:B------:R-:W-:Y:S02]  /*6870*/  BSSY B0, `(.L_x_372) ;  /* 0x000000f000007945 */ /* 0x000fe40003800000 */
[----:B------:R2:W1:Y:S10]  /*6880*/  SHFL.IDX PT, R2, R14, 0x1, 0x1c1f ;  /* 0x003c1f000e027f89 */ /* 0x00047400000e0000 */
[----:B------:R-:W-:-:S05]  /*6890*/  @!P0 BRA `(.L_x_373) ;  /* 0x000000c000008947 */ /* 0x000fca0003800000 */
[C---:B------:R-:W-:Y:S11]  /*68a0*/  ISETP.GE.AND P1, PT, R20.reuse, c[0x0][0x1d4], PT ;  /* 0x0000750014007a0c */ /* 0x040ff60003f26270 */
[----:B------:R-:W-:Y:S02]  /*68b0*/  @!UPT UIADD3 URZ, URZ, URZ, URZ ;  /* 0x0000003f3f3ff290 */ /* 0x000fe4000fffe03f */
[----:B----4-:R-:W4:Y:S01]  /*68c0*/  @!P1 LDS.128 R8, [R79+0x1000] ;  /* 0x001000004f089984 */ /* 0x010f220000000c00 */
[CC--:B-1----:R-:W-:Y:S04]  /*68d0*/  @!P1 LEA R4, P0, R20.reuse, R2.reuse, 0x1 ;  /* 0x0000000214049211 */ /* 0x0c2fe800078008ff */
[-C--:B---3--:R-:W-:Y:S02]  /*68e0*/  @!P1 LEA.HI.X R5, R20, R3.reuse, R21, 0x1, P0 ;  /* 0x0000000314059211 */ /* 0x088fe400000f0c15 */
[----:B------:R-:W-:Y:S11]  /*68f0*/  ISETP.GE.AND P0, PT, R83, c[0x0][0x1d4], PT ;  /* 0x0000750053007a0c */ /* 0x000ff60003f06270 */
[----:B------:R-:W-:Y:S02]  /*6900*/  @!UPT UIADD3 URZ, URZ, URZ, URZ ;  /* 0x0000003f3f3ff290 */ /* 0x000fe4000fffe03f */
[C---:B------:R-:W-:Y:S04]  /*6910*/  @!P0 LEA R2, P2, R73.reuse, R2, 0x1 ;  /* 0x0000000249028211 */ /* 0x040fe800078408ff */
[----:B------:R-:W-:Y:S01]  /*6920*/  @!P0 LEA.HI.X R3, R73, R3, R81, 0x1, P2 ;  /* 0x0000000349038211 */ /* 0x000fe200010f0c51 */
[----:B----4-:R-:W-:Y:S04]  /*6930*/  @!P1 ST.E.128 [R4.64], R8 ;  /* 0x0000000804009985 */ /* 0x010fe8000c101d0e */
[----:B------:R-:W1:Y:S04]  /*6940*/  @!P0 LDS.128 R4, [R80+0x1000] ;  /* 0x0010000050048984 */ /* 0x000e680000000c00 */
[----:B-1----:R1:W-:Y:S02]  /*6950*/  @!P0 ST.E.128 [R2.64], R4 ;  /* 0x0000000402008985 */ /* 0x0023e4000c101d0e */
.L_x_373:
[----:B------:R-:W-:Y:S05]  /*6960*/  BSYNC B0 ;  /* 0x0000000000007941 */ /* 0x000fea0003800000 */
.L_x_372:
[----:B-1-3--:R1:W3:Y:S01]  /*6970*/  SHFL.IDX PT, R3, R12, 0x2, 0x1c1f ;  /* 0x005c1f000c037f89 */ /* 0x00a2e200000e0000 */
[----:B------:R-:W-:Y:S01]  /*6980*/  ISETP.GE.AND P0, PT, R13, 0x41, PT ;  /* 0x000000410d00780c */ /* 0x000fe20003f06270 */
[----:B------:R-:W-:Y:S02]  /*6990*/  BSSY B0, `(.L_x_374) ;  /* 0x000000f000007945 */ /* 0x000fe40003800000 */
[----:B------:R1:W2:Y:S10]  /*69a0*/  SHFL.IDX PT, R2, R14, 0x2, 0x1c1f ;  /* 0x005c1f000e027f89 */ /* 0x0002b400000e0000 */
[----:B------:R-:W-:-:S05]  /*69b0*/  @!P0 BRA `(.L_x_375) ;  /* 0x000000c000008947 */ /* 0x000fca0003800000 */
[C---:B------:R-:W-:Y:S11]  /*69c0*/  ISETP.GE.AND P1, PT, R20.reuse, c[0x0][0x1d4], PT ;  /* 0x0000750014007a0c */ /* 0x040ff60003f26270 */
[----:B------:R-:W-:Y:S02]  /*69d0*/  @!UPT UIADD3 URZ, URZ, URZ, URZ ;  /* 0x0000003f3f3ff290 */ /* 0x000fe4000fffe03f */
[----:B----4-:R-:W4:Y:S01]  /*69e0*/  @!P1 LDS.128 R8, [R79+0x2000] ;  /* 0x002000004f089984 */ /* 0x010f220000000c00 */
[CC--:B--2---:R-:W-:Y:S04]  /*69f0*/  @!P1 LEA R4, P0, R20.reuse, R2.reuse, 0x1 ;  /* 0x0000000214049211 */ /* 0x0c4fe800078008ff */
[-C--:B---3--:R-:W-:Y:S02]  /*6a00*/  @!P1 LEA.HI.X R5, R20, R3.reuse, R21, 0x1, P0 ;  /* 0x0000000314059211 */ /* 0x088fe400000f0c15 */
[----:B------:R-:W-:Y:S11]  /*6a10*/  ISETP.GE.AND P0, PT, R83, c[0x0][0x1d4], PT ;  /* 0x0000750053007a0c */ /* 0x000ff60003f06270 */
[----:B------:R-:W-:Y:S02]  /*6a20*/  @!UPT UIADD3 URZ, URZ, URZ, URZ ;  /* 0x0000003f3f3ff290 */ /* 0x000fe4000fffe03f */
[C---:B------:R-:W-:Y:S04]  /*6a30*/  @!P0 LEA R2, P2, R73.reuse, R2, 0x1 ;  /* 0x0000000249028211 */ /* 0x040fe800078408ff */
[----:B------:R-:W-:Y:S01]  /*6a40*/  @!P0 LEA.HI.X R3, R73, R3, R81, 0x1, P2 ;  /* 0x0000000349038211 */ /* 0x000fe200010f0c51 */
[----:B----4-:R-:W-:Y:S04]  /*6a50*/  @!P1 ST.E.128 [R4.64], R8 ;  /* 0x0000000804009985 */ /* 0x010fe8000c101d0e */
[----:B------:R-:W2:Y:S04]  /*6a60*/  @!P0 LDS.128 R4, [R80+0x2000] ;  /* 0x0020000050048984 */ /* 0x000ea80000000c00 */
[----:B--2---:R2:W-:Y:S02]  /*6a70*/  @!P0 ST.E.128 [R2.64], R4 ;  /* 0x0000000402008985 */ /* 0x0045e4000c101d0e */
.L_x_375:
[----:B------:R-:W-:Y:S05]  /*6a80*/  BSYNC B0 ;  /* 0x0000000000007941 */ /* 0x000fea0003800000 */
.L_x_374:
[----:B------:R-:W-:Y:S02]  /*6a90*/  UISETP.GT.AND UP0, UPT, UR6, UR24, UPT ;  /* 0x000000180600728c */ /* 0x000fe4000bf04270 */
[----:B------:R-:W-:Y:S04]  /*6aa0*/  UIADD3 UR6, UR6, -0x1, URZ ;  /* 0xffffffff06067890 */ /* 0x000fe8000fffe03f */
[----:B------:R-:W-:Y:S05]  /*6ab0*/  PLOP3.LUT P0, PT, PT, PT, UP0, 0x80, 0x0 ;  /* 0x000000000000781c */ /* 0x000fea0003f0f008 */
[----:B------:R-:W-:Y:S02]  /*6ac0*/  @UP0 UIMAD UR5, UR27, UR6, URZ ;  /* 0x000000061b0502a4 */ /* 0x000fe4000f8e023f */
[----:B------:R-:W-:Y:S04]  /*6ad0*/  @UP0 USHF.R.S32.HI UR21, URZ, 0x1f, UR6 ;  /* 0x0000001f3f150899 */ /* 0x000fe80008011406 */
[----:B--2---:R-:W-:Y:S02]  /*6ae0*/  IMAD.U32 R4, RZ, RZ, UR5 ;  /* 0x00000005ff047e24 */ /* 0x004fe4000f8e00ff */
[----:B------:R-:W-:Y:S02]  /*6af0*/  @P0 IMAD.MOV.U32 R2, RZ, RZ, R116 ;  /* 0x000000ffff020224 */ /* 0x000fe400078e0074 */
[----:B---3--:R-:W-:Y:S01]  /*6b00*/  @P0 IMAD.MOV.U32 R3, RZ, RZ, R113 ;  /* 0x000000ffff030224 */ /* 0x008fe200078e0071 */
[----:B------:R-:W-:Y:S11]  /*6b10*/  PLOP3.LUT P0, PT, PT, PT, UP0, 0x80, 0x0 ;  /* 0x000000000000781c */ /* 0x000ff60003f0f008 */
[----:B------:R-:W-:Y:S02]  /*6b20*/  @!UPT UIADD3 URZ, URZ, URZ, URZ ;  /* 0x0000003f3f3ff290 */ /* 0x000fe4000fffe03f */
[C---:B------:R-:W-:Y:S01]  /*6b30*/  @P0 IMAD.WIDE.U32 R2, R142.reuse, UR6, R2 ;  /* 0x000000068e020c25 */ /* 0x040fe2000f8e0002 */
[----:B------:R-:W-:Y:S11]  /*6b40*/  PLOP3.LUT P0, PT, PT, PT, UP0, 0x80, 0x0 ;  /* 0x000000000000781c */ /* 0x000ff60003f0f008 */
[----:B------:R-:W-:Y:S02]  /*6b50*/  @!UPT UIADD3 URZ, URZ, URZ, URZ ;  /* 0x0000003f3f3ff290 */ /* 0x000fe4000fffe03f */
[----:B------:R-:W-:Y:S01]  /*6b60*/  @P0 IMAD R4, R142, UR21, R4 ;  /* 0x000000158e040c24 */ /* 0x000fe2000f8e0204 */
[----:B------:R-:W-:Y:S11]  /*6b70*/  PLOP3.LUT P0, PT, PT, PT, UP0, 0x80, 0x0 ;  /* 0x000000000000781c */ /* 0x000ff60003f0f008 */
[----:B------:R-:W-:Y:S02]  /*6b80*/  @!UPT UIADD3 URZ, URZ, URZ, URZ ;  /* 0x0000003f3f3ff290 */ /* 0x000fe4000fffe03f */
[----:B------:R-:W-:Y:S01]  /*6b90*/  @P0 IMAD.IADD R4, R3, 0x1, R4 ;  /* 0x0000000103040824 */ /* 0x000fe200078e0204 */
[----:B------:R-:W-:Y:S11]  /*6ba0*/  PLOP3.LUT P0, PT, PT, PT, UP0, 0x80, 0x0 ;  /* 0x000000000000781c */ /* 0x000ff60003f0f008 */
[----:B------:R-:W-:Y:S02]  /*6bb0*/  @!UPT UIADD3 URZ, URZ, URZ, URZ ;  /* 0x0000003f3f3ff290 */ /* 0x000fe4000fffe03f */
[C---:B-1--4-:R-:W-:Y:S02]  /*6bc0*/  @P0 LEA R12, P1, R2.reuse, c[0x0][0x220], 0x1 ;  /* 0x00008800020c0a11 */ /* 0x052fe400078208ff */
[----:B------:R-:W-:Y:S11]  /*6bd0*/  PLOP3.LUT P0, PT, PT, PT, UP0, 0x80, 0x0 ;  /* 0x000000000000781c */ /* 0x000ff60003f0f008 */
[----:B------:R-:W-:Y:S02]  /*6be0*/  @!UPT UIADD3 URZ, URZ, URZ, URZ ;  /* 0x0000003f3f3ff290 */ /* 0x000fe4000fffe03f */
[----:B------:R-:W-:Y:S02]  /*6bf0*/  @P0 LEA.HI.X R2, R2, c[0x0][0x224], R4, 0x1, P1 ;  /* 0x0000890002020a11 */ /* 0x000fe400008f0c04 */
[----:B------:R-:W-:Y:S11]  /*6c00*/  PLOP3.LUT P0, PT, PT, PT, UP0, 0x80, 0x0 ;  /* 0x000000000000781c */ /* 0x000ff60003f0f008 */
[----:B------:R-:W-:Y:S02]  /*6c10*/  @!UPT UIADD3 URZ, URZ, URZ, URZ ;  /* 0x0000003f3f3ff290 */ /* 0x000fe4000fffe03f */
[-C--:B------:R-:W-:Y:S02]  /*6c20*/  @P0 IADD3 R10, P1, R12, R133.reuse, RZ ;  /* 0x000000850c0a0210 */ /* 0x080fe40007f3e0ff */
[----:B------:R-:W-:Y:S11]  /*6c30*/  PLOP3.LUT P0, PT, PT, PT, UP0, 0x80, 0x0 ;  /* 0x000000000000781c */ /* 0x000ff60003f0f008 */
[----:B------:R-:W-:Y:S02]  /*6c40*/  @!UPT UIADD3 URZ, URZ, URZ, URZ ;  /* 0x0000003f3f3ff290 */ /* 0x000fe4000fffe03f */
[--C-:B------:R-:W-:Y:S01]  /*6c50*/  @P0 IMAD.X R11, R2, 0x1, R132.reuse, P1 ;  /* 0x00000001020b0824 */ /* 0x100fe200008e0684 */
        /* <DEDUP_REMOVED lines=20> */
[----:B------:R-:W-:Y:S02]  /*6da0*/  @P0 IADD3 R14, P1, R4, R133, RZ ;  /* 0x00000085040e0210 */ /* 0x000fe40007f3e0ff */
[----:B------:R-:W-:Y:S11]  /*6db0*/  PLOP3.LUT P0, PT, PT, PT, UP0, 0x80, 0x0 ;  /* 0x000000000000781c */ /* 0x000ff60003f0f008 */
[----:B------:R-:W-:Y:S02]  /*6dc0*/  @!UPT UIADD3 URZ, URZ, URZ, URZ ;  /* 0x0000003f3f3ff290 */ /* 0x000fe4000fffe03f */
[----:B------:R-:W-:Y:S01]  /*6dd0*/  @P0 IMAD.X R3, R5, 0x1, R132, P1 ;  /* 0x0000000105030824 */ /* 0x000fe200008e0684 */
[----:B------:R-:W-:Y:S11]  /*6de0*/  PLOP3.LUT P0, PT, PT, PT, UP0, 0x80, 0x0 ;  /* 0x000000000000781c */ /* 0x000ff60003f0f008 */
[----:B------:R-:W-:Y:S02]  /*6df0*/  @!UPT UIADD3 URZ, URZ, URZ, URZ ;  /* 0x0000003f3f3ff290 */ /* 0x000fe4000fffe03f */
[----:B------:R-:W-:Y:S01]  /*6e00*/  @P0 IMAD.MOV.U32 R13, RZ, RZ, R2 ;  /* 0x000000ffff0d0224 */ /* 0x000fe200078e0002 */
[----:B------:R-:W-:Y:S11]  /*6e10*/  PLOP3.LUT P0, PT, PT, PT, UP0, 0x80, 0x0 ;  /* 0x000000000000781c */ /* 0x000ff60003f0f008 */
[----:B------:R-:W-:Y:S02]  /*6e20*/  @!UPT UIADD3 URZ, URZ, URZ, URZ ;  /* 0x0000003f3f3ff290 */ /* 0x000fe4000fffe03f */
[----:B------:R-:W-:Y:S01]  /*6e30*/  @!PT LDS RZ, [RZ] ;  /* 0x00000000fffff984 */ /* 0x000fe20000000800 */
[----:B------:R-:W-:Y:S01]  /*6e40*/  @!PT LDS RZ, [RZ] ;  /* 0x00000000fffff984 */ /* 0x000fe20000000800 */
[----:B------:R-:W-:Y:S01]  /*6e50*/  @!PT LDS RZ, [RZ] ;  /* 0x00000000fffff984 */ /* 0x000fe20000000800 */
[----:B------:R1:W-:Y:S01]  /*6e60*/  @P0 LDGSTS.E.BYPASS.LTC128B.128 [R78+0x3100], [R12.64], !P6 ;  /* 0x031000000c4e0fae */ /* 0x0003e2000f101d4e */
[----:B------:R-:W-:Y:S02]  /*6e70*/  PLOP3.LUT P0, PT, PT, PT, UP0, 0x80, 0x0 ;  /* 0x000000000000781c */ /* 0x000fe40003f0f008 */
[----:B------:R-:W-:Y:S11]  /*6e80*/  PLOP3.LUT P0, PT, PT, PT, UP0, 0x80, 0x0 ;  /* 0x000000000000781c */ /* 0x000ff60003f0f008 */
[----:B------:R-:W-:Y:S02]  /*6e90*/  @!UPT UIADD3 URZ, URZ, URZ, URZ ;  /* 0x0000003f3f3ff290 */ /* 0x000fe4000fffe03f */
        /* <DEDUP_REMOVED lines=13> */
[----:B------:R-:W-:Y:S11]  /*6f70*/  PLOP3.LUT P0, PT, PT, PT, UP0, 0x80, 0x0 ;  /* 0x000000000000781c */ /* 0x000ff60003f0f008 */
[----:B------:R-:W-:Y:S02]  /*6f80*/  @!UPT UIADD3 URZ, URZ, URZ, URZ ;  /* 0x0000003f3f3ff290 */ /* 0x000fe4000fffe03f */
[----:B------:R-:W-:Y:S01]  /*6f90*/  @P0 IMAD.MOV.U32 R2, RZ, RZ, R14 ;  /* 0x000000ffff020224 */ /* 0x000fe200078e000e */
[----:B------:R-:W-:Y:S11]  /*6fa0*/  PLOP3.LUT P0, PT, PT, PT, UP0, 0x80, 0x0 ;  /* 0x000000000000781c */ /* 0x000ff60003f0f008 */
[----:B------:R-:W-:Y:S02]  /*6fb0*/  @!UPT UIADD3 URZ, URZ, URZ, URZ ;  /* 0x0000003f3f3ff290 */ /* 0x000fe4000fffe03f */
[----:B------:R1:W-:Y:S01]  /*6fc0*/  @P0 LDGSTS.E.BYPASS.LTC128B.128 [R78+0x5900], [R2.64], !P6 ;  /* 0x05900000024e0fae */ /* 0x0003e2000f101d4e */
[----:B------:R-:W-:Y:S05]  /*6fd0*/  PLOP3.LUT P0, PT, PT, PT, UP0, 0x80, 0x0 ;  /* 0x000000000000781c */ /* 0x000fea0003f0f008 */
[----:B------:R-:W0:Y:S08]  /*6fe0*/  LDGDEPBAR ;  /* 0x00000000000079af */ /* 0x000e300000000000 */
[----:B------:R-:W-:-:S05]  /*6ff0*/  @P0 BRA `(.L_x_376) ;  /* 0xffffaff000000947 */ /* 0x000fca000383ffff */
[----:B------:R-:W-:Y:S06]  /*7000*/  BAR.SYNC.DEFER_BLOCKING 0x0 ;  /* 0x0000000000007b1d */ /* 0x000fec0000010000 */
.L_x_341:
[----:B------:R-:W-:Y:S02]  /*7010*/  UISETP.NE.AND UP1, UPT, UR13, URZ, UPT ;  /* 0x0000003f0d00728c */ /* 0x000fe4000bf25270 */
[----:B------:R-:W-:-:S02]  /*7020*/  UISETP.NE.AND UP0, UPT, UR12, URZ, UPT ;  /* 0x0000003f0c00728c */ /* 0x000fc4000bf05270 */
[----:B------:R-:W-:Y:S02]  /*7030*/  UIADD3 UR6, UR17, 0x7f, URZ ;  /* 0x0000007f11067890 */ /* 0x000fe4000fffe03f */
[----:B------:R-:W-:Y:S02]  /*7040*/  ULDC.64 UR4, c[0x0][0x2c8] ;  /* 0x0000b20000047ab9 */ /* 0x000fe40000000a00 */
[----:B------:R-:W-:Y:S01]  /*7050*/  UIMAD.WIDE.U32 UR18, UR6, UR4, URZ ;  /* 0x00000004061272a5 */ /* 0x000fe2000f8e003f */
[----:B------:R-:W-:-:S03]  /*7060*/  PLOP3.LUT P0, PT, PT, PT, UP0, 0x40, 0x0 ;  /* 0x000000000000781c */ /* 0x000fc60003f0e808 */
[----:B------:R-:W-:-:S03]  /*7070*/  @UP1 USHF.R.U32.HI UR6, URZ, UR5, UR19 ;  /* 0x000000053f061299 */ /* 0x000fc60008011613 */
[----:B------:R-:W-:Y:S02]  /*7080*/  ULDC UR18, c[0x0][0x328] ;  /* 0x0000ca0000127ab9 */ /* 0x000fe40000000800 */
[----:B------:R-:W-:-:S04]  /*7090*/  UIADD3 UR26, UR26, UR6, URZ ;  /* 0x000000061a1a7290 */ /* 0x000fc8000fffe03f */
[----:B------:R-:W-:Y:S01]  /*70a0*/  UIADD3 UR18, UR26, UR18, URZ ;  /* 0x000000121a127290 */ /* 0x000fe2000fffe03f */
[----:B------:R-:W-:Y:S05]  /*70b0*/  @P0 BRA `(.L_x_377) ;  /* 0x0000013000000947 */ /* 0x000fea0003800000 */
[----:B------:R-:W-:Y:S01]  /*70c0*/  ISETP.LT.AND P0, PT, RZ, UR26, PT ;  /* 0x0000001aff007c0c */ /* 0x000fe2000bf01270 */
[----:B------:R-:W-:Y:S02]  /*70d0*/  UIADD3 UR19, UR26, -0x1, URZ ;  /* 0xffffffff1a137890 */ /* 0x000fe4000fffe03f */
[----:B------:R-:W-:-:S10]  /*70e0*/  ULDC UR6, c[0x0][0x32c] ;  /* 0x0000cb0000067ab9 */ /* 0x000fd40000000800 */
        /* <DEDUP_REMOVED lines=8> */
.L_x_378:
[----:B------:R-:W-:Y:S02]  /*7170*/  UISETP.NE.AND UP0, UPT, UR6, 0x1, UPT ;  /* 0x000000010600788c */ /* 0x000fe4000bf05270 */
[----:B------:R-:W-:Y:S02]  /*7180*/  ULDC.64 UR4, c[0x0][0x330] ;  /* 0x0000cc0000047ab9 */ /* 0x000fe40000000a00 */
[----:B------:R-:W-:-:S07]  /*7190*/  UIMAD.WIDE.U32 UR20, UR19, UR4, URZ ;  /* 0x00000004131472a5 */ /* 0x000fce000f8e003f */
[----:B------:R-:W-:Y:S02]  /*71a0*/  @UP0 USHF.R.U32.HI UR19, URZ, UR5, UR21 ;  /* 0x000000053f130299 */ /* 0x000fe40008011615 */
.L_x_379:
[----:B------:R-:W-:Y:S02]  /*71b0*/  ULDC UR4, c[0x0][0x32c] ;  /* 0x0000cb0000047ab9 */ /* 0x000fe40000000800 */
[----:B------:R-:W-:-:S04]  /*71c0*/  UIMAD UR4, UR19, UR6, UR4 ;  /* 0x00000006130472a4 */ /* 0x000fc8000f8e0204 */
[----:B------:R-:W-:-:S04]  /*71d0*/  UISETP.LT.AND UP0, UPT, UR18, UR4, UPT ;  /* 0x000000041200728c */ /* 0x000fc8000bf01270 */
[----:B------:R-:W-:Y:S02]  /*71e0*/  USEL UR18, UR18, UR4, UP0 ;  /* 0x0000000412127287 */ /* 0x000fe40008000000 */
.L_x_377:
[----:B------:R-:W-:Y:S02]  /*71f0*/  UISETP.NE.AND UP0, UPT, UR13, URZ, UPT ;  /* 0x0000003f0d00728c */ /* 0x000fe4000bf05270 */
[----:B------:R-:W-:Y:S02]  /*7200*/  UIADD3 UR20, UR18, 0x5f, URZ ;  /* 0x0000005f12147890 */ /* 0x000fe4000fffe03f */
[----:B------:R-:W-:Y:S02]  /*7210*/  ULDC.64 UR4, c[0x0][0x2c8] ;  /* 0x0000b20000047ab9 */ /* 0x000fe40000000a00 */
[----:B------:R-:W-:Y:S02]  /*7220*/  UISETP.NE.AND UP1, UPT, UR12, URZ, UPT ;  /* 0x0000003f0c00728c */ /* 0x000fe4000bf25270 */
[----:B------:R-:W-:Y:S02]  /*7230*/  UIMAD.WIDE.U32 UR26, UR17, UR4, URZ ;  /* 0x00000004111a72a5 */ /* 0x000fe4000f8e003f */
[----:B------:R-:W-:-:S02]  /*7240*/  UIMAD.WIDE UR20, UR20, 0x2aaaaaab, URZ ;  /* 0x2aaaaaab141478a5 */ /* 0x000fc4000f8e023f */
[----:B------:R-:W-:Y:S01]  /*7250*/  PLOP3.LUT P0, PT, PT, PT, UP1, 0x40, 0x0 ;  /* 0x000000000000781c */ /* 0x000fe20003f0e818 */
[----:B------:R-:W-:Y:S02]  /*7260*/  UMOV UR4, UR17 ;  /* 0x0000001100047c82 */ /* 0x000fe40008000000 */
[----:B------:R-:W-:Y:S02]  /*7270*/  USHF.R.U32.HI UR18, URZ, 0x1f, UR21 ;  /* 0x0000001f3f127899 */ /* 0x000fe40008011615 */
[----:B------:R-:W-:Y:S02]  /*7280*/  @UP0 UMOV UR19, UR27 ;  /* 0x0000001b00130c82 */ /* 0x000fe40008000000 */
[----:B------:R-:W-:Y:S02]  /*7290*/  @UP0 USHF.R.U32.HI UR4, URZ, UR5, UR19 ;  /* 0x000000053f040299 */ /* 0x000fe40008011613 */
        /* <DEDUP_REMOVED lines=15> */
[----:B------:R-:W-:-:S05]  /*7390*/  UIMAD.WIDE.U32 UR20, UR18, UR4, URZ ;  /* 0x00000004121472a5 */ /* 0x000fca000f8e003f */
[----:B------:R-:W-:-:S04]  /*73a0*/  @UP0 USHF.R.U32.HI UR18, URZ, UR5, UR21 ;  /* 0x000000053f120299 */ /* 0x000fc80008011615 */
[----:B------:R-:W-:Y:S01]  /*73b0*/  ULOP3.LUT UR18, URZ, UR18, URZ, 0x33, !UPT ;  /* 0x000000123f127292 */ /* 0x000fe2000f8e333f */
[----:B------:R-:W-:Y:S05]  /*73c0*/  BRA `(.L_x_382) ;  /* 0x0000005000007947 */ /* 0x000fea0003800000 */
.L_x_381:
[----:B------:R-:W-:Y:S02]  /*73d0*/  ULDC UR4, c[0x0][0x32c] ;  /* 0x0000cb0000047ab9 */ /* 0x000fe40000000800 */
[----:B------:R-:W-:-:S03]  /*73e0*/  UISETP.NE.AND UP0, UPT, UR4, 0x1, UPT ;  /* 0x000000010400788c */ /* 0x000fc6000bf05270 */
[----:B------:R-:W-:Y:S02]  /*73f0*/  ULDC.64 UR4, c[0x0][0x330] ;  /* 0x0000cc0000047ab9 */ /* 0x000fe40000000a00 */
[----:B------:R-:W-:-:S06]  /*7400*/  UIMAD.WIDE.U32 UR20, UR18, UR4, URZ ;  /* 0x00000004121472a5 */ /* 0x000fcc000f8e003f */
[----:B------:R-:W-:Y:S02]  /*7410*/  @UP0 USHF.R.U32.HI UR18, URZ, UR5, UR21 ;  /* 0x000000053f120299 */ /* 0x000fe40008011615 */
.L_x_382:
[----:B------:R-:W-:Y:S02]  /*7420*/  ULDC UR4, c[0x0][0x32c] ;  /* 0x0000cb0000047ab9 */ /* 0x000fe40000000800 */
[----:B------:R-:W-:-:S04]  /*7430*/  UIMAD UR4, UR18, UR4, URZ ;  /* 0x00000004120472a4 */ /* 0x000fc8000f8e023f */
[----:B------:R-:W-:-:S04]  /*7440*/  UISETP.LT.AND UP0, UPT, UR6, UR4, UPT ;  /* 0x000000040600728c */ /* 0x000fc8000bf01270 */
[----:B------:R-:W-:-:S04]  /*7450*/  USEL UR6, UR6, UR4, !UP0 ;  /* 0x0000000406067287 */ /* 0x000fc8000c000000 */
.L_x_380:
[----:B------:R-:W-:Y:S01]  /*7460*/  UIMAD.WIDE UR4, UR6, 0x2aaaaaab, URZ ;  /* 0x2aaaaaab060478a5 */ /* 0x000fe2000f8e023f */
[----:B------:R-:W-:Y:S01]  /*7470*/  PLOP3.LUT P4, PT, PT, PT, PT, 0x80, 0x0 ;  /* 0x000000000000781c */ /* 0x000fe20003f8f070 */
[----:B------:R-:W-:Y:S01]  /*7480*/  CS2R R126, SRZ ;  /* 0x00000000007e7805 */ /* 0x000fe2000001ff00 */
[----:B------:R-:W-:Y:S01]  /*7490*/  CS2R R124, SRZ ;  /* 0x00000000007c7805 */ /* 0x000fe2000001ff00 */
[----:B------:R-:W-:Y:S01]  /*74a0*/  USHF.R.U32.HI UR4, URZ, 0x1f, UR5 ;  /* 0x0000001f3f047899 */ /* 0x000fe20008011605 */
[----:B------:R-:W-:Y:S01]  /*74b0*/  CS2R R170, SRZ ;  /* 0x0000000000aa7805 */ /* 0x000fe2000001ff00 */
[----:B------:R-:W-:Y:S01]  /*74c0*/  CS2R R168, SRZ ;  /* 0x0000000000a87805 */ /* 0x000fe2000001ff00 */
[----:B-1----:R-:W-:Y:S01]  /*74d0*/  CS2R R12, SRZ ;  /* 0x00000000000c7805 */ /* 0x002fe2000001ff00 */
[----:B------:R-:W-:Y:S01]  /*74e0*/  ULEA.HI.SX32 UR4, UR5, UR4, 0x1c ;  /* 0x0000000405047291 */ /* 0x000fe2000f8fe23f */
[----:B------:R-:W-:Y:S01]  /*74f0*/  IMAD.MOV.U32 R122, RZ, RZ, RZ ;  /* 0x000000ffff7a7224 */ /* 0x000fe200078e00ff */
[----:B------:R-:W-:Y:S01]  /*7500*/  MOV R16, RZ ;  /* 0x000000ff00107202 */ /* 0x000fe20000000f00 */
[----:B------:R-:W-:Y:S01]  /*7510*/  IMAD.MOV.U32 R120, RZ, RZ, RZ ;  /* 0x000000ffff787224 */ /* 0x000fe200078e00ff */
[----:B------:R-:W-:Y:S01]  /*7520*/  UISETP.LT.AND UP0, UPT, URZ, UR4, UPT ;  /* 0x000000043f00728c */ /* 0x000fe2000bf01270 */
[----:B------:R-:W-:Y:S01]  /*7530*/  IMAD.MOV.U32 R118, RZ, RZ, RZ ;  /* 0x000000ffff767224 */ /* 0x000fe200078e00ff */
[----:B------:R-:W-:Y:S01]  /*7540*/  CS2R R18, SRZ ;  /* 0x0000000000127805 */ /* 0x000fe2000001ff00 */
[----:B------:R-:W-:Y:S01]  /*7550*/  MOV R116, RZ ;  /* 0x000000ff00747202 */ /* 0x000fe20000000f00 */
[----:B------:R-:W-:Y:S01]  /*7560*/  USEL UR18, URZ, UR4, !UP0 ;  /* 0x000000043f127287 */ /* 0x000fe2000c000000 */
[----:B------:R-:W-:Y:S01]  /*7570*/  CS2R R20, SRZ ;  /* 0x0000000000147805 */ /* 0x000fe2000001ff00 */
[----:B------:R-:W-:Y:S01]  /*7580*/  IMAD.MOV.U32 R166, RZ, RZ, RZ ;  /* 0x000000ffffa67224 */ /* 0x000fe200078e00ff */
[----:B------:R-:W-:Y:S01]  /*7590*/  CS2R R14, SRZ ;  /* 0x00000000000e7805 */ /* 0x000fe2000001ff00 */
[----:B------:R-:W-:Y:S01]  /*75a0*/  UISETP.GT.AND UP0, UPT, UR19, UR18, UPT ;  /* 0x000000121300728c */ /* 0x000fe2000bf04270 */
[----:B------:R-:W-:Y:S01]  /*75b0*/  MOV R164, RZ ;  /* 0x000000ff00a47202 */ /* 0x000fe20000000f00 */
[----:B------:R-:W-:Y:S01]  /*75c0*/  IMAD.MOV.U32 R114, RZ, RZ, RZ ;  /* 0x000000ffff727224 */ /* 0x000fe200078e00ff */
[----:B------:R-:W-:Y:S01]  /*75d0*/  MOV R112, RZ ;  /* 0x000000ff00707202 */ /* 0x000fe20000000f00 */
[----:B------:R-:W-:Y:S01]  /*75e0*/  CS2R R110, SRZ ;  /* 0x00000000006e7805 */ /* 0x000fe2000001ff00 */
[----:B------:R-:W-:Y:S01]  /*75f0*/  CS2R R22, SRZ ;  /* 0x0000000000167805 */ /* 0x000fe2000001ff00 */
[----:B------:R-:W-:Y:S01]  /*7600*/  PLOP3.LUT P0, PT, PT, PT, UP0, 0x80, 0x0 ;  /* 0x000000000000781c */ /* 0x000fe20003f0f008 */
        /* <DEDUP_REMOVED lines=8> */
[----:B------:R-:W-:Y:S01]  /*7690*/  MOV R100, RZ ;  /* 0x000000ff00647202 */ /* 0x000fe20000000f00 */
[----:B------:R-:W-:Y:S01]  /*76a0*/  CS2R R158, SRZ ;  /* 0x00000000009e7805 */ /* 0x000fe2000001ff00 */
[----:B------:R-:W-:Y:S01]  /*76b0*/  IMAD.MOV.U32 R156, RZ, RZ, RZ ;  /* 0x000000ffff9c7224 */ /* 0x000fe200078e00ff */
[----:B------:R-:W-:Y:S01]  /*76c0*/  CS2R R26, SRZ ;  /* 0x00000000001a7805 */ /* 0x000fe2000001ff00 */
[----:B------:R-:W-:Y:S01]  /*76d0*/  MOV R154, RZ ;  /* 0x000000ff009a7202 */ /* 0x000fe20000000f00 */
[----:B-----5:R-:W-:Y:S01]  /*76e0*/  CS2R R28, SRZ ;  /* 0x00000000001c7805 */ /* 0x020fe2000001ff00 */
[----:B------:R-:W-:Y:S01]  /*76f0*/  IMAD.MOV.U32 R152, RZ, RZ, RZ ;  /* 0x000000ffff987224 */ /* 0x000fe200078e00ff */
[----:B------:R-:W-:Y:S01]  /*7700*/  CS2R R146, SRZ ;  /* 0x0000000000927805 */ /* 0x000fe2000001ff00 */
        /* <DEDUP_REMOVED lines=14> */
[----:B------:R-:W-:Y:S02]  /*77f0*/  UISETP.NE.AND.EX UP0, UPT, URZ, UR5, UPT, UP0 ;  /* 0x000000053f00728c */ /* 0x000fe4000bf05300 */
[----:B------:R-:W-:-:S04]  /*7800*/  UISETP.NE.AND UP1, UPT, UR13, URZ, UPT ;  /* 0x0000003f0d00728c */ /* 0x000fc8000bf25270 */
[----:B------:R-:W-:-:S05]  /*7810*/  PLOP3.LUT P3, PT, PT, PT, UP0, 0x80, 0x0 ;  /* 0x000000000000781c */ /* 0x000fca0003f6f008 */
[----:B------:R-:W-:Y:S02]  /*7820*/  @UP0 UMOV UR4, 0x4 ;  /* 0x0000000400040882 */ /* 0x000fe40000000000 */
[----:B------:R-:W-:Y:S01]  /*7830*/  @UP0 UIMAD.WIDE UR4, UR11, UR4, UR20 ;  /* 0x000000040b0402a5 */ /* 0x000fe2000f8e0214 */
[----:B------:R-:W-:Y:S01]  /*7840*/  SHF.R.S32.HI R205, RZ, 0x1f, R204 ;  /* 0x0000001fffcd7819 */ /* 0x000fe200000114cc */
[----:B------:R-:W-:Y:S01]  /*7850*/  USHF.R.S32.HI UR6, URZ, 0x1f, UR23 ;  /* 0x0000001f3f067899 */ /* 0x000fe20008011417 */
[----:B------:R-:W-:Y:S01]  /*7860*/  PLOP3.LUT P1, PT, PT, PT, UP1, 0x80, 0x0 ;  /* 0x000000000000781c */ /* 0x000fe20003f2f018 */
[----:B------:R-:W-:Y:S02]  /*7870*/  ULDC.64 UR20, c[0x0][0x348] ;  /* 0x0000d20000147ab9 */ /* 0x000fe40000000a00 */
[----:B------:R-:W-:Y:S02]  /*7880*/  IMAD.U32 R2, RZ, RZ, UR4 ;  /* 0x00000004ff027e24 */ /* 0x000fe4000f8e00ff */
[----:B------:R-:W-:Y:S01]  /*7890*/  IMAD.U32 R3, RZ, RZ, UR5 ;  /* 0x00000005ff037e24 */ /* 0x000fe2000f8e00ff */
[----:B------:R-:W-:-:S04]  /*78a0*/  ULDC.64 UR4, c[0x0][0x178] ;  /* 0x00005e0000047ab9 */ /* 0x000fc80000000a00 */
[----:B------:R1:W5:Y:S01]  /*78b0*/  @P3 LDG.E R13, [R2.64] ;  /* 0x0000000e020d3981 */ /* 0x000362000c1e1900 */
[----:B------:R-:W-:Y:S01]  /*78c0*/  UIMAD UR6, UR6, UR4, URZ ;  /* 0x00000004060672a4 */ /* 0x000fe2000f8e023f */
[----:B------:R-:W-:Y:S01]  /*78d0*/  PLOP3.LUT P0, PT, PT, PT, UP1, 0x80, 0x0 ;  /* 0x000000000000781c */ /* 0x000fe20003f0f018 */
[----:B------:R-:W-:Y:S01]  /*78e0*/  UIMAD.WIDE.U32 UR24, UR23, UR4, URZ ;  /* 0x00000004171872a5 */ /* 0x000fe2000f8e003f */
[----:B------:R-:W-:Y:S01]  /*78f0*/  LEA.HI R86, R205, R204, RZ, 0x4 ;  /* 0x000000cccd567211 */ /* 0x000fe200078f20ff */
[----:B------:R-:W-:Y:S01]  /*7900*/  UIMAD UR23, UR23, UR5, UR6 ;  /* 0x00000005171772a4 */ /* 0x000fe2000f8e0206 */
[----:B------:R-:W-:Y:S01]  /*7910*/  BSSY B0, `(.L_x_384) ;  /* 0x0000053000007945 */ /* 0x000fe20003800000 */
[----:B------:R-:W-:Y:S02]  /*7920*/  UISETP.NE.U32.AND UP0, UPT, URZ, UR20, UPT ;  /* 0x000000143f00728c */ /* 0x000fe4000bf05070 */
[----:B------:R-:W-:Y:S02]  /*7930*/  ULDC.64 UR4, c[0x0][0x1b8] ;  /* 0x00006e0000047ab9 */ /* 0x000fe40000000a00 */
[----:B------:R-:W-:-:S02]  /*7940*/  UIADD3 UR25, UR25, UR23, URZ ;  /* 0x0000001719197290 */ /* 0x000fc4000fffe03f */
[----:B------:R-:W-:Y:S02]  /*7950*/  UIMAD UR6, UR22, UR4, URZ ;  /* 0x00000004160672a4 */ /* 0x000fe4000f8e023f */
[----:B------:R-:W-:Y:S02]  /*7960*/  UISETP.NE.AND.EX UP0, UPT, URZ, UR21, UPT, UP0 ;  /* 0x000000153f00728c */ /* 0x000fe4000bf05300 */
[----:B------:R-:W-:Y:S02]  /*7970*/  USHF.R.S32.HI UR20, URZ, 0x1f, UR11 ;  /* 0x0000001f3f147899 */ /* 0x000fe4000801140b */
[----:B------:R-:W-:Y:S02]  /*7980*/  UIMAD UR6, UR8, UR5, UR6 ;  /* 0x00000005080672a4 */ /* 0x000fe4000f8e0206 */
[----:B------:R-:W-:Y:S02]  /*7990*/  UIMAD.WIDE.U32 UR24, UR8, UR4, UR24 ;  /* 0x00000004081872a5 */ /* 0x000fe4000f8e0018 */
[----:B------:R-:W-:Y:S01]  /*79a0*/  USEL UR20, UR20, URZ, !UP0 ;  /* 0x0000003f14147287 */ /* 0x000fe2000c000000 */
[----:B-1----:R-:W-:Y:S01]  /*79b0*/  LEA.HI R2, R205, R204, RZ, 0x3 ;  /* 0x000000cccd027211 */ /* 0x002fe200078f18ff */
[----:B------:R-:W-:-:S02]  /*79c0*/  ULDC.64 UR4, c[0x0][0x1c0] ;  /* 0x0000700000047ab9 */ /* 0x000fc40000000a00 */
[----:B------:R-:W-:Y:S01]  /*79d0*/  USEL UR21, UR11, URZ, !UP0 ;  /* 0x0000003f0b157287 */ /* 0x000fe2000c000000 */
[----:B------:R-:W-:Y:S01]  /*79e0*/  LOP3.LUT R0, R2, 0xfffffff8, RZ, 0xc0, !PT ;  /* 0xfffffff802007812 */ /* 0x000fe200078ec0ff */
[----:B------:R-:W-:Y:S01]  /*79f0*/  UIMAD UR20, UR20, UR4, URZ ;  /* 0x00000004141472a4 */ /* 0x000fe2000f8e023f */
[----:B------:R-:W-:Y:S01]  /*7a00*/  SHF.R.S32.HI R77, RZ, 0x3, R2 ;  /* 0x00000003ff4d7819 */ /* 0x000fe20000011402 */
[----:B------:R-:W-:Y:S02]  /*7a10*/  UIADD3 UR25, UR25, UR6, URZ ;  /* 0x0000000619197290 */ /* 0x000fe4000fffe03f */
[----:B------:R-:W-:Y:S01]  /*7a20*/  IMAD.IADD R6, R204, 0x1, -R0 ;  /* 0x00000001cc067824 */ /* 0x000fe200078e0a00 */
[----:B------:R-:W-:Y:S02]  /*7a30*/  UIMAD UR5, UR21, UR5, UR20 ;  /* 0x00000005150572a4 */ /* 0x000fe4000f8e0214 */
[----:B------:R-:W-:Y:S01]  /*7a40*/  UIMAD.WIDE.U32 UR24, UR21, UR4, UR24 ;  /* 0x00000004151872a5 */ /* 0x000fe2000f8e0018 */
[----:B------:R-:W-:-:S02]  /*7a50*/  IMAD R207, R6, 0x10, R77 ;  /* 0x0000001006cf7824 */ /* 0x000fc400078e024d */
[----:B------:R-:W-:Y:S01]  /*7a60*/  IMAD.SHL.U32 R6, R6, 0x8, RZ ;  /* 0x0000000806067824 */ /* 0x000fe200078e00ff */
[----:B------:R-:W-:Y:S02]  /*7a70*/  UIADD3 UR5, UR25, UR5, URZ ;  /* 0x0000000519057290 */ /* 0x000fe4000fffe03f */
[----:B------:R-:W-:Y:S01]  /*7a80*/  IADD3 R4, R207, UR17, RZ ;  /* 0x00000011cf047c10 */ /* 0x000fe2000fffe0ff */
[----:B------:R-:W-:Y:S01]  /*7a90*/  IMAD.U32 R3, RZ, RZ, UR25 ;  /* 0x00000019ff037e24 */ /* 0x000fe2000f8e00ff */
[----:B------:R-:W-:Y:S01]  /*7aa0*/  ULDC UR21, c[0x0][0x2c4] ;  /* 0x0000b10000157ab9 */ /* 0x000fe20000000800 */
[----:B------:R1:W-:Y:S01]  /*7ab0*/  STL [R1+0x14], R207 ;  /* 0x000014cf01007387 */ /* 0x0003e20000100800 */
[----:B------:R-:W-:Y:S01]  /*7ac0*/  IMAD.U32 R3, RZ, RZ, UR5 ;  /* 0x00000005ff037e24 */ /* 0x000fe2000f8e00ff */
[----:B------:R-:W-:Y:S01]  /*7ad0*/  UIMAD UR21, UR10, UR21, URZ ;  /* 0x000000150a1572a4 */ /* 0x000fe2000f8e023f */
[----:B------:R-:W-:Y:S01]  /*7ae0*/  @P1 IMAD.HI.U32 R2, R4, c[0x0][0x2c8], RZ ;  /* 0x0000b20004021a27 */ /* 0x000fe200078e00ff */
[----:B------:R-:W-:-:S03]  /*7af0*/  ISETP.GE.AND P4, PT, R6, c[0x0][0x198], PT ;  /* 0x0000660006007a0c */ /* 0x000fc60003f86270 */
[----:B------:R-:W-:Y:S01]  /*7b00*/  IMAD.MOV.U32 R0, RZ, RZ, R4 ;  /* 0x000000ffff007224 */ /* 0x000fe200078e0004 */
[----:B------:R-:W-:Y:S01]  /*7b10*/  @P0 SHF.R.U32.HI R0, RZ, c[0x0][0x2cc], R2 ;  /* 0x0000b300ff000a19 */ /* 0x000fe20000011602 */
[----:B------:R-:W-:-:S03]  /*7b20*/  IMAD.U32 R2, RZ, RZ, UR24 ;  /* 0x00000018ff027e24 */ /* 0x000fc6000f8e00ff */
[--C-:B------:R-:W-:Y:S01]  /*7b30*/  SHF.R.S32.HI R5, RZ, 0x1f, R0.reuse ;  /* 0x0000001fff057819 */ /* 0x100fe20000011400 */
[----:B------:R-:W-:Y:S02]  /*7b40*/  IMAD.MOV R7, RZ, RZ, -R0 ;  /* 0x000000ffff077224 */ /* 0x000fe400078e0a00 */
[----:B------:R-:W-:-:S04]  /*7b50*/  IMAD.WIDE.U32 R2, R0, c[0x0][0x1b0], R2 ;  /* 0x00006c0000027a25 */ /* 0x000fc800078e0002 */
[----:B------:R-:W-:-:S04]  /*7b60*/  IMAD R5, R5, c[0x0][0x1b0], RZ ;  /* 0x00006c0005057a24 */ /* 0x000fc800078e02ff */
[----:B------:R-:W-:Y:S02]  /*7b70*/  IMAD R5, R0, c[0x0][0x1b4], R5 ;  /* 0x00006d0000057a24 */ /* 0x000fe400078e0205 */
[----:B------:R-:W-:Y:S02]  /*7b80*/  IMAD R0, R7, c[0x0][0x2c4], R4 ;  /* 0x0000b10007007a24 */ /* 0x000fe400078e0204 */
[----:B------:R-:W-:Y:S02]  /*7b90*/  IMAD.IADD R3, R3, 0x1, R5 ;  /* 0x0000000103037824 */ /* 0x000fe400078e0205 */
[----:B------:R-:W-:Y:S01]  /*7ba0*/  IMAD.SHL.U32 R4, R77, 0x40, RZ ;  /* 0x000000404d047824 */ /* 0x000fe200078e00ff */
[----:B------:R-:W-:Y:S01]  /*7bb0*/  SHF.R.S32.HI R5, RZ, 0x1f, R0 ;  /* 0x0000001fff057819 */ /* 0x000fe20000011400 */
[----:B------:R-:W-:-:S03]  /*7bc0*/  IMAD.WIDE.U32 R2, R0, c[0x0][0x1a8], R2 ;  /* 0x00006a0000027a25 */ /* 0x000fc600078e0002 */
[----:B------:R-:W-:Y:S01]  /*7bd0*/  LOP3.LUT R4, R4, 0x1c0, RZ, 0xc0, !PT ;  /* 0x000001c004047812 */ /* 0x000fe200078ec0ff */
[----:B------:R-:W-:Y:S01]  /*7be0*/  IMAD R5, R5, c[0x0][0x1a8], RZ ;  /* 0x00006a0005057a24 */ /* 0x000fe200078e02ff */
[----:B------:R-:W-:-:S03]  /*7bf0*/  LEA R9, P0, R2, c[0x0][0x160], 0x1 ;  /* 0x0000580002097a11 */ /* 0x000fc600078008ff */
[----:B------:R-:W-:Y:S01]  /*7c00*/  IMAD R7, R0, c[0x0][0x1ac], R5 ;  /* 0x00006b0000077a24 */ /* 0x000fe200078e0205 */
[----:B------:R-:W-:Y:S02]  /*7c10*/  LOP3.LUT R0, R86, 0xfffffff0, RZ, 0xc0, !PT ;  /* 0xfffffff056007812 */ /* 0x000fe400078ec0ff */
[----:B------:R-:W-:Y:S01]  /*7c20*/  LOP3.LUT R5, R4, 0x38, R6, 0xf8, !PT ;  /* 0x0000003804057812 */ /* 0x000fe200078ef806 */
[----:B------:R-:W-:Y:S01]  /*7c30*/  IMAD.IADD R3, R3, 0x1, R7 ;  /* 0x0000000103037824 */ /* 0x000fe200078e0207 */
[----:B------:R-:W-:Y:S01]  /*7c40*/  SHF.R.U32.HI R4, RZ, 0x3, R4 ;  /* 0x00000003ff047819 */ /* 0x000fe20000011604 */
[----:B------:R-:W-:Y:S01]  /*7c50*/  IMAD.IADD R0, R204, 0x1, -R0 ;  /* 0x00000001cc007824 */ /* 0x000fe200078e0a00 */
[----:B------:R1:W2:Y:S02]  /*7c60*/  SHFL.IDX PT, R6, R9, RZ, 0x181f ;  /* 0x00181fff09067589 */ /* 0x0002a400000e0000 */
[----:B------:R-:W-:Y:S02]  /*7c70*/  LOP3.LUT R10, R5, R4, RZ, 0x3c, !PT ;  /* 0x00000004050a7212 */ /* 0x000fe400078e3cff */
[----:B------:R-:W-:-:S02]  /*7c80*/  LEA.HI.X R8, R2, c[0x0][0x164], R3, 0x1, P0 ;  /* 0x0000590002087a11 */ /* 0x000fc400000f0c03 */
[----:B------:R-:W-:Y:S02]  /*7c90*/  SHF.R.S32.HI R3, RZ, 0x1f, R0 ;  /* 0x0000001fff037819 */ /* 0x000fe40000011400 */
[----:B------:R-:W-:Y:S01]  /*7ca0*/  LEA.HI R5, R205, R204, RZ, 0x6 ;  /* 0x000000cccd057211 */ /* 0x000fe200078f30ff */
[----:B------:R1:W3:Y:S01]  /*7cb0*/  SHFL.IDX PT, R7, R8, RZ, 0x181f ;  /* 0x00181fff08077589 */ /* 0x0002e200000e0000 */
[----:B------:R-:W-:Y:S02]  /*7cc0*/  LEA.HI R83, R3, R0, RZ, 0x3 ;  /* 0x0000000003537211 */ /* 0x000fe400078f18ff */
[----:B------:R-:W-:Y:S01]  /*7cd0*/  LEA.HI R2, R205, R204, RZ, 0x3 ;  /* 0x000000cccd027211 */ /* 0x000fe200078f18ff */
[----:B------:R-:W-:Y:S01]  /*7ce0*/  IMAD.SHL.U32 R3, R5, 0x8, RZ ;  /* 0x0000000805037824 */ /* 0x000fe200078e00ff */
[----:B------:R-:W-:Y:S02]  /*7cf0*/  IADD3 R5, R77, UR17, RZ ;  /* 0x000000114d057c10 */ /* 0x000fe4000fffe0ff */
[----:B------:R-:W-:-:S02]  /*7d00*/  LOP3.LUT R4, R83, 0xfffffff8, RZ, 0xc0, !PT ;  /* 0xfffffff853047812 */ /* 0x000fc400078ec0ff */
[----:B------:R-:W-:Y:S02]  /*7d10*/  ISETP.GE.AND P0, PT, R5, UR21, PT ;  /* 0x0000001505007c0c */ /* 0x000fe4000bf06270 */
[----:B------:R-:W-:Y:S01]  /*7d20*/  LOP3.LUT R2, R2, 0xfffffff8, RZ, 0xc0, !PT ;  /* 0xfffffff802027812 */ /* 0x000fe200078ec0ff */
[----:B------:R-:W-:Y:S01]  /*7d30*/  IMAD.IADD R82, R0, 0x1, -R4 ;  /* 0x0000000100527824 */ /* 0x000fe200078e0a04 */
[----:B------:R-:W-:Y:S01]  /*7d40*/  LOP3.LUT R58, R10, 0xfffffe00, R3, 0xf8, !PT ;  /* 0xfffffe000a3a7812 */ /* 0x000fe200078ef803 */
[----:B------:R-:W-:Y:S02]  /*7d50*/  IMAD.MOV.U32 R4, RZ, RZ, 0x20 ;  /* 0x00000020ff047424 */ /* 0x000fe400078e00ff */
[----:B------:R-:W-:Y:S01]  /*7d60*/  IMAD.IADD R69, R204, 0x1, -R2 ;  /* 0x00000001cc457824 */ /* 0x000fe200078e0a02 */
[----:B------:R-:W-:Y:S01]  /*7d70*/  R2P PR, R82, 0x6 ;  /* 0x0000000652007804 */ /* 0x000fe20000000000 */
[----:B------:R-:W-:Y:S02]  /*7d80*/  IMAD.MOV.U32 R2, RZ, RZ, 0x10 ;  /* 0x00000010ff027424 */ /* 0x000fe400078e00ff */
[----:B------:R-:W-:-:S02]  /*7d90*/  IMAD.SHL.U32 R70, R69, 0x8, RZ ;  /* 0x0000000845467824 */ /* 0x000fc400078e00ff */
[----:B------:R-:W-:Y:S02]  /*7da0*/  SEL R4, R4, 0xffffffe0, !P2 ;  /* 0xffffffe004047807 */ /* 0x000fe40005000000 */
[----:B------:R-:W-:Y:S02]  /*7db0*/  SEL R2, R2, 0xfffffff0, !P1 ;  /* 0xfffffff002027807 */ /* 0x000fe40004800000 */
[----:B------:R-:W-:Y:S01]  /*7dc0*/  SHF.R.S32.HI R233, RZ, 0x1f, R70 ;  /* 0x0000001fffe97819 */ /* 0x000fe20000011446 */
[----:B------:R-:W-:Y:S01]  /*7dd0*/  @!P3 IMAD.U32 R13, RZ, RZ, UR11 ;  /* 0x0000000bff0dbe24 */ /* 0x000fe2000f8e00ff */
[----:B------:R-:W-:Y:S05]  /*7de0*/  @P0 BRA `(.L_x_385) ;  /* 0x0000005000000947 */ /* 0x000fea0003800000 */
[----:B-123--:R-:W-:Y:S01]  /*7df0*/  LEA R6, P0, R70, R6, 0x1 ;  /* 0x0000000646067211 */ /* 0x00efe200078008ff */
[----:B------:R-:W-:-:S03]  /*7e00*/  IMAD.SHL.U32 R0, R58, 0x2, RZ ;  /* 0x000000023a007824 */ /* 0x000fc600078e00ff */
[----:B------:R-:W-:-:S05]  /*7e10*/  LEA.HI.X R7, R70, R7, R233, 0x1, P0 ;  /* 0x0000000746077211 */ /* 0x000fca00000f0ce9 */
[----:B------:R-:W-:Y:S01]  /*7e20*/  @!PT LDS RZ, [RZ] ;  /* 0x00000000fffff984 */ /* 0x000fe20000000800 */
[----:B------:R1:W-:Y:S04]  /*7e30*/  LDGSTS.E.BYPASS.LTC128B.128 [R0+0x6100], [R6.64], !P4 ;  /* 0x0610000006007fae */ /* 0x0003e8000e101d4e */
.L_x_385:
[----:B-123--:R-:W-:Y:S05]  /*7e40*/  BSYNC B0 ;  /* 0x0000000000007941 */ /* 0x00efea0003800000 */
.L_x_384:
[----:B------:R-:W-:Y:S01]  /*7e50*/  IADD3 R0, R5, 0x10, RZ ;  /* 0x0000001005007810 */ /* 0x000fe20007ffe0ff */
[----:B------:R1:W2:Y:S01]  /*7e60*/  SHFL.IDX PT, R3, R8, 0x1, 0x181f ;  /* 0x00381f0008037f89 */ /* 0x0002a200000e0000 */
[----:B------:R-:W-:Y:S02]  /*7e70*/  BSSY B0, `(.L_x_386) ;  /* 0x0000009000007945 */ /* 0x000fe40003800000 */
[----:B------:R-:W-:Y:S01]  /*7e80*/  ISETP.GE.AND P0, PT, R0, UR21, PT ;  /* 0x0000001500007c0c */ /* 0x000fe2000bf06270 */
[----:B------:R1:W3:-:S12]  /*7e90*/  SHFL.IDX PT, R6, R9, 0x1, 0x181f ;  /* 0x00381f0009067f89 */ /* 0x0002d800000e0000 */
[----:B------:R-:W-:Y:S05]  /*7ea0*/  @P0 BRA `(.L_x_387) ;  /* 0x0000005000000947 */ /* 0x000fea0003800000 */
[----:B---3--:R-:W-:Y:S01]  /*7eb0*/  LEA R6, P0, R70, R6, 0x1 ;  /* 0x0000000646067211 */ /* 0x008fe200078008ff */
[----:B------:R-:W-:-:S03]  /*7ec0*/  IMAD.SHL.U32 R0, R58, 0x2, RZ ;  /* 0x000000023a007824 */ /* 0x000fc600078e00ff */
[----:B--2---:R-:W-:-:S05]  /*7ed0*/  LEA.HI.X R7, R70, R3, R233, 0x1, P0 ;  /* 0x0000000346077211 */ /* 0x004fca00000f0ce9 */
[----:B------:R-:W-:Y:S01]  /*7ee0*/  @!PT LDS RZ, [RZ] ;  /* 0x00000000fffff984 */ /* 0x000fe20000000800 */
[----:B------:R2:W-:Y:S04]  /*7ef0*/  LDGSTS.E.BYPASS.LTC128B.128 [R0+0x6900], [R6.64], !P4 ;  /* 0x0690000006007fae */ /* 0x0005e8000e101d4e */
.L_x_387:
[----:B------:R-:W-:Y:S05]  /*7f00*/  BSYNC B0 ;  /* 0x0000000000007941 */ /* 0x000fea0003800000 */
.L_x_386:
[----:B--2---:R-:W-:Y:S01]  /*7f10*/  IADD3 R0, R5, 0x20, RZ ;  /* 0x0000002005007810 */ /* 0x004fe20007ffe0ff */
[----:B------:R2:W4:Y:S01]  /*7f20*/  SHFL.IDX PT, R3, R8, 0x2, 0x181f ;  /* 0x00581f0008037f89 */ /* 0x00052200000e0000 */
[----:B------:R-:W-:Y:S02]  /*7f30*/  BSSY B0, `(.L_x_388) ;  /* 0x0000009000007945 */ /* 0x000fe40003800000 */
[----:B------:R-:W-:Y:S01]  /*7f40*/  ISETP.GE.AND P0, PT, R0, UR21, PT ;  /* 0x0000001500007c0c */ /* 0x000fe2000bf06270 */
[----:B---3--:R2:W3:-:S12]  /*7f50*/  SHFL.IDX PT, R6, R9, 0x2, 0x181f ;  /* 0x00581f0009067f89 */ /* 0x0084d800000e0000 */
[----:B------:R-:W-:Y:S05]  /*7f60*/  @P0 BRA `(.L_x_389) ;  /* 0x0000005000000947 */ /* 0x000fea0003800000 */
[----:B---3--:R-:W-:Y:S01]  /*7f70*/  LEA R6, P0, R70, R6, 0x1 ;  /* 0x0000000646067211 */ /* 0x008fe200078008ff */
[----:B------:R-:W-:-:S03]  /*7f80*/  IMAD.SHL.U32 R0, R58, 0x2, RZ ;  /* 0x000000023a007824 */ /* 0x000fc600078e00ff */
[----:B----4-:R-:W-:-:S05]  /*7f90*/  LEA.HI.X R7, R70, R3, R233, 0x1, P0 ;  /* 0x0000000346077211 */ /* 0x010fca00000f0ce9 */
[----:B------:R-:W-:Y:S01]  /*7fa0*/  @!PT LDS RZ, [RZ] ;  /* 0x00000000fffff984 */ /* 0x000fe20000000800 */
[----:B------:R3:W-:Y:S04]  /*7fb0*/  LDGSTS.E.BYPASS.LTC128B.128 [R0+0x7100], [R6.64], !P4 ;  /* 0x0710000006007fae */ /* 0x0007e8000e101d4e */
.L_x_389:
[----:B------:R-:W-:Y:S05]  /*7fc0*/  BSYNC B0 ;  /* 0x0000000000007941 */ /* 0x000fea0003800000 */
.L_x_388:
[----:B---3--:R-:W-:Y:S01]  /*7fd0*/  IADD3 R0, R5, 0x30, RZ ;  /* 0x0000003005007810 */ /* 0x008fe20007ffe0ff */
[----:B----4-:R3:W4:Y:S01]  /*7fe0*/  SHFL.IDX PT, R3, R8, 0x3, 0x181f ;  /* 0x00781f0008037f89 */ /* 0x01072200000e0000 */
[----:B------:R-:W-:Y:S02]  /*7ff0*/  BSSY B0, `(.L_x_390) ;  /* 0x0000009000007945 */ /* 0x000fe40003800000 */
[----:B------:R-:W-:Y:S01]  /*8000*/  ISETP.GE.AND P0, PT, R0, UR21, PT ;  /* 0x0000001500007c0c */ /* 0x000fe2000bf06270 */
[----:B------:R3:W1:-:S12]  /*8010*/  SHFL.IDX PT, R6, R9, 0x3, 0x181f ;  /* 0x00781f0009067f89 */ /* 0x00065800000e0000 */
[----:B------:R-:W-:Y:S05]  /*8020*/  @P0 BRA `(.L_x_391) ;  /* 0x0000005000000947 */ /* 0x000fea0003800000 */
[----:B-1----:R-:W-:Y:S01]  /*8030*/  LEA R6, P0, R70, R6, 0x1 ;  /* 0x0000000646067211 */ /* 0x002fe200078008ff */
[----:B------:R-:W-:-:S03]  /*8040*/  IMAD.SHL.U32 R0, R58, 0x2, RZ ;  /* 0x000000023a007824 */ /* 0x000fc600078e00ff */
[----:B----4-:R-:W-:-:S05]  /*8050*/  LEA.HI.X R7, R70, R3, R233, 0x1, P0 ;  /* 0x0000000346077211 */ /* 0x010fca00000f0ce9 */
[----:B------:R-:W-:Y:S01]  /*8060*/  @!PT LDS RZ, [RZ] ;  /* 0x00000000fffff984 */ /* 0x000fe20000000800 */
[----:B------:R1:W-:Y:S04]  /*8070*/  LDGSTS.E.BYPASS.LTC128B.128 [R0+0x7900], [R6.64], !P4 ;  /* 0x0790000006007fae */ /* 0x0003e8000e101d4e */
.L_x_391:
[----:B------:R-:W-:Y:S05]  /*8080*/  BSYNC B0 ;  /* 0x0000000000007941 */ /* 0x000fea0003800000 */
.L_x_390:
[----:B-1----:R-:W-:Y:S01]  /*8090*/  IADD3 R0, R5, 0x40, RZ ;  /* 0x0000004005007810 */ /* 0x002fe20007ffe0ff */
[----:B----4-:R1:W4:Y:S01]  /*80a0*/  SHFL.IDX PT, R3, R8, 0x4, 0x181f ;  /* 0x00981f0008037f89 */ /* 0x01032200000e0000 */
[----:B------:R-:W-:Y:S02]  /*80b0*/  BSSY B0, `(.L_x_392) ;  /* 0x0000009000007945 */ /* 0x000fe40003800000 */
[----:B------:R-:W-:Y:S01]  /*80c0*/  ISETP.GE.AND P0, PT, R0, UR21, PT ;  /* 0x0000001500007c0c */ /* 0x000fe2000bf06270 */
[----:B------:R1:W2:-:S12]  /*80d0*/  SHFL.IDX PT, R6, R9, 0x4, 0x181f ;  /* 0x00981f0009067f89 */ /* 0x00029800000e0000 */
[----:B------:R-:W-:Y:S05]  /*80e0*/  @P0 BRA `(.L_x_393) ;  /* 0x0000005000000947 */ /* 0x000fea0003800000 */
[----:B--2---:R-:W-:Y:S01]  /*80f0*/  LEA R6, P0, R70, R6, 0x1 ;  /* 0x0000000646067211 */ /* 0x004fe200078008ff */
[----:B------:R-:W-:-:S03]  /*8100*/  IMAD.SHL.U32 R0, R58, 0x2, RZ ;  /* 0x000000023a007824 */ /* 0x000fc600078e00ff */
[----:B----4-:R-:W-:-:S05]  /*8110*/  LEA.HI.X R7, R70, R3, R233, 0x1, P0 ;  /* 0x0000000346077211 */ /* 0x010fca00000f0ce9 */
[----:B------:R-:W-:Y:S01]  /*8120*/  @!PT LDS RZ, [RZ] ;  /* 0x00000000fffff984 */ /* 0x000fe20000000800 */
[----:B------:R2:W-:Y:S04]  /*8130*/  LDGSTS.E.BYPASS.LTC128B.128 [R0+0x8100], [R6.64], !P4 ;  /* 0x0810000006007fae */ /* 0x0005e8000e101d4e */
.L_x_393:
[----:B------:R-:W-:Y:S05]  /*8140*/  BSYNC B0 ;  /* 0x0000000000007941 */ /* 0x000fea0003800000 */
.L_x_392:
[----:B--2---:R-:W-:Y:S01]  /*8150*/  IADD3 R0, R5, 0x50, RZ ;  /* 0x0000005005007810 */ /* 0x004fe20007ffe0ff */
        /* <DEDUP_REMOVED lines=10> */
.L_x_395:
[----:B------:R-:W-:Y:S05]  /*8200*/  BSYNC B0 ;  /* 0x0000000000007941 */ /* 0x000fea0003800000 */
.L_x_394:
        /* <DEDUP_REMOVED lines=11> */
.L_x_397:
[----:B------:R-:W-:Y:S05]  /*82c0*/  BSYNC B0 ;  /* 0x0000000000007941 */ /* 0x000fea0003800000 */
.L_x_396:
[----:B-123--:R-:W1:Y:S01]  /*82d0*/  SHFL.IDX PT, R9, R9, 0x7, 0x181f ;  /* 0x00f81f0009097f89 */ /* 0x00ee6200000e0000 */
[----:B------:R-:W-:Y:S01]  /*82e0*/  IMAD.MOV.U32 R210, RZ, RZ, c[0x0][0x2b8] ;  /* 0x0000ae00ffd27624 */ /* 0x000fe200078e00ff */
[----:B------:R-:W-:Y:S01]  /*82f0*/  UMOV UR36, 0x60 ;  /* 0x0000006000247882 */ /* 0x000fe20000000000 */
[----:B------:R-:W-:Y:S01]  /*8300*/  IADD3 R5, R5, 0x70, RZ ;  /* 0x0000007005057810 */ /* 0x000fe20007ffe0ff */
[----:B------:R1:W2:Y:S01]  /*8310*/  SHFL.IDX PT, R11, R8, 0x7, 0x181f ;  /* 0x00f81f00080b7f89 */ /* 0x0002a200000e0000 */
[----:B------:R-:W-:Y:S01]  /*8320*/  UIMAD UR20, UR19, UR36, -0x60 ;  /* 0xffffffa0131474a4 */ /* 0x000fe2000f8e0224 */
[----:B------:R-:W-:Y:S01]  /*8330*/  ISETP.NE.AND P2, PT, R210, 0x1, PT ;  /* 0x00000001d200780c */ /* 0x000fe20003f45270 */
[----:B-----5:R-:W-:Y:S01]  /*8340*/  IMAD.WIDE.U32 R208, R13, c[0x0][0x2b0], RZ ;  /* 0x0000ac000dd07a25 */ /* 0x020fe200078e00ff */
[----:B------:R-:W-:Y:S01]  /*8350*/  ISETP.GE.AND P1, PT, R5, UR21, PT ;  /* 0x0000001505007c0c */ /* 0x000fe2000bf26270 */
[----:B------:R-:W-:Y:S01]  /*8360*/  ULDC.64 UR4, c[0x0][0x1e8] ;  /* 0x00007a0000047ab9 */ /* 0x000fe20000000a00 */
[----:B----4-:R-:W-:Y:S01]  /*8370*/  SHF.R.S32.HI R3, RZ, 0x1f, R13 ;  /* 0x0000001fff037819 */ /* 0x010fe2000001140d */
[----:B------:R-:W-:Y:S01]  /*8380*/  IMAD.MOV.U32 R235, RZ, RZ, RZ ;  /* 0x000000ffffeb7224 */ /* 0x000fe200078e00ff */
[----:B------:R-:W-:Y:S01]  /*8390*/  IADD3 R0, R207, UR20, RZ ;  /* 0x00000014cf007c10 */ /* 0x000fe2000fffe0ff */
[----:B------:R-:W-:Y:S01]  /*83a0*/  UIMAD UR36, UR19, -0x60, UR36 ;  /* 0xffffffa0132478a4 */ /* 0x000fe2000f8e0224 */
[----:B------:R-:W-:Y:S01]  /*83b0*/  ISETP.GE.AND P6, PT, R70, c[0x0][0x1d4], PT ;  /* 0x0000750046007a0c */ /* 0x000fe20003fc6270 */
[----:B------:R-:W-:Y:S01]  /*83c0*/  IMAD R3, R3, c[0x0][0x2b0], RZ ;  /* 0x0000ac0003037a24 */ /* 0x000fe200078e02ff */
[C---:B------:R-:W-:Y:S01]  /*83d0*/  IADD3 R10, R0.reuse, UR9, RZ ;  /* 0x00000009000a7c10 */ /* 0x040fe2000fffe0ff */
[----:B------:R-:W-:Y:S01]  /*83e0*/  STL.64 [R1+0x20], R208 ;  /* 0x000020d001007387 */ /* 0x000fe20000100a00 */
[----:B------:R-:W-:Y:S01]  /*83f0*/  ISETP.GE.AND P0, PT, R0, UR7, PT ;  /* 0x0000000700007c0c */ /* 0x000fe2000bf06270 */
[----:B------:R-:W-:-:S02]  /*8400*/  IMAD R3, R13, c[0x0][0x2b4], R3 ;  /* 0x0000ad000d037a24 */ /* 0x000fc400078e0203 */
[----:B------:R-:W-:Y:S01]  /*8410*/  @P2 IMAD.HI.U32 R5, R10, c[0x0][0x2bc], RZ ;  /* 0x0000af000a052a27 */ /* 0x000fe200078e00ff */
[----:B------:R-:W-:-:S03]  /*8420*/  ISETP.GT.OR P0, PT, R207, 0x5f, P0 ;  /* 0x0000005fcf00780c */ /* 0x000fc60000704670 */
[----:B------:R-:W-:Y:S01]  /*8430*/  IMAD.MOV.U32 R0, RZ, RZ, R10 ;  /* 0x000000ffff007224 */ /* 0x000fe200078e000a */
[----:B------:R-:W-:Y:S01]  /*8440*/  @P2 SHF.R.U32.HI R0, RZ, c[0x0][0x2c0], R5 ;  /* 0x0000b000ff002a19 */ /* 0x000fe20000011605 */
[----:B------:R-:W-:Y:S01]  /*8450*/  @!P1 IMAD.SHL.U32 R5, R58, 0x2, RZ ;  /* 0x000000023a059824 */ /* 0x000fe200078e00ff */
[----:B-1----:R-:W-:Y:S01]  /*8460*/  @!P1 LEA R8, P3, R70, R9, 0x1 ;  /* 0x0000000946089211 */ /* 0x002fe200078608ff */
[----:B------:R-:W-:-:S03]  /*8470*/  IMAD.IADD R206, R209, 0x1, R3 ;  /* 0x00000001d1ce7824 */ /* 0x000fc600078e0203 */
[----:B--2---:R-:W-:Y:S01]  /*8480*/  @!P1 LEA.HI.X R9, R70, R11, R233, 0x1, P3 ;  /* 0x0000000b46099211 */ /* 0x004fe200018f0ce9 */
[----:B------:R-:W-:Y:S01]  /*8490*/  UIMAD UR6, UR22, UR4, URZ ;  /* 0x00000004160672a4 */ /* 0x000fe2000f8e023f */
[----:B------:R-:W-:Y:S01]  /*84a0*/  STL [R1+0x1c], R206 ;  /* 0x00001cce01007387 */ /* 0x000fe20000100800 */
[----:B------:R-:W-:-:S03]  /*84b0*/  @!P0 IADD3 R3, P2, R0, R208, RZ ;  /* 0x000000d000038210 */ /* 0x000fc60007f5e0ff */
[----:B------:R-:W-:Y:S01]  /*84c0*/  @!PT LDS RZ, [RZ] ;  /* 0x00000000fffff984 */ /* 0x000fe20000000800 */
[----:B------:R1:W-:Y:S01]  /*84d0*/  @!P1 LDGSTS.E.BYPASS.LTC128B.128 [R5+0x9900], [R8.64], !P4 ;  /* 0x0990000008059fae */ /* 0x0003e2000e101d4e */
[----:B------:R-:W-:Y:S02]  /*84e0*/  @!P0 LEA.HI.X.SX32 R7, R0, R206, 0x1, P2 ;  /* 0x000000ce00078211 */ /* 0x000fe400010f0eff */
[C---:B------:R-:W-:Y:S01]  /*84f0*/  @!P0 LEA R6, P2, R3.reuse, c[0x0][0x2a0], 0x2 ;  /* 0x0000a80003068a11 */ /* 0x040fe200078410ff */
[----:B------:R-:W0:Y:S03]  /*8500*/  LDGDEPBAR ;  /* 0x00000000000079af */ /* 0x000e260000000000 */
[----:B------:R-:W-:Y:S01]  /*8510*/  @!P0 LEA.HI.X R7, R3, c[0x0][0x2a4], R7, 0x2, P2 ;  /* 0x0000a90003078a11 */ /* 0x000fe200010f1407 */
[----:B------:R-:W-:Y:S06]  /*8520*/  BAR.SYNC.DEFER_BLOCKING 0x0 ;  /* 0x0000000000007b1d */ /* 0x000fec0000010000 */
[----:B------:R2:W3:Y:S01]  /*8530*/  @!P0 LDG.E R235, [R6.64] ;  /* 0x0000000e06eb8981 */ /* 0x0004e2000c1e1900 */
[----:B------:R-:W-:Y:S01]  /*8540*/  IMAD.MOV R0, RZ, RZ, -R0 ;  /* 0x000000ffff007224 */ /* 0x000fe200078e0a00 */
[----:B------:R-:W-:Y:S01]  /*8550*/  UIMAD.WIDE.U32 UR48, UR8, UR4, URZ ;  /* 0x00000004083072a5 */ /* 0x000fe2000f8e003f */
[----:B------:R-:W-:Y:S01]  /*8560*/  LEA.HI R202, R205, R204, RZ, 0x5 ;  /* 0x000000cccdca7211 */ /* 0x000fe200078f28ff */
[----:B------:R-:W-:Y:S01]  /*8570*/  UIMAD UR6, UR8, UR5, UR6 ;  /* 0x00000005080672a4 */ /* 0x000fe2000f8e0206 */
[----:B------:R-:W-:Y:S01]  /*8580*/  IMAD R236, R0, c[0x0][0x2b8], R10 ;  /* 0x0000ae0000ec7a24 */ /* 0x000fe200078e020a */
[----:B------:R-:W-:Y:S01]  /*8590*/  UIADD3 UR23, UR7, UR36, URZ ;  /* 0x0000002407177290 */ /* 0x000fe2000fffe03f */
[----:B------:R-:W-:Y:S01]  /*85a0*/  SHF.R.S32.HI R203, RZ, 0x5, R202 ;  /* 0x00000005ffcb7819 */ /* 0x000fe200000114ca */
[----:B------:R-:W-:-:S02]  /*85b0*/  UIADD3 UR6, UR49, UR6, URZ ;  /* 0x0000000631067290 */ /* 0x000fc4000fffe03f */
[----:B------:R-:W-:Y:S01]  /*85c0*/  SHF.R.S32.HI R84, RZ, 0x1f, R236 ;  /* 0x0000001fff547819 */ /* 0x000fe200000114ec */
[----:B------:R-:W-:Y:S01]  /*85d0*/  ULDC.64 UR4, c[0x0][0x210] ;  /* 0x0000840000047ab9 */ /* 0x000fe20000000a00 */
[----:B------:R-:W-:Y:S01]  /*85e0*/  IADD3 R68, -R77, UR23, RZ ;  /* 0x000000174d447c10 */ /* 0x000fe2000fffe1ff */
[----:B------:R-:W-:Y:S02]  /*85f0*/  UIMAD UR22, UR22, UR4, URZ ;  /* 0x00000004161672a4 */ /* 0x000fe4000f8e023f */
[----:B------:R-:W-:Y:S01]  /*8600*/  IMAD R0, R84, c[0x0][0x1e0], RZ ;  /* 0x0000780054007a24 */ /* 0x000fe200078e02ff */
[C---:B------:R-:W-:Y:S01]  /*8610*/  ISETP.GE.AND P1, PT, R68.reuse, 0x1, PT ;  /* 0x000000014400780c */ /* 0x040fe20003f26270 */
[----:B------:R-:W-:Y:S01]  /*8620*/  UIMAD.WIDE.U32 UR46, UR8, UR4, URZ ;  /* 0x00000004082e72a5 */ /* 0x000fe2000f8e003f */
[----:B------:R-:W-:Y:S01]  /*8630*/  ISETP.GE.AND P3, PT, R68, 0x21, PT ;  /* 0x000000214400780c */ /* 0x000fe20003f66270 */
[----:B------:R-:W-:Y:S01]  /*8640*/  IMAD R0, R236, c[0x0][0x1e4], R0 ;  /* 0x00007900ec007a24 */ /* 0x000fe200078e0200 */
[----:B------:R-:W-:-:S02]  /*8650*/  UIMAD UR5, UR8, UR5, UR22 ;  /* 0x00000005080572a4 */ /* 0x000fc4000f8e0216 */
[----:B------:R-:W-:Y:S02]  /*8660*/  UIADD3 UR22, UR19, -0x1, URZ ;  /* 0xffffffff13167890 */ /* 0x000fe4000fffe03f */
[----:B------:R-:W-:Y:S01]  /*8670*/  UIADD3 UR5, UR47, UR5, URZ ;  /* 0x000000052f057290 */ /* 0x000fe2000fffe03f */
[----:B--2---:R-:W-:-:S04]  /*8680*/  IMAD.WIDE.U32 R6, R236, c[0x0][0x1e0], RZ ;  /* 0x00007800ec067a25 */ /* 0x004fc800078e00ff */
[----:B------:R-:W-:Y:S02]  /*8690*/  IMAD.IADD R7, R7, 0x1, R0 ;  /* 0x0000000107077824 */ /* 0x000fe400078e0200 */
[----:B------:R-:W-:Y:S01]  /*86a0*/  @P1 IMAD.SHL.U32 R10, R58, 0x2, RZ ;  /* 0x000000023a0a1824 */ /* 0x000fe200078e00ff */
[----:B---3--:R-:W-:Y:S01]  /*86b0*/  SHF.R.S32.HI R85, RZ, 0x1f, R235 ;  /* 0x0000001fff557819 */ /* 0x008fe200000114eb */
[----:B------:R-:W-:-:S04]  /*86c0*/  IMAD.WIDE.U32 R6, R235, c[0x0][0x1f0], R6 ;  /* 0x00007c00eb067a25 */ /* 0x000fc800078e0006 */
[----:B------:R-:W-:Y:S01]  /*86d0*/  IMAD R3, R85, c[0x0][0x1f0], RZ ;  /* 0x00007c0055037a24 */ /* 0x000fe200078e02ff */
[----:B------:R-:W-:-:S03]  /*86e0*/  IADD3 R0, P0, R6, UR48, RZ ;  /* 0x0000003006007c10 */ /* 0x000fc6000ff1e0ff */
[----:B------:R-:W-:-:S05]  /*86f0*/  IMAD R3, R235, c[0x0][0x1f4], R3 ;  /* 0x00007d00eb037a24 */ /* 0x000fca00078e0203 */
[----:B------:R-:W-:Y:S02]  /*8700*/  IADD3.X R6, R7, UR6, R3, P0, !PT ;  /* 0x0000000607067c10 */ /* 0x000fe400087fe403 */
[----:B------:R-:W-:-:S04]  /*8710*/  LEA R3, P0, R0, c[0x0][0x1c8], 0x1 ;  /* 0x0000720000037a11 */ /* 0x000fc800078008ff */
[----:B------:R-:W-:Y:S01]  /*8720*/  LEA.HI.X R0, R0, c[0x0][0x1cc], R6, 0x1, P0 ;  /* 0x0000730000007a11 */ /* 0x000fe200000f0c06 */
[----:B-1----:R-:W1:Y:S01]  /*8730*/  SHFL.IDX PT, R8, R3, RZ, 0x181f ;  /* 0x00181fff03087589 */ /* 0x002e6200000e0000 */
[----:B------:R-:W-:-:S03]  /*8740*/  ISETP.GE.AND P0, PT, R68, 0x11, PT ;  /* 0x000000114400780c */ /* 0x000fc60003f06270 */
[----:B------:R-:W2:Y:S04]  /*8750*/  SHFL.IDX PT, R6, R3, 0x1, 0x181f ;  /* 0x00381f0003067f89 */ /* 0x000ea800000e0000 */
[----:B------:R-:W3:Y:S04]  /*8760*/  SHFL.IDX PT, R9, R0, RZ, 0x181f ;  /* 0x00181fff00097589 */ /* 0x000ee800000e0000 */
[----:B------:R-:W4:Y:S02]  /*8770*/  SHFL.IDX PT, R7, R0, 0x1, 0x181f ;  /* 0x00381f0000077f89 */ /* 0x000f2400000e0000 */
[----:B------:R-:W-:-:S02]  /*8780*/  @P0 IMAD.SHL.U32 R5, R58, 0x2, RZ ;  /* 0x000000023a050824 */ /* 0x000fc400078e00ff */
[----:B------:R-:W-:Y:S04]  /*8790*/  SHFL.IDX PT, R11, R3, 0x2, 0x181f ;  /* 0x00581f00030b7f89 */ /* 0x000fe800000e0000 */
[----:B------:R-:W-:Y:S04]  /*87a0*/  SHFL.IDX PT, R13, R0, 0x2, 0x181f ;  /* 0x00581f00000d7f89 */ /* 0x000fe800000e0000 */
[----:B------:R-:W4:Y:S01]  /*87b0*/  SHFL.IDX PT, R14, R3, 0x3, 0x181f ;  /* 0x00781f00030e7f89 */ /* 0x000f2200000e0000 */
[----:B-1----:R-:W-:-:S03]  /*87c0*/  @P1 LEA R8, P4, R70, R8, 0x1 ;  /* 0x0000000846081211 */ /* 0x002fc600078808ff */
[----:B------:R-:W-:Y:S01]  /*87d0*/  SHFL.IDX PT, R15, R3, 0x4, 0x181f ;  /* 0x00981f00030f7f89 */ /* 0x000fe200000e0000 */
[----:B--2---:R-:W-:-:S03]  /*87e0*/  @P0 LEA R6, P2, R70, R6, 0x1 ;  /* 0x0000000646060211 */ /* 0x004fc600078408ff */
[----:B------:R-:W-:Y:S01]  /*87f0*/  SHFL.IDX PT, R3, R3, 0x5, 0x181f ;  /* 0x00b81f0003037f89 */ /* 0x000fe200000e0000 */
[----:B---3--:R-:W-:-:S03]  /*8800*/  @P1 LEA.HI.X R9, R70, R9, R233, 0x1, P4 ;  /* 0x0000000946091211 */ /* 0x008fc600020f0ce9 */
[----:B------:R-:W1:Y:S01]  /*8810*/  SHFL.IDX PT, R17, R0, 0x3, 0x181f ;  /* 0x00781f0000117f89 */ /* 0x000e6200000e0000 */
[----:B----4-:R-:W-:Y:S02]  /*8820*/  @P0 LEA.HI.X R7, R70, R7, R233, 0x1, P2 ;  /* 0x0000000746070211 */ /* 0x010fe400010f0ce9 */
[C---:B------:R-:W-:Y:S01]  /*8830*/  ISETP.GE.AND P2, PT, R68.reuse, 0x31, PT ;  /* 0x000000314400780c */ /* 0x040fe20003f46270 */
[----:B------:R-:W2:Y:S04]  /*8840*/  SHFL.IDX PT, R18, R0, 0x4, 0x181f ;  /* 0x00981f0000127f89 */ /* 0x000ea800000e0000 */
[----:B------:R3:W4:Y:S04]  /*8850*/  SHFL.IDX PT, R16, R0, 0x5, 0x181f ;  /* 0x00b81f0000107f89 */ /* 0x00072800000e0000 */
[----:B------:R1:W-:Y:S01]  /*8860*/  @P1 LDGSTS.E.BYPASS.LTC128B.128 [R10+0x3100], [R8.64], !P6 ;  /* 0x03100000080a1fae */ /* 0x0003e2000f101d4e */
[----:B------:R-:W-:-:S03]  /*8870*/  ISETP.GE.AND P1, PT, R68, 0x41, PT ;  /* 0x000000414400780c */ /* 0x000fc60003f26270 */
[----:B------:R2:W-:Y:S01]  /*8880*/  @P0 LDGSTS.E.BYPASS.LTC128B.128 [R5+0x3900], [R6.64], !P6 ;  /* 0x0390000006050fae */ /* 0x0005e2000f101d4e */
[----:B------:R-:W-:Y:S01]  /*8890*/  ISETP.GE.AND P0, PT, R68, 0x51, PT ;  /* 0x000000514400780c */ /* 0x000fe20003f06270 */
[----:B---3--:R-:W-:Y:S01]  /*88a0*/  @P3 IMAD.SHL.U32 R0, R58, 0x2, RZ ;  /* 0x000000023a003824 */ /* 0x008fe200078e00ff */
[C---:B-1----:R-:W-:Y:S02]  /*88b0*/  @P2 LEA R10, P5, R70.reuse, R14, 0x1 ;  /* 0x0000000e460a2211 */ /* 0x042fe400078a08ff */
[----:B--2---:R-:W-:Y:S01]  /*88c0*/  @P3 LEA R6, P4, R70, R11, 0x1 ;  /* 0x0000000b46063211 */ /* 0x004fe200078808ff */
[----:B------:R-:W-:Y:S01]  /*88d0*/  @P2 IMAD.SHL.U32 R5, R58, 0x2, RZ ;  /* 0x000000023a052824 */ /* 0x000fe200078e00ff */
[C-C-:B------:R-:W-:Y:S02]  /*88e0*/  @P2 LEA.HI.X R11, R70.reuse, R17, R233.reuse, 0x1, P5 ;  /* 0x00000011460b2211 */ /* 0x140fe400028f0ce9 */
[C---:B------:R-:W-:Y:S02]  /*88f0*/  @P3 LEA.HI.X R7, R70.reuse, R13, R233, 0x1, P4 ;  /* 0x0000000d46073211 */ /* 0x040fe400020f0ce9 */
[----:B------:R-:W-:-:S02]  /*8900*/  @P1 LEA R8, P4, R70, R15, 0x1 ;  /* 0x0000000f46081211 */ /* 0x000fc400078808ff */
[----:B------:R-:W-:Y:S01]  /*8910*/  ISETP.GT.AND P5, PT, R207, 0x5f, PT ;  /* 0x0000005fcf00780c */ /* 0x000fe20003fa4270 */
[----:B------:R1:W-:Y:S01]  /*8920*/  @P3 LDGSTS.E.BYPASS.LTC128B.128 [R0+0x4100], [R6.64], !P6 ;  /* 0x0410000006003fae */ /* 0x0003e2000f101d4e */
[----:B------:R-:W-:-:S03]  /*8930*/  @P1 LEA.HI.X R9, R70, R18, R233, 0x1, P4 ;  /* 0x0000001246091211 */ /* 0x000fc600020f0ce9 */
[----:B------:R2:W-:Y:S01]  /*8940*/  @P2 LDGSTS.E.BYPASS.LTC128B.128 [R5+0x4900], [R10.64], !P6 ;  /* 0x049000000a052fae */ /* 0x0005e2000f101d4e */
[----:B-1----:R-:W-:Y:S01]  /*8950*/  @P0 LEA R6, P3, R70, R3, 0x1 ;  /* 0x0000000346060211 */ /* 0x002fe200078608ff */
[C---:B------:R-:W-:Y:S02]  /*8960*/  @P1 IMAD.SHL.U32 R3, R58.reuse, 0x2, RZ ;  /* 0x000000023a031824 */ /* 0x040fe400078e00ff */
[----:B------:R-:W-:Y:S01]  /*8970*/  @P0 IMAD.SHL.U32 R0, R58, 0x2, RZ ;  /* 0x000000023a000824 */ /* 0x000fe200078e00ff */
[----:B----4-:R-:W-:Y:S02]  /*8980*/  @P0 LEA.HI.X R7, R70, R16, R233, 0x1, P3 ;  /* 0x0000001046070211 */ /* 0x010fe400018f0ce9 */
[----:B------:R2:W-:Y:S04]  /*8990*/  @P1 LDGSTS.E.BYPASS.LTC128B.128 [R3+0x5100], [R8.64], !P6 ;  /* 0x0510000008031fae */ /* 0x0005e8000f101d4e */
[----:B------:R2:W-:Y:S01]  /*89a0*/  @P0 LDGSTS.E.BYPASS.LTC128B.128 [R0+0x5900], [R6.64], !P6 ;  /* 0x0590000006000fae */ /* 0x0005e2000f101d4e */
[----:B------:R-:W-:-:S03]  /*89b0*/  ISETP.LT.AND P0, PT, RZ, c[0x0][0x27c], PT ;  /* 0x00009f00ff007a0c */ /* 0x000fc60003f01270 */
[----:B------:R-:W0:Y:S10]  /*89c0*/  LDGDEPBAR ;  /* 0x00000000000079af */ /* 0x000e340000000000 */
[----:B------:R-:W-:Y:S05]  /*89d0*/  @P0 BRA `(.L_x_398) ;  /* 0x0000002000000947 */ /* 0x000fea0003800000 */
[----:B------:R-:W-:-:S04]  /*89e0*/  DEPBAR.LE SB0, 0x1 ;  /* 0x000080400000791a */ /* 0x000fc80000000000 */
[----:B------:R-:W-:Y:S05]  /*89f0*/  BRA `(.L_x_399) ;  /* 0x00004ba000007947 */ /* 0x000fea0003800000 */
.L_x_398:
[----:B------:R-:W-:Y:S01]  /*8a00*/  ULDC.U8 UR4, c[0x0][0x298] ;  /* 0x0000a60000047ab9 */ /* 0x000fe20000000000 */
[----:B--2---:R-:W-:Y:S01]  /*8a10*/  SHF.R.S32.HI R0, RZ, 0x1f, R131 ;  /* 0x0000001fff007819 */ /* 0x004fe20000011483 */
[----:B------:R-:W-:Y:S01]  /*8a20*/  IMAD.WIDE.U32 R12, R131, c[0x0][0x280], RZ ;  /* 0x0000a000830c7a25 */ /* 0x000fe200078e00ff */
[----:B------:R-:W-:Y:S01]  /*8a30*/  ISETP.NE.AND P0, PT, RZ, UR4, PT ;  /* 0x00000004ff007c0c */ /* 0x000fe2000bf05270 */
[----:B------:R-:W-:Y:S01]  /*8a40*/  BSSY B2, `(.L_x_399) ;  /* 0x00004b5000027945 */ /* 0x000fe20003800000 */
[-C--:B------:R-:W-:Y:S01]  /*8a50*/  LEA.HI R6, R205, R204.reuse, RZ, 0x2 ;  /* 0x000000cccd067211 */ /* 0x080fe200078f10ff */
[C---:B------:R-:W-:Y:S02]  /*8a60*/  IMAD R3, R0.reuse, c[0x0][0x280], RZ ;  /* 0x0000a00000037a24 */ /* 0x040fe400078e02ff */
[----:B------:R-:W-:Y:S01]  /*8a70*/  IMAD R0, R0, c[0x0][0x290], RZ ;  /* 0x0000a40000007a24 */ /* 0x000fe200078e02ff */
[----:B------:R-:W-:Y:S01]  /*8a80*/  LOP3.LUT R5, R6, 0xfffffffc, RZ, 0xc0, !PT ;  /* 0xfffffffc06057812 */ /* 0x000fe200078ec0ff */
[C---:B------:R-:W-:Y:S01]  /*8a90*/  IMAD R3, R131.reuse, c[0x0][0x284], R3 ;  /* 0x0000a10083037a24 */ /* 0x040fe200078e0203 */
[----:B------:R-:W-:Y:S01]  /*8aa0*/  SHF.R.S32.HI R56, RZ, 0x2, R6 ;  /* 0x00000002ff387819 */ /* 0x000fe20000011406 */
[----:B------:R-:W-:Y:S01]  /*8ab0*/  IMAD R0, R131, c[0x0][0x294], R0 ;  /* 0x0000a50083007a24 */ /* 0x000fe200078e0200 */
[----:B------:R-:W-:Y:S01]  /*8ac0*/  IADD3 R14, -R5, R204, RZ ;  /* 0x000000cc050e7210 */ /* 0x000fe20007ffe1ff */
[----:B------:R-:W-:Y:S01]  /*8ad0*/  IMAD.WIDE.U32 R10, R131, c[0x0][0x290], RZ ;  /* 0x0000a400830a7a25 */ /* 0x000fe200078e00ff */
[----:B------:R-:W-:-:S02]  /*8ae0*/  IADD3 R24, R56, UR17, RZ ;  /* 0x0000001138187c10 */ /* 0x000fc4000fffe0ff */
[----:B------:R-:W-:Y:S01]  /*8af0*/  IADD3 R9, R3, R13, RZ ;  /* 0x0000000d03097210 */ /* 0x000fe20007ffe0ff */
[----:B------:R-:W-:Y:S01]  /*8b00*/  IMAD.IADD R7, R0, 0x1, R11 ;  /* 0x0000000100077824 */ /* 0x000fe200078e020b */
[C---:B------:R-:W-:Y:S01]  /*8b10*/  SHF.L.U32 R25, R14.reuse, 0x3, RZ ;  /* 0x000000030e197819 */ /* 0x040fe200000006ff */
[----:B------:R-:W-:Y:S01]  /*8b20*/  IMAD R0, R14, 0x20, R24 ;  /* 0x000000200e007824 */ /* 0x000fe200078e0218 */
[----:B------:R-:W-:Y:S05]  /*8b30*/  @!P0 BRA `(.L_x_400) ;  /* 0x0000260000008947 */ /* 0x000fea0003800000 */
[----:B------:R-:W-:Y:S01]  /*8b40*/  UISETP.NE.AND UP0, UPT, UR13, URZ, UPT ;  /* 0x0000003f0d00728c */ /* 0x000fe2000bf05270 */
[----:B------:R-:W-:Y:S01]  /*8b50*/  MOV R6, R10 ;  /* 0x0000000a00067202 */ /* 0x000fe20000000f00 */
[----:B------:R-:W-:Y:S01]  /*8b60*/  IMAD.MOV.U32 R8, RZ, RZ, R12 ;  /* 0x000000ffff087224 */ /* 0x000fe200078e000c */
[----:B------:R-:W-:Y:S01]  /*8b70*/  BSSY B0, `(.L_x_401) ;  /* 0x0000030000007945 */ /* 0x000fe20003800000 */
[----:B------:R-:W-:Y:S01]  /*8b80*/  IMAD.SHL.U32 R16, R14, 0x4, RZ ;  /* 0x000000040e107824 */ /* 0x000fe200078e00ff */
[----:B------:R-:W-:Y:S01]  /*8b90*/  CS2R R36, SRZ ;  /* 0x0000000000247805 */ /* 0x000fe2000001ff00 */
[----:B------:R-:W-:Y:S01]  /*8ba0*/  PLOP3.LUT P1, PT, PT, PT, UP0, 0x80, 0x0 ;  /* 0x000000000000781c */ /* 0x000fe20003f2f008 */
[----:B------:R-:W-:Y:S01]  /*8bb0*/  CS2R R26, SRZ ;  /* 0x00000000001a7805 */ /* 0x000fe2000001ff00 */
[----:B------:R-:W-:Y:S01]  /*8bc0*/  PLOP3.LUT P0, PT, PT, PT, UP0, 0x80, 0x0 ;  /* 0x000000000000781c */ /* 0x000fe20003f0f008 */
[----:B------:R-:W-:Y:S01]  /*8bd0*/  CS2R R14, SRZ ;  /* 0x00000000000e7805 */ /* 0x000fe2000001ff00 */
[----:B------:R-:W-:Y:S01]  /*8be0*/  CS2R R28, SRZ ;  /* 0x00000000001c7805 */ /* 0x000fe2000001ff00 */
[----:B------:R-:W-:-:S08]  /*8bf0*/  CS2R R18, SRZ ;  /* 0x0000000000127805 */ /* 0x000fd0000001ff00 */
[----:B------:R-:W-:-:S05]  /*8c00*/  @P1 IMAD.HI.U32 R3, R0, c[0x0][0x2c8], RZ ;  /* 0x0000b20000031a27 */ /* 0x000fca00078e00ff */
[----:B------:R-:W-:-:S04]  /*8c10*/  @P0 SHF.R.U32.HI R0, RZ, c[0x0][0x2cc], R3 ;  /* 0x0000b300ff000a19 */ /* 0x000fc80000011603 */
[----:B------:R-:W-:Y:S01]  /*8c20*/  SHF.R.S32.HI R3, RZ, 0x1f, R0 ;  /* 0x0000001fff037819 */ /* 0x000fe20000011400 */
[----:B------:R-:W-:-:S04]  /*8c30*/  IMAD.WIDE.U32 R8, R0, c[0x0][0x280], R8 ;  /* 0x0000a00000087a25 */ /* 0x000fc800078e0008 */
[C---:B------:R-:W-:Y:S01]  /*8c40*/  IMAD R10, R3.reuse, c[0x0][0x280], RZ ;  /* 0x0000a000030a7a24 */ /* 0x040fe200078e02ff */
[----:B------:R-:W-:Y:S01]  /*8c50*/  LEA R21, P1, R8, c[0x0][0x270], 0x1 ;  /* 0x00009c0008157a11 */ /* 0x000fe200078208ff */
[----:B------:R-:W-:Y:S02]  /*8c60*/  IMAD R5, R3, c[0x0][0x290], RZ ;  /* 0x0000a40003057a24 */ /* 0x000fe400078e02ff */
[----:B------:R-:W-:-:S04]  /*8c70*/  IMAD.WIDE.U32 R6, R0, c[0x0][0x290], R6 ;  /* 0x0000a40000067a25 */ /* 0x000fc800078e0006 */
[----:B------:R-:W-:Y:S01]  /*8c80*/  IMAD R3, R0, c[0x0][0x284], R10 ;  /* 0x0000a10000037a24 */ /* 0x000fe200078e020a */
[----:B------:R-:W-:Y:S01]  /*8c90*/  LEA R22, P0, R6, c[0x0][0x288], 0x1 ;  /* 0x0000a20006167a11 */ /* 0x000fe200078008ff */
[----:B------:R-:W-:Y:S02]  /*8ca0*/  IMAD R0, R0, c[0x0][0x294], R5 ;  /* 0x0000a50000007a24 */ /* 0x000fe400078e0205 */
[----:B------:R-:W-:-:S03]  /*8cb0*/  IMAD.IADD R3, R9, 0x1, R3 ;  /* 0x0000000109037824 */ /* 0x000fc600078e0203 */
[----:B------:R-:W-:Y:S02]  /*8cc0*/  IADD3 R0, R7, R0, RZ ;  /* 0x0000000007007210 */ /* 0x000fe40007ffe0ff */
[----:B------:R-:W-:Y:S02]  /*8cd0*/  LEA.HI.X R20, R8, c[0x0][0x274], R3, 0x1, P1 ;  /* 0x00009d0008147a11 */ /* 0x000fe400008f0c03 */
[----:B------:R-:W-:Y:S01]  /*8ce0*/  LEA.HI.X R17, R6, c[0x0][0x28c], R0, 0x1, P0 ;  /* 0x0000a30006117a11 */ /* 0x000fe200000f0c00 */
[----:B------:R1:W2:Y:S01]  /*8cf0*/  SHFL.IDX PT, R8, R21, RZ, 0x1c1f ;  /* 0x001c1fff15087589 */ /* 0x0002a200000e0000 */
[----:B------:R-:W-:-:S03]  /*8d00*/  ISETP.GE.AND P0, PT, R24, UR21, PT ;  /* 0x0000001518007c0c */ /* 0x000fc6000bf06270 */
[----:B------:R1:W3:Y:S04]  /*8d10*/  SHFL.IDX PT, R6, R22, RZ, 0x1c1f ;  /* 0x001c1fff16067589 */ /* 0x0002e800000e0000 */
[----:B------:R1:W4:Y:S04]  /*8d20*/  SHFL.IDX PT, R9, R20, RZ, 0x1c1f ;  /* 0x001c1fff14097589 */ /* 0x00032800000e0000 */
[----:B------:R1:W1:Y:S02]  /*8d30*/  SHFL.IDX PT, R7, R17, RZ, 0x1c1f ;  /* 0x001c1fff11077589 */ /* 0x00026400000e0000 */
[----:B------:R-:W-:Y:S05]  /*8d40*/  @P0 BRA `(.L_x_402) ;  /* 0x0000012000000947 */ /* 0x000fea0003800000 */
[C---:B------:R-:W-:Y:S01]  /*8d50*/  IADD3 R3, R16.reuse, 0x10, RZ ;  /* 0x0000001010037810 */ /* 0x040fe20007ffe0ff */
[----:B------:R-:W-:Y:S01]  /*8d60*/  CS2R R14, SRZ ;  /* 0x00000000000e7805 */ /* 0x000fe2000001ff00 */
[----:B------:R-:W-:Y:S01]  /*8d70*/  ISETP.GE.AND P1, PT, R16, c[0x0][0x27c], PT ;  /* 0x00009f0010007a0c */ /* 0x000fe20003f26270 */
[----:B------:R-:W-:Y:S01]  /*8d80*/  CS2R R18, SRZ ;  /* 0x0000000000127805 */ /* 0x000fe2000001ff00 */
[----:B------:R-:W-:Y:S01]  /*8d90*/  ISETP.GE.AND P0, PT, R3, c[0x0][0x27c], PT ;  /* 0x00009f0003007a0c */ /* 0x000fe20003f06270 */
[----:B------:R-:W-:Y:S01]  /*8da0*/  CS2R R26, SRZ ;  /* 0x00000000001a7805 */ /* 0x000fe2000001ff00 */
[----:B------:R-:W-:-:S09]  /*8db0*/  CS2R R28, SRZ ;  /* 0x00000000001c7805 */ /* 0x000fd2000001ff00 */
[----:B--2-4-:R-:W-:Y:S02]  /*8dc0*/  @!P1 IMAD.WIDE R12, R16, 0x2, R8 ;  /* 0x00000002100c9825 */ /* 0x014fe400078e0208 */
[----:B------:R-:W-:-:S03]  /*8dd0*/  @!P0 SHF.R.S32.HI R0, RZ, 0x1f, R3 ;  /* 0x0000001fff008819 */ /* 0x000fc60000011403 */
[----:B------:R2:W5:Y:S01]  /*8de0*/  @!P1 LD.E.64 R14, [R12.64] ;  /* 0x0000000e0c0e9980 */ /* 0x000562000c101b00 */
[----:B------:R-:W-:-:S04]  /*8df0*/  @!P0 LEA.HI R0, R0, R3, RZ, 0x2 ;  /* 0x0000000300008211 */ /* 0x000fc800078f10ff */
[----:B------:R-:W-:-:S05]  /*8e00*/  @!P0 LOP3.LUT R0, R0, 0xfffffffc, RZ, 0xc0, !PT ;  /* 0xfffffffc00008812 */ /* 0x000fca00078ec0ff */
[----:B------:R-:W-:-:S04]  /*8e10*/  @!P0 IMAD.WIDE R10, R0, 0x2, R8 ;  /* 0x00000002000a8825 */ /* 0x000fc800078e0208 */
[--C-:B-1-3--:R-:W-:Y:S01]  /*8e20*/  @!P0 IMAD.WIDE R8, R0, 0x2, R6.reuse ;  /* 0x0000000200088825 */ /* 0x10afe200078e0206 */
[----:B------:R2:W5:Y:S03]  /*8e30*/  @!P0 LD.E.64 R26, [R10.64] ;  /* 0x0000000e0a1a8980 */ /* 0x000566000c101b00 */
[----:B------:R-:W-:Y:S01]  /*8e40*/  @!P1 IMAD.WIDE R6, R16, 0x2, R6 ;  /* 0x0000000210069825 */ /* 0x000fe200078e0206 */
[----:B------:R2:W5:Y:S04]  /*8e50*/  @!P0 LD.E.64 R28, [R8.64] ;  /* 0x0000000e081c8980 */ /* 0x000568000c101b00 */
[----:B------:R2:W5:Y:S02]  /*8e60*/  @!P1 LD.E.64 R18, [R6.64] ;  /* 0x0000000e06129980 */ /* 0x000564000c101b00 */
.L_x_402:
[----:B------:R-:W-:Y:S05]  /*8e70*/  BSYNC B0 ;  /* 0x0000000000007941 */ /* 0x000fea0003800000 */
.L_x_401:
[----:B------:R-:W-:Y:S01]  /*8e80*/  IADD3 R0, R24, 0x20, RZ ;  /* 0x0000002018007810 */ /* 0x000fe20007ffe0ff */
[----:B--2--5:R-:W-:Y:S01]  /*8e90*/  IMAD.MOV.U32 R10, RZ, RZ, R26 ;  /* 0x000000ffff0a7224 */ /* 0x024fe200078e001a */
[----:B----4-:R2:W4:Y:S01]  /*8ea0*/  SHFL.IDX PT, R9, R20, 0x1, 0x1c1f ;  /* 0x003c1f0014097f89 */ /* 0x01052200000e0000 */
[----:B------:R-:W-:Y:S01]  /*8eb0*/  IMAD.MOV.U32 R5, RZ, RZ, R27 ;  /* 0x000000ffff057224 */ /* 0x000fe200078e001b */
[----:B------:R-:W-:Y:S01]  /*8ec0*/  ISETP.GE.AND P0, PT, R0, UR21, PT ;  /* 0x0000001500007c0c */ /* 0x000fe2000bf06270 */
[----:B------:R-:W-:Y:S01]  /*8ed0*/  IMAD.MOV.U32 R3, RZ, RZ, R14 ;  /* 0x000000ffff037224 */ /* 0x000fe200078e000e */
[----:B------:R-:W-:Y:S01]  /*8ee0*/  PRMT R55, R55, 0x5410, R10 ;  /* 0x0000541037377816 */ /* 0x000fe2000000000a */
[----:B------:R-:W-:Y:S01]  /*8ef0*/  IMAD.MOV.U32 R0, RZ, RZ, R15 ;  /* 0x000000ffff007224 */ /* 0x000fe200078e000f */
[----:B------:R-:W-:Y:S01]  /*8f00*/  PRMT R57, R57, 0x5410, R5 ;  /* 0x0000541039397816 */ /* 0x000fe20000000005 */
[----:B------:R-:W-:Y:S01]  /*8f10*/  IMAD.MOV.U32 R10, RZ, RZ, R28 ;  /* 0x000000ffff0a7224 */ /* 0x000fe200078e001c */
[----:B------:R-:W-:Y:S01]  /*8f20*/  PRMT R23, R23, 0x5410, R3 ;  /* 0x0000541017177816 */ /* 0x000fe20000000003 */
[----:B------:R-:W-:Y:S01]  /*8f30*/  IMAD.MOV.U32 R5, RZ, RZ, R29 ;  /* 0x000000ffff057224 */ /* 0x000fe200078e001d */
[----:B------:R-:W-:Y:S01]  /*8f40*/  PRMT R54, R54, 0x5410, R0 ;  /* 0x0000541036367816 */ /* 0x000fe20000000000 */
[----:B------:R-:W-:Y:S01]  /*8f50*/  IMAD.MOV.U32 R3, RZ, RZ, R18 ;  /* 0x000000ffff037224 */ /* 0x000fe200078e0012 */
[----:B------:R2:W3:Y:S01]  /*8f60*/  SHFL.IDX PT, R8, R21, 0x1, 0x1c1f ;  /* 0x003c1f0015087f89 */ /* 0x0004e200000e0000 */
[----:B------:R-:W-:Y:S01]  /*8f70*/  IMAD.MOV.U32 R0, RZ, RZ, R19 ;  /* 0x000000ffff007224 */ /* 0x000fe200078e0013 */
[----:B------:R-:W-:Y:S01]  /*8f80*/  BSSY B0, `(.L_x_403) ;  /* 0x000001d000007945 */ /* 0x000fe20003800000 */
[----:B------:R-:W-:Y:S01]  /*8f90*/  PRMT R55, R10, 0x7610, R55 ;  /* 0x000076100a377816 */ /* 0x000fe20000000037 */
[----:B-1----:R2:W1:Y:S01]  /*8fa0*/  SHFL.IDX PT, R7, R17, 0x1, 0x1c1f ;  /* 0x003c1f0011077f89 */ /* 0x00246200000e0000 */
[----:B------:R-:W-:Y:S01]  /*8fb0*/  PRMT R57, R5, 0x7610, R57 ;  /* 0x0000761005397816 */ /* 0x000fe20000000039 */
[----:B------:R-:W-:Y:S01]  /*8fc0*/  CS2R R30, SRZ ;  /* 0x00000000001e7805 */ /* 0x000fe2000001ff00 */
[----:B------:R-:W-:Y:S01]  /*8fd0*/  PRMT R23, R3, 0x7610, R23 ;  /* 0x0000761003177816 */ /* 0x000fe20000000017 */
[----:B---3--:R2:W3:Y:S01]  /*8fe0*/  SHFL.IDX PT, R6, R22, 0x1, 0x1c1f ;  /* 0x003c1f0016067f89 */ /* 0x0084e200000e0000 */
[----:B------:R-:W-:Y:S01]  /*8ff0*/  PRMT R54, R0, 0x7610, R54 ;  /* 0x0000761000367816 */ /* 0x000fe20000000036 */
[----:B------:R-:W-:Y:S01]  /*9000*/  CS2R R34, SRZ ;  /* 0x0000000000227805 */ /* 0x000fe2000001ff00 */
[----:B------:R-:W-:Y:S01]  /*9010*/  CS2R R32, SRZ ;  /* 0x0000000000207805 */ /* 0x000fe2000001ff00 */
[----:B------:R-:W-:Y:S05]  /*9020*/  @P0 BRA `(.L_x_404) ;  /* 0x0000012000000947 */ /* 0x000fea0003800000 */
[C---:B----4-:R-:W-:Y:S01]  /*9030*/  IADD3 R3, R16.reuse, 0x10, RZ ;  /* 0x0000001010037810 */ /* 0x050fe20007ffe0ff */
[----:B------:R-:W-:Y:S01]  /*9040*/  CS2R R30, SRZ ;  /* 0x00000000001e7805 */ /* 0x000fe2000001ff00 */
[----:B------:R-:W-:Y:S01]  /*9050*/  ISETP.GE.AND P1, PT, R16, c[0x0][0x27c], PT ;  /* 0x00009f0010007a0c */ /* 0x000fe20003f26270 */
[----:B------:R-:W-:Y:S01]  /*9060*/  CS2R R32, SRZ ;  /* 0x0000000000207805 */ /* 0x000fe2000001ff00 */
[----:B------:R-:W-:Y:S01]  /*9070*/  ISETP.GE.AND P0, PT, R3, c[0x0][0x27c], PT ;  /* 0x00009f0003007a0c */ /* 0x000fe20003f06270 */
[----:B------:R-:W-:Y:S01]  /*9080*/  CS2R R36, SRZ ;  /* 0x0000000000247805 */ /* 0x000fe2000001ff00 */
[----:B------:R-:W-:-:S09]  /*9090*/  CS2R R34, SRZ ;  /* 0x0000000000227805 */ /* 0x000fd2000001ff00 */
[----:B------:R-:W-:Y:S02]  /*90a0*/  @!P1 IMAD.WIDE R12, R16, 0x2, R8 ;  /* 0x00000002100c9825 */ /* 0x000fe400078e0208 */
        /* <DEDUP_REMOVED lines=10> */
.L_x_404:
[----:B----4-:R-:W-:Y:S05]  /*9150*/  BSYNC B0 ;  /* 0x0000000000007941 */ /* 0x010fea0003800000 */
.L_x_403:
[----:B------:R-:W-:Y:S01]  /*9160*/  IADD3 R0, R24, 0x40, RZ ;  /* 0x0000004018007810 */ /* 0x000fe20007ffe0ff */
[----:B-----5:R-:W-:Y:S01]  /*9170*/  IMAD.MOV.U32 R10, RZ, RZ, R36 ;  /* 0x000000ffff0a7224 */ /* 0x020fe200078e0024 */
[----:B------:R4:W2:Y:S01]  /*9180*/  SHFL.IDX PT, R9, R20, 0x2, 0x1c1f ;  /* 0x005c1f0014097f89 */ /* 0x0008a200000e0000 */
        /* <DEDUP_REMOVED lines=23> */
[----:B------:R-:W-:Y:S01]  /*9300*/  CS2R R44, SRZ ;  /* 0x00000000002c7805 */ /* 0x000fe2000001ff00 */
[----:B------:R-:W-:Y:S01]  /*9310*/  CS2R R40, SRZ ;  /* 0x0000000000287805 */ /* 0x000fe2000001ff00 */
[----:B------:R-:W-:Y:S05]  /*9320*/  @P0 BRA `(.L_x_406) ;  /* 0x0000012000000947 */ /* 0x000fea0003800000 */
[C---:B--2---:R-:W-:Y:S01]  /*9330*/  IADD3 R3, R16.reuse, 0x10, RZ ;  /* 0x0000001010037810 */ /* 0x044fe20007ffe0ff */
        /* <DEDUP_REMOVED lines=17> */
.L_x_406:
[----:B--2---:R-:W-:Y:S05]  /*9450*/  BSYNC B0 ;  /* 0x0000000000007941 */ /* 0x004fea0003800000 */
.L_x_405:
[----:B------:R-:W-:Y:S01]  /*9460*/  IADD3 R0, R24, 0x60, RZ ;  /* 0x0000006018007810 */ /* 0x000fe20007ffe0ff */
[----:B-----5:R-:W-:Y:S01]  /*9470*/  IMAD.MOV.U32 R10, RZ, RZ, R42 ;  /* 0x000000ffff0a7224 */ /* 0x020fe200078e002a */
[----:B------:R2:W4:Y:S01]  /*9480*/  SHFL.IDX PT, R9, R20, 0x3, 0x1c1f ;  /* 0x007c1f0014097f89 */ /* 0x00052200000e0000 */
        /* <DEDUP_REMOVED lines=42> */
.L_x_408:
[----:B----4-:R-:W-:Y:S05]  /*9730*/  BSYNC B0 ;  /* 0x0000000000007941 */ /* 0x010fea0003800000 */
.L_x_407:
[----:B------:R-:W-:Y:S01]  /*9740*/  SHF.R.S32.HI R0, RZ, 0x1f, R56 ;  /* 0x0000001fff007819 */ /* 0x000fe20000011438 */
[----:B---3-5:R-:W-:Y:S01]  /*9750*/  IMAD.MOV.U32 R6, RZ, RZ, R52 ;  /* 0x000000ffff067224 */ /* 0x028fe200078e0034 */
[----:B------:R-:W-:Y:S01]  /*9760*/  UIADD3 UR4, -UR17, UR21, URZ ;  /* 0x0000001511047290 */ /* 0x000fe2000fffe13f */
[----:B------:R-:W-:Y:S01]  /*9770*/  IMAD.MOV.U32 R5, RZ, RZ, R53 ;  /* 0x000000ffff057224 */ /* 0x000fe200078e0035 */
[----:B------:R-:W-:Y:S01]  /*9780*/  LEA.HI R0, R0, R56, RZ, 0x3 ;  /* 0x0000003800007211 */ /* 0x000fe200078f18ff */
[----:B------:R-:W-:Y:S01]  /*9790*/  IMAD.MOV.U32 R3, RZ, RZ, R46 ;  /* 0x000000ffff037224 */ /* 0x000fe200078e002e */
[----:B------:R-:W-:Y:S01]  /*97a0*/  UISETP.LT.AND UP0, UPT, UR4, 0x80, UPT ;  /* 0x000000800400788c */ /* 0x000fe2000bf01270 */
[----:B-1----:R-:W-:Y:S01]  /*97b0*/  IMAD.MOV.U32 R7, RZ, RZ, R51 ;  /* 0x000000ffff077224 */ /* 0x002fe200078e0033 */
[----:B------:R-:W-:Y:S01]  /*97c0*/  LOP3.LUT R0, R0, 0xfffffff8, RZ, 0xc0, !PT ;  /* 0xfffffff800007812 */ /* 0x000fe200078ec0ff */
[----:B------:R-:W-:-:S04]  /*97d0*/  DEPBAR.LE SB0, 0x1 ;  /* 0x000080400000791a */ /* 0x000fc80000000000 */
[----:B------:R-:W-:Y:S01]  /*97e0*/  IMAD.IADD R0, R56, 0x1, -R0 ;  /* 0x0000000138007824 */ /* 0x000fe200078e0a00 */
[----:B------:R-:W-:Y:S01]  /*97f0*/  PRMT R71, R6, 0x5410, R5 ;  /* 0x0000541006477816 */ /* 0x000fe20000000005 */
[----:B------:R-:W-:Y:S01]  /*9800*/  USEL UR4, UR4, 0x80, UP0 ;  /* 0x0000008004047887 */ /* 0x000fe20008000000 */
[----:B------:R-:W-:Y:S01]  /*9810*/  PRMT R66, R3, 0x7610, R66 ;  /* 0x0000761003427816 */ /* 0x000fe20000000042 */
[C---:B------:R-:W-:Y:S01]  /*9820*/  IMAD.SHL.U32 R6, R0.reuse, 0x40, RZ ;  /* 0x0000004000067824 */ /* 0x040fe200078e00ff */
[----:B------:R-:W-:Y:S01]  /*9830*/  BAR.SYNC.DEFER_BLOCKING 0x0 ;  /* 0x0000000000007b1d */ /* 0x000fe20000010000 */
[----:B------:R-:W-:Y:S01]  /*9840*/  LOP3.LUT P1, RZ, R0, 0x4, RZ, 0xc0, !PT ;  /* 0x0000000400ff7812 */ /* 0x000fe2000782c0ff */
[----:B------:R-:W-:Y:S01]  /*9850*/  IMAD.MOV.U32 R5, RZ, RZ, R47 ;  /* 0x000000ffff057224 */ /* 0x000fe200078e002f */
[----:B------:R-:W-:Y:S02]  /*9860*/  ISETP.GE.AND P0, PT, R56, UR4, PT ;  /* 0x0000000438007c0c */ /* 0x000fe4000bf06270 */
[----:B------:R-:W-:Y:S01]  /*9870*/  LOP3.LUT R0, R6, 0x1c0, RZ, 0xc0, !PT ;  /* 0x000001c006007812 */ /* 0x000fe200078ec0ff */
[----:B------:R-:W-:Y:S01]  /*9880*/  IMAD.MOV.U32 R6, RZ, RZ, R48 ;  /* 0x000000ffff067224 */ /* 0x000fe200078e0030 */
[----:B------:R-:W-:Y:S01]  /*9890*/  PRMT R66, R66, 0x5410, R5 ;  /* 0x0000541042427816 */ /* 0x000fe20000000005 */
[----:B------:R-:W-:Y:S01]  /*98a0*/  IMAD.MOV.U32 R5, RZ, RZ, R49 ;  /* 0x000000ffff057224 */ /* 0x000fe200078e0031 */
[----:B------:R-:W-:Y:S01]  /*98b0*/  LOP3.LUT R3, R0, 0x18, R25, 0xf8, !PT ;  /* 0x0000001800037812 */ /* 0x000fe200078ef819 */
[----:B------:R-:W-:Y:S01]  /*98c0*/  BSSY B1, `(.L_x_409) ;  /* 0x0000068000017945 */ /* 0x000fe20003800000 */
[----:B------:R-:W-:-:S02]  /*98d0*/  SHF.R.U32.HI R0, RZ, 0x3, R0 ;  /* 0x00000003ff007819 */ /* 0x000fc40000011600 */
[----:B------:R-:W-:Y:S02]  /*98e0*/  PRMT R25, R6, 0x5410, R5 ;  /* 0x0000541006197816 */ /* 0x000fe40000000005 */
[----:B------:R-:W-:Y:S01]  /*98f0*/  LOP3.LUT R0, R3, R0, RZ, 0x3c, !PT ;  /* 0x0000000003007212 */ /* 0x000fe200078e3cff */
[----:B------:R-:W-:-:S04]  /*9900*/  IMAD.MOV.U32 R3, RZ, RZ, R50 ;  /* 0x000000ffff037224 */ /* 0x000fc800078e0032 */
[----:B------:R-:W-:Y:S01]  /*9910*/  IMAD R0, R203, 0x200, R0 ;  /* 0x00000200cb007824 */ /* 0x000fe200078e0200 */
[----:B------:R-:W-:-:S04]  /*9920*/  PRMT R67, R3, 0x7610, R67 ;  /* 0x0000761003437816 */ /* 0x000fc80000000043 */
[C---:B------:R-:W-:Y:S02]  /*9930*/  IADD3 R3, R0.reuse, 0x20, RZ ;  /* 0x0000002000037810 */ /* 0x040fe40007ffe0ff */
[C---:B------:R-:W-:Y:S02]  /*9940*/  @P1 IADD3 R3, R0.reuse, -0x20, RZ ;  /* 0xffffffe000031810 */ /* 0x040fe40007ffe0ff */
[----:B------:R-:W-:Y:S02]  /*9950*/  PRMT R67, R67, 0x5410, R7 ;  /* 0x0000541043437816 */ /* 0x000fe40000000007 */
[----:B--2---:R-:W-:Y:S02]  /*9960*/  LEA R21, R0, 0x6100, 0x1 ;  /* 0x0000610000157811 */ /* 0x004fe400078e08ff */
[----:B------:R-:W-:Y:S01]  /*9970*/  LEA R22, R3, 0x6100, 0x1 ;  /* 0x0000610003167811 */ /* 0x000fe200078e08ff */
[----:B------:R-:W-:Y:S05]  /*9980*/  @P0 BRA `(.L_x_410) ;  /* 0x000005b000000947 */ /* 0x000fea0003800000 */
[----:B------:R-:W-:Y:S01]  /*9990*/  ISETP.GE.AND P0, PT, R16, c[0x0][0x27c], PT ;  /* 0x00009f0010007a0c */ /* 0x000fe20003f06270 */
[----:B------:R-:W-:-:S12]  /*99a0*/  BSSY B0, `(.L_x_411) ;  /* 0x000002c000007945 */ /* 0x000fd80003800000 */
[----:B------:R-:W-:Y:S05]  /*99b0*/  @P0 BRA `(.L_x_412) ;  /* 0x000002a000000947 */ /* 0x000fea0003800000 */
[----:B------:R-:W1:Y:S01]  /*99c0*/  LDS.128 R8, [R21] ;  /* 0x0000000015087984 */ /* 0x000e620000000c00 */
[----:B------:R-:W-:Y:S02]  /*99d0*/  SHF.R.U32.HI R0, RZ, 0x10, R19 ;  /* 0x00000010ff007819 */ /* 0x000fe40000011613 */
[----:B------:R-:W-:Y:S02]  /*99e0*/  SHF.R.U32.HI R3, RZ, 0x10, R15 ;  /* 0x00000010ff037819 */ /* 0x000fe4000001160f */
[----:B------:R-:W-:Y:S02]  /*99f0*/  SHF.R.U64 R18, R18, 0x10, R19 ;  /* 0x0000001012127819 */ /* 0x000fe40000001213 */
[----:B------:R-:W-:Y:S01]  /*9a00*/  SHF.R.U64 R20, R14, 0x10, R15 ;  /* 0x000000100e147819 */ /* 0x000fe2000000120f */
[----:B------:R-:W-:Y:S02]  /*9a10*/  HADD2.F32 R19, -RZ, R3.H0_H0 ;  /* 0x20000003ff137230 */ /* 0x000fe40000004100 */
[----:B------:R-:W-:-:S02]  /*9a20*/  HADD2.F32 R3, -RZ, R23.H1_H1 ;  /* 0x30000017ff037230 */ /* 0x000fc40000004100 */
[----:B------:R-:W-:Y:S02]  /*9a30*/  HADD2.F32 R20, -RZ, R20.H0_H0 ;  /* 0x20000014ff147230 */ /* 0x000fe40000004100 */
[--C-:B-1----:R-:W-:Y:S02]  /*9a40*/  HADD2.F32 R5, -RZ, R11.reuse.H0_H0 ;  /* 0x2000000bff057230 */ /* 0x102fe40000004100 */
[--C-:B------:R-:W-:Y:S02]  /*9a50*/  HADD2.F32 R13, -RZ, R10.reuse.H0_H0 ;  /* 0x2000000aff0d7230 */ /* 0x100fe40000004100 */
[----:B------:R-:W-:Y:S02]  /*9a60*/  HADD2.F32 R12, -RZ, R10.H1_H1 ;  /* 0x3000000aff0c7230 */ /* 0x000fe40000004100 */
[----:B------:R-:W-:Y:S02]  /*9a70*/  HADD2.F32 R11, -RZ, R11.H1_H1 ;  /* 0x3000000bff0b7230 */ /* 0x000fe40000004100 */
[----:B------:R-:W-:-:S02]  /*9a80*/  HADD2.F32 R10, -RZ, R0.H0_H0 ;  /* 0x20000000ff0a7230 */ /* 0x000fc40000004100 */
[--C-:B------:R-:W-:Y:S02]  /*9a90*/  HADD2.F32 R6, -RZ, R8.reuse.H0_H0 ;  /* 0x20000008ff067230 */ /* 0x100fe40000004100 */
[----:B------:R-:W-:Y:S01]  /*9aa0*/  HADD2.F32 R8, -RZ, R8.H1_H1 ;  /* 0x30000008ff087230 */ /* 0x000fe20000004100 */
[-C--:B------:R-:W-:Y:S01]  /*9ab0*/  FMUL.FTZ R7, R11, R10.reuse ;  /* 0x0000000a0b077220 */ /* 0x080fe20000410000 */
[--C-:B------:R-:W-:Y:S02]  /*9ac0*/  HADD2.F32 R15, -RZ, R9.reuse.H0_H0 ;  /* 0x20000009ff0f7230 */ /* 0x100fe40000004100 */
[----:B------:R-:W-:Y:S01]  /*9ad0*/  HADD2.F32 R14, -RZ, R9.H1_H1 ;  /* 0x30000009ff0e7230 */ /* 0x000fe20000004100 */
[C---:B------:R-:W-:Y:S01]  /*9ae0*/  FMUL.FTZ R9, R5.reuse, R10 ;  /* 0x0000000a05097220 */ /* 0x040fe20000410000 */
[----:B------:R-:W-:Y:S01]  /*9af0*/  HADD2.F32 R0, -RZ, R23.H0_H0 ;  /* 0x20000017ff007230 */ /* 0x000fe20000004100 */
[-C--:B------:R-:W-:Y:S02]  /*9b00*/  FFMA.FTZ R17, R5, R19.reuse, -R7 ;  /* 0x0000001305117223 */ /* 0x080fe40000010807 */
[----:B------:R-:W-:Y:S01]  /*9b10*/  FFMA.FTZ R11, R11, R19, R9 ;  /* 0x000000130b0b7223 */ /* 0x000fe20000010009 */
[----:B------:R-:W-:Y:S01]  /*9b20*/  HADD2.F32 R9, -RZ, R18.H0_H0 ;  /* 0x20000012ff097230 */ /* 0x000fe20000004100 */
[----:B------:R-:W-:-:S02]  /*9b30*/  FMUL.FTZ R10, R8, R0 ;  /* 0x00000000080a7220 */ /* 0x000fc40000410000 */
[C---:B------:R-:W-:Y:S01]  /*9b40*/  FMUL.FTZ R5, R6.reuse, R0 ;  /* 0x0000000006057220 */ /* 0x040fe20000410000 */
[--C-:B------:R-:W-:Y:S01]  /*9b50*/  HADD2.F32 R0, -RZ, R54.reuse.H0_H0 ;  /* 0x20000036ff007230 */ /* 0x100fe20000004100 */
[----:B------:R-:W-:Y:S01]  /*9b60*/  FFMA.FTZ R7, R6, R3, -R10 ;  /* 0x0000000306077223 */ /* 0x000fe2000001080a */
[----:B------:R-:W-:Y:S01]  /*9b70*/  F2FP.PACK_AB R11, R11, R17 ;  /* 0x000000110b0b723e */ /* 0x000fe200000000ff */
[----:B------:R-:W-:Y:S01]  /*9b80*/  FFMA.FTZ R8, R8, R3, R5 ;  /* 0x0000000308087223 */ /* 0x000fe20000010005 */
[----:B------:R-:W-:Y:S01]  /*9b90*/  HADD2.F32 R3, -RZ, R54.H1_H1 ;  /* 0x30000036ff037230 */ /* 0x000fe20000004100 */
[-C--:B------:R-:W-:Y:S02]  /*9ba0*/  FMUL.FTZ R5, R12, R0.reuse ;  /* 0x000000000c057220 */ /* 0x080fe40000410000 */
[----:B------:R-:W-:Y:S01]  /*9bb0*/  FMUL.FTZ R6, R14, R9 ;  /* 0x000000090e067220 */ /* 0x000fe20000410000 */
[----:B------:R-:W-:Y:S01]  /*9bc0*/  F2FP.PACK_AB R8, R8, R7 ;  /* 0x000000070808723e */ /* 0x000fe200000000ff */
[----:B------:R-:W-:-:S02]  /*9bd0*/  FMUL.FTZ R0, R13, R0 ;  /* 0x000000000d007220 */ /* 0x000fc40000410000 */
[----:B------:R-:W-:Y:S02]  /*9be0*/  FMUL.FTZ R9, R15, R9 ;  /* 0x000000090f097220 */ /* 0x000fe40000410000 */
[-C--:B------:R-:W-:Y:S02]  /*9bf0*/  FFMA.FTZ R5, R13, R3.reuse, -R5 ;  /* 0x000000030d057223 */ /* 0x080fe40000010805 */
[----:B------:R-:W-:Y:S02]  /*9c00*/  FFMA.FTZ R3, R12, R3, R0 ;  /* 0x000000030c037223 */ /* 0x000fe40000010000 */
[-C--:B------:R-:W-:Y:S02]  /*9c10*/  FFMA.FTZ R6, R15, R20.reuse, -R6 ;  /* 0x000000140f067223 */ /* 0x080fe40000010806 */
[----:B------:R-:W-:Y:S01]  /*9c20*/  FFMA.FTZ R9, R14, R20, R9 ;  /* 0x000000140e097223 */ /* 0x000fe20000010009 */
[----:B------:R-:W-:-:S04]  /*9c30*/  F2FP.PACK_AB R10, R3, R5 ;  /* 0x00000005030a723e */ /* 0x000fc800000000ff */
[----:B------:R-:W-:-:S05]  /*9c40*/  F2FP.PACK_AB R9, R9, R6 ;  /* 0x000000060909723e */ /* 0x000fca00000000ff */
[----:B------:R1:W-:Y:S02]  /*9c50*/  STS.128 [R21], R8 ;  /* 0x0000000815007388 */ /* 0x0003e40000000c00 */
.L_x_412:
[----:B------:R-:W-:Y:S05]  /*9c60*/  BSYNC B0 ;  /* 0x0000000000007941 */ /* 0x000fea0003800000 */
.L_x_411:
[----:B------:R-:W-:-:S04]  /*9c70*/  IADD3 R0, R16, 0x10, RZ ;  /* 0x0000001010007810 */ /* 0x000fc80007ffe0ff */
[----:B------:R-:W-:-:S13]  /*9c80*/  ISETP.GE.AND P0, PT, R0, c[0x0][0x27c], PT ;  /* 0x00009f0000007a0c */ /* 0x000fda0003f06270 */
[----:B------:R-:W-:Y:S05]  /*9c90*/  @P0 BRA `(.L_x_410) ;  /* 0x000002a000000947 */ /* 0x000fea0003800000 */
[----:B-1----:R-:W1:Y:S01]  /*9ca0*/  LDS.128 R8, [R22] ;  /* 0x0000000016087984 */ /* 0x002e620000000c00 */
        /* <DEDUP_REMOVED lines=25> */
[-C--:B------:R-:W-:Y:S01]  /*9e40*/  FFMA.FTZ R7, R6, R3.reuse, -R10 ;  /* 0x0000000306077223 */ /* 0x080fe2000001080a */
        /* <DEDUP_REMOVED lines=15> */
.L_x_410:
[----:B------:R-:W-:Y:S05]  /*9f40*/  BSYNC B1 ;  /* 0x0000000000017941 */ /* 0x000fea0003800000 */
.L_x_409:
        /* <DEDUP_REMOVED lines=48> */
[----:B------:R1:W-:Y:S02]  /*a250*/  STS.128 [R21+0x1000], R8 ;  /* 0x0010000815007388 */ /* 0x0003e40000000c00 */
.L_x_416:
[----:B------:R-:W-:Y:S05]  /*a260*/  BSYNC B0 ;  /* 0x0000000000007941 */ /* 0x000fea0003800000 */
.L_x_415:
[----:B------:R-:W-:-:S04]  /*a270*/  IADD3 R0, R16, 0x10, RZ ;  /* 0x0000001010007810 */ /* 0x000fc80007ffe0ff */
[----:B------:R-:W-:-:S13]  /*a280*/  ISETP.GE.AND P0, PT, R0, c[0x0][0x27c], PT ;  /* 0x00009f0000007a0c */ /* 0x000fda0003f06270 */
        /* <DEDUP_REMOVED lines=43> */
.L_x_414:
[----:B------:R-:W-:Y:S05]  /*a540*/  BSYNC B1 ;  /* 0x0000000000017941 */ /* 0x000fea0003800000 */
.L_x_413:
        /* <DEDUP_REMOVED lines=49> */
.L_x_420:
[----:B------:R-:W-:Y:S05]  /*a860*/  BSYNC B0 ;  /* 0x0000000000007941 */ /* 0x000fea0003800000 */
.L_x_419:
        /* <DEDUP_REMOVED lines=45> */
.L_x_418:
[----:B------:R-:W-:Y:S05]  /*ab40*/  BSYNC B1 ;  /* 0x0000000000017941 */ /* 0x000fea0003800000 */
.L_x_417:
[----:B------:R-:W-:-:S04]  /*ab50*/  IADD3 R0, R56, 0x60, RZ ;  /* 0x0000006038007810 */ /* 0x000fc80007ffe0ff */
        /* <DEDUP_REMOVED lines=11> */
[----:B------:R-:W-:-:S02]  /*ac10*/  HADD2.F32 R3, -RZ, R66.H0_H0 ;  /* 0x20000042ff037230 */ /* 0x000fc40000004100 */
        /* <DEDUP_REMOVED lines=18> */
[----:B------:R-:W-:Y:S01]  /*ad40*/  HADD2.F32 R0, -RZ, R25.H1_H1 ;  /* 0x30000019ff007230 */ /* 0x000fe20000004100 */
        /* <DEDUP_REMOVED lines=16> */
.L_x_423:
[----:B------:R-:W-:Y:S05]  /*ae50*/  BSYNC B0 ;  /* 0x0000000000007941 */ /* 0x000fea0003800000 */
.L_x_422:
        /* <DEDUP_REMOVED lines=44> */
[----:B------:R1:W-:Y:S01]  /*b120*/  STS.128 [R22+0x3000], R8 ;  /* 0x0030000816007388 */ /* 0x0003e20000000c00 */
[----:B------:R-:W-:Y:S05]  /*b130*/  BRA `(.L_x_421) ;  /* 0x0000245000007947 */ /* 0x000fea0003800000 */
.L_x_400:
[----:B------:R-:W-:Y:S01]  /*b140*/  UISETP.NE.AND UP0, UPT, UR13, URZ, UPT ;  /* 0x0000003f0d00728c */ /* 0x000fe2000bf05270 */
[----:B------:R-:W-:Y:S01]  /*b150*/  IMAD.MOV.U32 R8, RZ, RZ, R12 ;  /* 0x000000ffff087224 */ /* 0x000fe200078e000c */
[----:B------:R-:W-:Y:S01]  /*b160*/  ISETP.GE.AND P2, PT, R25, c[0x0][0x27c], PT ;  /* 0x00009f0019007a0c */ /* 0x000fe20003f46270 */
[----:B------:R-:W-:Y:S01]  /*b170*/  IMAD.MOV.U32 R6, RZ, RZ, R10 ;  /* 0x000000ffff067224 */ /* 0x000fe200078e000a */
[----:B------:R-:W-:Y:S01]  /*b180*/  SHF.R.S32.HI R26, RZ, 0x1f, R25 ;  /* 0x0000001fff1a7819 */ /* 0x000fe20000011419 */
[----:B------:R-:W-:Y:S01]  /*b190*/  CS2R R22, SRZ ;  /* 0x0000000000167805 */ /* 0x000fe2000001ff00 */
[----:B------:R-:W-:Y:S01]  /*b1a0*/  PLOP3.LUT P1, PT, PT, PT, UP0, 0x80, 0x0 ;  /* 0x000000000000781c */ /* 0x000fe20003f2f008 */
[----:B------:R-:W-:Y:S01]  /*b1b0*/  CS2R R20, SRZ ;  /* 0x0000000000147805 */ /* 0x000fe2000001ff00 */
[----:B------:R-:W-:-:S11]  /*b1c0*/  PLOP3.LUT P0, PT, PT, PT, UP0, 0x80, 0x0 ;  /* 0x000000000000781c */ /* 0x000fd60003f0f008 */
[----:B------:R-:W-:-:S05]  /*b1d0*/  @P1 IMAD.HI.U32 R3, R0, c[0x0][0x2c8], RZ ;  /* 0x0000b20000031a27 */ /* 0x000fca00078e00ff */
[----:B------:R-:W-:-:S04]  /*b1e0*/  @P0 SHF.R.U32.HI R0, RZ, c[0x0][0x2cc], R3 ;  /* 0x0000b300ff000a19 */ /* 0x000fc80000011603 */
[----:B------:R-:W-:Y:S01]  /*b1f0*/  SHF.R.S32.HI R3, RZ, 0x1f, R0 ;  /* 0x0000001fff037819 */ /* 0x000fe20000011400 */
[----:B------:R-:W-:-:S04]  /*b200*/  IMAD.WIDE.U32 R8, R0, c[0x0][0x280], R8 ;  /* 0x0000a00000087a25 */ /* 0x000fc800078e0008 */
[C---:B------:R-:W-:Y:S01]  /*b210*/  IMAD R5, R3.reuse, c[0x0][0x280], RZ ;  /* 0x0000a00003057a24 */ /* 0x040fe200078e02ff */
[----:B------:R-:W-:Y:S01]  /*b220*/  LEA R14, P0, R8, c[0x0][0x270], 0x1 ;  /* 0x00009c00080e7a11 */ /* 0x000fe200078008ff */
[----:B------:R-:W-:Y:S02]  /*b230*/  IMAD R3, R3, c[0x0][0x290], RZ ;  /* 0x0000a40003037a24 */ /* 0x000fe400078e02ff */
[C---:B------:R-:W-:Y:S02]  /*b240*/  IMAD R5, R0.reuse, c[0x0][0x284], R5 ;  /* 0x0000a10000057a24 */ /* 0x040fe400078e0205 */
[----:B------:R-:W-:-:S04]  /*b250*/  IMAD.WIDE.U32 R6, R0, c[0x0][0x290], R6 ;  /* 0x0000a40000067a25 */ /* 0x000fc800078e0006 */
[----:B------:R-:W-:Y:S02]  /*b260*/  IMAD.IADD R5, R9, 0x1, R5 ;  /* 0x0000000109057824 */ /* 0x000fe400078e0205 */
[----:B------:R-:W-:-:S03]  /*b270*/  IMAD R0, R0, c[0x0][0x294], R3 ;  /* 0x0000a50000007a24 */ /* 0x000fc600078e0203 */
[----:B------:R-:W-:Y:S01]  /*b280*/  LEA.HI.X R12, R8, c[0x0][0x274], R5, 0x1, P0 ;  /* 0x00009d00080c7a11 */ /* 0x000fe200000f0c05 */
[----:B------:R-:W-:Y:S01]  /*b290*/  IMAD.IADD R0, R7, 0x1, R0 ;  /* 0x0000000107007824 */ /* 0x000fe200078e0200 */
[----:B------:R-:W1:Y:S01]  /*b2a0*/  SHFL.IDX PT, R8, R14, RZ, 0x1c1f ;  /* 0x001c1fff0e087589 */ /* 0x000e6200000e0000 */
[----:B------:R-:W-:-:S03]  /*b2b0*/  LEA R13, P0, R6, c[0x0][0x288], 0x1 ;  /* 0x0000a200060d7a11 */ /* 0x000fc600078008ff */
[----:B------:R-:W2:Y:S01]  /*b2c0*/  SHFL.IDX PT, R7, R12, RZ, 0x1c1f ;  /* 0x001c1fff0c077589 */ /* 0x000ea200000e0000 */
[----:B------:R-:W-:Y:S02]  /*b2d0*/  LEA.HI.X R11, R6, c[0x0][0x28c], R0, 0x1, P0 ;  /* 0x0000a300060b7a11 */ /* 0x000fe400000f0c00 */
[----:B------:R-:W-:Y:S01]  /*b2e0*/  ISETP.GE.OR P0, PT, R24, UR21, P2 ;  /* 0x0000001518007c0c */ /* 0x000fe20009706670 */
[----:B------:R-:W3:Y:S04]  /*b2f0*/  SHFL.IDX PT, R6, R13, RZ, 0x1c1f ;  /* 0x001c1fff0d067589 */ /* 0x000ee800000e0000 */
[----:B------:R-:W4:Y:S08]  /*b300*/  SHFL.IDX PT, R5, R11, RZ, 0x1c1f ;  /* 0x001c1fff0b057589 */ /* 0x000f3000000e0000 */
[C---:B------:R-:W-:Y:S01]  /*b310*/  @!P0 IMAD.SHL.U32 R0, R25.reuse, 0x2, RZ ;  /* 0x0000000219008824 */ /* 0x040fe200078e00ff */
[----:B------:R-:W-:-:S04]  /*b320*/  @!P0 SHF.L.U64.HI R3, R25, 0x1, R26 ;  /* 0x0000000119038819 */ /* 0x000fc8000001021a */
[----:B-1----:R-:W-:-:S05]  /*b330*/  @!P0 IADD3 R8, P1, R8, R0, RZ ;  /* 0x0000000008088210 */ /* 0x002fca0007f3e0ff */
[--C-:B--2---:R-:W-:Y:S01]  /*b340*/  @!P0 IMAD.X R9, R7, 0x1, R3.reuse, P1 ;  /* 0x0000000107098824 */ /* 0x104fe200008e0603 */
[----:B---3--:R-:W-:Y:S01]  /*b350*/  @!P0 IADD3 R6, P1, R6, R0, RZ ;  /* 0x0000000006068210 */ /* 0x008fe20007f3e0ff */
[----:B------:R-:W-:Y:S01]  /*b360*/  CS2R R18, SRZ ;  /* 0x0000000000127805 */ /* 0x000fe2000001ff00 */
[----:B------:R-:W-:Y:S02]  /*b370*/  CS2R R16, SRZ ;  /* 0x0000000000107805 */ /* 0x000fe4000001ff00 */
[----:B------:R1:W2:Y:S01]  /*b380*/  @!P0 LD.E.128 R20, [R8.64] ;  /* 0x0000000e08148980 */ /* 0x0002a2000c101d00 */
[----:B----4-:R-:W-:-:S05]  /*b390*/  @!P0 IMAD.X R7, R5, 0x1, R3, P1 ;  /* 0x0000000105078824 */ /* 0x010fca00008e0603 */
[----:B------:R3:W4:Y:S01]  /*b3a0*/  @!P0 LD.E.128 R16, [R6.64] ;  /* 0x0000000e06108980 */ /* 0x000722000c101d00 */
[----:B------:R-:W-:Y:S01]  /*b3b0*/  IADD3 R0, R24, 0x20, RZ ;  /* 0x0000002018007810 */ /* 0x000fe20007ffe0ff */
[----:B------:R-:W-:Y:S01]  /*b3c0*/  BSSY B0, `(.L_x_424) ;  /* 0x0000027000007945 */ /* 0x000fe20003800000 */
[----:B------:R-:W-:Y:S01]  /*b3d0*/  CS2R R34, SRZ ;  /* 0x0000000000227805 */ /* 0x000fe2000001ff00 */
[----:B------:R2:W2:Y:S01]  /*b3e0*/  SHFL.IDX PT, R15, R12, 0x1, 0x1c1f ;  /* 0x003c1f000c0f7f89 */ /* 0x0004a200000e0000 */
[----:B------:R-:W-:Y:S01]  /*b3f0*/  ISETP.GE.AND P0, PT, R0, UR21, PT ;  /* 0x0000001500007c0c */ /* 0x000fe2000bf06270 */
[----:B------:R-:W-:Y:S01]  /*b400*/  CS2R R32, SRZ ;  /* 0x0000000000207805 */ /* 0x000fe2000001ff00 */
[----:B------:R-:W-:Y:S01]  /*b410*/  CS2R R30, SRZ ;  /* 0x00000000001e7805 */ /* 0x000fe2000001ff00 */
[----:B------:R2:W2:Y:S01]  /*b420*/  SHFL.IDX PT, R10, R11, 0x1, 0x1c1f ;  /* 0x003c1f000b0a7f89 */ /* 0x0004a200000e0000 */
[----:B------:R-:W-:-:S03]  /*b430*/  CS2R R28, SRZ ;  /* 0x00000000001c7805 */ /* 0x000fc6000001ff00 */
[----:B-1----:R1:W1:Y:S04]  /*b440*/  SHFL.IDX PT, R9, R13, 0x1, 0x1c1f ;  /* 0x003c1f000d097f89 */ /* 0x00226800000e0000 */
[----:B---3--:R3:W1:Y:S01]  /*b450*/  SHFL.IDX PT, R7, R14, 0x1, 0x1c1f ;  /* 0x003c1f000e077f89 */ /* 0x00866200000e0000 */
[----:B--2---:R-:W-:Y:S02]  /*b460*/  IMAD.MOV.U32 R6, RZ, RZ, R22 ;  /* 0x000000ffff067224 */ /* 0x004fe400078e0016 */
[----:B------:R-:W-:Y:S02]  /*b470*/  IMAD.MOV.U32 R5, RZ, RZ, R23 ;  /* 0x000000ffff057224 */ /* 0x000fe400078e0017 */
[----:B------:R-:W-:Y:S01]  /*b480*/  IMAD.MOV.U32 R3, RZ, RZ, R20 ;  /* 0x000000ffff037224 */ /* 0x000fe200078e0014 */
[----:B------:R-:W-:Y:S01]  /*b490*/  PRMT R65, R6, 0x7610, R65 ;  /* 0x0000761006417816 */ /* 0x000fe20000000041 */
[----:B------:R-:W-:Y:S01]  /*b4a0*/  IMAD.MOV.U32 R0, RZ, RZ, R21 ;  /* 0x000000ffff007224 */ /* 0x000fe200078e0015 */
[----:B------:R-:W-:Y:S01]  /*b4b0*/  PRMT R59, R5, 0x7610, R59 ;  /* 0x00007610053b7816 */ /* 0x000fe2000000003b */
[----:B----4-:R-:W-:Y:S01]  /*b4c0*/  IMAD.MOV.U32 R6, RZ, RZ, R18 ;  /* 0x000000ffff067224 */ /* 0x010fe200078e0012 */
[----:B------:R-:W-:Y:S01]  /*b4d0*/  PRMT R64, R64, 0x5410, R3 ;  /* 0x0000541040407816 */ /* 0x000fe20000000003 */
[----:B------:R-:W-:Y:S01]  /*b4e0*/  IMAD.MOV.U32 R5, RZ, RZ, R19 ;  /* 0x000000ffff057224 */ /* 0x000fe200078e0013 */
[----:B------:R-:W-:Y:S01]  /*b4f0*/  PRMT R37, R37, 0x5410, R0 ;  /* 0x0000541025257816 */ /* 0x000fe20000000000 */
[----:B------:R-:W-:Y:S01]  /*b500*/  IMAD.MOV.U32 R3, RZ, RZ, R16 ;  /* 0x000000ffff037224 */ /* 0x000fe200078e0010 */
[----:B------:R-:W-:Y:S01]  /*b510*/  PRMT R64, R6, 0x7610, R64 ;  /* 0x0000761006407816 */ /* 0x000fe20000000040 */
[----:B------:R-:W-:Y:S01]  /*b520*/  IMAD.MOV.U32 R0, RZ, RZ, R17 ;  /* 0x000000ffff007224 */ /* 0x000fe200078e0011 */
[----:B------:R-:W-:-:S02]  /*b530*/  PRMT R39, R5, 0x7610, R39 ;  /* 0x0000761005277816 */ /* 0x000fc40000000027 */
[----:B------:R-:W-:Y:S02]  /*b540*/  PRMT R59, R59, 0x5410, R3 ;  /* 0x000054103b3b7816 */ /* 0x000fe40000000003 */
[----:B------:R-:W-:Y:S01]  /*b550*/  PRMT R37, R0, 0x7610, R37 ;  /* 0x0000761000257816 */ /* 0x000fe20000000025 */
[----:B------:R-:W-:Y:S05]  /*b560*/  @P0 BRA `(.L_x_425) ;  /* 0x000000c000000947 */ /* 0x000fea0003800000 */
[----:B-1-3--:R-:W-:Y:S01]  /*b570*/  CS2R R32, SRZ ;  /* 0x0000000000207805 */ /* 0x00afe2000001ff00 */
[----:B------:R-:W-:Y:S01]  /*b580*/  CS2R R30, SRZ ;  /* 0x00000000001e7805 */ /* 0x000fe2000001ff00 */
[----:B------:R-:W-:Y:S01]  /*b590*/  CS2R R28, SRZ ;  /* 0x00000000001c7805 */ /* 0x000fe2000001ff00 */
[----:B------:R-:W-:Y:S05]  /*b5a0*/  @P2 BRA `(.L_x_425) ;  /* 0x0000008000002947 */ /* 0x000fea0003800000 */
[C---:B------:R-:W-:Y:S01]  /*b5b0*/  IMAD.SHL.U32 R6, R25.reuse, 0x2, RZ ;  /* 0x0000000219067824 */ /* 0x040fe200078e00ff */
[----:B------:R-:W-:-:S04]  /*b5c0*/  SHF.L.U64.HI R0, R25, 0x1, R26 ;  /* 0x0000000119007819 */ /* 0x000fc8000001021a */
[-C--:B------:R-:W-:Y:S02]  /*b5d0*/  IADD3 R8, P1, R7, R6.reuse, RZ ;  /* 0x0000000607087210 */ /* 0x080fe40007f3e0ff */
[----:B------:R-:W-:-:S03]  /*b5e0*/  IADD3 R6, P0, R9, R6, RZ ;  /* 0x0000000609067210 */ /* 0x000fc60007f1e0ff */
[--C-:B------:R-:W-:Y:S02]  /*b5f0*/  IMAD.X R9, R15, 0x1, R0.reuse, P1 ;  /* 0x000000010f097824 */ /* 0x100fe400008e0600 */
[----:B------:R-:W-:-:S03]  /*b600*/  IMAD.X R7, R10, 0x1, R0, P0 ;  /* 0x000000010a077824 */ /* 0x000fc600000e0600 */
[----:B------:R1:W5:Y:S04]  /*b610*/  LD.E.128 R32, [R8.64] ;  /* 0x0000000e08207980 */ /* 0x000368000c101d00 */
[----:B------:R1:W5:Y:S02]  /*b620*/  LD.E.128 R28, [R6.64] ;  /* 0x0000000e061c7980 */ /* 0x000364000c101d00 */
.L_x_425:
[----:B-1-3--:R-:W-:Y:S05]  /*b630*/  BSYNC B0 ;  /* 0x0000000000007941 */ /* 0x00afea0003800000 */
.L_x_424:
[----:B------:R-:W1:Y:S01]  /*b640*/  SHFL.IDX PT, R5, R14, 0x2, 0x1c1f ;  /* 0x005c1f000e057f89 */ /* 0x000e6200000e0000 */
[----:B------:R-:W-:Y:S01]  /*b650*/  IADD3 R0, R24, 0x40, RZ ;  /* 0x0000004018007810 */ /* 0x000fe20007ffe0ff */
[----:B------:R-:W-:Y:S01]  /*b660*/  CS2R R50, SRZ ;  /* 0x0000000000327805 */ /* 0x000fe2000001ff00 */
[----:B------:R-:W-:Y:S01]  /*b670*/  CS2R R48, SRZ ;  /* 0x0000000000307805 */ /* 0x000fe2000001ff00 */
[----:B------:R-:W2:Y:S01]  /*b680*/  SHFL.IDX PT, R7, R12, 0x2, 0x1c1f ;  /* 0x005c1f000c077f89 */ /* 0x000ea200000e0000 */
[----:B------:R-:W-:-:S03]  /*b690*/  ISETP.GE.OR P0, PT, R0, UR21, P2 ;  /* 0x0000001500007c0c */ /* 0x000fc60009706670 */
[----:B------:R-:W3:Y:S04]  /*b6a0*/  SHFL.IDX PT, R6, R13, 0x2, 0x1c1f ;  /* 0x005c1f000d067f89 */ /* 0x000ee800000e0000 */
[----:B------:R-:W4:Y:S06]  /*b6b0*/  SHFL.IDX PT, R10, R11, 0x2, 0x1c1f ;  /* 0x005c1f000b0a7f89 */ /* 0x000f2c00000e0000 */
[C---:B------:R-:W-:Y:S01]  /*b6c0*/  @!P0 IMAD.SHL.U32 R0, R25.reuse, 0x2, RZ ;  /* 0x0000000219008824 */ /* 0x040fe200078e00ff */
[----:B------:R-:W-:-:S04]  /*b6d0*/  @!P0 SHF.L.U64.HI R3, R25, 0x1, R26 ;  /* 0x0000000119038819 */ /* 0x000fc8000001021a */
[----:B-1----:R-:W-:-:S05]  /*b6e0*/  @!P0 IADD3 R8, P1, R5, R0, RZ ;  /* 0x0000000005088210 */ /* 0x002fca0007f3e0ff */
[----:B--2---:R-:W-:Y:S01]  /*b6f0*/  @!P0 IMAD.X R9, R7, 0x1, R3, P1 ;  /* 0x0000000107098824 */ /* 0x004fe200008e0603 */
[----:B---3--:R-:W-:Y:S01]  /*b700*/  @!P0 IADD3 R6, P1, R6, R0, RZ ;  /* 0x0000000006068210 */ /* 0x008fe20007f3e0ff */
[----:B------:R-:W-:-:S03]  /*b710*/  CS2R R46, SRZ ;  /* 0x00000000002e7805 */ /* 0x000fc6000001ff00 */
[----:B------:R1:W2:Y:S01]  /*b720*/  @!P0 LD.E.128 R48, [R8.64] ;  /* 0x0000000e08308980 */ /* 0x0002a2000c101d00 */
[----:B------:R-:W-:Y:S01]  /*b730*/  CS2R R44, SRZ ;  /* 0x00000000002c7805 */ /* 0x000fe2000001ff00 */
[----:B----4-:R-:W-:-:S05]  /*b740*/  @!P0 IMAD.X R7, R10, 0x1, R3, P1 ;  /* 0x000000010a078824 */ /* 0x010fca00008e0603 */
[----:B------:R3:W4:Y:S01]  /*b750*/  @!P0 LD.E.128 R44, [R6.64] ;  /* 0x0000000e062c8980 */ /* 0x000722000c101d00 */
[----:B------:R-:W-:Y:S01]  /*b760*/  IADD3 R0, R24, 0x60, RZ ;  /* 0x0000006018007810 */ /* 0x000fe20007ffe0ff */
[----:B-----5:R-:W-:Y:S01]  /*b770*/  IMAD.MOV.U32 R5, RZ, RZ, R35 ;  /* 0x000000ffff057224 */ /* 0x020fe200078e0023 */
[----:B------:R-:W-:Y:S01]  /*b780*/  BSSY B0, `(.L_x_426) ;  /* 0x0000035000007945 */ /* 0x000fe20003800000 */
        /* <DEDUP_REMOVED lines=10> */
[----:B------:R-:W2:Y:S01]  /*b830*/  SHFL.IDX PT, R12, R12, 0x3, 0x1c1f ;  /* 0x007c1f000c0c7f89 */ /* 0x000ea200000e0000 */
[----:B------:R-:W-:Y:S01]  /*b840*/  PRMT R67, R67, 0x5410, R3 ;  /* 0x0000541043437816 */ /* 0x000fe20000000003 */
[----:B------:R-:W-:Y:S01]  /*b850*/  CS2R R62, SRZ ;  /* 0x00000000003e7805 */ /* 0x000fe2000001ff00 */
[----:B------:R-:W-:Y:S01]  /*b860*/  PRMT R66, R66, 0x5410, R0 ;  /* 0x0000541042427816 */ /* 0x000fe20000000000 */
[----:B-1----:R1:W1:Y:S01]  /*b870*/  SHFL.IDX PT, R9, R13, 0x3, 0x1c1f ;  /* 0x007c1f000d097f89 */ /* 0x00226200000e0000 */
[----:B------:R-:W-:Y:S01]  /*b880*/  CS2R R60, SRZ ;  /* 0x00000000003c7805 */ /* 0x000fe2000001ff00 */
[----:B------:R-:W-:Y:S01]  /*b890*/  CS2R R54, SRZ ;  /* 0x0000000000367805 */ /* 0x000fe2000001ff00 */
[----:B------:R-:W-:Y:S01]  /*b8a0*/  CS2R R52, SRZ ;  /* 0x0000000000347805 */ /* 0x000fe2000001ff00 */
[----:B------:R1:W1:Y:S01]  /*b8b0*/  SHFL.IDX PT, R10, R11, 0x3, 0x1c1f ;  /* 0x007c1f000b0a7f89 */ /* 0x00026200000e0000 */
[----:B---3--:R-:W-:-:S03]  /*b8c0*/  IMAD.MOV.U32 R6, RZ, RZ, R34 ;  /* 0x000000ffff067224 */ /* 0x008fc600078e0022 */
[----:B------:R3:W1:Y:S02]  /*b8d0*/  SHFL.IDX PT, R7, R14, 0x3, 0x1c1f ;  /* 0x007c1f000e077f89 */ /* 0x00066400000e0000 */
[----:B------:R-:W-:Y:S01]  /*b8e0*/  PRMT R72, R6, 0x7610, R72 ;  /* 0x0000761006487816 */ /* 0x000fe20000000048 */
[----:B------:R-:W-:-:S05]  /*b8f0*/  IMAD.MOV.U32 R6, RZ, RZ, R30 ;  /* 0x000000ffff067224 */ /* 0x000fca00078e001e */
[----:B------:R-:W-:Y:S01]  /*b900*/  PRMT R71, R6, 0x7610, R71 ;  /* 0x0000761006477816 */ /* 0x000fe20000000047 */
        /* <DEDUP_REMOVED lines=17> */
[C---:B-1-3--:R-:W-:Y:S01]  /*ba20*/  IMAD.SHL.U32 R3, R25.reuse, 0x2, RZ ;  /* 0x0000000219037824 */ /* 0x04afe200078e00ff */
[----:B------:R-:W-:Y:S01]  /*ba30*/  SHF.L.U64.HI R0, R25, 0x1, R26 ;  /* 0x0000000119007819 */ /* 0x000fe2000001021a */
[----:B------:R-:W-:Y:S01]  /*ba40*/  CS2R R60, SRZ ;  /* 0x00000000003c7805 */ /* 0x000fe2000001ff00 */
[----:B------:R-:W-:Y:S01]  /*ba50*/  CS2R R54, SRZ ;  /* 0x0000000000367805 */ /* 0x000fe2000001ff00 */
[----:B------:R-:W-:Y:S01]  /*ba60*/  CS2R R52, SRZ ;  /* 0x0000000000347805 */ /* 0x000fe2000001ff00 */
[-C--:B------:R-:W-:Y:S02]  /*ba70*/  IADD3 R8, P1, R7, R3.reuse, RZ ;  /* 0x0000000307087210 */ /* 0x080fe40007f3e0ff */
[----:B------:R-:W-:-:S03]  /*ba80*/  IADD3 R6, P0, R9, R3, RZ ;  /* 0x0000000309067210 */ /* 0x000fc60007f1e0ff */
[--C-:B------:R-:W-:Y:S02]  /*ba90*/  IMAD.X R9, R12, 0x1, R0.reuse, P1 ;  /* 0x000000010c097824 */ /* 0x100fe400008e0600 */
[----:B------:R-:W-:-:S03]  /*baa0*/  IMAD.X R7, R10, 0x1, R0, P0 ;  /* 0x000000010a077824 */ /* 0x000fc600000e0600 */
[----:B------:R1:W5:Y:S04]  /*bab0*/  @!P2 LD.E.128 R60, [R8.64] ;  /* 0x0000000e083ca980 */ /* 0x000368000c101d00 */
[----:B------:R1:W5:Y:S02]  /*bac0*/  @!P2 LD.E.128 R52, [R6.64] ;  /* 0x0000000e0634a980 */ /* 0x000364000c101d00 */
.L_x_427:
[----:B-1-3--:R-:W-:Y:S05]  /*bad0*/  BSYNC B0 ;  /* 0x0000000000007941 */ /* 0x00afea0003800000 */
.L_x_426:
[----:B------:R-:W-:Y:S01]  /*bae0*/  UIADD3 UR4, -UR17, UR21, URZ ;  /* 0x0000001511047290 */ /* 0x000fe2000fffe13f */
[----:B-----5:R-:W-:Y:S01]  /*baf0*/  IMAD.MOV.U32 R0, RZ, RZ, R62 ;  /* 0x000000ffff007224 */ /* 0x020fe200078e003e */
[----:B------:R-:W-:-:S04]  /*bb00*/  DEPBAR.LE SB0, 0x1 ;  /* 0x000080400000791a */ /* 0x000fc80000000000 */
[----:B------:R-:W-:Y:S01]  /*bb10*/  UISETP.LT.AND UP0, UPT, UR4, 0x80, UPT ;  /* 0x000000800400788c */ /* 0x000fe2000bf01270 */
[----:B------:R-:W-:Y:S01]  /*bb20*/  PRMT R81, R0, 0x7610, R81 ;  /* 0x0000761000517816 */ /* 0x000fe20000000051 */
[----:B------:R-:W-:Y:S01]  /*bb30*/  IMAD.MOV.U32 R5, RZ, RZ, R63 ;  /* 0x000000ffff057224 */ /* 0x000fe200078e003f */
[----:B------:R-:W-:Y:S01]  /*bb40*/  BSSY B0, `(.L_x_428) ;  /* 0x0000071000007945 */ /* 0x000fe20003800000 */
[----:B------:R-:W-:Y:S01]  /*bb50*/  USEL UR4, UR4, 0x80, UP0 ;  /* 0x0000008004047887 */ /* 0x000fe20008000000 */
[----:B------:R-:W-:Y:S02]  /*bb60*/  IMAD.MOV.U32 R3, RZ, RZ, R60 ;  /* 0x000000ffff037224 */ /* 0x000fe400078e003c */
[----:B------:R-:W-:Y:S01]  /*bb70*/  IMAD.MOV.U32 R0, RZ, RZ, R61 ;  /* 0x000000ffff007224 */ /* 0x000fe200078e003d */
[----:B------:R-:W-:Y:S01]  /*bb80*/  PRMT R78, R5, 0x7610, R78 ;  /* 0x00007610054e7816 */ /* 0x000fe2000000004e */
[----:B------:R-:W-:Y:S01]  /*bb90*/  IMAD.MOV.U32 R6, RZ, RZ, R54 ;  /* 0x000000ffff067224 */ /* 0x000fe200078e0036 */
[----:B------:R-:W-:Y:S01]  /*bba0*/  BAR.SYNC.DEFER_BLOCKING 0x0 ;  /* 0x0000000000007b1d */ /* 0x000fe20000010000 */
[----:B------:R-:W-:Y:S01]  /*bbb0*/  ISETP.GE.OR P0, PT, R56, UR4, P2 ;  /* 0x0000000438007c0c */ /* 0x000fe20009706670 */
[----:B------:R-:W-:Y:S01]  /*bbc0*/  IMAD.MOV.U32 R5, RZ, RZ, R55 ;  /* 0x000000ffff057224 */ /* 0x000fe200078e0037 */
[----:B------:R-:W-:Y:S01]  /*bbd0*/  PRMT R80, R80, 0x5410, R3 ;  /* 0x0000541050507816 */ /* 0x000fe20000000003 */
[----:B------:R-:W-:Y:S01]  /*bbe0*/  IMAD.MOV.U32 R3, RZ, RZ, R52 ;  /* 0x000000ffff037224 */ /* 0x000fe200078e0034 */
[----:B------:R-:W-:Y:S01]  /*bbf0*/  PRMT R79, R0, 0x7610, R79 ;  /* 0x00007610004f7816 */ /* 0x000fe2000000004f */
[----:B------:R-:W-:Y:S01]  /*bc00*/  IMAD.MOV.U32 R0, RZ, RZ, R53 ;  /* 0x000000ffff007224 */ /* 0x000fe200078e0035 */
[----:B------:R-:W-:-:S02]  /*bc10*/  PRMT R80, R6, 0x7610, R80 ;  /* 0x0000761006507816 */ /* 0x000fc40000000050 */
[----:B------:R-:W-:Y:S02]  /*bc20*/  PRMT R76, R76, 0x5410, R5 ;  /* 0x000054104c4c7816 */ /* 0x000fe40000000005 */
[----:B------:R-:W-:Y:S02]  /*bc30*/  PRMT R79, R79, 0x5410, R3 ;  /* 0x000054104f4f7816 */ /* 0x000fe40000000003 */
[----:B------:R-:W-:Y:S01]  /*bc40*/  PRMT R78, R78, 0x5410, R0 ;  /* 0x000054104e4e7816 */ /* 0x000fe20000000000 */
[----:B------:R-:W-:Y:S05]  /*bc50*/  @P0 BRA `(.L_x_429) ;  /* 0x000005f000000947 */ /* 0x000fea0003800000 */
[----:B------:R-:W-:Y:S02]  /*bc60*/  SHF.L.U32 R0, R56, 0x6, RZ ;  /* 0x0000000638007819 */ /* 0x000fe400000006ff */
[----:B------:R-:W-:Y:S02]  /*bc70*/  IADD3 R5, R25, c[0x0][0x27c], RZ ;  /* 0x00009f0019057a10 */ /* 0x000fe40007ffe0ff */
[----:B------:R-:W-:Y:S02]  /*bc80*/  LOP3.LUT R0, R0, 0x1c0, RZ, 0xc0, !PT ;  /* 0x000001c000007812 */ /* 0x000fe400078ec0ff */
[----:B------:R-:W-:-:S02]  /*bc90*/  SHF.L.U32 R7, R203, 0x9, RZ ;  /* 0x00000009cb077819 */ /* 0x000fc400000006ff */
[C---:B------:R-:W-:Y:S02]  /*bca0*/  LOP3.LUT R3, R0.reuse, 0x38, R25, 0xf8, !PT ;  /* 0x0000003800037812 */ /* 0x040fe400078ef819 */
[----:B------:R-:W-:Y:S02]  /*bcb0*/  SHF.R.U32.HI R6, RZ, 0x3, R0 ;  /* 0x00000003ff067819 */ /* 0x000fe40000011600 */
[----:B------:R-:W-:Y:S02]  /*bcc0*/  LOP3.LUT R0, R0, 0x38, R5, 0xf8, !PT ;  /* 0x0000003800007812 */ /* 0x000fe400078ef805 */
[C-C-:B------:R-:W-:Y:S02]  /*bcd0*/  LOP3.LUT R3, R7.reuse, R3, R6.reuse, 0xf6, !PT ;  /* 0x0000000307037212 */ /* 0x140fe400078ef606 */
[----:B------:R-:W-:Y:S02]  /*bce0*/  LOP3.LUT R0, R7, R0, R6, 0xf6, !PT ;  /* 0x0000000007007212 */ /* 0x000fe400078ef606 */
[----:B------:R-:W-:Y:S01]  /*bcf0*/  SHF.L.U32 R38, R3, 0x1, RZ ;  /* 0x0000000103267819 */ /* 0x000fe200000006ff */
[--C-:B------:R-:W-:Y:S01]  /*bd00*/  HADD2.F32 R3, -RZ, R37.reuse.H1_H1 ;  /* 0x30000025ff037230 */ /* 0x100fe20000004100 */
[----:B------:R-:W-:Y:S01]  /*bd10*/  SHF.L.U32 R36, R0, 0x1, RZ ;  /* 0x0000000100247819 */ /* 0x000fe200000006ff */
[----:B------:R-:W-:Y:S01]  /*bd20*/  HADD2.F32 R0, -RZ, R37.H0_H0 ;  /* 0x20000025ff007230 */ /* 0x000fe20000004100 */
[----:B------:R-:W-:Y:S01]  /*bd30*/  SHF.R.U32.HI R5, RZ, 0x10, R17 ;  /* 0x00000010ff057819 */ /* 0x000fe20000011611 */
[----:B------:R-:W1:Y:S01]  /*bd40*/  LDS.128 R8, [R38+0x6100] ;  /* 0x0061000026087984 */ /* 0x000e620000000c00 */
[----:B------:R-:W-:-:S02]  /*bd50*/  SHF.R.U64 R43, R22, 0x10, R23 ;  /* 0x00000010162b7819 */ /* 0x000fc40000001217 */
[----:B------:R-:W-:Y:S01]  /*bd60*/  SHF.R.U64 R42, R16, 0x10, R17 ;  /* 0x00000010102a7819 */ /* 0x000fe20000001211 */
[----:B------:R-:W2:Y:S01]  /*bd70*/  LDS.128 R12, [R36+0x6100] ;  /* 0x00610000240c7984 */ /* 0x000ea20000000c00 */
[----:B------:R-:W-:Y:S01]  /*bd80*/  HADD2.F32 R37, -RZ, R5.H0_H0 ;  /* 0x20000005ff257230 */ /* 0x000fe20000004100 */
[----:B------:R-:W-:Y:S02]  /*bd90*/  SHF.R.U32.HI R27, RZ, 0x10, R23 ;  /* 0x00000010ff1b7819 */ /* 0x000fe40000011617 */
[--C-:B------:R-:W-:Y:S02]  /*bda0*/  SHF.R.U64 R41, R18, 0x10, R19.reuse ;  /* 0x0000001012297819 */ /* 0x100fe40000001213 */
[----:B------:R-:W-:Y:S02]  /*bdb0*/  SHF.R.U32.HI R22, RZ, 0x10, R19 ;  /* 0x00000010ff167819 */ /* 0x000fe40000011613 */
[--C-:B------:R-:W-:Y:S02]  /*bdc0*/  SHF.R.U64 R57, R20, 0x10, R21.reuse ;  /* 0x0000001014397819 */ /* 0x100fe40000001215 */
[----:B------:R-:W-:Y:S01]  /*bdd0*/  SHF.R.U32.HI R26, RZ, 0x10, R21 ;  /* 0x00000010ff1a7819 */ /* 0x000fe20000011615 */
[----:B-1----:R-:W-:-:S02]  /*bde0*/  HADD2.F32 R16, -RZ, R9.H0_H0 ;  /* 0x20000009ff107230 */ /* 0x002fc40000004100 */
[--C-:B------:R-:W-:Y:S02]  /*bdf0*/  HADD2.F32 R19, -RZ, R8.reuse.H0_H0 ;  /* 0x20000008ff137230 */ /* 0x100fe40000004100 */
[----:B--2---:R-:W-:Y:S01]  /*be00*/  HADD2.F32 R5, -RZ, R13.H0_H0 ;  /* 0x2000000dff057230 */ /* 0x004fe20000004100 */
[CC--:B------:R-:W-:Y:S01]  /*be10*/  FMUL.FTZ R7, R16.reuse, R0.reuse ;  /* 0x0000000010077220 */ /* 0x0c0fe20000410000 */
[----:B------:R-:W-:Y:S02]  /*be20*/  HADD2.F32 R23, -RZ, R8.H1_H1 ;  /* 0x30000008ff177230 */ /* 0x000fe40000004100 */
[--C-:B------:R-:W-:Y:S01]  /*be30*/  HADD2.F32 R17, -RZ, R11.reuse.H0_H0 ;  /* 0x2000000bff117230 */ /* 0x100fe20000004100 */
[----:B------:R-:W-:Y:S01]  /*be40*/  FMUL.FTZ R6, R5, R0 ;  /* 0x0000000005067220 */ /* 0x000fe20000410000 */
[----:B------:R-:W-:Y:S02]  /*be50*/  HADD2.F32 R18, -RZ, R11.H1_H1 ;  /* 0x3000000bff127230 */ /* 0x000fe40000004100 */
[--C-:B------:R-:W-:Y:S01]  /*be60*/  HADD2.F32 R20, -RZ, R10.reuse.H0_H0 ;  /* 0x2000000aff147230 */ /* 0x100fe20000004100 */
[----:B------:R-:W-:Y:S01]  /*be70*/  FFMA.FTZ R40, R16, R3, -R6 ;  /* 0x0000000310287223 */ /* 0x000fe20000010806 */
[----:B------:R-:W-:-:S02]  /*be80*/  HADD2.F32 R24, -RZ, R10.H1_H1 ;  /* 0x3000000aff187230 */ /* 0x000fc40000004100 */
[----:B------:R-:W-:Y:S02]  /*be90*/  HADD2.F32 R8, -RZ, R13.H1_H1 ;  /* 0x3000000dff087230 */ /* 0x000fe40000004100 */
[--C-:B------:R-:W-:Y:S02]  /*bea0*/  HADD2.F32 R11, -RZ, R15.reuse.H0_H0 ;  /* 0x2000000fff0b7230 */ /* 0x100fe40000004100 */
[----:B------:R-:W-:Y:S01]  /*beb0*/  HADD2.F32 R10, -RZ, R15.H1_H1 ;  /* 0x3000000fff0a7230 */ /* 0x000fe20000004100 */
[----:B------:R-:W-:Y:S01]  /*bec0*/  FMUL.FTZ R6, R8, R37 ;  /* 0x0000002508067220 */ /* 0x000fe20000410000 */
[--C-:B------:R-:W-:Y:S02]  /*bed0*/  HADD2.F32 R13, -RZ, R12.reuse.H0_H0 ;  /* 0x2000000cff0d7230 */ /* 0x100fe40000004100 */
[----:B------:R-:W-:Y:S02]  /*bee0*/  HADD2.F32 R15, -RZ, R12.H1_H1 ;  /* 0x3000000cff0f7230 */ /* 0x000fe40000004100 */
[----:B------:R-:W-:-:S02]  /*bef0*/  HADD2.F32 R12, -RZ, R14.H0_H0 ;  /* 0x2000000eff0c7230 */ /* 0x000fc40000004100 */
[----:B------:R-:W-:Y:S02]  /*bf00*/  HADD2.F32 R21, -RZ, R14.H1_H1 ;  /* 0x3000000eff157230 */ /* 0x000fe40000004100 */
[----:B------:R-:W-:Y:S02]  /*bf10*/  HADD2.F32 R9, -RZ, R9.H1_H1 ;  /* 0x30000009ff097230 */ /* 0x000fe40000004100 */
[----:B------:R-:W-:Y:S02]  /*bf20*/  HADD2.F32 R14, -RZ, R26.H0_H0 ;  /* 0x2000001aff0e7230 */ /* 0x000fe40000004100 */
[----:B------:R-:W-:Y:S01]  /*bf30*/  HADD2.F32 R0, -RZ, R39.H0_H0 ;  /* 0x20000027ff007230 */ /* 0x000fe20000004100 */
[----:B------:R-:W-:Y:S01]  /*bf40*/  FFMA.FTZ R39, R5, R3, R7 ;  /* 0x0000000305277223 */ /* 0x000fe20000010007 */
[----:B------:R-:W-:Y:S01]  /*bf50*/  HADD2.F32 R3, -RZ, R59.H0_H0 ;  /* 0x2000003bff037230 */ /* 0x000fe20000004100 */
[C---:B------:R-:W-:Y:S01]  /*bf60*/  FFMA.FTZ R26, R9.reuse, R14, -R6 ;  /* 0x0000000e091a7223 */ /* 0x040fe20000010806 */
[----:B------:R-:W-:Y:S01]  /*bf70*/  HADD2.F32 R7, -RZ, R27.H0_H0 ;  /* 0x2000001bff077230 */ /* 0x000fe20000004100 */
[----:B------:R-:W-:Y:S01]  /*bf80*/  FMUL.FTZ R5, R9, R37 ;  /* 0x0000002509057220 */ /* 0x000fe20000410000 */
[----:B------:R-:W-:Y:S01]  /*bf90*/  HADD2.F32 R9, -RZ, R22.H0_H0 ;  /* 0x20000016ff097230 */ /* 0x000fe20000004100 */
[----:B------:R-:W-:-:S02]  /*bfa0*/  FMUL.FTZ R6, R11, R0 ;  /* 0x000000000b067220 */ /* 0x000fc40000410000 */
[C---:B------:R-:W-:Y:S02]  /*bfb0*/  FMUL.FTZ R0, R17.reuse, R0 ;  /* 0x0000000011007220 */ /* 0x040fe40000410000 */
[----:B------:R-:W-:Y:S02]  /*bfc0*/  FFMA.FTZ R22, R8, R14, R5 ;  /* 0x0000000e08167223 */ /* 0x000fe40000010005 */
[-C--:B------:R-:W-:Y:S02]  /*bfd0*/  FFMA.FTZ R17, R17, R3.reuse, -R6 ;  /* 0x0000000311117223 */ /* 0x080fe40000010806 */
[----:B------:R-:W-:Y:S01]  /*bfe0*/  FFMA.FTZ R16, R11, R3, R0 ;  /* 0x000000030b107223 */ /* 0x000fe20000010000 */
[----:B------:R-:W-:Y:S01]  /*bff0*/  HADD2.F32 R3, -RZ, R59.H1_H1 ;  /* 0x3000003bff037230 */ /* 0x000fe20000004100 */
[-C--:B------:R-:W-:Y:S01]  /*c000*/  FMUL.FTZ R6, R10, R9.reuse ;  /* 0x000000090a067220 */ /* 0x080fe20000410000 */
[--C-:B------:R-:W-:Y:S01]  /*c010*/  HADD2.F32 R0, -RZ, R64.reuse.H0_H0 ;  /* 0x20000040ff007230 */ /* 0x100fe20000004100 */
[C---:B------:R-:W-:Y:S01]  /*c020*/  FMUL.FTZ R5, R18.reuse, R9 ;  /* 0x0000000912057220 */ /* 0x040fe20000410000 */
[----:B------:R-:W-:Y:S01]  /*c030*/  HADD2.F32 R9, -RZ, R43.H0_H0 ;  /* 0x2000002bff097230 */ /* 0x000fe20000004100 */
[-C--:B------:R-:W-:Y:S01]  /*c040*/  FFMA.FTZ R18, R18, R7.reuse, -R6 ;  /* 0x0000000712127223 */ /* 0x080fe20000010806 */
[----:B------:R-:W-:Y:S01]  /*c050*/  HADD2.F32 R6, -RZ, R64.H1_H1 ;  /* 0x30000040ff067230 */ /* 0x000fe20000004100 */
[----:B------:R-:W-:Y:S01]  /*c060*/  FFMA.FTZ R11, R10, R7, R5 ;  /* 0x000000070a0b7223 */ /* 0x000fe20000010005 */
[----:B------:R-:W-:Y:S01]  /*c070*/  HADD2.F32 R5, -RZ, R65.H0_H0 ;  /* 0x20000041ff057230 */ /* 0x000fe20000004100 */
[----:B------:R-:W-:-:S02]  /*c080*/  FMUL.FTZ R8, R13, R3 ;  /* 0x000000030d087220 */ /* 0x000fc40000410000 */
[----:B------:R-:W-:Y:S01]  /*c090*/  FMUL.FTZ R7, R19, R3 ;  /* 0x0000000313077220 */ /* 0x000fe20000410000 */
[----:B------:R-:W-:Y:S01]  /*c0a0*/  F2FP.PACK_AB R11, R11, R16 ;  /* 0x000000100b0b723e */ /* 0x000fe200000000ff */
[-C--:B------:R-:W-:Y:S02]  /*c0b0*/  FMUL.FTZ R3, R12, R0.reuse ;  /* 0x000000000c037220 */ /* 0x080fe40000410000 */
[C---:B------:R-:W-:Y:S02]  /*c0c0*/  FMUL.FTZ R0, R20.reuse, R0 ;  /* 0x0000000014007220 */ /* 0x040fe40000410000 */
[-C--:B------:R-:W-:Y:S01]  /*c0d0*/  FFMA.FTZ R14, R20, R5.reuse, -R3 ;  /* 0x00000005140e7223 */ /* 0x080fe20000010803 */
[----:B------:R-:W-:Y:S01]  /*c0e0*/  HADD2.F32 R3, -RZ, R42.H0_H0 ;  /* 0x2000002aff037230 */ /* 0x000fe20000004100 */
[----:B------:R-:W-:Y:S01]  /*c0f0*/  FFMA.FTZ R10, R12, R5, R0 ;  /* 0x000000050c0a7223 */ /* 0x000fe20000010000 */
[----:B------:R-:W-:Y:S01]  /*c100*/  HADD2.F32 R0, -RZ, R41.H0_H0 ;  /* 0x20000029ff007230 */ /* 0x000fe20000004100 */
[----:B------:R-:W-:-:S02]  /*c110*/  FFMA.FTZ R19, R19, R6, -R8 ;  /* 0x0000000613137223 */ /* 0x000fc40000010808 */
[----:B------:R-:W-:Y:S01]  /*c120*/  FFMA.FTZ R8, R13, R6, R7 ;  /* 0x000000060d087223 */ /* 0x000fe20000010007 */
[----:B------:R-:W-:Y:S01]  /*c130*/  HADD2.F32 R7, -RZ, R57.H0_H0 ;  /* 0x20000039ff077230 */ /* 0x000fe20000004100 */
[-C--:B------:R-:W-:Y:S01]  /*c140*/  FMUL.FTZ R6, R15, R3.reuse ;  /* 0x000000030f067220 */ /* 0x080fe20000410000 */
[----:B------:R-:W-:Y:S01]  /*c150*/  F2FP.PACK_AB R13, R26, R40 ;  /* 0x000000281a0d723e */ /* 0x000fe200000000ff */
[----:B------:R-:W-:Y:S02]  /*c160*/  FMUL.FTZ R5, R23, R3 ;  /* 0x0000000317057220 */ /* 0x000fe40000410000 */
[-C--:B------:R-:W-:Y:S02]  /*c170*/  FMUL.FTZ R3, R21, R0.reuse ;  /* 0x0000000015037220 */ /* 0x080fe40000410000 */
[----:B------:R-:W-:Y:S02]  /*c180*/  FMUL.FTZ R0, R24, R0 ;  /* 0x0000000018007220 */ /* 0x000fe40000410000 */
[----:B------:R-:W-:-:S02]  /*c190*/  FFMA.FTZ R6, R23, R7, -R6 ;  /* 0x0000000717067223 */ /* 0x000fc40000010806 */
[----:B------:R-:W-:Y:S02]  /*c1a0*/  FFMA.FTZ R3, R24, R9, -R3 ;  /* 0x0000000918037223 */ /* 0x000fe40000010803 */
[----:B------:R-:W-:Y:S01]  /*c1b0*/  FFMA.FTZ R5, R15, R7, R5 ;  /* 0x000000070f057223 */ /* 0x000fe20000010005 */
[----:B------:R-:W-:Y:S01]  /*c1c0*/  F2FP.PACK_AB R15, R18, R17 ;  /* 0x00000011120f723e */ /* 0x000fe200000000ff */
[----:B------:R-:W-:Y:S01]  /*c1d0*/  FFMA.FTZ R0, R21, R9, R0 ;  /* 0x0000000915007223 */ /* 0x000fe20000010000 */
[----:B------:R-:W-:Y:S02]  /*c1e0*/  F2FP.PACK_AB R12, R6, R19 ;  /* 0x00000013060c723e */ /* 0x000fe400000000ff */
[----:B------:R-:W-:Y:S02]  /*c1f0*/  F2FP.PACK_AB R14, R3, R14 ;  /* 0x0000000e030e723e */ /* 0x000fe400000000ff */
[----:B------:R-:W-:Y:S02]  /*c200*/  F2FP.PACK_AB R9, R22, R39 ;  /* 0x000000271609723e */ /* 0x000fe400000000ff */
[----:B------:R-:W-:Y:S01]  /*c210*/  F2FP.PACK_AB R8, R5, R8 ;  /* 0x000000080508723e */ /* 0x000fe200000000ff */
[----:B------:R1:W-:Y:S01]  /*c220*/  STS.128 [R38+0x6100], R12 ;  /* 0x0061000c26007388 */ /* 0x0003e20000000c00 */
[----:B------:R-:W-:-:S05]  /*c230*/  F2FP.PACK_AB R10, R0, R10 ;  /* 0x0000000a000a723e */ /* 0x000fca00000000ff */
[----:B------:R1:W-:Y:S02]  /*c240*/  STS.128 [R36+0x6100], R8 ;  /* 0x0061000824007388 */ /* 0x0003e40000000c00 */
.L_x_429:
[----:B------:R-:W-:Y:S05]  /*c250*/  BSYNC B0 ;  /* 0x0000000000007941 */ /* 0x000fea0003800000 */
.L_x_428:
        /* <DEDUP_REMOVED lines=9> */
[----:B------:R-:W-:-:S02]  /*c2f0*/  LOP3.LUT R5, R0, 0x38, R25, 0xf8, !PT ;  /* 0x0000003800057812 */ /* 0x000fc400078ef819 */
[----:B------:R-:W-:Y:S02]  /*c300*/  SHF.R.U32.HI R7, RZ, 0x3, R0 ;  /* 0x00000003ff077819 */ /* 0x000fe40000011600 */
[----:B------:R-:W-:Y:S02]  /*c310*/  LOP3.LUT R6, R3, 0xfffffe00, RZ, 0xc0, !PT ;  /* 0xfffffe0003067812 */ /* 0x000fe400078ec0ff */
[----:B-1----:R-:W-:Y:S02]  /*c320*/  SHF.R.U64 R38, R34, 0x10, R35 ;  /* 0x0000001022267819 */ /* 0x002fe40000001223 */
[----:B------:R-:W-:Y:S02]  /*c330*/  LOP3.LUT R3, R6, R5, R7, 0xf6, !PT ;  /* 0x0000000506037212 */ /* 0x000fe400078ef607 */
[----:B------:R-:W-:Y:S02]  /*c340*/  IADD3 R5, R25, c[0x0][0x27c], RZ ;  /* 0x00009f0019057a10 */ /* 0x000fe40007ffe0ff */
[----:B------:R-:W-:Y:S01]  /*c350*/  SHF.L.U32 R37, R3, 0x1, RZ ;  /* 0x0000000103257819 */ /* 0x000fe200000006ff */
[----:B------:R-:W-:Y:S01]  /*c360*/  HADD2.F32 R3, -RZ, R66.H0_H0 ;  /* 0x20000042ff037230 */ /* 0x000fe20000004100 */
[----:B------:R-:W-:-:S02]  /*c370*/  LOP3.LUT R0, R0, 0x38, R5, 0xf8, !PT ;  /* 0x0000003800007812 */ /* 0x000fc400078ef805 */
[----:B------:R-:W-:Y:S01]  /*c380*/  SHF.R.U32.HI R5, RZ, 0x10, R31 ;  /* 0x00000010ff057819 */ /* 0x000fe2000001161f */
[----:B------:R-:W1:Y:S01]  /*c390*/  LDS.128 R8, [R37+0x6100] ;  /* 0x0061000025087984 */ /* 0x000e620000000c00 */
[----:B------:R-:W-:Y:S02]  /*c3a0*/  LOP3.LUT R0, R6, R0, R7, 0xf6, !PT ;  /* 0x0000000006007212 */ /* 0x000fe400078ef607 */
[----:B------:R-:W-:Y:S02]  /*c3b0*/  SHF.R.U64 R34, R32, 0x10, R33 ;  /* 0x0000001020227819 */ /* 0x000fe40000001221 */
[----:B------:R-:W-:Y:S01]  /*c3c0*/  SHF.L.U32 R36, R0, 0x1, RZ ;  /* 0x0000000100247819 */ /* 0x000fe200000006ff */
[----:B------:R-:W-:Y:S01]  /*c3d0*/  HADD2.F32 R0, -RZ, R65.H1_H1 ;  /* 0x30000041ff007230 */ /* 0x000fe20000004100 */
[----:B------:R-:W-:Y:S01]  /*c3e0*/  SHF.R.U64 R32, R28, 0x10, R29 ;  /* 0x000000101c207819 */ /* 0x000fe2000000121d */
[----:B------:R-:W-:Y:S01]  /*c3f0*/  HADD2.F32 R28, -RZ, R5.H0_H0 ;  /* 0x20000005ff1c7230 */ /* 0x000fe20000004100 */
[----:B------:R-:W-:Y:S01]  /*c400*/  SHF.R.U32.HI R19, RZ, 0x10, R35 ;  /* 0x00000010ff137819 */ /* 0x000fe20000011623 */
[----:B------:R-:W2:Y:S01]  /*c410*/  LDS.128 R12, [R36+0x6100] ;  /* 0x00610000240c7984 */ /* 0x000ea20000000c00 */
[----:B------:R-:W-:-:S02]  /*c420*/  SHF.R.U64 R35, R30, 0x10, R31 ;  /* 0x000000101e237819 */ /* 0x000fc4000000121f */
[----:B------:R-:W-:Y:S02]  /*c430*/  SHF.R.U32.HI R22, RZ, 0x10, R29 ;  /* 0x00000010ff167819 */ /* 0x000fe4000001161d */
[----:B------:R-:W-:Y:S01]  /*c440*/  SHF.R.U32.HI R27, RZ, 0x10, R33 ;  /* 0x00000010ff1b7819 */ /* 0x000fe20000011621 */
[----:B-1----:R-:W-:Y:S02]  /*c450*/  HADD2.F32 R16, -RZ, R11.H0_H0 ;  /* 0x2000000bff107230 */ /* 0x002fe40000004100 */
[--C-:B------:R-:W-:Y:S02]  /*c460*/  HADD2.F32 R20, -RZ, R8.reuse.H0_H0 ;  /* 0x20000008ff147230 */ /* 0x100fe40000004100 */
[----:B------:R-:W-:Y:S01]  /*c470*/  HADD2.F32 R24, -RZ, R8.H1_H1 ;  /* 0x30000008ff187230 */ /* 0x000fe20000004100 */
[----:B------:R-:W-:Y:S01]  /*c480*/  FMUL.FTZ R7, R16, R0 ;  /* 0x0000000010077220 */ /* 0x000fe20000410000 */
[--C-:B------:R-:W-:Y:S02]  /*c490*/  HADD2.F32 R17, -RZ, R9.reuse.H0_H0 ;  /* 0x20000009ff117230 */ /* 0x100fe40000004100 */
[----:B------:R-:W-:-:S02]  /*c4a0*/  HADD2.F32 R18, -RZ, R9.H1_H1 ;  /* 0x30000009ff127230 */ /* 0x000fc40000004100 */
[--C-:B--2---:R-:W-:Y:S02]  /*c4b0*/  HADD2.F32 R5, -RZ, R15.reuse.H0_H0 ;  /* 0x2000000fff057230 */ /* 0x104fe40000004100 */
[--C-:B------:R-:W-:Y:S02]  /*c4c0*/  HADD2.F32 R21, -RZ, R10.reuse.H0_H0 ;  /* 0x2000000aff157230 */ /* 0x100fe40000004100 */
[----:B------:R-:W-:Y:S01]  /*c4d0*/  HADD2.F32 R26, -RZ, R10.H1_H1 ;  /* 0x3000000aff1a7230 */ /* 0x000fe20000004100 */
[C---:B------:R-:W-:Y:S01]  /*c4e0*/  FMUL.FTZ R6, R5.reuse, R0 ;  /* 0x0000000005067220 */ /* 0x040fe20000410000 */
[----:B------:R-:W-:Y:S01]  /*c4f0*/  HADD2.F32 R8, -RZ, R15.H1_H1 ;  /* 0x3000000fff087230 */ /* 0x000fe20000004100 */
[-C--:B------:R-:W-:Y:S01]  /*c500*/  FFMA.FTZ R30, R5, R3.reuse, R7 ;  /* 0x00000003051e7223 */ /* 0x080fe20000010007 */
[--C-:B------:R-:W-:Y:S01]  /*c510*/  HADD2.F32 R10, -RZ, R13.reuse.H0_H0 ;  /* 0x2000000dff0a7230 */ /* 0x100fe20000004100 */
[----:B------:R-:W-:Y:S01]  /*c520*/  FFMA.FTZ R31, R16, R3, -R6 ;  /* 0x00000003101f7223 */ /* 0x000fe20000010806 */
[----:B------:R-:W-:Y:S01]  /*c530*/  HADD2.F32 R9, -RZ, R13.H1_H1 ;  /* 0x3000000dff097230 */ /* 0x000fe20000004100 */
[----:B------:R-:W-:Y:S01]  /*c540*/  FMUL.FTZ R6, R8, R28 ;  /* 0x0000001c08067220 */ /* 0x000fe20000410000 */
[----:B------:R-:W-:-:S02]  /*c550*/  HADD2.F32 R13, -RZ, R12.H0_H0 ;  /* 0x2000000cff0d7230 */ /* 0x000fc40000004100 */
[----:B------:R-:W-:Y:S02]  /*c560*/  HADD2.F32 R15, -RZ, R12.H1_H1 ;  /* 0x3000000cff0f7230 */ /* 0x000fe40000004100 */
[--C-:B------:R-:W-:Y:S02]  /*c570*/  HADD2.F32 R12, -RZ, R14.reuse.H0_H0 ;  /* 0x2000000eff0c7230 */ /* 0x100fe40000004100 */
[----:B------:R-:W-:Y:S02]  /*c580*/  HADD2.F32 R23, -RZ, R14.H1_H1 ;  /* 0x3000000eff177230 */ /* 0x000fe40000004100 */
[----:B------:R-:W-:Y:S02]  /*c590*/  HADD2.F32 R11, -RZ, R11.H1_H1 ;  /* 0x3000000bff0b7230 */ /* 0x000fe40000004100 */
[----:B------:R-:W-:Y:S02]  /*c5a0*/  HADD2.F32 R14, -RZ, R19.H0_H0 ;  /* 0x20000013ff0e7230 */ /* 0x000fe40000004100 */
[----:B------:R-:W-:Y:S01]  /*c5b0*/  HADD2.F32 R0, -RZ, R66.H1_H1 ;  /* 0x30000042ff007230 */ /* 0x000fe20000004100 */
[C---:B------:R-:W-:Y:S01]  /*c5c0*/  FMUL.FTZ R5, R11.reuse, R28 ;  /* 0x0000001c0b057220 */ /* 0x040fe20000410000 */
[----:B------:R-:W-:Y:S01]  /*c5d0*/  HADD2.F32 R3, -RZ, R67.H0_H0 ;  /* 0x20000043ff037230 */ /* 0x000fe20000004100 */
[----:B------:R-:W-:Y:S01]  /*c5e0*/  FFMA.FTZ R29, R11, R14, -R6 ;  /* 0x0000000e0b1d7223 */ /* 0x000fe20000010806 */
[----:B------:R-:W-:Y:S01]  /*c5f0*/  HADD2.F32 R11, -RZ, R22.H0_H0 ;  /* 0x20000016ff0b7230 */ /* 0x000fe20000004100 */
[-C--:B------:R-:W-:Y:S01]  /*c600*/  FMUL.FTZ R6, R10, R0.reuse ;  /* 0x000000000a067220 */ /* 0x080fe20000410000 */
[----:B------:R-:W-:Y:S01]  /*c610*/  HADD2.F32 R7, -RZ, R27.H0_H0 ;  /* 0x2000001bff077230 */ /* 0x000fe20000004100 */
[----:B------:R-:W-:-:S02]  /*c620*/  FMUL.FTZ R0, R17, R0 ;  /* 0x0000000011007220 */ /* 0x000fc40000410000 */
[----:B------:R-:W-:Y:S02]  /*c630*/  FFMA.FTZ R28, R8, R14, R5 ;  /* 0x0000000e081c7223 */ /* 0x000fe40000010005 */
[-C--:B------:R-:W-:Y:S02]  /*c640*/  FFMA.FTZ R22, R17, R3.reuse, -R6 ;  /* 0x0000000311167223 */ /* 0x080fe40000010806 */
[----:B------:R-:W-:Y:S01]  /*c650*/  FFMA.FTZ R19, R10, R3, R0 ;  /* 0x000000030a137223 */ /* 0x000fe20000010000 */
[----:B------:R-:W-:Y:S01]  /*c660*/  HADD2.F32 R3, -RZ, R67.H1_H1 ;  /* 0x30000043ff037230 */ /* 0x000fe20000004100 */
[CC--:B------:R-:W-:Y:S01]  /*c670*/  FMUL.FTZ R6, R9.reuse, R11.reuse ;  /* 0x0000000b09067220 */ /* 0x0c0fe20000410000 */
[--C-:B------:R-:W-:Y:S01]  /*c680*/  HADD2.F32 R0, -RZ, R71.reuse.H0_H0 ;  /* 0x20000047ff007230 */ /* 0x100fe20000004100 */
[----:B------:R-:W-:Y:S01]  /*c690*/  FMUL.FTZ R5, R18, R11 ;  /* 0x0000000b12057220 */ /* 0x000fe20000410000 */
[----:B------:R-:W-:Y:S01]  /*c6a0*/  F2FP.PACK_AB R11, R28, R30 ;  /* 0x0000001e1c0b723e */ /* 0x000fe200000000ff */
[-C--:B------:R-:W-:Y:S01]  /*c6b0*/  FFMA.FTZ R18, R18, R7.reuse, -R6 ;  /* 0x0000000712127223 */ /* 0x080fe20000010806 */
[----:B------:R-:W-:Y:S01]  /*c6c0*/  HADD2.F32 R6, -RZ, R71.H1_H1 ;  /* 0x30000047ff067230 */ /* 0x000fe20000004100 */
[----:B------:R-:W-:Y:S01]  /*c6d0*/  FFMA.FTZ R9, R9, R7, R5 ;  /* 0x0000000709097223 */ /* 0x000fe20000010005 */
[----:B------:R-:W-:Y:S01]  /*c6e0*/  HADD2.F32 R5, -RZ, R72.H0_H0 ;  /* 0x20000048ff057230 */ /* 0x000fe20000004100 */
[----:B------:R-:W-:-:S02]  /*c6f0*/  FMUL.FTZ R8, R13, R3 ;  /* 0x000000030d087220 */ /* 0x000fc40000410000 */
[----:B------:R-:W-:Y:S01]  /*c700*/  FMUL.FTZ R7, R20, R3 ;  /* 0x0000000314077220 */ /* 0x000fe20000410000 */
[----:B------:R-:W-:Y:S01]  /*c710*/  F2FP.PACK_AB R9, R9, R19 ;  /* 0x000000130909723e */ /* 0x000fe200000000ff */
[CC--:B------:R-:W-:Y:S02]  /*c720*/  FMUL.FTZ R3, R12.reuse, R0.reuse ;  /* 0x000000000c037220 */ /* 0x0c0fe40000410000 */
[C---:B------:R-:W-:Y:S02]  /*c730*/  FMUL.FTZ R0, R21.reuse, R0 ;  /* 0x0000000015007220 */ /* 0x040fe40000410000 */
[-C--:B------:R-:W-:Y:S01]  /*c740*/  FFMA.FTZ R14, R21, R5.reuse, -R3 ;  /* 0x00000005150e7223 */ /* 0x080fe20000010803 */
[----:B------:R-:W-:Y:S01]  /*c750*/  HADD2.F32 R3, -RZ, R32.H0_H0 ;  /* 0x20000020ff037230 */ /* 0x000fe20000004100 */
[----:B------:R-:W-:Y:S01]  /*c760*/  FFMA.FTZ R10, R12, R5, R0 ;  /* 0x000000050c0a7223 */ /* 0x000fe20000010000 */
[----:B------:R-:W-:Y:S01]  /*c770*/  HADD2.F32 R0, -RZ, R35.H0_H0 ;  /* 0x20000023ff007230 */ /* 0x000fe20000004100 */
[-C--:B------:R-:W-:Y:S01]  /*c780*/  FFMA.FTZ R17, R20, R6.reuse, -R8 ;  /* 0x0000000614117223 */ /* 0x080fe20000010808 */
[----:B------:R-:W-:Y:S01]  /*c790*/  HADD2.F32 R8, -RZ, R38.H0_H0 ;  /* 0x20000026ff087230 */ /* 0x000fe20000004100 */
[----:B------:R-:W-:Y:S01]  /*c7a0*/  FFMA.FTZ R16, R13, R6, R7 ;  /* 0x000000060d107223 */ /* 0x000fe20000010007 */
[----:B------:R-:W-:Y:S01]  /*c7b0*/  HADD2.F32 R7, -RZ, R34.H0_H0 ;  /* 0x20000022ff077230 */ /* 0x000fe20000004100 */
[-C--:B------:R-:W-:Y:S01]  /*c7c0*/  FMUL.FTZ R6, R15, R3.reuse ;  /* 0x000000030f067220 */ /* 0x080fe20000410000 */
[----:B------:R-:W-:Y:S01]  /*c7d0*/  F2FP.PACK_AB R13, R18, R22 ;  /* 0x00000016120d723e */ /* 0x000fe200000000ff */
[----:B------:R-:W-:-:S02]  /*c7e0*/  FMUL.FTZ R5, R24, R3 ;  /* 0x0000000318057220 */ /* 0x000fc40000410000 */
[-C--:B------:R-:W-:Y:S02]  /*c7f0*/  FMUL.FTZ R3, R23, R0.reuse ;  /* 0x0000000017037220 */ /* 0x080fe40000410000 */
[----:B------:R-:W-:Y:S02]  /*c800*/  FMUL.FTZ R0, R26, R0 ;  /* 0x000000001a007220 */ /* 0x000fe40000410000 */
[-C--:B------:R-:W-:Y:S02]  /*c810*/  FFMA.FTZ R6, R24, R7.reuse, -R6 ;  /* 0x0000000718067223 */ /* 0x080fe40000010806 */
[-C--:B------:R-:W-:Y:S02]  /*c820*/  FFMA.FTZ R3, R26, R8.reuse, -R3 ;  /* 0x000000081a037223 */ /* 0x080fe40000010803 */
[----:B------:R-:W-:Y:S01]  /*c830*/  FFMA.FTZ R5, R15, R7, R5 ;  /* 0x000000070f057223 */ /* 0x000fe20000010005 */
[----:B------:R-:W-:Y:S01]  /*c840*/  F2FP.PACK_AB R15, R29, R31 ;  /* 0x0000001f1d0f723e */ /* 0x000fe200000000ff */
[----:B------:R-:W-:Y:S01]  /*c850*/  FFMA.FTZ R0, R23, R8, R0 ;  /* 0x0000000817007223 */ /* 0x000fe20000010000 */
[----:B------:R-:W-:-:S02]  /*c860*/  F2FP.PACK_AB R12, R6, R17 ;  /* 0x00000011060c723e */ /* 0x000fc400000000ff */
[----:B------:R-:W-:Y:S02]  /*c870*/  F2FP.PACK_AB R14, R3, R14 ;  /* 0x0000000e030e723e */ /* 0x000fe400000000ff */
[----:B------:R-:W-:Y:S02]  /*c880*/  F2FP.PACK_AB R8, R5, R16 ;  /* 0x000000100508723e */ /* 0x000fe400000000ff */
[----:B------:R-:W-:Y:S01]  /*c890*/  F2FP.PACK_AB R10, R0, R10 ;  /* 0x0000000a000a723e */ /* 0x000fe200000000ff */
[----:B------:R1:W-:Y:S04]  /*c8a0*/  STS.128 [R37+0x6100], R12 ;  /* 0x0061000c25007388 */ /* 0x0003e80000000c00 */
[----:B------:R1:W-:Y:S02]  /*c8b0*/  STS.128 [R36+0x6100], R8 ;  /* 0x0061000824007388 */ /* 0x0003e40000000c00 */
.L_x_431:
[----:B------:R-:W-:Y:S05]  /*c8c0*/  BSYNC B0 ;  /* 0x0000000000007941 */ /* 0x000fea0003800000 */
.L_x_430:
        /* <DEDUP_REMOVED lines=12> */
[----:B------:R-:W-:Y:S02]  /*c990*/  SHF.R.U32.HI R19, RZ, 0x10, R51 ;  /* 0x00000010ff137819 */ /* 0x000fe40000011633 */
[----:B------:R-:W-:Y:S02]  /*c9a0*/  LOP3.LUT R3, R6, R5, R7, 0xf6, !PT ;  /* 0x0000000506037212 */ /* 0x000fe400078ef607 */
[----:B------:R-:W-:Y:S02]  /*c9b0*/  IADD3 R5, R25, c[0x0][0x27c], RZ ;  /* 0x00009f0019057a10 */ /* 0x000fe40007ffe0ff */
[----:B------:R-:W-:Y:S01]  /*c9c0*/  SHF.L.U32 R31, R3, 0x1, RZ ;  /* 0x00000001031f7819 */ /* 0x000fe200000006ff */
[----:B------:R-:W-:Y:S01]  /*c9d0*/  HADD2.F32 R3, -RZ, R73.H0_H0 ;  /* 0x20000049ff037230 */ /* 0x000fe20000004100 */
[----:B------:R-:W-:-:S02]  /*c9e0*/  LOP3.LUT R0, R0, 0x38, R5, 0xf8, !PT ;  /* 0x0000003800007812 */ /* 0x000fc400078ef805 */
[----:B------:R-:W-:Y:S01]  /*c9f0*/  SHF.R.U32.HI R5, RZ, 0x10, R47 ;  /* 0x00000010ff057819 */ /* 0x000fe2000001162f */
[----:B-1----:R-:W1:Y:S01]  /*ca00*/  LDS.128 R8, [R31+0x6100] ;  /* 0x006100001f087984 */ /* 0x002e620000000c00 */
[----:B------:R-:W-:Y:S02]  /*ca10*/  LOP3.LUT R0, R6, R0, R7, 0xf6, !PT ;  /* 0x0000000006007212 */ /* 0x000fe400078ef607 */
[----:B------:R-:W-:Y:S01]  /*ca20*/  SHF.R.U32.HI R22, RZ, 0x10, R45 ;  /* 0x00000010ff167819 */ /* 0x000fe2000001162d */
[----:B------:R-:W-:Y:S01]  /*ca30*/  HADD2.F32 R28, -RZ, R5.H0_H0 ;  /* 0x20000005ff1c7230 */ /* 0x000fe20000004100 */
[----:B------:R-:W-:Y:S01]  /*ca40*/  SHF.L.U32 R29, R0, 0x1, RZ ;  /* 0x00000001001d7819 */ /* 0x000fe200000006ff */
[----:B------:R-:W-:Y:S01]  /*ca50*/  HADD2.F32 R0, -RZ, R72.H1_H1 ;  /* 0x30000048ff007230 */ /* 0x000fe20000004100 */
[----:B------:R-:W-:Y:S02]  /*ca60*/  SHF.R.U32.HI R24, RZ, 0x10, R49 ;  /* 0x00000010ff187819 */ /* 0x000fe40000011631 */
[----:B------:R-:W-:Y:S01]  /*ca70*/  SHF.R.U64 R33, R44, 0x10, R45 ;  /* 0x000000102c217819 */ /* 0x000fe2000000122d */
[----:B------:R-:W2:Y:S01]  /*ca80*/  LDS.128 R12, [R29+0x6100] ;  /* 0x006100001d0c7984 */ /* 0x000ea20000000c00 */
[----:B------:R-:W-:-:S02]  /*ca90*/  SHF.R.U64 R35, R46, 0x10, R47 ;  /* 0x000000102e237819 */ /* 0x000fc4000000122f */
[----:B------:R-:W-:Y:S02]  /*caa0*/  SHF.R.U64 R36, R50, 0x10, R51 ;  /* 0x0000001032247819 */ /* 0x000fe40000001233 */
[----:B------:R-:W-:Y:S01]  /*cab0*/  SHF.R.U64 R37, R48, 0x10, R49 ;  /* 0x0000001030257819 */ /* 0x000fe20000001231 */
        /* <DEDUP_REMOVED lines=59> */
[C---:B------:R-:W-:Y:S02]  /*ce70*/  FMUL.FTZ R0, R27.reuse, R0 ;  /* 0x000000001b007220 */ /* 0x040fe40000410000 */
[-C--:B------:R-:W-:Y:S02]  /*ce80*/  FFMA.FTZ R6, R26, R7.reuse, -R6 ;  /* 0x000000071a067223 */ /* 0x080fe40000010806 */
[----:B------:R-:W-:Y:S02]  /*ce90*/  FFMA.FTZ R3, R27, R8, -R3 ;  /* 0x000000081b037223 */ /* 0x000fe40000010803 */
        /* <DEDUP_REMOVED lines=9> */
.L_x_433:
[----:B------:R-:W-:Y:S05]  /*cf30*/  BSYNC B0 ;  /* 0x0000000000007941 */ /* 0x000fea0003800000 */
.L_x_432:
        /* <DEDUP_REMOVED lines=13> */
[----:B------:R-:W-:Y:S01]  /*d010*/  IADD3 R5, R25, c[0x0][0x27c], RZ ;  /* 0x00009f0019057a10 */ /* 0x000fe20007ffe0ff */
[----:B------:R-:W-:Y:S01]  /*d020*/  HADD2.F32 R19, -RZ, R19.H0_H0 ;  /* 0x20000013ff137230 */ /* 0x000fe20000004100 */
        /* <DEDUP_REMOVED lines=16> */
[--C-:B-1----:R-:W-:Y:S02]  /*d130*/  HADD2.F32 R16, -RZ, R11.reuse.H0_H0 ;  /* 0x2000000bff107230 */ /* 0x102fe40000004100 */
[----:B------:R-:W-:Y:S02]  /*d140*/  HADD2.F32 R11, -RZ, R11.H1_H1 ;  /* 0x3000000bff0b7230 */ /* 0x000fe40000004100 */
[--C-:B------:R-:W-:Y:S01]  /*d150*/  HADD2.F32 R20, -RZ, R8.reuse.H0_H0 ;  /* 0x20000008ff147230 */ /* 0x100fe20000004100 */
[----:B------:R-:W-:Y:S01]  /*d160*/  FMUL.FTZ R7, R16, R0 ;  /* 0x0000000010077220 */ /* 0x000fe20000410000 */
[----:B------:R-:W-:Y:S02]  /*d170*/  HADD2.F32 R26, -RZ, R8.H1_H1 ;  /* 0x30000008ff1a7230 */ /* 0x000fe40000004100 */
[----:B------:R-:W-:-:S02]  /*d180*/  HADD2.F32 R17, -RZ, R9.H0_H0 ;  /* 0x20000009ff117230 */ /* 0x000fc40000004100 */
[--C-:B--2---:R-:W-:Y:S02]  /*d190*/  HADD2.F32 R5, -RZ, R15.reuse.H0_H0 ;  /* 0x2000000fff057230 */ /* 0x104fe40000004100 */
[----:B------:R-:W-:Y:S02]  /*d1a0*/  HADD2.F32 R15, -RZ, R15.H1_H1 ;  /* 0x3000000fff0f7230 */ /* 0x000fe40000004100 */
[--C-:B------:R-:W-:Y:S01]  /*d1b0*/  HADD2.F32 R8, -RZ, R13.reuse.H0_H0 ;  /* 0x2000000dff087230 */ /* 0x100fe20000004100 */
[C---:B------:R-:W-:Y:S01]  /*d1c0*/  FMUL.FTZ R6, R5.reuse, R0 ;  /* 0x0000000005067220 */ /* 0x040fe20000410000 */
[----:B------:R-:W-:Y:S01]  /*d1d0*/  HADD2.F32 R0, -RZ, R78.H1_H1 ;  /* 0x3000004eff007230 */ /* 0x000fe20000004100 */
[-C--:B------:R-:W-:Y:S01]  /*d1e0*/  FFMA.FTZ R31, R5, R3.reuse, R7 ;  /* 0x00000003051f7223 */ /* 0x080fe20000010007 */
[----:B------:R-:W-:Y:S01]  /*d1f0*/  HADD2.F32 R13, -RZ, R13.H1_H1 ;  /* 0x3000000dff0d7230 */ /* 0x000fe20000004100 */
[----:B------:R-:W-:Y:S01]  /*d200*/  FFMA.FTZ R33, R16, R3, -R6 ;  /* 0x0000000310217223 */ /* 0x000fe20000010806 */
[----:B------:R-:W-:Y:S01]  /*d210*/  HADD2.F32 R3, -RZ, R79.H0_H0 ;  /* 0x2000004fff037230 */ /* 0x000fe20000004100 */
[-C--:B------:R-:W-:Y:S01]  /*d220*/  FMUL.FTZ R6, R15, R28.reuse ;  /* 0x0000001c0f067220 */ /* 0x080fe20000410000 */
[----:B------:R-:W-:Y:S01]  /*d230*/  HADD2.F32 R9, -RZ, R9.H1_H1 ;  /* 0x30000009ff097230 */ /* 0x000fe20000004100 */
[C---:B------:R-:W-:Y:S01]  /*d240*/  FMUL.FTZ R5, R11.reuse, R28 ;  /* 0x0000001c0b057220 */ /* 0x040fe20000410000 */
[----:B------:R-:W-:Y:S01]  /*d250*/  HADD2.F32 R7, -RZ, R25.H0_H0 ;  /* 0x20000019ff077230 */ /* 0x000fe20000004100 */
[-C--:B------:R-:W-:Y:S01]  /*d260*/  FFMA.FTZ R28, R11, R19.reuse, -R6 ;  /* 0x000000130b1c7223 */ /* 0x080fe20000010806 */
[----:B------:R-:W-:Y:S01]  /*d270*/  HADD2.F32 R11, -RZ, R22.H0_H0 ;  /* 0x20000016ff0b7230 */ /* 0x000fe20000004100 */
[CC--:B------:R-:W-:Y:S01]  /*d280*/  FMUL.FTZ R6, R8.reuse, R0.reuse ;  /* 0x0000000008067220 */ /* 0x0c0fe20000410000 */
[--C-:B------:R-:W-:Y:S01]  /*d290*/  HADD2.F32 R21, -RZ, R10.reuse.H0_H0 ;  /* 0x2000000aff157230 */ /* 0x100fe20000004100 */
[----:B------:R-:W-:Y:S01]  /*d2a0*/  FMUL.FTZ R0, R17, R0 ;  /* 0x0000000011007220 */ /* 0x000fe20000410000 */
[----:B------:R-:W-:Y:S01]  /*d2b0*/  HADD2.F32 R27, -RZ, R10.H1_H1 ;  /* 0x3000000aff1b7230 */ /* 0x000fe20000004100 */
[----:B------:R-:W-:Y:S01]  /*d2c0*/  FFMA.FTZ R22, R15, R19, R5 ;  /* 0x000000130f167223 */ /* 0x000fe20000010005 */
[----:B------:R-:W-:Y:S01]  /*d2d0*/  HADD2.F32 R18, -RZ, R12.H0_H0 ;  /* 0x2000000cff127230 */ /* 0x000fe20000004100 */
[----:B------:R-:W-:Y:S01]  /*d2e0*/  FFMA.FTZ R19, R17, R3, -R6 ;  /* 0x0000000311137223 */ /* 0x000fe20000010806 */
[--C-:B------:R-:W-:Y:S01]  /*d2f0*/  HADD2.F32 R10, -RZ, R14.reuse.H0_H0 ;  /* 0x2000000eff0a7230 */ /* 0x100fe20000004100 */
[----:B------:R-:W-:Y:S01]  /*d300*/  FMUL.FTZ R6, R13, R11 ;  /* 0x0000000b0d067220 */ /* 0x000fe20000410000 */
[----:B------:R-:W-:Y:S01]  /*d310*/  HADD2.F32 R24, -RZ, R14.H1_H1 ;  /* 0x3000000eff187230 */ /* 0x000fe20000004100 */
[----:B------:R-:W-:Y:S01]  /*d320*/  FFMA.FTZ R17, R8, R3, R0 ;  /* 0x0000000308117223 */ /* 0x000fe20000010000 */
[----:B------:R-:W-:Y:S01]  /*d330*/  HADD2.F32 R3, -RZ, R79.H1_H1 ;  /* 0x3000004fff037230 */ /* 0x000fe20000004100 */
[C---:B------:R-:W-:Y:S01]  /*d340*/  FMUL.FTZ R5, R9.reuse, R11 ;  /* 0x0000000b09057220 */ /* 0x040fe20000410000 */
[--C-:B------:R-:W-:Y:S01]  /*d350*/  HADD2.F32 R0, -RZ, R80.reuse.H0_H0 ;  /* 0x20000050ff007230 */ /* 0x100fe20000004100 */
[-C--:B------:R-:W-:Y:S01]  /*d360*/  FFMA.FTZ R16, R9, R7.reuse, -R6 ;  /* 0x0000000709107223 */ /* 0x080fe20000010806 */
[----:B------:R-:W-:Y:S01]  /*d370*/  HADD2.F32 R6, -RZ, R80.H1_H1 ;  /* 0x30000050ff067230 */ /* 0x000fe20000004100 */
[----:B------:R-:W-:Y:S01]  /*d380*/  FFMA.FTZ R9, R13, R7, R5 ;  /* 0x000000070d097223 */ /* 0x000fe20000010005 */
[----:B------:R-:W-:Y:S01]  /*d390*/  HADD2.F32 R5, -RZ, R81.H0_H0 ;  /* 0x20000051ff057230 */ /* 0x000fe20000004100 */
[-C--:B------:R-:W-:Y:S01]  /*d3a0*/  FMUL.FTZ R8, R18, R3.reuse ;  /* 0x0000000312087220 */ /* 0x080fe20000410000 */
[----:B------:R-:W-:Y:S01]  /*d3b0*/  HADD2.F32 R23, -RZ, R12.H1_H1 ;  /* 0x3000000cff177230 */ /* 0x000fe20000004100 */
[----:B------:R-:W-:Y:S01]  /*d3c0*/  FMUL.FTZ R7, R20, R3 ;  /* 0x0000000314077220 */ /* 0x000fe20000410000 */
[----:B------:R-:W-:Y:S01]  /*d3d0*/  F2FP.PACK_AB R15, R28, R33 ;  /* 0x000000211c0f723e */ /* 0x000fe200000000ff */
[-C--:B------:R-:W-:Y:S01]  /*d3e0*/  FMUL.FTZ R3, R10, R0.reuse ;  /* 0x000000000a037220 */ /* 0x080fe20000410000 */
[----:B------:R-:W-:Y:S01]  /*d3f0*/  F2FP.PACK_AB R13, R16, R19 ;  /* 0x00000013100d723e */ /* 0x000fe200000000ff */
[C---:B------:R-:W-:Y:S01]  /*d400*/  FMUL.FTZ R0, R21.reuse, R0 ;  /* 0x0000000015007220 */ /* 0x040fe20000410000 */
[----:B------:R-:W-:Y:S01]  /*d410*/  F2FP.PACK_AB R11, R22, R31 ;  /* 0x0000001f160b723e */ /* 0x000fe200000000ff */
        /* <DEDUP_REMOVED lines=8> */
[----:B------:R-:W-:Y:S01]  /*d4a0*/  FMUL.FTZ R6, R23, R3 ;  /* 0x0000000317067220 */ /* 0x000fe20000410000 */
        /* <DEDUP_REMOVED lines=11> */
[----:B------:R-:W-:Y:S01]  /*d560*/  F2FP.PACK_AB R10, R0, R10 ;  /* 0x0000000a000a723e */ /* 0x000fe200000000ff */
[----:B------:R1:W-:Y:S04]  /*d570*/  STS.128 [R30+0x6100], R12 ;  /* 0x0061000c1e007388 */ /* 0x0003e80000000c00 */
[----:B------:R1:W-:Y:S02]  /*d580*/  STS.128 [R29+0x6100], R8 ;  /* 0x006100081d007388 */ /* 0x0003e40000000c00 */
.L_x_421:
[----:B------:R-:W-:Y:S05]  /*d590*/  BSYNC B2 ;  /* 0x0000000000027941 */ /* 0x000fea0003800000 */
.L_x_399:
[----:B--2---:R-:W-:Y:S01]  /*d5a0*/  SHF.R.S32.HI R7, RZ, 0x4, R86 ;  /* 0x00000004ff077819 */ /* 0x004fe20000011456 */
        /* <DEDUP_REMOVED lines=17> */
[----:B------:R-:W-:Y:S01]  /*d6c0*/  UISETP.GT.AND UP0, UPT, UR22, UR18, UPT ;  /* 0x000000121600728c */ /* 0x000fe2000bf04270 */
[----:B------:R-:W-:-:S02]  /*d6d0*/  SHF.R.U32.HI R0, RZ, 0x3, R0 ;  /* 0x00000003ff007819 */ /* 0x000fc40000011600 */
[----:B------:R-:W-:Y:S02]  /*d6e0*/  LOP3.LUT R8, R3, 0x8, R6, 0xf8, !PT ;  /* 0x0000000803087812 */ /* 0x000fe400078ef806 */
[----:B------:R-:W-:Y:S01]  /*d6f0*/  SHF.R.U32.HI R6, RZ, 0x3, R3 ;  /* 0x00000003ff067819 */ /* 0x000fe20000011603 */
[----:B------:R-:W-:Y:S01]  /*d700*/  IMAD R3, R203, 0x400, R201 ;  /* 0x00000400cb037824 */ /* 0x000fe200078e02c9 */
[----:B------:R-:W-:Y:S02]  /*d710*/  LOP3.LUT R0, R5, R0, RZ, 0x3c, !PT ;  /* 0x0000000005007212 */ /* 0x000fe400078e3cff */
[----:B------:R-:W-:Y:S02]  /*d720*/  LOP3.LUT R200, R8, R6, RZ, 0x3c, !PT ;  /* 0x0000000608c87212 */ /* 0x000fe400078e3cff */
[----:B------:R-:W-:Y:S01]  /*d730*/  IADD3 R243, R237, 0x100, RZ ;  /* 0x00000100edf37810 */ /* 0x000fe20007ffe0ff */
[----:B------:R-:W-:Y:S02]  /*d740*/  IMAD R0, R7, 0x200, R0 ;  /* 0x0000020007007824 */ /* 0x000fe400078e0200 */
[----:B------:R-:W-:-:S02]  /*d750*/  IMAD.IADD R3, R200, 0x1, R3 ;  /* 0x00000001c8037824 */ /* 0x000fc400078e0203 */
[----:B------:R-:W-:Y:S01]  /*d760*/  IMAD.SHL.U32 R216, R0, 0x2, RZ ;  /* 0x0000000200d87824 */ /* 0x000fe200078e00ff */
[----:B------:R-:W-:Y:S01]  /*d770*/  BAR.SYNC.DEFER_BLOCKING 0x0 ;  /* 0x0000000000007b1d */ /* 0x000fe20000010000 */
[----:B------:R-:W-:Y:S02]  /*d780*/  IMAD.SHL.U32 R223, R3, 0x2, RZ ;  /* 0x0000000203df7824 */ /* 0x000fe400078e00ff */
[----:B------:R-:W-:Y:S01]  /*d790*/  IMAD R0, R84, c[0x0][0x208], RZ ;  /* 0x0000820054007a24 */ /* 0x000fe200078e02ff */
[----:B------:R-:W-:Y:S01]  /*d7a0*/  IADD3 R5, R216, 0x3100, RZ ;  /* 0x00003100d8057810 */ /* 0x000fe20007ffe0ff */
[----:B------:R-:W-:Y:S01]  /*d7b0*/  IMAD.WIDE.U32 R6, R236, c[0x0][0x208], RZ ;  /* 0x00008200ec067a25 */ /* 0x000fe200078e00ff */
[----:B------:R-:W-:Y:S02]  /*d7c0*/  IADD3 R227, R216, 0x3120, RZ ;  /* 0x00003120d8e37810 */ /* 0x000fe40007ffe0ff */
[----:B------:R-:W-:Y:S01]  /*d7d0*/  @P1 IADD3 R227, R5, -0x20, RZ ;  /* 0xffffffe005e31810 */ /* 0x000fe20007ffe0ff */
[----:B------:R-:W-:Y:S01]  /*d7e0*/  IMAD R0, R236, c[0x0][0x20c], R0 ;  /* 0x00008300ec007a24 */ /* 0x000fe200078e0200 */
[----:B------:R-:W-:Y:S01]  /*d7f0*/  ISETP.GE.AND P1, PT, R70, c[0x0][0x1d4], PT ;  /* 0x0000750046007a0c */ /* 0x000fe20003f26270 */
[----:B------:R-:W-:Y:S01]  /*d800*/  IMAD R3, R85, c[0x0][0x218], RZ ;  /* 0x0000860055037a24 */ /* 0x000fe200078e02ff */
[----:B------:R-:W-:Y:S01]  /*d810*/  IADD3 R232, R227, 0x800, RZ ;  /* 0x00000800e3e87810 */ /* 0x000fe20007ffe0ff */
[----:B------:R-:W-:Y:S01]  /*d820*/  IMAD.IADD R7, R7, 0x1, R0 ;  /* 0x0000000107077824 */ /* 0x000fe200078e0200 */
[C---:B------:R-:W-:Y:S01]  /*d830*/  ISETP.LT.OR P3, PT, R68.reuse, 0x1, P1 ;  /* 0x000000014400780c */ /* 0x040fe20000f61670 */
[C---:B------:R-:W-:Y:S01]  /*d840*/  IMAD R3, R235.reuse, c[0x0][0x21c], R3 ;  /* 0x00008700eb037a24 */ /* 0x040fe200078e0203 */
[----:B------:R-:W-:Y:S01]  /*d850*/  ISETP.LT.OR P4, PT, R68, 0x11, P1 ;  /* 0x000000114400780c */ /* 0x000fe20000f81670 */
[----:B------:R-:W-:Y:S01]  /*d860*/  IMAD.WIDE.U32 R6, R235, c[0x0][0x218], R6 ;  /* 0x00008600eb067a25 */ /* 0x000fe200078e0006 */
[----:B------:R-:W-:-:S02]  /*d870*/  IADD3 R231, R227, 0x1000, RZ ;  /* 0x00001000e3e77810 */ /* 0x000fc40007ffe0ff */
[C---:B------:R-:W-:Y:S01]  /*d880*/  IADD3 R230, R227.reuse, 0x1800, RZ ;  /* 0x00001800e3e67810 */ /* 0x040fe20007ffe0ff */
[--C-:B------:R-:W-:Y:S01]  /*d890*/  IMAD R226, R2, 0x2, R223.reuse ;  /* 0x0000000202e27824 */ /* 0x100fe200078e02df */
[----:B------:R-:W-:Y:S01]  /*d8a0*/  IADD3 R0, P0, R6, UR46, RZ ;  /* 0x0000002e06007c10 */ /* 0x000fe2000ff1e0ff */
[----:B------:R-:W-:Y:S01]  /*d8b0*/  IMAD R224, R4, 0x2, R223 ;  /* 0x0000000204e07824 */ /* 0x000fe200078e02df */
[----:B------:R-:W-:Y:S01]  /*d8c0*/  LDSM.16.M88.4 R12, [R223+0x6100] ;  /* 0x00610000df0c783b */ /* 0x000fe20000000200 */
[----:B------:R-:W-:Y:S02]  /*d8d0*/  IADD3 R229, R227, 0x2000, RZ ;  /* 0x00002000e3e57810 */ /* 0x000fe40007ffe0ff */
[----:B------:R-:W-:Y:S01]  /*d8e0*/  IADD3.X R6, R7, UR5, R3, P0, !PT ;  /* 0x0000000507067c10 */ /* 0x000fe200087fe403 */
[----:B------:R-:W-:Y:S01]  /*d8f0*/  LDSM.16.M88.4 R8, [R223+0x8100] ;  /* 0x00810000df08783b */ /* 0x000fe20000000200 */
[----:B------:R-:W-:Y:S01]  /*d900*/  LEA R3, P0, R0, c[0x0][0x1f8], 0x1 ;  /* 0x00007e0000037a11 */ /* 0x000fe200078008ff */
[----:B------:R-:W-:Y:S01]  /*d910*/  IMAD R225, R2, 0x2, R224 ;  /* 0x0000000202e17824 */ /* 0x000fe200078e02e0 */
[----:B------:R-:W-:Y:S01]  /*d920*/  IADD3 R228, R227, 0x2800, RZ ;  /* 0x00002800e3e47810 */ /* 0x000fe20007ffe0ff */
[----:B------:R-:W1:Y:S01]  /*d930*/  LDSM.16.M88.4 R24, [R216+0x3900] ;  /* 0x00390000d818783b */ /* 0x000e620000000200 */
[----:B------:R-:W-:-:S03]  /*d940*/  LEA.HI.X R0, R0, c[0x0][0x1fc], R6, 0x1, P0 ;  /* 0x00007f0000007a11 */ /* 0x000fc600000f0c06 */
[----:B------:R-:W-:Y:S04]  /*d950*/  LDSM.16.M88.4 R20, [R216+0x4100] ;  /* 0x00410000d814783b */ /* 0x000fe80000000200 */
[----:B------:R-:W-:Y:S04]  /*d960*/  LDSM.16.M88.4 R28, [R216+0x3100] ;  /* 0x00310000d81c783b */ /* 0x000fe80000000200 */
[----:B------:R-:W-:Y:S04]  /*d970*/  LDSM.16.M88.4 R16, [R216+0x4900] ;  /* 0x00490000d810783b */ /* 0x000fe80000000200 */
[----:B------:R-:W-:Y:S04]  /*d980*/  LDSM.16.M88.4 R32, [R216+0x5100] ;  /* 0x00510000d820783b */ /* 0x000fe80000000200 */
[----:B------:R-:W2:Y:S04]  /*d990*/  SHFL.IDX PT, R6, R3, RZ, 0x181f ;  /* 0x00181fff03067589 */ /* 0x000ea800000e0000 */
[----:B------:R-:W-:Y:S04]  /*d9a0*/  SHFL.IDX PT, R7, R3, 0x1, 0x181f ;  /* 0x00381f0003077f89 */ /* 0x000fe800000e0000 */
[----:B------:R-:W-:Y:S04]  /*d9b0*/  SHFL.IDX PT, R5, R3, 0x2, 0x181f ;  /* 0x00581f0003057f89 */ /* 0x000fe800000e0000 */
[----:B------:R-:W-:Y:S04]  /*d9c0*/  LDSM.16.M88.4 R44, [R227] ;  /* 0x00000000e32c783b */ /* 0x000fe80000000200 */
[----:B------:R-:W-:Y:S01]  /*d9d0*/  LDSM.16.M88.4 R40, [R227+0x800] ;  /* 0x00080000e328783b */ /* 0x000fe20000000200 */
[----:B-1----:R-:W-:Y:S03]  /*d9e0*/  HMMA.16816.F32 R168, R12, R24, RZ ;  /* 0x000000180ca8723c */ /* 0x002fe600000018ff */
[----:B------:R-:W-:Y:S01]  /*d9f0*/  LDSM.16.M88.4 R36, [R227+0x1000] ;  /* 0x00100000e324783b */ /* 0x000fe20000000200 */
[----:B--2---:R-:W-:-:S04]  /*da00*/  IADD3 R6, P2, R6, R234, RZ ;  /* 0x000000ea06067210 */ /* 0x004fc80007f5e0ff */
[C---:B------:R-:W-:Y:S08]  /*da10*/  HMMA.16816.F32 R80, R8.reuse, R24, RZ ;  /* 0x000000180850723c */ /* 0x040ff000000018ff */
[-C--:B------:R-:W-:Y:S08]  /*da20*/  HMMA.16816.F32 R96, R8, R26.reuse, RZ ;  /* 0x0000001a0860723c */ /* 0x080ff000000018ff */
[C---:B------:R-:W-:Y:S01]  /*da30*/  HMMA.16816.F32 R136, R12.reuse, R26, RZ ;  /* 0x0000001a0c88723c */ /* 0x040fe200000018ff */
[----:B------:R-:W1:Y:S07]  /*da40*/  LDSM.16.M88.4 R24, [R216+0x5900] ;  /* 0x00590000d818783b */ /* 0x000e6e0000000200 */
[-C--:B------:R-:W-:Y:S08]  /*da50*/  HMMA.16816.F32 R128, R12, R20.reuse, RZ ;  /* 0x000000140c80723c */ /* 0x080ff000000018ff */
[C---:B------:R-:W-:Y:S01]  /*da60*/  HMMA.16816.F32 R72, R8.reuse, R20, RZ ;  /* 0x000000140848723c */ /* 0x040fe200000018ff */
[----:B------:R-:W2:Y:S04]  /*da70*/  SHFL.IDX PT, R20, R0, RZ, 0x181f ;  /* 0x00181fff00147589 */ /* 0x000ea800000e0000 */
[----:B------:R-:W-:Y:S03]  /*da80*/  SHFL.IDX PT, R21, R3, 0x3, 0x181f ;  /* 0x00781f0003157f89 */ /* 0x000fe600000e0000 */
[C---:B------:R-:W-:Y:S08]  /*da90*/  HMMA.16816.F32 R48, R8.reuse, R28, RZ ;  /* 0x0000001c0830723c */ /* 0x040ff000000018ff */
[C---:B------:R-:W-:Y:S08]  /*daa0*/  HMMA.16816.F32 R88, R8.reuse, R30, RZ ;  /* 0x0000001e0858723c */ /* 0x040ff000000018ff */
[C---:B------:R-:W-:Y:S08]  /*dab0*/  HMMA.16816.F32 R92, R8.reuse, R22, RZ ;  /* 0x00000016085c723c */ /* 0x040ff000000018ff */
[C---:B------:R-:W-:Y:S08]  /*dac0*/  HMMA.16816.F32 R64, R8.reuse, R16, RZ ;  /* 0x000000100840723c */ /* 0x040ff000000018ff */
[C---:B------:R-:W-:Y:S08]  /*dad0*/  HMMA.16816.F32 R104, R8.reuse, R18, RZ ;  /* 0x000000120868723c */ /* 0x040ff000000018ff */
[C---:B------:R-:W-:Y:S08]  /*dae0*/  HMMA.16816.F32 R52, R8.reuse, R32, RZ ;  /* 0x000000200834723c */ /* 0x040ff000000018ff */
[C---:B------:R-:W-:Y:S08]  /*daf0*/  HMMA.16816.F32 R148, R8.reuse, R34, RZ ;  /* 0x000000220894723c */ /* 0x040ff000000018ff */
[C---:B-1----:R-:W-:Y:S08]  /*db00*/  HMMA.16816.F32 R76, R8.reuse, R24, RZ ;  /* 0x00000018084c723c */ /* 0x042ff000000018ff */
[----:B------:R-:W-:Y:S01]  /*db10*/  HMMA.16816.F32 R112, R8, R26, RZ ;  /* 0x0000001a0870723c */ /* 0x000fe200000018ff */
[----:B------:R-:W-:Y:S07]  /*db20*/  SHFL.IDX PT, R8, R0, 0x1, 0x181f ;  /* 0x00381f0000087f89 */ /* 0x000fee00000e0000 */
[C---:B------:R-:W-:Y:S08]  /*db30*/  HMMA.16816.F32 R140, R12.reuse, R28, RZ ;  /* 0x0000001c0c8c723c */ /* 0x040ff000000018ff */
[C---:B------:R-:W-:Y:S01]  /*db40*/  HMMA.16816.F32 R144, R12.reuse, R30, RZ ;  /* 0x0000001e0c90723c */ /* 0x040fe200000018ff */
[----:B------:R-:W-:Y:S07]  /*db50*/  LDSM.16.M88.4 R28, [R227+0x2000] ;  /* 0x00200000e31c783b */ /* 0x000fee0000000200 */
[C---:B------:R-:W-:Y:S01]  /*db60*/  HMMA.16816.F32 R152, R12.reuse, R22, RZ ;  /* 0x000000160c98723c */ /* 0x040fe200000018ff */
[----:B------:R-:W-:Y:S04]  /*db70*/  SHFL.IDX PT, R23, R0, 0x3, 0x181f ;  /* 0x00781f0000177f89 */ /* 0x000fe800000e0000 */
[----:B------:R-:W-:Y:S03]  /*db80*/  SHFL.IDX PT, R22, R3, 0x4, 0x181f ;  /* 0x00981f0003167f89 */ /* 0x000fe600000e0000 */
[C---:B------:R-:W-:Y:S01]  /*db90*/  HMMA.16816.F32 R124, R12.reuse, R16, RZ ;  /* 0x000000100c7c723c */ /* 0x040fe200000018ff */
[----:B------:R-:W-:Y:S07]  /*dba0*/  SHFL.IDX PT, R3, R3, 0x5, 0x181f ;  /* 0x00b81f0003037f89 */ /* 0x000fee00000e0000 */
[C---:B------:R-:W-:Y:S01]  /*dbb0*/  HMMA.16816.F32 R164, R12.reuse, R18, RZ ;  /* 0x000000120ca4723c */ /* 0x040fe200000018ff */
[----:B------:R-:W1:Y:S07]  /*dbc0*/  LDSM.16.M88.4 R16, [R226+0x8100] ;  /* 0x00810000e210783b */ /* 0x000e6e0000000200 */
[C---:B------:R-:W-:Y:S08]  /*dbd0*/  HMMA.16816.F32 R120, R12.reuse, R32, RZ ;  /* 0x000000200c78723c */ /* 0x040ff000000018ff */
[C---:B------:R-:W-:Y:S01]  /*dbe0*/  HMMA.16816.F32 R180, R12.reuse, R34, RZ ;  /* 0x000000220cb4723c */ /* 0x040fe200000018ff */
[----:B------:R-:W-:Y:S07]  /*dbf0*/  LDSM.16.M88.4 R32, [R227+0x1800] ;  /* 0x00180000e320783b */ /* 0x000fee0000000200 */
[C---:B------:R-:W-:Y:S08]  /*dc00*/  HMMA.16816.F32 R116, R12.reuse, R24, RZ ;  /* 0x000000180c74723c */ /* 0x040ff000000018ff */
[----:B------:R-:W-:Y:S01]  /*dc10*/  HMMA.16816.F32 R108, R12, R26, RZ ;  /* 0x0000001a0c6c723c */ /* 0x000fe200000018ff */
[----:B------:R-:W3:Y:S04]  /*dc20*/  SHFL.IDX PT, R15, R0, 0x2, 0x181f ;  /* 0x00581f00000f7f89 */ /* 0x000ee800000e0000 */
[----:B------:R-:W4:Y:S02]  /*dc30*/  LDSM.16.M88.4 R24, [R227+0x2800] ;  /* 0x00280000e318783b */ /* 0x000f240000000200 */
[-C--:B------:R-:W-:Y:S01]  /*dc40*/  IADD3 R12, P0, R7, R234.reuse, RZ ;  /* 0x000000ea070c7210 */ /* 0x080fe20007f1e0ff */
[--C-:B--2---:R-:W-:Y:S01]  /*dc50*/  IMAD.X R7, R20, 0x1, R233.reuse, P2 ;  /* 0x0000000114077824 */ /* 0x104fe200010e06e9 */
[----:B------:R-:W-:Y:S01]  /*dc60*/  ISETP.LT.OR P2, PT, R68, 0x21, P1 ;  /* 0x000000214400780c */ /* 0x000fe20000f41670 */
[----:B------:R-:W2:Y:S01]  /*dc70*/  SHFL.IDX PT, R20, R0, 0x4, 0x181f ;  /* 0x00981f0000147f89 */ /* 0x000ea200000e0000 */
[C---:B-1----:R-:W-:Y:S01]  /*dc80*/  HMMA.16816.F32 R100, R16.reuse, R44, R48 ;  /* 0x0000002c1064723c */ /* 0x042fe20000001830 */
[--C-:B------:R-:W-:Y:S01]  /*dc90*/  IMAD.X R13, R8, 0x1, R233.reuse, P0 ;  /* 0x00000001080d7824 */ /* 0x100fe200000e06e9 */
[----:B------:R-:W-:Y:S01]  /*dca0*/  IADD3 R14, P0, R5, R234, RZ ;  /* 0x000000ea050e7210 */ /* 0x000fe20007f1e0ff */
[----:B------:R-:W-:Y:S04]  /*dcb0*/  LDSM.16.M88.4 R8, [R226+0x6100] ;  /* 0x00610000e208783b */ /* 0x000fe80000000200 */
[----:B------:R1:W5:Y:S01]  /*dcc0*/  SHFL.IDX PT, R5, R0, 0x5, 0x181f ;  /* 0x00b81f0000057f89 */ /* 0x00036200000e0000 */
[----:B------:R-:W-:Y:S03]  /*dcd0*/  HMMA.16816.F32 R80, R16, R40, R80 ;  /* 0x000000281050723c */ /* 0x000fe60000001850 */
[----:B------:R-:W-:Y:S01]  /*dce0*/  @!PT LDS RZ, [RZ] ;  /* 0x00000000fffff984 */ /* 0x000fe20000000800 */
[----:B------:R-:W-:Y:S01]  /*dcf0*/  @!PT LDS RZ, [RZ] ;  /* 0x00000000fffff984 */ /* 0x000fe20000000800 */
[----:B------:R2:W-:Y:S01]  /*dd00*/  LDGSTS.E.BYPASS.LTC128B.128 [R237+0x100], [R6.64], !P3 ;  /* 0x0010000006ed7fae */ /* 0x0005e2000d901d4e */
[----:B------:R-:W-:Y:S01]  /*dd10*/  ISETP.LT.OR P3, PT, R68, 0x41, P1 ;  /* 0x000000414400780c */ /* 0x000fe20000f61670 */
[----:B---3--:R-:W-:-:S02]  /*dd20*/  IMAD.X R15, R15, 0x1, R233, P0 ;  /* 0x000000010f0f7824 */ /* 0x008fc400000e06e9 */
[----:B------:R3:W-:Y:S01]  /*dd30*/  LDGSTS.E.BYPASS.LTC128B.128 [R237+0x900], [R12.64], !P4 ;  /* 0x009000000ced7fae */ /* 0x0007e2000e101d4e */
[C---:B------:R-:W-:Y:S01]  /*dd40*/  ISETP.LT.OR P4, PT, R68.reuse, 0x31, P1 ;  /* 0x000000314400780c */ /* 0x040fe20000f81670 */
[----:B------:R-:W-:Y:S01]  /*dd50*/  HMMA.16816.F32 R72, R16, R36, R72 ;  /* 0x000000241048723c */ /* 0x000fe20000001848 */
[----:B------:R-:W-:Y:S01]  /*dd60*/  ISETP.LT.OR P1, PT, R68, 0x51, P1 ;  /* 0x000000514400780c */ /* 0x000fe20000f21670 */
[----:B------:R5:W-:Y:S01]  /*dd70*/  LDGSTS.E.BYPASS.LTC128B.128 [R237+0x1100], [R14.64], !P2 ;  /* 0x011000000eed7fae */ /* 0x000be2000d101d4e */
[----:B------:R-:W-:-:S05]  /*dd80*/  LOP3.LUT P2, RZ, R69, 0x4, RZ, 0xc0, !PT ;  /* 0x0000000445ff7812 */ /* 0x000fca000784c0ff */
[----:B------:R-:W-:Y:S01]  /*dd90*/  HMMA.16816.F32 R64, R16, R32, R64 ;  /* 0x000000201040723c */ /* 0x000fe20000001840 */
[----:B-1----:R-:W-:-:S07]  /*dda0*/  IMAD.MOV.U32 R0, RZ, RZ, 0x40 ;  /* 0x00000040ff007424 */ /* 0x002fce00078e00ff */
[----:B------:R-:W-:Y:S01]  /*ddb0*/  HMMA.16816.F32 R88, R16, R46, R88 ;  /* 0x0000002e1058723c */ /* 0x000fe20000001858 */
[----:B------:R-:W-:Y:S02]  /*ddc0*/  SEL R0, R0, 0xffffffc0, !P2 ;  /* 0xffffffc000007807 */ /* 0x000fe40005000000 */
[----:B--2---:R-:W-:-:S03]  /*ddd0*/  IADD3 R6, P0, R21, R234, RZ ;  /* 0x000000ea15067210 */ /* 0x004fc60007f1e0ff */
[----:B------:R-:W-:Y:S02]  /*dde0*/  IMAD.IADD R222, R216, 0x1, R0 ;  /* 0x00000001d8de7824 */ /* 0x000fe400078e0200 */
[----:B----4-:R-:W-:Y:S01]  /*ddf0*/  HMMA.16816.F32 R76, R16, R24, R76 ;  /* 0x00000018104c723c */ /* 0x010fe2000000184c */
[----:B------:R-:W-:Y:S02]  /*de00*/  IMAD.IADD R221, R0, 0x1, R227 ;  /* 0x0000000100dd7824 */ /* 0x000fe400078e02e3 */
[----:B------:R-:W-:Y:S01]  /*de10*/  IMAD.X R7, R23, 0x1, R233, P0 ;  /* 0x0000000117077824 */ /* 0x000fe200000e06e9 */
[----:B---3--:R-:W-:-:S04]  /*de20*/  IADD3 R12, P0, R22, R234, RZ ;  /* 0x000000ea160c7210 */ /* 0x008fc80007f1e0ff */
[----:B------:R1:W-:Y:S01]  /*de30*/  LDGSTS.E.BYPASS.LTC128B.128 [R237+0x1900], [R6.64], !P4 ;  /* 0x0190000006ed7fae */ /* 0x0003e2000e101d4e */
[----:B------:R-:W-:Y:S01]  /*de40*/  IMAD.X R13, R20, 0x1, R233, P0 ;  /* 0x00000001140d7824 */ /* 0x000fe200000e06e9 */
[C---:B------:R-:W-:Y:S04]  /*de50*/  HMMA.16816.F32 R96, R16.reuse, R42, R96 ;  /* 0x0000002a1060723c */ /* 0x040fe80000001860 */
[----:B------:R2:W-:Y:S04]  /*de60*/  LDGSTS.E.BYPASS.LTC128B.128 [R237+0x2100], [R12.64], !P3 ;  /* 0x021000000ced7fae */ /* 0x0005e8000d901d4e */
[C---:B------:R-:W-:Y:S08]  /*de70*/  HMMA.16816.F32 R92, R16.reuse, R38, R92 ;  /* 0x00000026105c723c */ /* 0x040ff0000000185c */
[C---:B------:R-:W-:Y:S08]  /*de80*/  HMMA.16816.F32 R104, R16.reuse, R34, R104 ;  /* 0x000000221068723c */ /* 0x040ff00000001868 */
[----:B------:R-:W-:Y:S01]  /*de90*/  HMMA.16816.F32 R148, R16, R30, R148 ;  /* 0x0000001e1094723c */ /* 0x000fe20000001894 */
[----:B-1----:R-:W-:-:S05]  /*dea0*/  IADD3 R6, P0, R3, R234, RZ ;  /* 0x000000ea03067210 */ /* 0x002fca0007f1e0ff */
[----:B-----5:R-:W-:Y:S01]  /*deb0*/  IMAD.X R7, R5, 0x1, R233, P0 ;  /* 0x0000000105077824 */ /* 0x020fe200000e06e9 */
[----:B------:R-:W-:Y:S01]  /*dec0*/  PLOP3.LUT P0, PT, PT, PT, UP0, 0x80, 0x0 ;  /* 0x000000000000781c */ /* 0x000fe20003f0f008 */
[C---:B--2---:R-:W-:Y:S03]  /*ded0*/  HMMA.16816.F32 R12, R16.reuse, R28, R52 ;  /* 0x0000001c100c723c */ /* 0x044fe60000001834 */
[----:B------:R1:W-:Y:S04]  /*dee0*/  LDGSTS.E.BYPASS.LTC128B.128 [R237+0x2900], [R6.64], !P1 ;  /* 0x0290000006ed7fae */ /* 0x0003e8000c901d4e */
[----:B------:R-:W-:Y:S01]  /*def0*/  LDSM.16.M88.4 R20, [R224+0x8100] ;  /* 0x00810000e014783b */ /* 0x000fe20000000200 */
[----:B------:R-:W-:Y:S03]  /*df00*/  HMMA.16816.F32 R132, R16, R26, R112 ;  /* 0x0000001a1084723c */ /* 0x000fe60000001870 */
[----:B------:R-:W2:Y:S04]  /*df10*/  LDSM.16.M88.4 R68, [R222+0x5100] ;  /* 0x00510000de44783b */ /* 0x000ea80000000200 */
[----:B------:R-:W-:Y:S01]  /*df20*/  LDSM.16.M88.4 R60, [R222+0x3100] ;  /* 0x00310000de3c783b */ /* 0x000fe20000000200 */
[C---:B------:R-:W-:Y:S03]  /*df30*/  HMMA.16816.F32 R196, R8.reuse, R24, R116 ;  /* 0x0000001808c4723c */ /* 0x040fe60000001874 */
[----:B------:R-:W3:Y:S04]  /*df40*/  LDSM.16.M88.4 R56, [R222+0x3900] ;  /* 0x00390000de38783b */ /* 0x000ee80000000200 */
[----:B------:R-:W-:Y:S01]  /*df50*/  LDSM.16.M88.4 R52, [R222+0x4100] ;  /* 0x00410000de34783b */ /* 0x000fe20000000200 */
[C---:B------:R-:W-:Y:S03]  /*df60*/  HMMA.16816.F32 R140, R8.reuse, R44, R140 ;  /* 0x0000002c088c723c */ /* 0x040fe6000000188c */
[----:B------:R-:W4:Y:S04]  /*df70*/  LDSM.16.M88.4 R84, [R222+0x5900] ;  /* 0x00590000de54783b */ /* 0x000f280000000200 */
[----:B------:R-:W5:Y:S01]  /*df80*/  LDSM.16.M88.4 R48, [R222+0x4900] ;  /* 0x00490000de30783b */ /* 0x000f620000000200 */
[C---:B------:R-:W-:Y:S03]  /*df90*/  HMMA.16816.F32 R168, R8.reuse, R40, R168 ;  /* 0x0000002808a8723c */ /* 0x040fe600000018a8 */
[----:B------:R-:W1:Y:S04]  /*dfa0*/  LDSM.16.M88.4 R16, [R224+0x6100] ;  /* 0x00610000e010783b */ /* 0x000e680000000200 */
[----:B------:R-:W0:Y:S01]  /*dfb0*/  LDGDEPBAR ;  /* 0x00000000000079af */ /* 0x000e220000000000 */
[C---:B------:R-:W-:Y:S03]  /*dfc0*/  HMMA.16816.F32 R116, R8.reuse, R46, R144 ;  /* 0x0000002e0874723c */ /* 0x040fe60000001890 */
[----:B------:R-:W-:Y:S05]  /*dfd0*/  LDSM.16.M88.4 R44, [R221] ;  /* 0x00000000dd2c783b */ /* 0x000fea0000000200 */
[C---:B------:R-:W-:Y:S01]  /*dfe0*/  HMMA.16816.F32 R136, R8.reuse, R42, R136 ;  /* 0x0000002a0888723c */ /* 0x040fe20000001888 */
[----:B------:R-:W-:Y:S07]  /*dff0*/  LDSM.16.M88.4 R40, [R221+0x800] ;  /* 0x00080000dd28783b */ /* 0x000fee0000000200 */
[C---:B------:R-:W-:Y:S08]  /*e000*/  HMMA.16816.F32 R184, R8.reuse, R36, R128 ;  /* 0x0000002408b8723c */ /* 0x040ff00000001880 */
[C---:B------:R-:W-:Y:S08]  /*e010*/  HMMA.16816.F32 R188, R8.reuse, R32, R124 ;  /* 0x0000002008bc723c */ /* 0x040ff0000000187c */
[C---:B------:R-:W-:Y:S01]  /*e020*/  HMMA.16816.F32 R152, R8.reuse, R38, R152 ;  /* 0x000000260898723c */ /* 0x040fe20000001898 */
[----:B------:R-:W-:Y:S07]  /*e030*/  LDSM.16.M88.4 R36, [R221+0x1000] ;  /* 0x00100000dd24783b */ /* 0x000fee0000000200 */
[C---:B------:R-:W-:Y:S01]  /*e040*/  HMMA.16816.F32 R164, R8.reuse, R34, R164 ;  /* 0x0000002208a4723c */ /* 0x040fe200000018a4 */
[----:B------:R-:W-:Y:S07]  /*e050*/  LDSM.16.M88.4 R32, [R221+0x1800] ;  /* 0x00180000dd20783b */ /* 0x000fee0000000200 */
[C---:B------:R-:W-:Y:S08]  /*e060*/  HMMA.16816.F32 R192, R8.reuse, R28, R120 ;  /* 0x0000001c08c0723c */ /* 0x040ff00000001878 */
[C---:B------:R-:W-:Y:S01]  /*e070*/  HMMA.16816.F32 R180, R8.reuse, R30, R180 ;  /* 0x0000001e08b4723c */ /* 0x040fe200000018b4 */
[----:B------:R-:W-:Y:S07]  /*e080*/  LDSM.16.M88.4 R28, [R221+0x2000] ;  /* 0x00200000dd1c783b */ /* 0x000fee0000000200 */
[----:B------:R-:W-:Y:S01]  /*e090*/  HMMA.16816.F32 R176, R8, R26, R108 ;  /* 0x0000001a08b0723c */ /* 0x000fe2000000186c */
[----:B------:R-:W1:Y:S04]  /*e0a0*/  LDSM.16.M88.4 R8, [R225+0x8100] ;  /* 0x00810000e108783b */ /* 0x000e680000000200 */
[----:B------:R-:W-:Y:S03]  /*e0b0*/  LDSM.16.M88.4 R24, [R221+0x2800] ;  /* 0x00280000dd18783b */ /* 0x000fe60000000200 */
[----:B--2---:R-:W-:Y:S01]  /*e0c0*/  HMMA.16816.F32 R128, R20, R68, R12 ;  /* 0x000000441480723c */ /* 0x004fe2000000180c */
[----:B------:R-:W2:Y:S01]  /*e0d0*/  LDSM.16.M88.4 R12, [R225+0x6100] ;  /* 0x00610000e10c783b */ /* 0x000ea20000000200 */
[----:B------:R-:W-:-:S06]  /*e0e0*/  DEPBAR.LE SB0, 0x0 ;  /* 0x000080000000791a */ /* 0x000fcc0000000000 */
[C---:B---3--:R-:W-:Y:S08]  /*e0f0*/  HMMA.16816.F32 R160, R20.reuse, R56, R80 ;  /* 0x0000003814a0723c */ /* 0x048ff00000001850 */
[C---:B----4-:R-:W-:Y:S08]  /*e100*/  HMMA.16816.F32 R124, R20.reuse, R84, R76 ;  /* 0x00000054147c723c */ /* 0x050ff0000000184c */
[C---:B------:R-:W-:Y:S08]  /*e110*/  HMMA.16816.F32 R120, R20.reuse, R62, R88 ;  /* 0x0000003e1478723c */ /* 0x040ff00000001858 */
[C---:B------:R-:W-:Y:S08]  /*e120*/  HMMA.16816.F32 R108, R20.reuse, R54, R92 ;  /* 0x00000036146c723c */ /* 0x040ff0000000185c */
[C---:B------:R-:W-:Y:S08]  /*e130*/  HMMA.16816.F32 R172, R20.reuse, R60, R100 ;  /* 0x0000003c14ac723c */ /* 0x040ff00000001864 */
[C---:B------:R-:W-:Y:S08]  /*e140*/  HMMA.16816.F32 R156, R20.reuse, R52, R72 ;  /* 0x00000034149c723c */ /* 0x040ff00000001848 */
[C---:B-----5:R-:W-:Y:S08]  /*e150*/  HMMA.16816.F32 R144, R20.reuse, R48, R64 ;  /* 0x000000301490723c */ /* 0x060ff00000001840 */
[----:B------:R-:W-:Y:S08]  /*e160*/  HMMA.16816.F32 R112, R20, R58, R96 ;  /* 0x0000003a1470723c */ /* 0x000ff00000001860 */
[C---:B-1----:R-:W-:Y:S08]  /*e170*/  HMMA.16816.F32 R92, R16.reuse, R60, R140 ;  /* 0x0000003c105c723c */ /* 0x042ff0000000188c */
[C---:B------:R-:W-:Y:S08]  /*e180*/  HMMA.16816.F32 R88, R16.reuse, R62, R116 ;  /* 0x0000003e1058723c */ /* 0x040ff00000001874 */
[C---:B------:R-:W-:Y:S08]  /*e190*/  HMMA.16816.F32 R80, R16.reuse, R56, R168 ;  /* 0x000000381050723c */ /* 0x040ff000000018a8 */
[----:B------:R-:W-:Y:S08]  /*e1a0*/  HMMA.16816.F32 R76, R16, R58, R136 ;  /* 0x0000003a104c723c */ /* 0x000ff00000001888 */
        /* <DEDUP_REMOVED lines=45> */
[----:B------:R-:W-:-:S04]  /*e480*/  @!P5 IADD3 R5, P0, R0, R208, RZ ;  /* 0x000000d00005d210 */ /* 0x000fc80007f1e0ff */
[----:B------:R-:W-:Y:S02]  /*e490*/  @!P5 LEA.HI.X.SX32 R7, R0, R206, 0x1, P0 ;  /* 0x000000ce0007d211 */ /* 0x000fe400000f0eff */
        /* <DEDUP_REMOVED lines=20> */
[----:B------:R-:W2:Y:S04]  /*e5e0*/  SHFL.IDX PT, R7, R0, RZ, 0x181f ;  /* 0x00181fff00077589 */ /* 0x000ea800000e0000 */
[----:B------:R-:W3:Y:S04]  /*e5f0*/  SHFL.IDX PT, R8, R3, 0x2, 0x181f ;  /* 0x00581f0003087f89 */ /* 0x000ee800000e0000 */
[----:B------:R-:W4:Y:S04]  /*e600*/  SHFL.IDX PT, R10, R3, 0x3, 0x181f ;  /* 0x00781f00030a7f89 */ /* 0x000f2800000e0000 */
[----:B------:R-:W5:Y:S04]  /*e610*/  SHFL.IDX PT, R9, R0, 0x1, 0x181f ;  /* 0x00381f0000097f89 */ /* 0x000f6800000e0000 */
[----:B------:R-:W5:Y:S04]  /*e620*/  SHFL.IDX PT, R11, R3, 0x4, 0x181f ;  /* 0x00981f00030b7f89 */ /* 0x000f6800000e0000 */
[----:B------:R-:W-:Y:S01]  /*e630*/  SHFL.IDX PT, R3, R3, 0x5, 0x181f ;  /* 0x00b81f0003037f89 */ /* 0x000fe200000e0000 */
[----:B-1----:R-:W-:-:S03]  /*e640*/  IADD3 R6, P0, R6, R234, RZ ;  /* 0x000000ea06067210 */ /* 0x002fc60007f1e0ff */
[----:B------:R-:W1:Y:S02]  /*e650*/  SHFL.IDX PT, R13, R0, 0x2, 0x181f ;  /* 0x00581f00000d7f89 */ /* 0x000e6400000e0000 */
[----:B--2---:R-:W-:Y:S01]  /*e660*/  IMAD.X R7, R7, 0x1, R233, P0 ;  /* 0x0000000107077824 */ /* 0x004fe200000e06e9 */
[-C--:B------:R-:W-:Y:S01]  /*e670*/  IADD3 R14, P0, R5, R234.reuse, RZ ;  /* 0x000000ea050e7210 */ /* 0x080fe20007f1e0ff */
[----:B------:R-:W2:Y:S01]  /*e680*/  SHFL.IDX PT, R17, R0, 0x3, 0x181f ;  /* 0x00781f0000117f89 */ /* 0x000ea200000e0000 */
[----:B---3--:R-:W-:-:S03]  /*e690*/  IADD3 R12, P3, R8, R234, RZ ;  /* 0x000000ea080c7210 */ /* 0x008fc60007f7e0ff */
[----:B------:R-:W3:Y:S01]  /*e6a0*/  SHFL.IDX PT, R16, R0, 0x4, 0x181f ;  /* 0x00981f0000107f89 */ /* 0x000ee200000e0000 */
[----:B----4-:R-:W-:-:S03]  /*e6b0*/  IADD3 R10, P2, R10, R234, RZ ;  /* 0x000000ea0a0a7210 */ /* 0x010fc60007f5e0ff */
[----:B------:R-:W4:Y:S01]  /*e6c0*/  SHFL.IDX PT, R0, R0, 0x5, 0x181f ;  /* 0x00b81f0000007f89 */ /* 0x000f2200000e0000 */
[----:B-----5:R-:W-:-:S03]  /*e6d0*/  IMAD.X R15, R9, 0x1, R233, P0 ;  /* 0x00000001090f7824 */ /* 0x020fc600000e06e9 */
[----:B------:R5:W-:Y:S01]  /*e6e0*/  LDGSTS.E.BYPASS.LTC128B.128 [R237+0x3100], [R6.64], !P6 ;  /* 0x0310000006ed7fae */ /* 0x000be2000f101d4e */
[----:B------:R-:W-:-:S03]  /*e6f0*/  IADD3 R8, P1, R11, R234, RZ ;  /* 0x000000ea0b087210 */ /* 0x000fc60007f3e0ff */
[----:B------:R4:W-:Y:S01]  /*e700*/  LDGSTS.E.BYPASS.LTC128B.128 [R237+0x3900], [R14.64], !P6 ;  /* 0x039000000eed7fae */ /* 0x0009e2000f101d4e */
[--C-:B-1----:R-:W-:Y:S02]  /*e710*/  IMAD.X R13, R13, 0x1, R233.reuse, P3 ;  /* 0x000000010d0d7824 */ /* 0x102fe400018e06e9 */
[----:B--2---:R-:W-:-:S03]  /*e720*/  IMAD.X R11, R17, 0x1, R233, P2 ;  /* 0x00000001110b7824 */ /* 0x004fc600010e06e9 */
[----:B------:R1:W-:Y:S01]  /*e730*/  LDGSTS.E.BYPASS.LTC128B.128 [R237+0x4100], [R12.64], !P6 ;  /* 0x041000000ced7fae */ /* 0x0003e2000f101d4e */
[----:B---3--:R-:W-:-:S03]  /*e740*/  IMAD.X R9, R16, 0x1, R233, P1 ;  /* 0x0000000110097824 */ /* 0x008fc600008e06e9 */
[----:B------:R1:W-:Y:S04]  /*e750*/  LDGSTS.E.BYPASS.LTC128B.128 [R237+0x4900], [R10.64], !P6 ;  /* 0x049000000aed7fae */ /* 0x0003e8000f101d4e */
[----:B------:R1:W-:Y:S01]  /*e760*/  LDGSTS.E.BYPASS.LTC128B.128 [R237+0x5100], [R8.64], !P6 ;  /* 0x0510000008ed7fae */ /* 0x0003e2000f101d4e */
[----:B-----5:R-:W-:-:S05]  /*e770*/  IADD3 R6, P0, R3, R234, RZ ;  /* 0x000000ea03067210 */ /* 0x020fca0007f1e0ff */
[----:B----4-:R-:W-:-:S05]  /*e780*/  IMAD.X R7, R0, 0x1, R233, P0 ;  /* 0x0000000100077824 */ /* 0x010fca00000e06e9 */
[----:B------:R1:W-:Y:S03]  /*e790*/  LDGSTS.E.BYPASS.LTC128B.128 [R237+0x5900], [R6.64], !P6 ;  /* 0x0590000006ed7fae */ /* 0x0003e6000f101d4e */
.L_x_434:
[----:B------:R-:W-:Y:S01]  /*e7a0*/  LOP3.LUT R0, R202, 0xffffffe0, RZ, 0xc0, !PT ;  /* 0xffffffe0ca007812 */ /* 0x000fe200078ec0ff */
[----:B------:R-:W-:Y:S01]  /*e7b0*/  UISETP.NE.AND UP1, UPT, UR13, URZ, UPT ;  /* 0x0000003f0d00728c */ /* 0x000fe2000bf25270 */
[----:B------:R-:W-:Y:S01]  /*e7c0*/  LEA.HI R3, R205, R204, RZ, 0x2 ;  /* 0x000000cccd037211 */ /* 0x000fe200078f10ff */
[----:B------:R-:W-:Y:S01]  /*e7d0*/  UISETP.NE.AND UP0, UPT, UR12, URZ, UPT ;  /* 0x0000003f0c00728c */ /* 0x000fe2000bf05270 */
[----:B------:R-:W-:Y:S01]  /*e7e0*/  SHF.R.S32.HI R5, RZ, 0x1f, R203 ;  /* 0x0000001fff057819 */ /* 0x000fe200000114cb */
[C---:B------:R-:W-:Y:S01]  /*e7f0*/  IMAD.IADD R0, R204.reuse, 0x1, -R0 ;  /* 0x00000001cc007824 */ /* 0x040fe200078e0a00 */
[----:B------:R-:W-:Y:S01]  /*e800*/  LOP3.LUT R3, R3, 0xfffffffc, RZ, 0xc0, !PT ;  /* 0xfffffffc03037812 */ /* 0x000fe200078ec0ff */
[----:B------:R-:W-:Y:S01]  /*e810*/  ULDC UR4, c[0x0][0x324] ;  /* 0x0000c90000047ab9 */ /* 0x000fe20000000800 */
[----:B------:R-:W-:Y:S01]  /*e820*/  LEA.HI R5, R5, R203, RZ, 0x2 ;  /* 0x000000cb05057211 */ /* 0x000fe200078f10ff */
[----:B------:R-:W-:Y:S01]  /*e830*/  ULOP3.LUT UR4, URZ, UR4, URZ, 0x33, !UPT ;  /* 0x000000043f047292 */ /* 0x000fe2000f8e333f */
[----:B-1----:R-:W-:Y:S01]  /*e840*/  SHF.R.S32.HI R6, RZ, 0x1f, R0 ;  /* 0x0000001fff067819 */ /* 0x002fe20000011400 */
[----:B------:R-:W-:Y:S01]  /*e850*/  IMAD.IADD R3, R204, 0x1, -R3 ;  /* 0x00000001cc037824 */ /* 0x000fe200078e0a03 */
[----:B------:R-:W-:Y:S01]  /*e860*/  LOP3.LUT R7, R5, 0xffffffc, RZ, 0xc0, !PT ;  /* 0x0ffffffc05077812 */ /* 0x000fe200078ec0ff */
[----:B------:R-:W0:Y:S01]  /*e870*/  LDGDEPBAR ;  /* 0x00000000000079af */ /* 0x000e220000000000 */
[----:B------:R-:W-:-:S02]  /*e880*/  LEA.HI R6, R6, R0, RZ, 0x2 ;  /* 0x0000000006067211 */ /* 0x000fc400078f10ff */
[----:B------:R-:W-:Y:S01]  /*e890*/  LEA.HI R5, R3, R3, RZ, 0x1 ;  /* 0x0000000303057211 */ /* 0x000fe200078f08ff */
[----:B------:R-:W-:Y:S01]  /*e8a0*/  IMAD.IADD R8, R203, 0x1, -R7 ;  /* 0x00000001cb087824 */ /* 0x000fe200078e0a07 */
[----:B------:R-:W-:Y:S02]  /*e8b0*/  LEA.HI.SX32 R7, R6, UR17, 0x1e ;  /* 0x0000001106077c11 */ /* 0x000fe4000f8ff2ff */
[----:B------:R-:W-:Y:S01]  /*e8c0*/  PLOP3.LUT P1, PT, PT, PT, UP1, 0x80, 0x0 ;  /* 0x000000000000781c */ /* 0x000fe20003f2f018 */
[C---:B------:R-:W-:Y:S01]  /*e8d0*/  IMAD.SHL.U32 R9, R5.reuse, 0x20, RZ ;  /* 0x0000002005097824 */ /* 0x040fe200078e00ff */
[----:B------:R-:W-:Y:S01]  /*e8e0*/  LOP3.LUT R5, R5, 0x1ffffffe, RZ, 0xc0, !PT ;  /* 0x1ffffffe05057812 */ /* 0x000fe200078ec0ff */
[----:B------:R-:W-:Y:S01]  /*e8f0*/  IMAD R8, R8, 0x10, R7 ;  /* 0x0000001008087824 */ /* 0x000fe200078e0207 */
[----:B------:R-:W-:Y:S02]  /*e900*/  PLOP3.LUT P0, PT, PT, PT, UP1, 0x80, 0x0 ;  /* 0x000000000000781c */ /* 0x000fe40003f0f018 */
[----:B------:R-:W-:Y:S01]  /*e910*/  LOP3.LUT R7, R9, 0xffffffc0, RZ, 0xc0, !PT ;  /* 0xffffffc009077812 */ /* 0x000fe200078ec0ff */
[----:B------:R-:W-:-:S04]  /*e920*/  IMAD.IADD R5, R3, 0x1, -R5 ;  /* 0x0000000103057824 */ /* 0x000fc800078e0a05 */
[----:B------:R-:W-:-:S04]  /*e930*/  IMAD.IADD R3, R7, 0x1, R8 ;  /* 0x0000000107037824 */ /* 0x000fc800078e0208 */
[----:B------:R-:W-:-:S04]  /*e940*/  IMAD R10, R5, 0x8, R3 ;  /* 0x00000008050a7824 */ /* 0x000fc800078e0203 */
[----:B------:R-:W-:Y:S01]  /*e950*/  @P1 IMAD.HI.U32 R3, R10, c[0x0][0x2c8], RZ ;  /* 0x0000b2000a031a27 */ /* 0x000fe200078e00ff */
[----:B------:R1:W-:Y:S03]  /*e960*/  STL [R1+0x18], R10 ;  /* 0x0000180a01007387 */ /* 0x0003e60000100800 */
[----:B------:R-:W-:Y:S01]  /*e970*/  IMAD.MOV.U32 R9, RZ, RZ, R10 ;  /* 0x000000ffff097224 */ /* 0x000fe200078e000a */
[----:B------:R-:W-:Y:S02]  /*e980*/  @P0 SHF.R.U32.HI R9, RZ, c[0x0][0x2cc], R3 ;  /* 0x0000b300ff090a19 */ /* 0x000fe40000011603 */
[----:B------:R-:W-:Y:S02]  /*e990*/  LOP3.LUT R3, R6, 0x7ffffffc, RZ, 0xc0, !PT ;  /* 0x7ffffffc06037812 */ /* 0x000fe400078ec0ff */
[----:B------:R-:W-:Y:S01]  /*e9a0*/  PLOP3.LUT P0, PT, PT, PT, UP0, 0x40, 0x0 ;  /* 0x000000000000781c */ /* 0x000fe20003f0e808 */
[----:B------:R-:W2:Y:S02]  /*e9b0*/  SHFL.IDX PT, R6, R9, RZ, 0x1c1f ;  /* 0x001c1fff09067589 */ /* 0x000ea400000e0000 */
[----:B------:R-:W-:-:S02]  /*e9c0*/  IMAD.IADD R3, R0, 0x1, -R3 ;  /* 0x0000000100037824 */ /* 0x000fc400078e0a03 */
[----:B------:R-:W-:Y:S02]  /*e9d0*/  IMAD.U32 R0, RZ, RZ, UR23 ;  /* 0x00000017ff007e24 */ /* 0x000fe4000f8e00ff */
[----:B------:R-:W-:Y:S02]  /*e9e0*/  IMAD.SHL.U32 R7, R3, 0x2, RZ ;  /* 0x0000000203077824 */ /* 0x000fe400078e00ff */
[----:B------:R-:W-:-:S03]  /*e9f0*/  IMAD.U32 R3, RZ, RZ, UR36 ;  /* 0x00000024ff037e24 */ /* 0x000fc6000f8e00ff */
[----:B------:R3:W-:Y:S01]  /*ea00*/  STL [R1], R7 ;  /* 0x0000000701007387 */ /* 0x0007e20000100800 */
[C---:B------:R-:W-:Y:S02]  /*ea10*/  IADD3 R0, -R7.reuse, 0x1, R0 ;  /* 0x0000000107007810 */ /* 0x040fe40007ffe100 */
[C---:B------:R-:W-:Y:S02]  /*ea20*/  IADD3 R11, -R7.reuse, UR7, R3 ;  /* 0x00000007070b7c10 */ /* 0x040fe4000fffe103 */
[----:B------:R-:W-:Y:S02]  /*ea30*/  IADD3 R0, R0, -UR10, RZ ;  /* 0x8000000a00007c10 */ /* 0x000fe4000fffe0ff */
[----:B------:R-:W-:Y:S02]  /*ea40*/  IADD3 R13, -R7, UR36, RZ ;  /* 0x00000024070d7c10 */ /* 0x000fe4000fffe1ff */
[C---:B-1----:R-:W-:Y:S02]  /*ea50*/  IADD3 R10, R0.reuse, c[0x0][0x328], RZ ;  /* 0x0000ca00000a7a10 */ /* 0x042fe40007ffe0ff */
[----:B------:R-:W-:Y:S01]  /*ea60*/  IADD3 R12, R0, UR4, RZ ;  /* 0x00000004000c7c10 */ /* 0x000fe2000fffe0ff */
[----:B------:R-:W-:-:S02]  /*ea70*/  IMAD.IADD R0, R201, 0x1, R200 ;  /* 0x00000001c9007824 */ /* 0x000fc400078e02c8 */
[--C-:B--2---:R-:W-:Y:S02]  /*ea80*/  IMAD.IADD R5, R10, 0x1, R6.reuse ;  /* 0x000000010a057824 */ /* 0x104fe400078e0206 */
[----:B------:R-:W-:-:S03]  /*ea90*/  IMAD.IADD R3, R12, 0x1, R6 ;  /* 0x000000010c037824 */ /* 0x000fc600078e0206 */
[----:B------:R-:W-:Y:S01]  /*eaa0*/  IMNMX R5, R5, R11, PT ;  /* 0x0000000b05057217 */ /* 0x000fe20003800200 */
[----:B------:R-:W-:Y:S05]  /*eab0*/  @P0 BRA `(.L_x_435) ;  /* 0x0000015000000947 */ /* 0x000fea0003800000 */
[----:B---3--:R-:W-:Y:S01]  /*eac0*/  IMAD.U32 R7, RZ, RZ, UR10 ;  /* 0x0000000aff077e24 */ /* 0x008fe2000f8e00ff */
        /* <DEDUP_REMOVED lines=11> */
.L_x_437:
[----:B------:R-:W-:-:S04]  /*eb80*/  MOV R7, c[0x0][0x32c] ;  /* 0x0000cb0000077a02 */ /* 0x000fc80000000f00 */
[----:B------:R-:W-:-:S13]  /*eb90*/  ISETP.NE.AND P0, PT, R7, 0x1, PT ;  /* 0x000000010700780c */ /* 0x000fda0003f05270 */
[----:B------:R-:W-:-:S05]  /*eba0*/  @P0 IMAD.HI.U32 R7, R6, c[0x0][0x330], RZ ;  /* 0x0000cc0006070a27 */ /* 0x000fca00078e00ff */
[----:B------:R-:W-:Y:S02]  /*ebb0*/  @P0 SHF.R.U32.HI R6, RZ, c[0x0][0x334], R7 ;  /* 0x0000cd00ff060a19 */ /* 0x000fe40000011607 */
.L_x_438:
[----:B------:R-:W-:Y:S05]  /*ebc0*/  BSYNC B0 ;  /* 0x0000000000007941 */ /* 0x000fea0003800000 */
.L_x_436:
[----:B------:R-:W-:-:S05]  /*ebd0*/  IMAD R6, R6, c[0x0][0x32c], R13 ;  /* 0x0000cb0006067a24 */ /* 0x000fca00078e020d */
[----:B------:R-:W-:Y:S02]  /*ebe0*/  IADD3 R7, R6, c[0x0][0x32c], RZ ;  /* 0x0000cb0006077a10 */ /* 0x000fe40007ffe0ff */
[----:B------:R-:W-:Y:S02]  /*ebf0*/  IMNMX R3, R3, R6, !PT ;  /* 0x0000000603037217 */ /* 0x000fe40007800200 */
[----:B------:R-:W-:Y:S02]  /*ec00*/  IMNMX R5, R5, R7, PT ;  /* 0x0000000705057217 */ /* 0x000fe40003800200 */
.L_x_435:
[----:B------:R-:W1:Y:S01]  /*ec10*/  SHFL.IDX PT, R8, R9, 0x1, 0x1c1f ;  /* 0x003c1f0009087f89 */ /* 0x000e6200000e0000 */
[----:B------:R-:W-:-:S06]  /*ec20*/  UISETP.NE.AND UP0, UPT, UR12, URZ, UPT ;  /* 0x0000003f0c00728c */ /* 0x000fcc000bf05270 */
[----:B------:R-:W-:Y:S01]  /*ec30*/  PLOP3.LUT P0, PT, PT, PT, UP0, 0x40, 0x0 ;  /* 0x000000000000781c */ /* 0x000fe20003f0e808 */
[--C-:B-1-3--:R-:W-:Y:S02]  /*ec40*/  IMAD.IADD R7, R10, 0x1, R8.reuse ;  /* 0x000000010a077824 */ /* 0x10afe400078e0208 */
        /* <DEDUP_REMOVED lines=15> */
.L_x_441:
[----:B------:R-:W-:-:S04]  /*ed40*/  MOV R14, c[0x0][0x32c] ;  /* 0x0000cb00000e7a02 */ /* 0x000fc80000000f00 */
[----:B------:R-:W-:-:S13]  /*ed50*/  ISETP.NE.AND P0, PT, R14, 0x1, PT ;  /* 0x000000010e00780c */ /* 0x000fda0003f05270 */
[----:B------:R-:W-:-:S05]  /*ed60*/  @P0 IMAD.HI.U32 R14, R8, c[0x0][0x330], RZ ;  /* 0x0000cc00080e0a27 */ /* 0x000fca00078e00ff */
[----:B------:R-:W-:Y:S02]  /*ed70*/  @P0 SHF.R.U32.HI R8, RZ, c[0x0][0x334], R14 ;  /* 0x0000cd00ff080a19 */ /* 0x000fe4000001160e */
.L_x_442:
[----:B------:R-:W-:Y:S05]  /*ed80*/  BSYNC B0 ;  /* 0x0000000000007941 */ /* 0x000fea0003800000 */
.L_x_440:
[----:B------:R-:W-:-:S05]  /*ed90*/  IMAD R8, R8, c[0x0][0x32c], R13 ;  /* 0x0000cb0008087a24 */ /* 0x000fca00078e020d */
[----:B------:R-:W-:Y:S02]  /*eda0*/  IADD3 R14, R8, c[0x0][0x32c], RZ ;  /* 0x0000cb00080e7a10 */ /* 0x000fe40007ffe0ff */
[----:B------:R-:W-:Y:S02]  /*edb0*/  IMNMX R6, R6, R8, !PT ;  /* 0x0000000806067217 */ /* 0x000fe40007800200 */
[----:B------:R-:W-:Y:S02]  /*edc0*/  IMNMX R7, R7, R14, PT ;  /* 0x0000000e07077217 */ /* 0x000fe40003800200 */
.L_x_439:
[----:B------:R-:W-:Y:S01]  /*edd0*/  UISETP.GE.AND UP0, UPT, UR36, 0x1, UPT ;  /* 0x000000012400788c */ /* 0x000fe2000bf06270 */
[----:B------:R-:W1:Y:S01]  /*ede0*/  SHFL.IDX PT, R8, R9, 0x2, 0x1c1f ;  /* 0x005c1f0009087f89 */ /* 0x000e6200000e0000 */
[----:B------:R-:W-:Y:S02]  /*edf0*/  UISETP.GE.AND UP3, UPT, UR36, 0x2, UPT ;  /* 0x000000022400788c */ /* 0x000fe4000bf66270 */
[----:B------:R-:W-:Y:S02]  /*ee00*/  UISETP.GE.AND UP2, UPT, UR36, 0x9, UPT ;  /* 0x000000092400788c */ /* 0x000fe4000bf46270 */
[----:B------:R-:W-:Y:S01]  /*ee10*/  UP2UR UR35, UPR, URZ, 0x1 ;  /* 0x000000013f237883 */ /* 0x000fe20008000000 */
[----:B------:R-:W-:Y:S01]  /*ee20*/  PLOP3.LUT P0, PT, PT, PT, UP0, 0x40, 0x0 ;  /* 0x000000000000781c */ /* 0x000fe20003f0e808 */
[----:B------:R-:W-:Y:S01]  /*ee30*/  UISETP.GE.AND UP0, UPT, UR36, 0x11, UPT ;  /* 0x000000112400788c */ /* 0x000fe2000bf06270 */
[----:B------:R-:W-:Y:S01]  /*ee40*/  PLOP3.LUT P1, PT, PT, PT, UP3, 0x40, 0x0 ;  /* 0x000000000000781c */ /* 0x000fe20003f2e838 */
[----:B------:R-:W-:Y:S01]  /*ee50*/  UISETP.GE.AND UP1, UPT, UR36, 0xa, UPT ;  /* 0x0000000a2400788c */ /* 0x000fe2000bf26270 */
[----:B------:R-:W-:Y:S01]  /*ee60*/  PLOP3.LUT P3, PT, PT, PT, UP2, 0x40, 0x0 ;  /* 0x000000000000781c */ /* 0x000fe20003f6e828 */
[----:B------:R-:W-:Y:S01]  /*ee70*/  UP2UR UR31, UPR, URZ, 0x1 ;  /* 0x000000013f1f7883 */ /* 0x000fe20008000000 */
[C---:B------:R-:W-:Y:S01]  /*ee80*/  ISETP.GT.AND P0, PT, R3.reuse, RZ, P0 ;  /* 0x000000ff0300720c */ /* 0x040fe20000704270 */
[----:B------:R-:W-:Y:S01]  /*ee90*/  UISETP.GE.AND UP6, UPT, UR36, 0x42, UPT ;  /* 0x000000422400788c */ /* 0x000fe2000bfc6270 */
[C---:B------:R-:W-:Y:S01]  /*eea0*/  ISETP.GT.AND P4, PT, R3.reuse, 0x1, P1 ;  /* 0x000000010300780c */ /* 0x040fe20000f84270 */
[----:B------:R-:W-:Y:S01]  /*eeb0*/  UISETP.GE.AND UP5, UPT, UR36, 0x49, UPT ;  /* 0x000000492400788c */ /* 0x000fe2000bfa6270 */
[----:B------:R-:W-:Y:S01]  /*eec0*/  ISETP.GT.AND P1, PT, R3, 0x8, P3 ;  /* 0x000000080300780c */ /* 0x000fe20001f24270 */
[----:B------:R-:W-:Y:S01]  /*eed0*/  UISETP.GE.AND UP4, UPT, UR36, 0x4a, UPT ;  /* 0x0000004a2400788c */ /* 0x000fe2000bf86270 */
[----:B------:R-:W-:Y:S01]  /*eee0*/  PLOP3.LUT P3, PT, PT, PT, UP0, 0x40, 0x0 ;  /* 0x000000000000781c */ /* 0x000fe20003f6e808 */
[----:B------:R-:W-:Y:S01]  /*eef0*/  UISETP.GE.AND UP0, UPT, UR36, 0x12, UPT ;  /* 0x000000122400788c */ /* 0x000fe2000bf06270 */
[C---:B------:R-:W-:Y:S01]  /*ef00*/  ISETP.LT.OR P2, PT, R5.reuse, 0x1, P0 ;  /* 0x000000010500780c */ /* 0x040fe20000741670 */
[----:B------:R-:W-:Y:S01]  /*ef10*/  UP2UR UR33, UPR, URZ, 0x4 ;  /* 0x000000043f217883 */ /* 0x000fe20008000000 */
[----:B------:R-:W-:Y:S01]  /*ef20*/  PLOP3.LUT P0, PT, PT, PT, UP1, 0x40, 0x0 ;  /* 0x000000000000781c */ /* 0x000fe20003f0e818 */
[----:B------:R-:W-:Y:S01]  /*ef30*/  UP2UR UR30, UPR, URZ, 0x1 ;  /* 0x000000013f1e7883 */ /* 0x000fe20008000000 */
[----:B------:R-:W-:Y:S01]  /*ef40*/  ISETP.LT.OR P5, PT, R5, 0x2, P4 ;  /* 0x000000020500780c */ /* 0x000fe200027a1670 */
[----:B------:R-:W-:Y:S01]  /*ef50*/  UP2UR UR32, UPR, URZ, 0x2 ;  /* 0x000000023f207883 */ /* 0x000fe20008000000 */
[----:B------:R-:W-:Y:S01]  /*ef60*/  ISETP.GT.AND P4, PT, R3, 0x9, P0 ;  /* 0x000000090300780c */ /* 0x000fe20000784270 */
[----:B------:R-:W-:Y:S01]  /*ef70*/  UISETP.GE.AND UP2, UPT, UR36, 0x52, UPT ;  /* 0x000000522400788c */ /* 0x000fe2000bf46270 */
[----:B------:R-:W-:Y:S01]  /*ef80*/  PLOP3.LUT P0, PT, PT, PT, UP0, 0x40, 0x0 ;  /* 0x000000000000781c */ /* 0x000fe20003f0e808 */
[----:B------:R-:W-:Y:S01]  /*ef90*/  UISETP.GE.AND UP0, UPT, UR36, 0x19, UPT ;  /* 0x000000192400788c */ /* 0x000fe2000bf06270 */
[----:B------:R-:W-:Y:S01]  /*efa0*/  FSEL R15, R92, -INF , !P2 ;  /* 0xff8000005c0f7808 */ /* 0x000fe20005000000 */
        /* <DEDUP_REMOVED lines=9> */
[----:B------:R-:W-:Y:S01]  /*f040*/  ISETP.LT.OR P5, PT, R5, 0xa, P4 ;  /* 0x0000000a0500780c */ /* 0x000fe200027a1670 */
[----:B------:R-:W-:Y:S01]  /*f050*/  UP2UR UR28, UPR, URZ, 0x1 ;  /* 0x000000013f1c7883 */ /* 0x000fe20008000000 */
[----:B------:R-:W-:Y:S01]  /*f060*/  ISETP.GT.AND P4, PT, R3, 0x11, P0 ;  /* 0x000000110300780c */ /* 0x000fe20000784270 */
[----:B------:R-:W-:Y:S01]  /*f070*/  UISETP.GE.AND UP3, UPT, UR36, 0x51, UPT ;  /* 0x000000512400788c */ /* 0x000fe2000bf66270 */
[----:B------:R-:W-:Y:S01]  /*f080*/  PLOP3.LUT P0, PT, PT, PT, UP0, 0x40, 0x0 ;  /* 0x000000000000781c */ /* 0x000fe20003f0e808 */
[----:B------:R-:W-:Y:S01]  /*f090*/  UISETP.GE.AND UP0, UPT, UR36, 0x21, UPT ;  /* 0x000000212400788c */ /* 0x000fe2000bf06270 */
[----:B------:R-:W-:-:S02]  /*f0a0*/  FSEL R17, R88, -INF , !P2 ;  /* 0xff80000058117808 */ /* 0x000fc40005000000 */
[----:B------:R-:W-:Y:S01]  /*f0b0*/  ISETP.LT.OR P2, PT, R5, 0x11, P1 ;  /* 0x000000110500780c */ /* 0x000fe20000f41670 */
[----:B------:R-:W-:Y:S01]  /*f0c0*/  UP2UR UR27, UPR, URZ, 0x1 ;  /* 0x000000013f1b7883 */ /* 0x000fe20008000000 */
[----:B------:R-:W-:Y:S02]  /*f0d0*/  ISETP.GT.AND P1, PT, R3, 0x18, P3 ;  /* 0x000000180300780c */ /* 0x000fe40001f24270 */
[----:B------:R-:W-:Y:S01]  /*f0e0*/  PLOP3.LUT P3, PT, PT, PT, UP0, 0x40, 0x0 ;  /* 0x000000000000781c */ /* 0x000fe20003f6e808 */
[----:B------:R-:W-:Y:S01]  /*f0f0*/  UISETP.GE.AND UP0, UPT, UR36, 0x22, UPT ;  /* 0x000000222400788c */ /* 0x000fe2000bf06270 */
[----:B------:R-:W-:Y:S02]  /*f100*/  FSEL R19, R89, -INF , !P5 ;  /* 0xff80000059137808 */ /* 0x000fe40006800000 */
[----:B------:R-:W-:Y:S01]  /*f110*/  ISETP.LT.OR P5, PT, R5, 0x12, P4 ;  /* 0x000000120500780c */ /* 0x000fe200027a1670 */
[----:B------:R-:W-:Y:S01]  /*f120*/  UP2UR UR26, UPR, URZ, 0x1 ;  /* 0x000000013f1a7883 */ /* 0x000fe20008000000 */
[----:B------:R-:W-:-:S02]  /*f130*/  ISETP.GT.AND P4, PT, R3, 0x19, P0 ;  /* 0x000000190300780c */ /* 0x000fc40000784270 */
[----:B------:R-:W-:Y:S01]  /*f140*/  PLOP3.LUT P0, PT, PT, PT, UP0, 0x40, 0x0 ;  /* 0x000000000000781c */ /* 0x000fe20003f0e808 */
[----:B------:R-:W-:Y:S01]  /*f150*/  UISETP.GE.AND UP0, UPT, UR36, 0x29, UPT ;  /* 0x000000292400788c */ /* 0x000fe2000bf06270 */
[----:B------:R-:W-:Y:S02]  /*f160*/  FSEL R22, R80, -INF , !P2 ;  /* 0xff80000050167808 */ /* 0x000fe40005000000 */
[----:B------:R-:W-:Y:S01]  /*f170*/  ISETP.LT.OR P2, PT, R5, 0x19, P1 ;  /* 0x000000190500780c */ /* 0x000fe20000f41670 */
[----:B------:R-:W-:Y:S01]  /*f180*/  UP2UR UR25, UPR, URZ, 0x1 ;  /* 0x000000013f197883 */ /* 0x000fe20008000000 */
[----:B------:R-:W-:Y:S02]  /*f190*/  ISETP.GT.AND P1, PT, R3, 0x20, P3 ;  /* 0x000000200300780c */ /* 0x000fe40001f24270 */
        /* <DEDUP_REMOVED lines=29> */
[----:B------:R-:W-:-:S02]  /*f370*/  FSEL R44, R64, -INF , !P2 ;  /* 0xff800000402c7808 */ /* 0x000fc40005000000 */
[----:B------:R-:W-:Y:S02]  /*f380*/  ISETP.GT.AND P4, PT, R3, 0x31, P0 ;  /* 0x000000310300780c */ /* 0x000fe40000784270 */
[----:B------:R-:W-:Y:S02]  /*f390*/  ISETP.LT.OR P2, PT, R5, 0x31, P1 ;  /* 0x000000310500780c */ /* 0x000fe40000f41670 */
[----:B------:R-:W-:Y:S01]  /*f3a0*/  PLOP3.LUT P0, PT, PT, PT, UP0, 0x40, 0x0 ;  /* 0x000000000000781c */ /* 0x000fe20003f0e808 */
[----:B------:R-:W-:Y:S01]  /*f3b0*/  UISETP.GE.AND UP0, UPT, UR36, 0x41, UPT ;  /* 0x000000412400788c */ /* 0x000fe2000bf06270 */
[----:B------:R-:W-:Y:S02]  /*f3c0*/  ISETP.GT.AND P1, PT, R3, 0x38, P3 ;  /* 0x000000380300780c */ /* 0x000fe40001f24270 */
[----:B------:R-:W-:Y:S01]  /*f3d0*/  FSEL R45, R65, -INF , !P5 ;  /* 0xff800000412d7808 */ /* 0x000fe20006800000 */
[----:B------:R-:W-:Y:S01]  /*f3e0*/  UP2UR UR4, UPR, URZ, 0x1 ;  /* 0x000000013f047883 */ /* 0x000fe20008000000 */
[----:B------:R-:W-:-:S02]  /*f3f0*/  ISETP.LT.OR P5, PT, R5, 0x32, P4 ;  /* 0x000000320500780c */ /* 0x000fc400027a1670 */
[----:B------:R-:W-:Y:S02]  /*f400*/  ISETP.GT.AND P4, PT, R3, 0x39, P0 ;  /* 0x000000390300780c */ /* 0x000fe40000784270 */
[----:B------:R-:W-:Y:S02]  /*f410*/  ISETP.LT.OR P0, PT, R5, 0x39, P1 ;  /* 0x000000390500780c */ /* 0x000fe40000f01670 */
[----:B------:R-:W-:Y:S02]  /*f420*/  FSEL R140, R60, -INF , !P2 ;  /* 0xff8000003c8c7808 */ /* 0x000fe40005000000 */
[----:B------:R-:W-:Y:S01]  /*f430*/  PLOP3.LUT P2, PT, PT, PT, UP6, 0x40, 0x0 ;  /* 0x000000000000781c */ /* 0x000fe20003f4e868 */
[----:B------:R-:W-:Y:S01]  /*f440*/  UISETP.NE.AND UP6, UPT, UR12, URZ, UPT ;  /* 0x0000003f0c00728c */ /* 0x000fe2000bfc5270 */
[----:B------:R-:W-:Y:S02]  /*f450*/  FSEL R144, R56, -INF , !P0 ;  /* 0xff80000038907808 */ /* 0x000fe40004000000 */
[----:B------:R-:W-:-:S02]  /*f460*/  PLOP3.LUT P1, PT, PT, PT, UP5, 0x40, 0x0 ;  /* 0x000000000000781c */ /* 0x000fc40003f2e858 */
[----:B------:R-:W-:Y:S02]  /*f470*/  PLOP3.LUT P0, PT, PT, PT, UP4, 0x40, 0x0 ;  /* 0x000000000000781c */ /* 0x000fe40003f0e848 */
[C---:B------:R-:W-:Y:S02]  /*f480*/  ISETP.GT.AND P2, PT, R3.reuse, 0x41, P2 ;  /* 0x000000410300780c */ /* 0x040fe40001744270 */
[C---:B------:R-:W-:Y:S02]  /*f490*/  ISETP.GT.AND P1, PT, R3.reuse, 0x48, P1 ;  /* 0x000000480300780c */ /* 0x040fe40000f24270 */
[----:B------:R-:W-:Y:S02]  /*f4a0*/  ISETP.GT.AND P0, PT, R3, 0x49, P0 ;  /* 0x000000490300780c */ /* 0x000fe40000704270 */
[----:B------:R-:W-:Y:S01]  /*f4b0*/  PLOP3.LUT P3, PT, PT, PT, UP0, 0x40, 0x0 ;  /* 0x000000000000781c */ /* 0x000fe20003f6e808 */
[----:B------:R-:W-:Y:S01]  /*f4c0*/  UISETP.GE.AND UP0, UPT, UR36, 0x5a, UPT ;  /* 0x0000005a2400788c */ /* 0x000fe2000bf06270 */
[----:B------:R-:W-:-:S02]  /*f4d0*/  ISETP.LT.OR P2, PT, R5, 0x42, P2 ;  /* 0x000000420500780c */ /* 0x000fc40001741670 */
[C---:B------:R-:W-:Y:S02]  /*f4e0*/  ISETP.LT.OR P1, PT, R5.reuse, 0x49, P1 ;  /* 0x000000490500780c */ /* 0x040fe40000f21670 */
[----:B------:R-:W-:Y:S02]  /*f4f0*/  ISETP.LT.OR P0, PT, R5, 0x4a, P0 ;  /* 0x0000004a0500780c */ /* 0x000fe40000701670 */
[----:B------:R-:W-:Y:S02]  /*f500*/  ISETP.GT.AND P3, PT, R3, 0x40, P3 ;  /* 0x000000400300780c */ /* 0x000fe40001f64270 */
[----:B------:R-:W-:Y:S02]  /*f510*/  FSEL R164, R53, -INF , !P2 ;  /* 0xff80000035a47808 */ /* 0x000fe40005000000 */
[----:B------:R-:W-:Y:S02]  /*f520*/  PLOP3.LUT P2, PT, PT, PT, UP2, 0x40, 0x0 ;  /* 0x000000000000781c */ /* 0x000fe40003f4e828 */
[----:B------:R-:W-:-:S02]  /*f530*/  FSEL R163, R48, -INF , !P1 ;  /* 0xff80000030a37808 */ /* 0x000fc40004800000 */
[----:B------:R-:W-:Y:S02]  /*f540*/  PLOP3.LUT P1, PT, PT, PT, UP1, 0x40, 0x0 ;  /* 0x000000000000781c */ /* 0x000fe40003f2e818 */
[----:B------:R-:W-:Y:S02]  /*f550*/  FSEL R167, R49, -INF , !P0 ;  /* 0xff80000031a77808 */ /* 0x000fe40004000000 */
[----:B------:R-:W-:Y:S02]  /*f560*/  PLOP3.LUT P0, PT, PT, PT, UP0, 0x40, 0x0 ;  /* 0x000000000000781c */ /* 0x000fe40003f0e808 */
[----:B------:R-:W-:Y:S02]  /*f570*/  ISETP.LT.OR P3, PT, R5, 0x41, P3 ;  /* 0x000000410500780c */ /* 0x000fe40001f61670 */
[C---:B------:R-:W-:Y:S02]  /*f580*/  ISETP.GT.AND P2, PT, R3.reuse, 0x51, P2 ;  /* 0x000000510300780c */ /* 0x040fe40001744270 */
[----:B------:R-:W-:-:S02]  /*f590*/  ISETP.GT.AND P1, PT, R3, 0x58, P1 ;  /* 0x000000580300780c */ /* 0x000fc40000f24270 */
[----:B------:R-:W-:Y:S02]  /*f5a0*/  ISETP.GT.AND P0, PT, R3, 0x59, P0 ;  /* 0x000000590300780c */ /* 0x000fe40000704270 */
[C---:B------:R-:W-:Y:S02]  /*f5b0*/  ISETP.LT.OR P4, PT, R5.reuse, 0x3a, P4 ;  /* 0x0000003a0500780c */ /* 0x040fe40002781670 */
[----:B------:R-:W-:Y:S02]  /*f5c0*/  FSEL R146, R52, -INF , !P3 ;  /* 0xff80000034927808 */ /* 0x000fe40005800000 */
[C---:B------:R-:W-:Y:S02]  /*f5d0*/  ISETP.LT.OR P3, PT, R5.reuse, 0x52, P2 ;  /* 0x000000520500780c */ /* 0x040fe40001761670 */
[C---:B------:R-:W-:Y:S02]  /*f5e0*/  ISETP.LT.OR P2, PT, R5.reuse, 0x59, P1 ;  /* 0x000000590500780c */ /* 0x040fe40000f41670 */
[----:B------:R-:W-:-:S02]  /*f5f0*/  ISETP.LT.OR P1, PT, R5, 0x5a, P0 ;  /* 0x0000005a0500780c */ /* 0x000fc40000721670 */
[----:B------:R-:W-:Y:S02]  /*f600*/  FSEL R145, R57, -INF , !P4 ;  /* 0xff80000039917808 */ /* 0x000fe40006000000 */
[----:B------:R-:W-:Y:S01]  /*f610*/  PLOP3.LUT P0, PT, PT, PT, UP6, 0x40, 0x0 ;  /* 0x000000000000781c */ /* 0x000fe20003f0e868 */
[----:B------:R-:W-:Y:S01]  /*f620*/  UISETP.NE.AND UP6, UPT, UR37, URZ, UPT ;  /* 0x0000003f2500728c */ /* 0x000fe2000bfc5270 */
[----:B------:R-:W-:Y:S02]  /*f630*/  PLOP3.LUT P4, PT, PT, PT, UP3, 0x40, 0x0 ;  /* 0x000000000000781c */ /* 0x000fe40003f8e838 */
[----:B------:R-:W-:Y:S02]  /*f640*/  FSEL R141, R61, -INF , !P5 ;  /* 0xff8000003d8d7808 */ /* 0x000fe40006800000 */
[----:B------:R-:W-:Y:S01]  /*f650*/  ISETP.GT.AND P4, PT, R3, 0x50, P4 ;  /* 0x000000500300780c */ /* 0x000fe20002784270 */
[----:B-1----:R-:W-:Y:S01]  /*f660*/  IMAD.IADD R3, R12, 0x1, R8 ;  /* 0x000000010c037824 */ /* 0x002fe200078e0208 */
[----:B------:R-:W-:-:S02]  /*f670*/  FSEL R203, R33, -INF , !P3 ;  /* 0xff80000021cb7808 */ /* 0x000fc40005800000 */
[----:B------:R-:W-:Y:S01]  /*f680*/  ISETP.LT.OR P4, PT, R5, 0x51, P4 ;  /* 0x000000510500780c */ /* 0x000fe20002781670 */
[----:B------:R-:W-:Y:S01]  /*f690*/  IMAD.IADD R5, R10, 0x1, R8 ;  /* 0x000000010a057824 */ /* 0x000fe200078e0208 */
[----:B------:R-:W-:Y:S02]  /*f6a0*/  FSEL R202, R28, -INF , !P2 ;  /* 0xff8000001cca7808 */ /* 0x000fe40005000000 */
[----:B------:R-:W-:Y:S02]  /*f6b0*/  FSEL R204, R32, -INF , !P4 ;  /* 0xff80000020cc7808 */ /* 0x000fe40006000000 */
[----:B------:R-:W-:Y:S02]  /*f6c0*/  IMNMX R5, R5, R11, PT ;  /* 0x0000000b05057217 */ /* 0x000fe40003800200 */
        /* <DEDUP_REMOVED lines=14> */
.L_x_445:
[----:B------:R-:W-:-:S04]  /*f7b0*/  MOV R14, c[0x0][0x32c] ;  /* 0x0000cb00000e7a02 */ /* 0x000fc80000000f00 */
[----:B------:R-:W-:-:S13]  /*f7c0*/  ISETP.NE.AND P0, PT, R14, 0x1, PT ;  /* 0x000000010e00780c */ /* 0x000fda0003f05270 */
[----:B------:R-:W-:-:S05]  /*f7d0*/  @P0 IMAD.HI.U32 R14, R8, c[0x0][0x330], RZ ;  /* 0x0000cc00080e0a27 */ /* 0x000fca00078e00ff */
[----:B------:R-:W-:Y:S02]  /*f7e0*/  @P0 SHF.R.U32.HI R8, RZ, c[0x0][0x334], R14 ;  /* 0x0000cd00ff080a19 */ /* 0x000fe4000001160e */
.L_x_446:
[----:B------:R-:W-:Y:S05]  /*f7f0*/  BSYNC B0 ;  /* 0x0000000000007941 */ /* 0x000fea0003800000 */
.L_x_444:
[----:B------:R-:W-:-:S05]  /*f800*/  IMAD R8, R8, c[0x0][0x32c], R13 ;  /* 0x0000cb0008087a24 */ /* 0x000fca00078e020d */
[----:B------:R-:W-:Y:S02]  /*f810*/  IADD3 R14, R8, c[0x0][0x32c], RZ ;  /* 0x0000cb00080e7a10 */ /* 0x000fe40007ffe0ff */
[----:B------:R-:W-:Y:S02]  /*f820*/  IMNMX R3, R3, R8, !PT ;  /* 0x0000000803037217 */ /* 0x000fe40007800200 */
[----:B------:R-:W-:Y:S02]  /*f830*/  IMNMX R5, R5, R14, PT ;  /* 0x0000000e05057217 */ /* 0x000fe40003800200 */
.L_x_443:
[----:B------:R-:W-:Y:S01]  /*f840*/  UP2UR UR42, UPR, URZ, 0x40 ;  /* 0x000000403f2a7883 */ /* 0x000fe20008000000 */
[----:B------:R-:W1:Y:S01]  /*f850*/  SHFL.IDX PT, R8, R9, 0x3, 0x1c1f ;  /* 0x007c1f0009087f89 */ /* 0x000e6200000e0000 */
[----:B------:R-:W-:Y:S02]  /*f860*/  UISETP.NE.AND UP6, UPT, UR26, URZ, UPT ;  /* 0x0000003f1a00728c */ /* 0x000fe4000bfc5270 */
[----:B------:R-:W-:Y:S02]  /*f870*/  UP2UR UR36, UPR, URZ, 0x1 ;  /* 0x000000013f247883 */ /* 0x000fe40008000000 */
[----:B------:R-:W-:-:S02]  /*f880*/  UP2UR UR43, UPR, URZ, 0x40 ;  /* 0x000000403f2b7883 */ /* 0x000fc40008000000 */
[----:B------:R-:W-:Y:S02]  /*f890*/  UISETP.NE.AND UP6, UPT, UR32, URZ, UPT ;  /* 0x0000003f2000728c */ /* 0x000fe4000bfc5270 */
[----:B------:R-:W-:Y:S02]  /*f8a0*/  UISETP.NE.AND UP0, UPT, UR34, URZ, UPT ;  /* 0x0000003f2200728c */ /* 0x000fe4000bf05270 */
[----:B------:R-:W-:Y:S02]  /*f8b0*/  UP2UR UR44, UPR, URZ, 0x40 ;  /* 0x000000403f2c7883 */ /* 0x000fe40008000000 */
[----:B------:R-:W-:Y:S02]  /*f8c0*/  UISETP.NE.AND UP6, UPT, UR35, URZ, UPT ;  /* 0x0000003f2300728c */ /* 0x000fe4000bfc5270 */
[----:B------:R-:W-:Y:S01]  /*f8d0*/  PLOP3.LUT P0, PT, PT, PT, UP0, 0x40, 0x0 ;  /* 0x000000000000781c */ /* 0x000fe20003f0e808 */
[----:B------:R-:W-:Y:S02]  /*f8e0*/  UP2UR UR41, UPR, URZ, 0x20 ;  /* 0x000000203f297883 */ /* 0x000fe40008000000 */
[----:B------:R-:W-:Y:S01]  /*f8f0*/  UISETP.NE.AND UP5, UPT, UR33, URZ, UPT ;  /* 0x0000003f2100728c */ /* 0x000fe2000bfa5270 */
[----:B------:R-:W-:Y:S01]  /*f900*/  PLOP3.LUT P1, PT, PT, PT, UP6, 0x40, 0x0 ;  /* 0x000000000000781c */ /* 0x000fe20003f2e868 */
[----:B------:R-:W-:Y:S01]  /*f910*/  UISETP.NE.AND UP6, UPT, UR44, URZ, UPT ;  /* 0x0000003f2c00728c */ /* 0x000fe2000bfc5270 */
[C---:B------:R-:W-:Y:S01]  /*f920*/  ISETP.GT.AND P0, PT, R6.reuse, 0x1, P0 ;  /* 0x000000010600780c */ /* 0x040fe20000704270 */
[----:B------:R-:W-:Y:S01]  /*f930*/  UP2UR UR40, UPR, URZ, 0x10 ;  /* 0x000000103f287883 */ /* 0x000fe20008000000 */
[C---:B------:R-:W-:Y:S01]  /*f940*/  ISETP.GT.AND P1, PT, R6.reuse, RZ, P1 ;  /* 0x000000ff0600720c */ /* 0x040fe20000f24270 */
[----:B------:R-:W-:Y:S01]  /*f950*/  UISETP.NE.AND UP4, UPT, UR31, URZ, UPT ;  /* 0x0000003f1f00728c */ /* 0x000fe2000bf85270 */
[C---:B------:R-:W-:Y:S01]  /*f960*/  ISETP.LT.OR P2, PT, R7.reuse, 0x2, P0 ;  /* 0x000000020700780c */ /* 0x040fe20000741670 */
[----:B------:R-:W-:Y:S01]  /*f970*/  UP2UR UR39, UPR, URZ, 0x8 ;  /* 0x000000083f277883 */ /* 0x000fe20008000000 */
[----:B------:R-:W-:Y:S01]  /*f980*/  ISETP.LT.OR P3, PT, R7, 0x1, P1 ;  /* 0x000000010700780c */ /* 0x000fe20000f61670 */
[----:B------:R-:W-:Y:S01]  /*f990*/  UISETP.NE.AND UP3, UPT, UR30, URZ, UPT ;  /* 0x0000003f1e00728c */ /* 0x000fe2000bf65270 */
[----:B------:R-:W-:Y:S01]  /*f9a0*/  PLOP3.LUT P1, PT, PT, PT, UP5, 0x40, 0x0 ;  /* 0x000000000000781c */ /* 0x000fe20003f2e858 */
[----:B------:R-:W-:Y:S01]  /*f9b0*/  UP2UR UR37, UPR, URZ, 0x2 ;  /* 0x000000023f257883 */ /* 0x000fe20008000000 */
[----:B------:R-:W-:Y:S01]  /*f9c0*/  PLOP3.LUT P0, PT, PT, PT, UP6, 0x40, 0x0 ;  /* 0x000000000000781c */ /* 0x000fe20003f0e868 */
[----:B------:R-:W-:Y:S01]  /*f9d0*/  UISETP.NE.AND UP6, UPT, UR29, URZ, UPT ;  /* 0x0000003f1d00728c */ /* 0x000fe2000bfc5270 */
[----:B------:R-:W-:Y:S01]  /*f9e0*/  FSEL R18, R95, -INF , !P2 ;  /* 0xff8000005f127808 */ /* 0x000fe20005000000 */
[----:B------:R-:W-:Y:S01]  /*f9f0*/  UISETP.NE.AND UP1, UPT, UR28, URZ, UPT ;  /* 0x0000003f1c00728c */ /* 0x000fe2000bf25270 */
[C---:B------:R-:W-:Y:S01]  /*fa00*/  ISETP.GT.AND P2, PT, R6.reuse, 0x8, P1 ;  /* 0x000000080600780c */ /* 0x040fe20000f44270 */
[----:B------:R-:W-:Y:S01]  /*fa10*/  UP2UR UR38, UPR, URZ, 0x4 ;  /* 0x000000043f267883 */ /* 0x000fe20008000000 */
[----:B------:R-:W-:Y:S01]  /*fa20*/  ISETP.GT.AND P1, PT, R6, 0x9, P0 ;  /* 0x000000090600780c */ /* 0x000fe20000724270 */
[----:B------:R-:W-:Y:S01]  /*fa30*/  UISETP.NE.AND UP2, UPT, UR27, URZ, UPT ;  /* 0x0000003f1b00728c */ /* 0x000fe2000bf45270 */
[----:B------:R-:W-:Y:S01]  /*fa40*/  PLOP3.LUT P0, PT, PT, PT, UP4, 0x40, 0x0 ;  /* 0x000000000000781c */ /* 0x000fe20003f0e848 */
[----:B------:R-:W-:Y:S01]  /*fa50*/  UP2UR UR44, UPR, URZ, 0x10 ;  /* 0x000000103f2c7883 */ /* 0x000fe20008000000 */
[----:B------:R-:W-:Y:S01]  /*fa60*/  FSEL R14, R94, -INF , !P3 ;  /* 0xff8000005e0e7808 */ /* 0x000fe20005800000 */
[----:B------:R-:W-:Y:S01]  /*fa70*/  UISETP.NE.AND UP4, UPT, UR32, URZ, UPT ;  /* 0x0000003f2000728c */ /* 0x000fe2000bf85270 */
[----:B------:R-:W-:-:S02]  /*fa80*/  PLOP3.LUT P3, PT, PT, PT, UP3, 0x40, 0x0 ;  /* 0x000000000000781c */ /* 0x000fc40003f6e838 */
[C---:B------:R-:W-:Y:S02]  /*fa90*/  ISETP.LT.OR P4, PT, R7.reuse, 0x9, P2 ;  /* 0x000000090700780c */ /* 0x040fe40001781670 */
[C---:B------:R-:W-:Y:S02]  /*faa0*/  ISETP.LT.OR P2, PT, R7.reuse, 0xa, P1 ;  /* 0x0000000a0700780c */ /* 0x040fe40000f41670 */
[C---:B------:R-:W-:Y:S02]  /*fab0*/  ISETP.GT.AND P1, PT, R6.reuse, 0x10, P0 ;  /* 0x000000100600780c */ /* 0x040fe40000724270 */
[----:B------:R-:W-:Y:S02]  /*fac0*/  ISETP.GT.AND P0, PT, R6, 0x11, P3 ;  /* 0x000000110600780c */ /* 0x000fe40001f04270 */
[----:B------:R-:W-:Y:S02]  /*fad0*/  ISETP.LT.OR P3, PT, R7, 0x11, P1 ;  /* 0x000000110700780c */ /* 0x000fe40000f61670 */
[----:B------:R-:W-:-:S02]  /*fae0*/  FSEL R21, R91, -INF , !P2 ;  /* 0xff8000005b157808 */ /* 0x000fc40005000000 */
[----:B------:R-:W-:Y:S01]  /*faf0*/  PLOP3.LUT P1, PT, PT, PT, UP6, 0x40, 0x0 ;  /* 0x000000000000781c */ /* 0x000fe20003f2e868 */
[----:B------:R-:W-:Y:S01]  /*fb00*/  UISETP.NE.AND UP6, UPT, UR43, URZ, UPT ;  /* 0x0000003f2b00728c */ /* 0x000fe2000bfc5270 */
[----:B------:R-:W-:Y:S01]  /*fb10*/  ISETP.LT.OR P2, PT, R7, 0x12, P0 ;  /* 0x000000120700780c */ /* 0x000fe20000741670 */
[----:B------:R-:W-:Y:S01]  /*fb20*/  UP2UR UR43, UPR, URZ, 0x2 ;  /* 0x000000023f2b7883 */ /* 0x000fe20008000000 */
[----:B------:R-:W-:Y:S01]  /*fb30*/  PLOP3.LUT P0, PT, PT, PT, UP1, 0x40, 0x0 ;  /* 0x000000000000781c */ /* 0x000fe20003f0e818 */
[----:B------:R-:W-:Y:S01]  /*fb40*/  UISETP.NE.AND UP1, UPT, UR35, URZ, UPT ;  /* 0x0000003f2300728c */ /* 0x000fe2000bf25270 */
[----:B------:R-:W-:Y:S02]  /*fb50*/  FSEL R27, R83, -INF , !P2 ;  /* 0xff800000531b7808 */ /* 0x000fe40005000000 */
[----:B------:R-:W-:Y:S02]  /*fb60*/  FSEL R25, R82, -INF , !P3 ;  /* 0xff80000052197808 */ /* 0x000fe40005800000 */
[----:B------:R-:W-:-:S02]  /*fb70*/  ISETP.GT.AND P3, PT, R6, 0x18, P1 ;  /* 0x000000180600780c */ /* 0x000fc40000f64270 */
[----:B------:R-:W-:Y:S01]  /*fb80*/  PLOP3.LUT P2, PT, PT, PT, UP1, 0x40, 0x0 ;  /* 0x000000000000781c */ /* 0x000fe20003f4e818 */
[----:B------:R-:W-:Y:S01]  /*fb90*/  UISETP.NE.AND UP1, UPT, UR29, URZ, UPT ;  /* 0x0000003f1d00728c */ /* 0x000fe2000bf25270 */
[----:B------:R-:W-:Y:S02]  /*fba0*/  ISETP.GT.AND P1, PT, R6, 0x19, P0 ;  /* 0x000000190600780c */ /* 0x000fe40000724270 */
[----:B------:R-:W-:Y:S01]  /*fbb0*/  PLOP3.LUT P0, PT, PT, PT, UP0, 0x40, 0x0 ;  /* 0x000000000000781c */ /* 0x000fe20003f0e808 */
[----:B------:R-:W-:Y:S01]  /*fbc0*/  UISETP.NE.AND UP0, UPT, UR25, URZ, UPT ;  /* 0x0000003f1900728c */ /* 0x000fe2000bf05270 */
[----:B------:R-:W-:Y:S02]  /*fbd0*/  FSEL R20, R90, -INF , !P4 ;  /* 0xff8000005a147808 */ /* 0x000fe40006000000 */
[----:B------:R-:W-:Y:S02]  /*fbe0*/  ISETP.GT.AND P2, PT, R3, RZ, P2 ;  /* 0x000000ff0300720c */ /* 0x000fe40001744270 */
[----:B------:R-:W-:-:S02]  /*fbf0*/  ISETP.LT.OR P4, PT, R7, 0x19, P3 ;  /* 0x000000190700780c */ /* 0x000fc40001f81670 */
[----:B------:R-:W-:Y:S02]  /*fc00*/  ISETP.LT.OR P3, PT, R7, 0x1a, P1 ;  /* 0x0000001a0700780c */ /* 0x000fe40000f61670 */
[----:B------:R-:W-:Y:S02]  /*fc10*/  ISETP.GT.AND P0, PT, R3, 0x1, P0 ;  /* 0x000000010300780c */ /* 0x000fe40000704270 */
[----:B------:R-:W-:Y:S02]  /*fc20*/  ISETP.LT.OR P1, PT, R5, 0x1, P2 ;  /* 0x000000010500780c */ /* 0x000fe40001721670 */
[----:B------:R-:W-:Y:S02]  /*fc30*/  PLOP3.LUT P2, PT, PT, PT, UP2, 0x40, 0x0 ;  /* 0x000000000000781c */ /* 0x000fe40003f4e828 */
[----:B------:R-:W-:Y:S02]  /*fc40*/  FSEL R37, R79, -INF , !P3 ;  /* 0xff8000004f257808 */ /* 0x000fe40005800000 */
[----:B------:R-:W-:-:S02]  /*fc50*/  ISETP.LT.OR P3, PT, R5, 0x2, P0 ;  /* 0x000000020500780c */ /* 0x000fc40000761670 */
[----:B------:R-:W-:Y:S02]  /*fc60*/  FSEL R91, R172, -INF , !P1 ;  /* 0xff800000ac5b7808 */ /* 0x000fe40004800000 */
[----:B------:R-:W-:Y:S02]  /*fc70*/  PLOP3.LUT P0, PT, PT, PT, UP6, 0x40, 0x0 ;  /* 0x000000000000781c */ /* 0x000fe40003f0e868 */
[C---:B------:R-:W-:Y:S02]  /*fc80*/  ISETP.GT.AND P1, PT, R6.reuse, 0x20, P2 ;  /* 0x000000200600780c */ /* 0x040fe40001724270 */
[----:B------:R-:W-:Y:S02]  /*fc90*/  FSEL R93, R173, -INF , !P3 ;  /* 0xff800000ad5d7808 */ /* 0x000fe40005800000 */
[----:B------:R-:W-:Y:S02]  /*fca0*/  ISETP.GT.AND P3, PT, R6, 0x21, P0 ;  /* 0x000000210600780c */ /* 0x000fe40000764270 */
[----:B------:R-:W-:-:S02]  /*fcb0*/  ISETP.LT.OR P0, PT, R7, 0x21, P1 ;  /* 0x000000210700780c */ /* 0x000fc40000f01670 */
[----:B------:R-:W-:Y:S01]  /*fcc0*/  PLOP3.LUT P1, PT, PT, PT, UP4, 0x40, 0x0 ;  /* 0x000000000000781c */ /* 0x000fe20003f2e848 */
[----:B------:R-:W-:Y:S01]  /*fcd0*/  UISETP.NE.AND UP4, UPT, UR44, URZ, UPT ;  /* 0x0000003f2c00728c */ /* 0x000fe2000bf85270 */
[----:B------:R-:W-:Y:S01]  /*fce0*/  PLOP3.LUT P2, PT, PT, PT, UP5, 0x40, 0x0 ;  /* 0x000000000000781c */ /* 0x000fe20003f4e858 */
[----:B------:R-:W-:Y:S01]  /*fcf0*/  UISETP.NE.AND UP5, UPT, UR24, URZ, UPT ;  /* 0x0000003f1800728c */ /* 0x000fe2000bfa5270 */
[----:B------:R-:W-:Y:S02]  /*fd00*/  FSEL R88, R74, -INF , !P0 ;  /* 0xff8000004a587808 */ /* 0x000fe40004000000 */
[----:B------:R-:W-:Y:S02]  /*fd10*/  ISETP.GT.AND P2, PT, R3, 0x8, P2 ;  /* 0x000000080300780c */ /* 0x000fe40001744270 */
[----:B------:R-:W-:Y:S01]  /*fd20*/  PLOP3.LUT P0, PT, PT, PT, UP4, 0x40, 0x0 ;  /* 0x000000000000781c */ /* 0x000fe20003f0e848 */
[----:B------:R-:W-:Y:S01]  /*fd30*/  UISETP.NE.AND UP4, UPT, UR23, URZ, UPT ;  /* 0x0000003f1700728c */ /* 0x000fe2000bf85270 */
[----:B------:R-:W-:-:S02]  /*fd40*/  FSEL R36, R78, -INF , !P4 ;  /* 0xff8000004e247808 */ /* 0x000fc40006000000 */
[----:B------:R-:W-:Y:S02]  /*fd50*/  ISETP.GT.AND P1, PT, R3, 0x9, P1 ;  /* 0x000000090300780c */ /* 0x000fe40000f24270 */
[----:B------:R-:W-:Y:S02]  /*fd60*/  ISETP.LT.OR P4, PT, R7, 0x22, P3 ;  /* 0x000000220700780c */ /* 0x000fe40001f81670 */
[----:B------:R-:W-:Y:S02]  /*fd70*/  ISETP.LT.OR P3, PT, R5, 0x9, P2 ;  /* 0x000000090500780c */ /* 0x000fe40001761670 */
[----:B------:R-:W-:Y:S02]  /*fd80*/  ISETP.GT.AND P2, PT, R3, 0x10, P0 ;  /* 0x000000100300780c */ /* 0x000fe40000744270 */
[----:B------:R-:W-:Y:S02]  /*fd90*/  ISETP.LT.OR P0, PT, R5, 0xa, P1 ;  /* 0x0000000a0500780c */ /* 0x000fe40000f01670 */
[----:B------:R-:W-:-:S02]  /*fda0*/  PLOP3.LUT P1, PT, PT, PT, UP0, 0x40, 0x0 ;  /* 0x000000000000781c */ /* 0x000fc40003f2e808 */
[----:B------:R-:W-:Y:S02]  /*fdb0*/  FSEL R95, R85, -INF , !P0 ;  /* 0xff800000555f7808 */ /* 0x000fe40004000000 */
[----:B------:R-:W-:Y:S02]  /*fdc0*/  PLOP3.LUT P0, PT, PT, PT, UP5, 0x40, 0x0 ;  /* 0x000000000000781c */ /* 0x000fe40003f0e858 */
[----:B------:R-:W-:Y:S02]  /*fdd0*/  ISETP.GT.AND P1, PT, R6, 0x28, P1 ;  /* 0x000000280600780c */ /* 0x000fe40000f24270 */
[----:B------:R-:W-:Y:S02]  /*fde0*/  FSEL R94, R84, -INF , !P3 ;  /* 0xff800000545e7808 */ /* 0x000fe40005800000 */
[----:B------:R-:W-:Y:S02]  /*fdf0*/  ISETP.LT.OR P2, PT, R5, 0x11, P2 ;  /* 0x000000110500780c */ /* 0x000fe40001741670 */
[----:B------:R-:W-:-:S02]  /*fe00*/  ISETP.GT.AND P3, PT, R6, 0x29, P0 ;  /* 0x000000290600780c */ /* 0x000fc40000764270 */
[----:B------:R-:W-:Y:S02]  /*fe10*/  ISETP.LT.OR P0, PT, R7, 0x29, P1 ;  /* 0x000000290700780c */ /* 0x000fe40000f01670 */
[----:B------:R-:W-:Y:S01]  /*fe20*/  PLOP3.LUT P1, PT, PT, PT, UP1, 0x40, 0x0 ;  /* 0x000000000000781c */ /* 0x000fe20003f2e818 */
[----:B------:R-:W-:Y:S01]  /*fe30*/  UISETP.NE.AND UP1, UPT, UR43, URZ, UPT ;  /* 0x0000003f2b00728c */ /* 0x000fe2000bf25270 */
[----:B------:R-:W-:Y:S02]  /*fe40*/  FSEL R112, R120, -INF , !P2 ;  /* 0xff80000078707808 */ /* 0x000fe40005000000 */
[----:B------:R-:W-:Y:S01]  /*fe50*/  PLOP3.LUT P2, PT, PT, PT, UP3, 0x40, 0x0 ;  /* 0x000000000000781c */ /* 0x000fe20003f4e838 */
[----:B------:R-:W-:Y:S01]  /*fe60*/  UISETP.NE.AND UP3, UPT, UR22, URZ, UPT ;  /* 0x0000003f1600728c */ /* 0x000fe2000bf65270 */
[----:B------:R-:W-:Y:S02]  /*fe70*/  FSEL R90, R66, -INF , !P0 ;  /* 0xff800000425a7808 */ /* 0x000fe40004000000 */
[----:B------:R-:W-:-:S02]  /*fe80*/  ISETP.GT.AND P2, PT, R3, 0x11, P2 ;  /* 0x000000110300780c */ /* 0x000fc40001744270 */
[----:B------:R-:W-:Y:S01]  /*fe90*/  PLOP3.LUT P0, PT, PT, PT, UP1, 0x40, 0x0 ;  /* 0x000000000000781c */ /* 0x000fe20003f0e818 */
[----:B------:R-:W-:Y:S01]  /*fea0*/  UISETP.NE.AND UP1, UPT, UR20, URZ, UPT ;  /* 0x0000003f1400728c */ /* 0x000fe2000bf25270 */
[----:B------:R-:W-:Y:S02]  /*feb0*/  FSEL R89, R75, -INF , !P4 ;  /* 0xff8000004b597808 */ /* 0x000fe40006000000 */
[----:B------:R-:W-:Y:S02]  /*fec0*/  ISETP.GT.AND P1, PT, R3, 0x18, P1 ;  /* 0x000000180300780c */ /* 0x000fe40000f24270 */
[----:B------:R-:W-:Y:S02]  /*fed0*/  ISETP.LT.OR P4, PT, R7, 0x2a, P3 ;  /* 0x0000002a0700780c */ /* 0x000fe40001f81670 */
[----:B------:R-:W-:Y:S02]  /*fee0*/  ISETP.LT.OR P3, PT, R5, 0x12, P2 ;  /* 0x000000120500780c */ /* 0x000fe40001761670 */
[----:B------:R-:W-:-:S02]  /*fef0*/  ISETP.GT.AND P2, PT, R3, 0x19, P0 ;  /* 0x000000190300780c */ /* 0x000fc40000744270 */
[C---:B------:R-:W-:Y:S02]  /*ff00*/  ISETP.LT.OR P0, PT, R5.reuse, 0x19, P1 ;  /* 0x000000190500780c */ /* 0x040fe40000f01670 */
[----:B------:R-:W-:Y:S02]  /*ff10*/  PLOP3.LUT P1, PT, PT, PT, UP4, 0x40, 0x0 ;  /* 0x000000000000781c */ /* 0x000fe40003f2e848 */
[----:B------:R-:W-:Y:S02]  /*ff20*/  FSEL R114, R116, -INF , !P0 ;  /* 0xff80000074727808 */ /* 0x000fe40004000000 */
[----:B------:R-:W-:Y:S02]  /*ff30*/  ISETP.LT.OR P2, PT, R5, 0x1a, P2 ;  /* 0x0000001a0500780c */ /* 0x000fe40001741670 */
[----:B------:R-:W-:Y:S02]  /*ff40*/  PLOP3.LUT P0, PT, PT, PT, UP3, 0x40, 0x0 ;  /* 0x000000000000781c */ /* 0x000fe40003f0e838 */
[----:B------:R-:W-:-:S02]  /*ff50*/  ISETP.GT.AND P1, PT, R6, 0x30, P1 ;  /* 0x000000300600780c */ /* 0x000fc40000f24270 */
[----:B------:R-:W-:Y:S02]  /*ff60*/  FSEL R113, R121, -INF , !P3 ;  /* 0xff80000079717808 */ /* 0x000fe40005800000 */
[----:B------:R-:W-:Y:S02]  /*ff70*/  FSEL R115, R117, -INF , !P2 ;  /* 0xff80000075737808 */ /* 0x000fe40005000000 */
[----:B------:R-:W-:Y:S02]  /*ff80*/  ISETP.GT.AND P3, PT, R6, 0x31, P0 ;  /* 0x000000310600780c */ /* 0x000fe40000764270 */
[----:B------:R-:W-:Y:S01]  /*ff90*/  PLOP3.LUT P2, PT, PT, PT, UP2, 0x40, 0x0 ;  /* 0x000000000000781c */ /* 0x000fe20003f4e828 */
[----:B------:R-:W-:Y:S01]  /*ffa0*/  UISETP.NE.AND UP2, UPT, UR21, URZ, UPT ;  /* 0x0000003f1500728c */ /* 0x000fe2000bf45270 */
[----:B------:R-:W-:Y:S02]  /*ffb0*/  ISETP.LT.OR P0, PT, R7, 0x31, P1 ;  /* 0x000000310700780c */ /* 0x000fe40000f01670 */
[----:B------:R-:W-:Y:S01]  /*ffc0*/  PLOP3.LUT P1, PT, PT, PT, UP6, 0x40, 0x0 ;  /* 0x000000000000781c */ /* 0x000fe20003f2e868 */
[----:B------:R-:W-:Y:S01]  /*ffd0*/  UISETP.NE.AND UP6, UPT, UR42, URZ, UPT ;  /* 0x0000003f2a00728c */ /* 0x000fe2000bfc5270 */
[----:B------:R-:W-:-:S02]  /*ffe0*/  ISETP.GT.AND P2, PT, R3, 0x20, P2 ;  /* 0x000000200300780c */ /* 0x000fc40001744270 */
[----:B------:R-:W-:Y:S02]  /*fff0*/  FSEL R131, R62, -INF , !P0 ;  /* 0xff8000003e837808 */ /* 0x000fe40004000000 */
[----:B------:R-:W-:Y:S01]  /*10000*/  PLOP3.LUT P0, PT, PT, PT, UP0, 0x40, 0x0 ;  /* 0x000000000000781c */ /* 0x000fe20003f0e808 */
[----:B------:R-:W-:Y:S01]  /*10010*/  UISETP.NE.AND UP0, UPT, UR4, URZ, UPT ;  /* 0x0000003f0400728c */ /* 0x000fe2000bf05270 */
[----:B------:R-:W-:Y:S02]  /*10020*/  FSEL R92, R67, -INF , !P4 ;  /* 0xff800000435c7808 */ /* 0x000fe40006000000 */
[----:B------:R-:W-:Y:S02]  /*10030*/  ISETP.GT.AND P1, PT, R3, 0x21, P1 ;  /* 0x000000210300780c */ /* 0x000fe40000f24270 */
[----:B------:R-:W-:Y:S02]  /*10040*/  ISETP.LT.OR P4, PT, R7, 0x32, P3 ;  /* 0x000000320700780c */ /* 0x000fe40001f81670 */
[----:B------:R-:W-:-:S02]  /*10050*/  ISETP.LT.OR P3, PT, R5, 0x21, P2 ;  /* 0x000000210500780c */ /* 0x000fc40001761670 */
[----:B------:R-:W-:Y:S02]  /*10060*/  ISETP.GT.AND P2, PT, R3, 0x28, P0 ;  /* 0x000000280300780c */ /* 0x000fe40000744270 */
[----:B------:R-:W-:Y:S02]  /*10070*/  ISETP.LT.OR P0, PT, R5, 0x22, P1 ;  /* 0x000000220500780c */ /* 0x000fe40000f01670 */
[----:B------:R-:W-:Y:S02]  /*10080*/  PLOP3.LUT P1, PT, PT, PT, UP2, 0x40, 0x0 ;  /* 0x000000000000781c */ /* 0x000fe40003f2e828 */
[----:B------:R-:W-:Y:S02]  /*10090*/  FSEL R166, R157, -INF , !P0 ;  /* 0xff8000009da67808 */ /* 0x000fe40004000000 */
[----:B------:R-:W-:Y:S02]  /*100a0*/  ISETP.LT.OR P2, PT, R5, 0x29, P2 ;  /* 0x000000290500780c */ /* 0x000fe40001741670 */
[----:B------:R-:W-:-:S02]  /*100b0*/  PLOP3.LUT P0, PT, PT, PT, UP1, 0x40, 0x0 ;  /* 0x000000000000781c */ /* 0x000fc40003f0e818 */
[----:B------:R-:W-:Y:S02]  /*100c0*/  ISETP.GT.AND P1, PT, R6, 0x38, P1 ;  /* 0x000000380600780c */ /* 0x000fe40000f24270 */
[----:B------:R-:W-:Y:S02]  /*100d0*/  FSEL R165, R156, -INF , !P3 ;  /* 0xff8000009ca57808 */ /* 0x000fe40005800000 */
[----:B------:R-:W-:Y:S02]  /*100e0*/  FSEL R168, R108, -INF , !P2 ;  /* 0xff8000006ca87808 */ /* 0x000fe40005000000 */
[----:B------:R-:W-:Y:S02]  /*100f0*/  ISETP.GT.AND P3, PT, R6, 0x39, P0 ;  /* 0x000000390600780c */ /* 0x000fe40000764270 */
[----:B------:R-:W-:Y:S01]  /*10100*/  PLOP3.LUT P2, PT, PT, PT, UP5, 0x40, 0x0 ;  /* 0x000000000000781c */ /* 0x000fe20003f4e858 */
[----:B------:R-:W-:Y:S01]  /*10110*/  UISETP.NE.AND UP5, UPT, UR41, URZ, UPT ;  /* 0x0000003f2900728c */ /* 0x000fe2000bfa5270 */
[----:B------:R-:W-:-:S02]  /*10120*/  ISETP.LT.OR P0, PT, R7, 0x39, P1 ;  /* 0x000000390700780c */ /* 0x000fc40000f01670 */
[----:B------:R-:W-:Y:S01]  /*10130*/  PLOP3.LUT P1, PT, PT, PT, UP4, 0x40, 0x0 ;  /* 0x000000000000781c */ /* 0x000fe20003f2e848 */
[----:B------:R-:W-:Y:S01]  /*10140*/  UISETP.NE.AND UP4, UPT, UR40, URZ, UPT ;  /* 0x0000003f2800728c */ /* 0x000fe2000bf85270 */
[----:B------:R-:W-:Y:S02]  /*10150*/  ISETP.GT.AND P2, PT, R3, 0x29, P2 ;  /* 0x000000290300780c */ /* 0x000fe40001744270 */
[----:B------:R-:W-:Y:S02]  /*10160*/  FSEL R148, R58, -INF , !P0 ;  /* 0xff8000003a947808 */ /* 0x000fe40004000000 */
[----:B------:R-:W-:Y:S01]  /*10170*/  PLOP3.LUT P0, PT, PT, PT, UP3, 0x40, 0x0 ;  /* 0x000000000000781c */ /* 0x000fe20003f0e838 */
[----:B------:R-:W-:Y:S01]  /*10180*/  UISETP.NE.AND UP3, UPT, UR39, URZ, UPT ;  /* 0x0000003f2700728c */ /* 0x000fe2000bf65270 */
[----:B------:R-:W-:Y:S02]  /*10190*/  FSEL R149, R63, -INF , !P4 ;  /* 0xff8000003f957808 */ /* 0x000fe40006000000 */
[----:B------:R-:W-:-:S02]  /*101a0*/  ISETP.GT.AND P1, PT, R3, 0x30, P1 ;  /* 0x000000300300780c */ /* 0x000fc40000f24270 */
[----:B------:R-:W-:Y:S02]  /*101b0*/  ISETP.LT.OR P4, PT, R7, 0x3a, P3 ;  /* 0x0000003a0700780c */ /* 0x000fe40001f81670 */
[----:B------:R-:W-:Y:S02]  /*101c0*/  ISETP.LT.OR P3, PT, R5, 0x2a, P2 ;  /* 0x0000002a0500780c */ /* 0x000fe40001761670 */
[----:B------:R-:W-:Y:S02]  /*101d0*/  ISETP.GT.AND P2, PT, R3, 0x31, P0 ;  /* 0x000000310300780c */ /* 0x000fe40000744270 */
[----:B------:R-:W-:Y:S02]  /*101e0*/  ISETP.LT.OR P0, PT, R5, 0x31, P1 ;  /* 0x000000310500780c */ /* 0x000fe40000f01670 */
[----:B------:R-:W-:Y:S02]  /*101f0*/  PLOP3.LUT P1, PT, PT, PT, UP0, 0x40, 0x0 ;  /* 0x000000000000781c */ /* 0x000fe40003f2e808 */
[----:B------:R-:W-:-:S02]  /*10200*/  FSEL R199, R68, -INF , !P0 ;  /* 0xff80000044c77808 */ /* 0x000fc40004000000 */
[----:B------:R-:W-:Y:S02]  /*10210*/  ISETP.LT.OR P2, PT, R5, 0x32, P2 ;  /* 0x000000320500780c */ /* 0x000fe40001741670 */
[----:B------:R-:W-:Y:S02]  /*10220*/  PLOP3.LUT P0, PT, PT, PT, UP6, 0x40, 0x0 ;  /* 0x000000000000781c */ /* 0x000fe40003f0e868 */
[C---:B------:R-:W-:Y:S02]  /*10230*/  ISETP.GT.AND P1, PT, R6.reuse, 0x40, P1 ;  /* 0x000000400600780c */ /* 0x040fe40000f24270 */
[----:B------:R-:W-:Y:S02]  /*10240*/  FSEL R169, R109, -INF , !P3 ;  /* 0xff8000006da97808 */ /* 0x000fe40005800000 */
[----:B------:R-:W-:Y:S02]  /*10250*/  FSEL R198, R69, -INF , !P2 ;  /* 0xff80000045c67808 */ /* 0x000fe40005000000 */
[----:B------:R-:W-:-:S02]  /*10260*/  ISETP.GT.AND P3, PT, R6, 0x41, P0 ;  /* 0x000000410600780c */ /* 0x000fc40000764270 */
[----:B------:R-:W-:Y:S01]  /*10270*/  PLOP3.LUT P2, PT, PT, PT, UP2, 0x40, 0x0 ;  /* 0x000000000000781c */ /* 0x000fe20003f4e828 */
[----:B------:R-:W-:Y:S01]  /*10280*/  UISETP.NE.AND UP2, UPT, UR38, URZ, UPT ;  /* 0x0000003f2600728c */ /* 0x000fe2000bf45270 */
[----:B------:R-:W-:Y:S02]  /*10290*/  ISETP.LT.OR P0, PT, R7, 0x41, P1 ;  /* 0x000000410700780c */ /* 0x000fe40000f01670 */
[----:B------:R-:W-:Y:S01]  /*102a0*/  PLOP3.LUT P1, PT, PT, PT, UP1, 0x40, 0x0 ;  /* 0x000000000000781c */ /* 0x000fe20003f2e818 */
[----:B------:R-:W-:Y:S01]  /*102b0*/  UISETP.NE.AND UP1, UPT, UR37, URZ, UPT ;  /* 0x0000003f2500728c */ /* 0x000fe2000bf25270 */
[----:B------:R-:W-:Y:S02]  /*102c0*/  ISETP.GT.AND P2, PT, R3, 0x38, P2 ;  /* 0x000000380300780c */ /* 0x000fe40001744270 */
[----:B------:R-:W-:Y:S02]  /*102d0*/  FSEL R152, R54, -INF , !P0 ;  /* 0xff80000036987808 */ /* 0x000fe40004000000 */
[----:B------:R-:W-:Y:S01]  /*102e0*/  PLOP3.LUT P0, PT, PT, PT, UP0, 0x40, 0x0 ;  /* 0x000000000000781c */ /* 0x000fe20003f0e808 */
[----:B------:R-:W-:Y:S01]  /*102f0*/  UISETP.NE.AND UP0, UPT, UR36, URZ, UPT ;  /* 0x0000003f2400728c */ /* 0x000fe2000bf05270 */
[----:B------:R-:W-:Y:S01]  /*10300*/  FSEL R150, R59, -INF , !P4 ;  /* 0xff8000003b967808 */ /* 0x000fe20006000000 */
[----:B------:R-:W-:Y:S01]  /*10310*/  UP2UR UR36, UPR, URZ, 0x40 ;  /* 0x000000403f247883 */ /* 0x000fe20008000000 */
[----:B------:R-:W-:-:S02]  /*10320*/  ISETP.GT.AND P1, PT, R3, 0x39, P1 ;  /* 0x000000390300780c */ /* 0x000fc40000f24270 */
[----:B------:R-:W-:Y:S02]  /*10330*/  ISETP.LT.OR P4, PT, R7, 0x42, P3 ;  /* 0x000000420700780c */ /* 0x000fe40001f81670 */
[----:B------:R-:W-:Y:S02]  /*10340*/  ISETP.LT.OR P3, PT, R5, 0x39, P2 ;  /* 0x000000390500780c */ /* 0x000fe40001761670 */
[----:B------:R-:W-:Y:S02]  /*10350*/  ISETP.GT.AND P2, PT, R3, 0x40, P0 ;  /* 0x000000400300780c */ /* 0x000fe40000744270 */
[----:B------:R-:W-:Y:S02]  /*10360*/  ISETP.LT.OR P0, PT, R5, 0x3a, P1 ;  /* 0x0000003a0500780c */ /* 0x000fe40000f01670 */
[----:B------:R-:W-:Y:S02]  /*10370*/  PLOP3.LUT P1, PT, PT, PT, UP5, 0x40, 0x0 ;  /* 0x000000000000781c */ /* 0x000fe40003f2e858 */
[----:B------:R-:W-:-:S02]  /*10380*/  FSEL R200, R105, -INF , !P0 ;  /* 0xff80000069c87808 */ /* 0x000fc40004000000 */
[----:B------:R-:W-:Y:S02]  /*10390*/  PLOP3.LUT P0, PT, PT, PT, UP4, 0x40, 0x0 ;  /* 0x000000000000781c */ /* 0x000fe40003f0e848 */
[----:B------:R-:W-:Y:S02]  /*103a0*/  ISETP.GT.AND P1, PT, R6, 0x48, P1 ;  /* 0x000000480600780c */ /* 0x000fe40000f24270 */
[----:B------:R-:W-:Y:S02]  /*103b0*/  ISETP.LT.OR P2, PT, R5, 0x41, P2 ;  /* 0x000000410500780c */ /* 0x000fe40001741670 */
[----:B------:R-:W-:Y:S02]  /*103c0*/  FSEL R195, R104, -INF , !P3 ;  /* 0xff80000068c37808 */ /* 0x000fe40005800000 */
[----:B------:R-:W-:Y:S02]  /*103d0*/  ISETP.GT.AND P3, PT, R6, 0x49, P0 ;  /* 0x000000490600780c */ /* 0x000fe40000764270 */
[----:B------:R-:W-:-:S02]  /*103e0*/  ISETP.LT.OR P1, PT, R7, 0x49, P1 ;  /* 0x000000490700780c */ /* 0x000fc40000f21670 */
[----:B------:R-:W-:Y:S02]  /*103f0*/  FSEL R212, R132, -INF , !P2 ;  /* 0xff80000084d47808 */ /* 0x000fe40005000000 */
[----:B------:R-:W-:Y:S01]  /*10400*/  PLOP3.LUT P2, PT, PT, PT, UP6, 0x40, 0x0 ;  /* 0x000000000000781c */ /* 0x000fe20003f4e868 */
[----:B------:R-:W-:Y:S01]  /*10410*/  UISETP.NE.AND UP6, UPT, UR12, URZ, UPT ;  /* 0x0000003f0c00728c */ /* 0x000fe2000bfc5270 */
[----:B------:R-:W-:Y:S02]  /*10420*/  PLOP3.LUT P0, PT, PT, PT, UP5, 0x40, 0x0 ;  /* 0x000000000000781c */ /* 0x000fe40003f0e858 */
[----:B------:R-:W-:Y:S02]  /*10430*/  ISETP.LT.OR P3, PT, R7, 0x4a, P3 ;  /* 0x0000004a0700780c */ /* 0x000fe40001f61670 */
[----:B------:R-:W-:Y:S02]  /*10440*/  FSEL R160, R50, -INF , !P1 ;  /* 0xff80000032a07808 */ /* 0x000fe40004800000 */
[----:B------:R-:W-:-:S02]  /*10450*/  PLOP3.LUT P1, PT, PT, PT, UP3, 0x40, 0x0 ;  /* 0x000000000000781c */ /* 0x000fc40003f2e838 */
[C---:B------:R-:W-:Y:S02]  /*10460*/  ISETP.GT.AND P2, PT, R3.reuse, 0x41, P2 ;  /* 0x000000410300780c */ /* 0x040fe40001744270 */
[----:B------:R-:W-:Y:S02]  /*10470*/  ISETP.GT.AND P0, PT, R3, 0x48, P0 ;  /* 0x000000480300780c */ /* 0x000fe40000704270 */
[----:B------:R-:W-:Y:S02]  /*10480*/  FSEL R161, R51, -INF , !P3 ;  /* 0xff80000033a17808 */ /* 0x000fe40005800000 */
[----:B------:R-:W-:Y:S02]  /*10490*/  ISETP.GT.AND P3, PT, R6, 0x50, P1 ;  /* 0x000000500600780c */ /* 0x000fe40000f64270 */
[C---:B------:R-:W-:Y:S02]  /*104a0*/  ISETP.LT.OR P2, PT, R5.reuse, 0x42, P2 ;  /* 0x000000420500780c */ /* 0x040fe40001741670 */
[----:B------:R-:W-:-:S02]  /*104b0*/  ISETP.LT.OR P1, PT, R5, 0x49, P0 ;  /* 0x000000490500780c */ /* 0x000fc40000721670 */
[----:B------:R-:W-:Y:S02]  /*104c0*/  PLOP3.LUT P0, PT, PT, PT, UP2, 0x40, 0x0 ;  /* 0x000000000000781c */ /* 0x000fe40003f0e828 */
[----:B------:R-:W-:Y:S02]  /*104d0*/  FSEL R208, R133, -INF , !P2 ;  /* 0xff80000085d07808 */ /* 0x000fe40005000000 */
[----:B------:R-:W-:Y:S02]  /*104e0*/  ISETP.LT.OR P3, PT, R7, 0x51, P3 ;  /* 0x000000510700780c */ /* 0x000fe40001f61670 */
[----:B------:R-:W-:Y:S02]  /*104f0*/  FSEL R211, R100, -INF , !P1 ;  /* 0xff80000064d37808 */ /* 0x000fe40004800000 */
[----:B------:R-:W-:Y:S02]  /*10500*/  FSEL R154, R55, -INF , !P4 ;  /* 0xff800000379a7808 */ /* 0x000fe40006000000 */
[----:B------:R-:W-:-:S02]  /*10510*/  PLOP3.LUT P2, PT, PT, PT, UP4, 0x40, 0x0 ;  /* 0x000000000000781c */ /* 0x000fc40003f4e848 */
[----:B------:R-:W-:Y:S02]  /*10520*/  ISETP.GT.AND P1, PT, R6, 0x51, P0 ;  /* 0x000000510600780c */ /* 0x000fe40000724270 */
[----:B------:R-:W-:Y:S02]  /*10530*/  PLOP3.LUT P4, PT, PT, PT, UP3, 0x40, 0x0 ;  /* 0x000000000000781c */ /* 0x000fe40003f8e838 */
[----:B------:R-:W-:Y:S02]  /*10540*/  PLOP3.LUT P0, PT, PT, PT, UP2, 0x40, 0x0 ;  /* 0x000000000000781c */ /* 0x000fe40003f0e828 */
[----:B------:R-:W-:Y:S02]  /*10550*/  FSEL R192, R34, -INF , !P3 ;  /* 0xff80000022c07808 */ /* 0x000fe40005800000 */
[----:B------:R-:W-:Y:S02]  /*10560*/  ISETP.GT.AND P2, PT, R3, 0x49, P2 ;  /* 0x000000490300780c */ /* 0x000fe40001744270 */
[----:B------:R-:W-:-:S02]  /*10570*/  ISETP.LT.OR P3, PT, R7, 0x52, P1 ;  /* 0x000000520700780c */ /* 0x000fc40000f61670 */
[C---:B------:R-:W-:Y:S02]  /*10580*/  ISETP.GT.AND P1, PT, R3.reuse, 0x50, P4 ;  /* 0x000000500300780c */ /* 0x040fe40002724270 */
[----:B------:R-:W-:Y:S02]  /*10590*/  ISETP.GT.AND P0, PT, R3, 0x51, P0 ;  /* 0x000000510300780c */ /* 0x000fe40000704270 */
[C---:B------:R-:W-:Y:S02]  /*105a0*/  ISETP.LT.OR P2, PT, R5.reuse, 0x4a, P2 ;  /* 0x0000004a0500780c */ /* 0x040fe40001741670 */
[C---:B------:R-:W-:Y:S02]  /*105b0*/  ISETP.LT.OR P1, PT, R5.reuse, 0x51, P1 ;  /* 0x000000510500780c */ /* 0x040fe40000f21670 */
[----:B------:R-:W-:Y:S02]  /*105c0*/  ISETP.LT.OR P0, PT, R5, 0x52, P0 ;  /* 0x000000520500780c */ /* 0x000fe40000701670 */
[----:B------:R-:W-:-:S02]  /*105d0*/  FSEL R205, R101, -INF , !P2 ;  /* 0xff80000065cd7808 */ /* 0x000fc40005000000 */
[----:B------:R-:W-:Y:S02]  /*105e0*/  PLOP3.LUT P2, PT, PT, PT, UP1, 0x40, 0x0 ;  /* 0x000000000000781c */ /* 0x000fe40003f4e818 */
[----:B------:R-:W-:Y:S02]  /*105f0*/  FSEL R207, R124, -INF , !P1 ;  /* 0xff8000007ccf7808 */ /* 0x000fe40004800000 */
[----:B------:R-:W-:Y:S02]  /*10600*/  PLOP3.LUT P1, PT, PT, PT, UP1, 0x40, 0x0 ;  /* 0x000000000000781c */ /* 0x000fe40003f2e818 */
[----:B------:R-:W-:Y:S02]  /*10610*/  FSEL R210, R125, -INF , !P0 ;  /* 0xff8000007dd27808 */ /* 0x000fe40004000000 */
[----:B------:R-:W-:Y:S02]  /*10620*/  PLOP3.LUT P0, PT, PT, PT, UP0, 0x40, 0x0 ;  /* 0x000000000000781c */ /* 0x000fe40003f0e808 */
[----:B------:R-:W-:-:S02]  /*10630*/  FSEL R191, R35, -INF , !P3 ;  /* 0xff80000023bf7808 */ /* 0x000fc40005800000 */
[----:B------:R-:W-:Y:S02]  /*10640*/  PLOP3.LUT P3, PT, PT, PT, UP0, 0x40, 0x0 ;  /* 0x000000000000781c */ /* 0x000fe40003f6e808 */
[C---:B------:R-:W-:Y:S02]  /*10650*/  ISETP.GT.AND P4, PT, R3.reuse, 0x58, P2 ;  /* 0x000000580300780c */ /* 0x040fe40001784270 */
[----:B------:R-:W-:Y:S02]  /*10660*/  ISETP.GT.AND P2, PT, R6, 0x58, P1 ;  /* 0x000000580600780c */ /* 0x000fe40000f44270 */
[----:B------:R-:W-:Y:S01]  /*10670*/  ISETP.GT.AND P0, PT, R3, 0x59, P0 ;  /* 0x000000590300780c */ /* 0x000fe20000704270 */
[----:B-1----:R-:W-:Y:S01]  /*10680*/  IMAD.IADD R3, R10, 0x1, R8 ;  /* 0x000000010a037824 */ /* 0x002fe200078e0208 */
[----:B------:R-:W-:Y:S02]  /*10690*/  ISETP.GT.AND P1, PT, R6, 0x59, P3 ;  /* 0x000000590600780c */ /* 0x000fe40001f24270 */
[----:B------:R-:W-:-:S02]  /*106a0*/  ISETP.LT.OR P3, PT, R7, 0x59, P2 ;  /* 0x000000590700780c */ /* 0x000fc40001761670 */
[C---:B------:R-:W-:Y:S02]  /*106b0*/  ISETP.LT.OR P2, PT, R5.reuse, 0x5a, P0 ;  /* 0x0000005a0500780c */ /* 0x040fe40000741670 */
[----:B------:R-:W-:Y:S01]  /*106c0*/  PLOP3.LUT P0, PT, PT, PT, UP6, 0x40, 0x0 ;  /* 0x000000000000781c */ /* 0x000fe20003f0e868 */
[----:B------:R-:W-:Y:S01]  /*106d0*/  UISETP.NE.AND UP6, UPT, UR36, URZ, UPT ;  /* 0x0000003f2400728c */ /* 0x000fe2000bfc5270 */
[----:B------:R-:W-:Y:S02]  /*106e0*/  ISETP.LT.OR P4, PT, R5, 0x59, P4 ;  /* 0x000000590500780c */ /* 0x000fe40002781670 */
[----:B------:R-:W-:Y:S02]  /*106f0*/  ISETP.LT.OR P1, PT, R7, 0x5a, P1 ;  /* 0x0000005a0700780c */ /* 0x000fe40000f21670 */
[----:B------:R-:W-:Y:S01]  /*10700*/  IMNMX R5, R3, R11, PT ;  /* 0x0000000b03057217 */ /* 0x000fe20003800200 */
[----:B------:R-:W-:Y:S01]  /*10710*/  IMAD.IADD R3, R12, 0x1, R8 ;  /* 0x000000010c037824 */ /* 0x000fe200078e0208 */
[----:B------:R-:W-:-:S02]  /*10720*/  FSEL R190, R30, -INF , !P3 ;  /* 0xff8000001ebe7808 */ /* 0x000fc40005800000 */
        /* <DEDUP_REMOVED lines=16> */
.L_x_449:
[----:B------:R-:W-:-:S04]  /*10830*/  MOV R7, c[0x0][0x32c] ;  /* 0x0000cb0000077a02 */ /* 0x000fc80000000f00 */
[----:B------:R-:W-:-:S13]  /*10840*/  ISETP.NE.AND P0, PT, R7, 0x1, PT ;  /* 0x000000010700780c */ /* 0x000fda0003f05270 */
[----:B------:R-:W-:-:S05]  /*10850*/  @P0 IMAD.HI.U32 R7, R6, c[0x0][0x330], RZ ;  /* 0x0000cc0006070a27 */ /* 0x000fca00078e00ff */
[----:B------:R-:W-:Y:S02]  /*10860*/  @P0 SHF.R.U32.HI R6, RZ, c[0x0][0x334], R7 ;  /* 0x0000cd00ff060a19 */ /* 0x000fe40000011607 */
.L_x_450:
[----:B------:R-:W-:Y:S05]  /*10870*/  BSYNC B0 ;  /* 0x0000000000007941 */ /* 0x000fea0003800000 */
.L_x_448:
[----:B------:R-:W-:-:S05]  /*10880*/  IMAD R6, R6, c[0x0][0x32c], R13 ;  /* 0x0000cb0006067a24 */ /* 0x000fca00078e020d */
[----:B------:R-:W-:Y:S02]  /*10890*/  IADD3 R7, R6, c[0x0][0x32c], RZ ;  /* 0x0000cb0006077a10 */ /* 0x000fe40007ffe0ff */
[----:B------:R-:W-:Y:S02]  /*108a0*/  IMNMX R3, R3, R6, !PT ;  /* 0x0000000603037217 */ /* 0x000fe40007800200 */
[----:B------:R-:W-:Y:S02]  /*108b0*/  IMNMX R5, R5, R7, PT ;  /* 0x0000000705057217 */ /* 0x000fe40003800200 */
.L_x_447:
[----:B------:R-:W-:Y:S01]  /*108c0*/  FMNMX.FTZ R130, R15, R16, !PT ;  /* 0x000000100f827209 */ /* 0x000fe20007810000 */
[----:B------:R-:W-:Y:S01]  /*108d0*/  UP2UR UR36, UPR, URZ, 0x10 ;  /* 0x000000103f247883 */ /* 0x000fe20008000000 */
[----:B------:R-:W-:Y:S01]  /*108e0*/  STL [R1+0x3c], R225 ;  /* 0x00003ce101007387 */ /* 0x000fe20000100800 */
[----:B------:R-:W-:Y:S01]  /*108f0*/  UISETP.NE.AND UP4, UPT, UR33, URZ, UPT ;  /* 0x0000003f2100728c */ /* 0x000fe2000bf85270 */
[----:B------:R-:W-:Y:S01]  /*10900*/  FMNMX.FTZ R130, R17, R130, !PT ;  /* 0x0000008211827209 */ /* 0x000fe20007810000 */
[----:B------:R-:W-:Y:S01]  /*10910*/  UP2UR UR33, UPR, URZ, 0x8 ;  /* 0x000000083f217883 */ /* 0x000fe20008000000 */
[----:B------:R-:W-:Y:S01]  /*10920*/  STL [R1+0x38], R224 ;  /* 0x000038e001007387 */ /* 0x000fe20000100800 */
[----:B------:R-:W-:Y:S01]  /*10930*/  UISETP.NE.AND UP3, UPT, UR34, URZ, UPT ;  /* 0x0000003f2200728c */ /* 0x000fe2000bf65270 */
[----:B------:R-:W-:Y:S01]  /*10940*/  FMNMX.FTZ R130, R19, R130, !PT ;  /* 0x0000008213827209 */ /* 0x000fe20007810000 */
[----:B------:R-:W-:Y:S01]  /*10950*/  UP2UR UR34, UPR, URZ, 0x4 ;  /* 0x000000043f227883 */ /* 0x000fe20008000000 */
[----:B------:R-:W-:Y:S01]  /*10960*/  PLOP3.LUT P3, PT, PT, PT, UP4, 0x40, 0x0 ;  /* 0x000000000000781c */ /* 0x000fe20003f6e848 */
[----:B------:R-:W-:Y:S01]  /*10970*/  UISETP.NE.AND UP2, UPT, UR35, URZ, UPT ;  /* 0x0000003f2300728c */ /* 0x000fe2000bf45270 */
[----:B------:R-:W-:Y:S01]  /*10980*/  FMNMX.FTZ R130, R22, R130, !PT ;  /* 0x0000008216827209 */ /* 0x000fe20007810000 */
[----:B------:R-:W-:Y:S01]  /*10990*/  UP2UR UR35, UPR, URZ, 0x1 ;  /* 0x000000013f237883 */ /* 0x000fe20008000000 */
[----:B------:R-:W-:Y:S01]  /*109a0*/  PLOP3.LUT P2, PT, PT, PT, UP3, 0x40, 0x0 ;  /* 0x000000000000781c */ /* 0x000fe20003f4e838 */
[----:B------:R-:W-:Y:S01]  /*109b0*/  UISETP.NE.AND UP0, UPT, UR32, URZ, UPT ;  /* 0x0000003f2000728c */ /* 0x000fe2000bf05270 */
[----:B------:R-:W-:Y:S01]  /*109c0*/  FMNMX.FTZ R130, R23, R130, !PT ;  /* 0x0000008217827209 */ /* 0x000fe20007810000 */
[----:B------:R-:W-:Y:S01]  /*109d0*/  UISETP.NE.AND UP3, UPT, UR31, URZ, UPT ;  /* 0x0000003f1f00728c */ /* 0x000fe2000bf65270 */
[----:B------:R-:W-:Y:S01]  /*109e0*/  PLOP3.LUT P0, PT, PT, PT, UP2, 0x40, 0x0 ;  /* 0x000000000000781c */ /* 0x000fe20003f0e828 */
[----:B------:R-:W-:Y:S01]  /*109f0*/  UISETP.NE.AND UP2, UPT, UR30, URZ, UPT ;  /* 0x0000003f1e00728c */ /* 0x000fe2000bf45270 */
[----:B------:R-:W-:Y:S01]  /*10a00*/  FMNMX.FTZ R130, R24, R130, !PT ;  /* 0x0000008218827209 */ /* 0x000fe20007810000 */
[----:B------:R-:W-:Y:S01]  /*10a10*/  UP2UR UR37, UPR, URZ, 0x2 ;  /* 0x000000023f257883 */ /* 0x000fe20008000000 */
[----:B------:R-:W-:Y:S01]  /*10a20*/  ISETP.GT.AND P0, PT, R3, RZ, P0 ;  /* 0x000000ff0300720c */ /* 0x000fe20000704270 */
[----:B------:R-:W-:Y:S01]  /*10a30*/  UISETP.NE.AND UP1, UPT, UR29, URZ, UPT ;  /* 0x0000003f1d00728c */ /* 0x000fe2000bf25270 */
[----:B------:R-:W-:Y:S01]  /*10a40*/  FMNMX.FTZ R130, R26, R130, !PT ;  /* 0x000000821a827209 */ /* 0x000fe20007810000 */
[----:B------:R-:W-:Y:S01]  /*10a50*/  UISETP.NE.AND UP4, UPT, UR23, URZ, UPT ;  /* 0x0000003f1700728c */ /* 0x000fe2000bf85270 */
[----:B------:R-:W-:Y:S01]  /*10a60*/  ISETP.LT.OR P0, PT, R5, 0x1, P0 ;  /* 0x000000010500780c */ /* 0x000fe20000701670 */
[----:B------:R-:W-:Y:S01]  /*10a70*/  STL [R1+0x34], R223 ;  /* 0x000034df01007387 */ /* 0x000fe20000100800 */
[----:B------:R-:W-:Y:S01]  /*10a80*/  FMNMX.FTZ R130, R38, R130, !PT ;  /* 0x0000008226827209 */ /* 0x000fe20007810000 */
[----:B------:R-:W-:Y:S01]  /*10a90*/  IMAD.SHL.U32 R217, R0, 0x2, RZ ;  /* 0x0000000200d97824 */ /* 0x000fe200078e00ff */
[----:B------:R-:W-:Y:S01]  /*10aa0*/  FSEL R84, R174, -INF , !P0 ;  /* 0xff800000ae547808 */ /* 0x000fe20004000000 */
[----:B------:R-:W-:Y:S01]  /*10ab0*/  STL [R1+0x30], R222 ;  /* 0x000030de01007387 */ /* 0x000fe20000100800 */
[----:B------:R-:W-:Y:S01]  /*10ac0*/  FMNMX.FTZ R130, R40, R130, !PT ;  /* 0x0000008228827209 */ /* 0x000fe20007810000 */
[--C-:B------:R-:W-:Y:S01]  /*10ad0*/  IMAD R218, R4, 0x2, R217.reuse ;  /* 0x0000000204da7824 */ /* 0x100fe200078e02d9 */
[----:B------:R-:W-:Y:S01]  /*10ae0*/  ISETP.GT.AND P0, PT, R3, 0x1, P2 ;  /* 0x000000010300780c */ /* 0x000fe20001704270 */
[----:B------:R-:W-:Y:S01]  /*10af0*/  STL [R1+0x2c], R221 ;  /* 0x00002cdd01007387 */ /* 0x000fe20000100800 */
[----:B------:R-:W-:Y:S01]  /*10b00*/  FMNMX.FTZ R130, R44, R130, !PT ;  /* 0x000000822c827209 */ /* 0x000fe20007810000 */
[----:B------:R-:W-:Y:S01]  /*10b10*/  IMAD R220, R2, 0x2, R217 ;  /* 0x0000000202dc7824 */ /* 0x000fe200078e02d9 */
[----:B------:R-:W-:Y:S01]  /*10b20*/  ISETP.LT.OR P0, PT, R5, 0x2, P0 ;  /* 0x000000020500780c */ /* 0x000fe20000701670 */
[----:B------:R-:W-:Y:S01]  /*10b30*/  STL [R1+0x28], R216 ;  /* 0x000028d801007387 */ /* 0x000fe20000100800 */
[----:B------:R-:W-:-:S02]  /*10b40*/  FMNMX.FTZ R130, R45, R130, !PT ;  /* 0x000000822d827209 */ /* 0x000fc40007810000 */
[----:B------:R-:W-:Y:S01]  /*10b50*/  FSEL R85, R175, -INF , !P0 ;  /* 0xff800000af557808 */ /* 0x000fe20004000000 */
[----:B------:R-:W-:Y:S01]  /*10b60*/  LDSM.16.MT88.4 R72, [R220+0x100] ;  /* 0x00010000dc48783b */ /* 0x000fe20000004200 */
[----:B------:R-:W-:Y:S02]  /*10b70*/  FMNMX.FTZ R130, R140, R130, !PT ;  /* 0x000000828c827209 */ /* 0x000fe40007810000 */
[----:B------:R-:W-:Y:S01]  /*10b80*/  ISETP.GT.AND P0, PT, R3, 0x8, P3 ;  /* 0x000000080300780c */ /* 0x000fe20001f04270 */
[----:B------:R-:W-:Y:S01]  /*10b90*/  LDSM.16.MT88.4 R76, [R218+0x100] ;  /* 0x00010000da4c783b */ /* 0x000fe20000004200 */
[----:B------:R-:W-:Y:S02]  /*10ba0*/  FMNMX.FTZ R130, R141, R130, !PT ;  /* 0x000000828d827209 */ /* 0x000fe40007810000 */
[----:B------:R-:W-:Y:S01]  /*10bb0*/  ISETP.LT.OR P0, PT, R5, 0x9, P0 ;  /* 0x000000090500780c */ /* 0x000fe20000701670 */
[----:B------:R-:W-:Y:S01]  /*10bc0*/  LDSM.16.MT88.4 R64, [R217+0x900] ;  /* 0x00090000d940783b */ /* 0x000fe20000004200 */
[----:B------:R-:W-:-:S02]  /*10bd0*/  FMNMX.FTZ R130, R144, R130, !PT ;  /* 0x0000008290827209 */ /* 0x000fc40007810000 */
[----:B------:R-:W-:Y:S01]  /*10be0*/  PLOP3.LUT P5, PT, PT, PT, UP0, 0x40, 0x0 ;  /* 0x000000000000781c */ /* 0x000fe20003fae808 */
[----:B------:R-:W-:Y:S01]  /*10bf0*/  UISETP.NE.AND UP0, UPT, UR28, URZ, UPT ;  /* 0x0000003f1c00728c */ /* 0x000fe2000bf05270 */
[----:B------:R-:W-:Y:S01]  /*10c00*/  FMNMX.FTZ R130, R145, R130, !PT ;  /* 0x0000008291827209 */ /* 0x000fe20007810000 */
[----:B------:R-:W-:Y:S01]  /*10c10*/  LDSM.16.MT88.4 R60, [R220+0x900] ;  /* 0x00090000dc3c783b */ /* 0x000fe20000004200 */
[----:B------:R-:W-:Y:S02]  /*10c20*/  FSEL R86, R86, -INF , !P0 ;  /* 0xff80000056567808 */ /* 0x000fe40004000000 */
[----:B------:R-:W-:Y:S01]  /*10c30*/  FMNMX.FTZ R130, R146, R130, !PT ;  /* 0x0000008292827209 */ /* 0x000fe20007810000 */
[----:B------:R-:W-:Y:S01]  /*10c40*/  LDSM.16.MT88.4 R56, [R218+0x900] ;  /* 0x00090000da38783b */ /* 0x000fe20000004200 */
[----:B------:R-:W-:Y:S02]  /*10c50*/  ISETP.GT.AND P0, PT, R3, 0x9, P5 ;  /* 0x000000090300780c */ /* 0x000fe40002f04270 */
[----:B------:R-:W-:-:S02]  /*10c60*/  FMNMX.FTZ R130, R164, R130, !PT ;  /* 0x00000082a4827209 */ /* 0x000fc40007810000 */
[----:B------:R-:W-:Y:S02]  /*10c70*/  ISETP.LT.OR P0, PT, R5, 0xa, P0 ;  /* 0x0000000a0500780c */ /* 0x000fe40000701670 */
[----:B------:R-:W-:Y:S02]  /*10c80*/  FMNMX.FTZ R130, R163, R130, !PT ;  /* 0x00000082a3827209 */ /* 0x000fe40007810000 */
[----:B------:R-:W-:Y:S01]  /*10c90*/  PLOP3.LUT P4, PT, PT, PT, UP3, 0x40, 0x0 ;  /* 0x000000000000781c */ /* 0x000fe20003f8e838 */
[----:B------:R-:W-:Y:S01]  /*10ca0*/  UISETP.NE.AND UP3, UPT, UR27, URZ, UPT ;  /* 0x0000003f1b00728c */ /* 0x000fe2000bf65270 */
[----:B------:R-:W-:Y:S02]  /*10cb0*/  FMNMX.FTZ R130, R167, R130, !PT ;  /* 0x00000082a7827209 */ /* 0x000fe40007810000 */
[----:B------:R-:W-:Y:S02]  /*10cc0*/  FSEL R87, R87, -INF , !P0 ;  /* 0xff80000057577808 */ /* 0x000fe40004000000 */
[----:B------:R-:W-:-:S02]  /*10cd0*/  FMNMX.FTZ R130, R204, R130, !PT ;  /* 0x00000082cc827209 */ /* 0x000fc40007810000 */
[----:B------:R-:W-:Y:S02]  /*10ce0*/  ISETP.GT.AND P0, PT, R3, 0x10, P4 ;  /* 0x000000100300780c */ /* 0x000fe40002704270 */
[----:B------:R-:W-:Y:S02]  /*10cf0*/  FMNMX.FTZ R130, R203, R130, !PT ;  /* 0x00000082cb827209 */ /* 0x000fe40007810000 */
[----:B------:R-:W-:Y:S02]  /*10d00*/  ISETP.LT.OR P0, PT, R5, 0x11, P0 ;  /* 0x000000110500780c */ /* 0x000fe40000701670 */
[----:B------:R-:W-:Y:S02]  /*10d10*/  FMNMX.FTZ R130, R202, R130, !PT ;  /* 0x00000082ca827209 */ /* 0x000fe40007810000 */
[----:B------:R-:W-:Y:S02]  /*10d20*/  FSEL R96, R122, -INF , !P0 ;  /* 0xff8000007a607808 */ /* 0x000fe40004000000 */
[----:B------:R-:W-:-:S02]  /*10d30*/  FMNMX.FTZ R130, R201, R130, !PT ;  /* 0x00000082c9827209 */ /* 0x000fc40007810000 */
[----:B------:R-:W-:Y:S01]  /*10d40*/  PLOP3.LUT P2, PT, PT, PT, UP1, 0x40, 0x0 ;  /* 0x000000000000781c */ /* 0x000fe20003f4e818 */
[----:B------:R-:W-:Y:S01]  /*10d50*/  UISETP.NE.AND UP1, UPT, UR25, URZ, UPT ;  /* 0x0000003f1900728c */ /* 0x000fe2000bf25270 */
[----:B------:R-:W-:Y:S01]  /*10d60*/  PLOP3.LUT P5, PT, PT, PT, UP0, 0x40, 0x0 ;  /* 0x000000000000781c */ /* 0x000fe20003fae808 */
[----:B------:R-:W1:Y:S01]  /*10d70*/  SHFL.BFLY PT, R6, R130, 0x2, 0x1f ;  /* 0x0c401f0082067f89 */ /* 0x000e6200000e0000 */
[----:B------:R-:W-:Y:S01]  /*10d80*/  PLOP3.LUT P3, PT, PT, PT, UP3, 0x40, 0x0 ;  /* 0x000000000000781c */ /* 0x000fe20003f6e838 */
[----:B------:R-:W-:Y:S01]  /*10d90*/  UISETP.NE.AND UP0, UPT, UR24, URZ, UPT ;  /* 0x0000003f1800728c */ /* 0x000fe2000bf05270 */
[----:B------:R-:W-:Y:S01]  /*10da0*/  LEA R219, R2, R218, 0x1 ;  /* 0x000000da02db7211 */ /* 0x000fe200078e08ff */
[----:B------:R-:W-:-:S04]  /*10db0*/  UISETP.NE.AND UP3, UPT, UR22, URZ, UPT ;  /* 0x0000003f1600728c */ /* 0x000fc8000bf65270 */
[----:B------:R-:W-:Y:S01]  /*10dc0*/  PLOP3.LUT P4, PT, PT, PT, UP0, 0x40, 0x0 ;  /* 0x000000000000781c */ /* 0x000fe20003f8e808 */
[----:B------:R-:W-:Y:S01]  /*10dd0*/  UISETP.NE.AND UP0, UPT, UR4, URZ, UPT ;  /* 0x0000003f0400728c */ /* 0x000fe2000bf05270 */
[----:B------:R-:W-:Y:S04]  /*10de0*/  LDSM.16.MT88.4 R80, [R219+0x100] ;  /* 0x00010000db50783b */ /* 0x000fe80000004200 */
[----:B------:R-:W-:Y:S04]  /*10df0*/  LDSM.16.MT88.4 R52, [R219+0x900] ;  /* 0x00090000db34783b */ /* 0x000fe80000004200 */
[----:B------:R-:W-:Y:S01]  /*10e00*/  LDSM.16.MT88.4 R136, [R219+0x1100] ;  /* 0x00110000db88783b */ /* 0x000fe20000004200 */
[----:B-1----:R-:W-:-:S05]  /*10e10*/  FMNMX.FTZ R130, R130, R6, !PT ;  /* 0x0000000682827209 */ /* 0x002fca0007810000 */
[----:B------:R-:W1:Y:S02]  /*10e20*/  SHFL.BFLY PT, R6, R130, 0x1, 0x1f ;  /* 0x0c201f0082067f89 */ /* 0x000e6400000e0000 */
[----:B-1----:R-:W-:-:S04]  /*10e30*/  FMNMX.FTZ R130, R130, R6, !PT ;  /* 0x0000000682827209 */ /* 0x002fc80007810000 */
[C---:B------:R-:W-:Y:S01]  /*10e40*/  FSETP.NEU.FTZ.AND P1, PT, R130.reuse, -INF , PT ;  /* 0xff8000008200780b */ /* 0x040fe20003f3d000 */
[----:B------:R-:W-:-:S05]  /*10e50*/  FMUL.FTZ R7, R130, c[0x0][0x2d0] ;  /* 0x0000b40082077a20 */ /* 0x000fca0000410000 */
[----:B------:R-:W-:Y:S02]  /*10e60*/  FSEL R7, R7, RZ, P1 ;  /* 0x000000ff07077208 */ /* 0x000fe40000800000 */
[----:B------:R-:W-:Y:S01]  /*10e70*/  PLOP3.LUT P1, PT, PT, PT, UP2, 0x40, 0x0 ;  /* 0x000000000000781c */ /* 0x000fe20003f2e828 */
[----:B------:R-:W-:Y:S02]  /*10e80*/  UISETP.NE.AND UP2, UPT, UR26, URZ, UPT ;  /* 0x0000003f1a00728c */ /* 0x000fe4000bf45270 */
[----:B------:R-:W-:Y:S01]  /*10e90*/  FFMA.FTZ R9, R17, c[0x0][0x2d0], -R7 ;  /* 0x0000b40011097a23 */ /* 0x000fe20000010807 */
[----:B------:R-:W-:-:S03]  /*10ea0*/  ISETP.GT.AND P0, PT, R3, 0x11, P1 ;  /* 0x000000110300780c */ /* 0x000fc60000f04270 */
[----:B------:R-:W-:Y:S01]  /*10eb0*/  PLOP3.LUT P1, PT, PT, PT, UP2, 0x40, 0x0 ;  /* 0x000000000000781c */ /* 0x000fe20003f2e828 */
[----:B------:R-:W-:Y:S01]  /*10ec0*/  UISETP.NE.AND UP2, UPT, UR21, URZ, UPT ;  /* 0x0000003f1500728c */ /* 0x000fe2000bf45270 */
[----:B------:R-:W-:Y:S01]  /*10ed0*/  ISETP.LT.OR P0, PT, R5, 0x12, P0 ;  /* 0x000000120500780c */ /* 0x000fe20000701670 */
[----:B------:R-:W-:Y:S03]  /*10ee0*/  MUFU.EX2 R216, R9 ;  /* 0x0000000900d87308 */ /* 0x000fe60000000800 */
[----:B------:R-:W-:Y:S02]  /*10ef0*/  FSEL R97, R123, -INF , !P0 ;  /* 0xff8000007b617808 */ /* 0x000fe40004000000 */
[----:B------:R-:W-:Y:S01]  /*10f00*/  ISETP.GT.AND P0, PT, R3, 0x18, P2 ;  /* 0x000000180300780c */ /* 0x000fe20001704270 */
[----:B------:R-:W-:Y:S01]  /*10f10*/  LDSM.16.MT88.4 R120, [R220+0x1100] ;  /* 0x00110000dc78783b */ /* 0x000fe20000004200 */
[----:B------:R-:W-:Y:S01]  /*10f20*/  PLOP3.LUT P2, PT, PT, PT, UP1, 0x40, 0x0 ;  /* 0x000000000000781c */ /* 0x000fe20003f4e818 */
[----:B------:R-:W-:Y:S01]  /*10f30*/  UISETP.NE.AND UP1, UPT, UR20, URZ, UPT ;  /* 0x0000003f1400728c */ /* 0x000fe2000bf25270 */
[----:B------:R-:W-:-:S02]  /*10f40*/  ISETP.LT.OR P0, PT, R5, 0x19, P0 ;  /* 0x000000190500780c */ /* 0x000fc40000701670 */
[----:B------:R-:W-:Y:S02]  /*10f50*/  ULDC.64 UR20, c[0x0][0x2c8] ;  /* 0x0000b20000147ab9 */ /* 0x000fe40000000a00 */
[----:B------:R-:W-:Y:S02]  /*10f60*/  FSEL R98, R118, -INF , !P0 ;  /* 0xff80000076627808 */ /* 0x000fe40004000000 */
[----:B------:R-:W-:Y:S02]  /*10f70*/  ISETP.GT.AND P0, PT, R3, 0x19, P5 ;  /* 0x000000190300780c */ /* 0x000fe40002f04270 */
[----:B------:R-:W-:Y:S01]  /*10f80*/  PLOP3.LUT P5, PT, PT, PT, UP0, 0x40, 0x0 ;  /* 0x000000000000781c */ /* 0x000fe20003fae808 */
[----:B------:R-:W-:Y:S01]  /*10f90*/  UISETP.NE.AND UP0, UPT, UR35, URZ, UPT ;  /* 0x0000003f2300728c */ /* 0x000fe2000bf05270 */
[----:B------:R-:W-:-:S04]  /*10fa0*/  ISETP.LT.OR P0, PT, R5, 0x1a, P0 ;  /* 0x0000001a0500780c */ /* 0x000fc80000701670 */
        /* <DEDUP_REMOVED lines=19> */
[----:B------:R-:W-:Y:S02]  /*110e0*/  ISETP.LT.OR P0, PT, R5, 0x2a, P0 ;  /* 0x0000002a0500780c */ /* 0x000fe40000701670 */
[----:B------:R-:W-:Y:S02]  /*110f0*/  P2R R6, PR, RZ, 0x10 ;  /* 0x00000010ff067803 */ /* 0x000fe40000000000 */
[----:B------:R-:W-:-:S02]  /*11100*/  FSEL R162, R111, -INF , !P0 ;  /* 0xff8000006fa27808 */ /* 0x000fc40004000000 */
[----:B------:R-:W-:Y:S02]  /*11110*/  ISETP.GT.AND P0, PT, R3, 0x30, P3 ;  /* 0x000000300300780c */ /* 0x000fe40001f04270 */
[----:B------:R-:W-:Y:S01]  /*11120*/  PLOP3.LUT P3, PT, PT, PT, UP6, 0x40, 0x0 ;  /* 0x000000000000781c */ /* 0x000fe20003f6e868 */
[----:B------:R-:W-:Y:S01]  /*11130*/  UISETP.NE.AND UP6, UPT, UR12, URZ, UPT ;  /* 0x0000003f0c00728c */ /* 0x000fe2000bfc5270 */
[----:B------:R-:W-:Y:S02]  /*11140*/  ISETP.LT.OR P0, PT, R5, 0x31, P0 ;  /* 0x000000310500780c */ /* 0x000fe40000701670 */
[----:B------:R-:W-:Y:S01]  /*11150*/  PLOP3.LUT P4, PT, PT, PT, UP5, 0x40, 0x0 ;  /* 0x000000000000781c */ /* 0x000fe20003f8e858 */
[----:B------:R-:W-:Y:S01]  /*11160*/  UISETP.NE.AND UP5, UPT, UR13, URZ, UPT ;  /* 0x0000003f0d00728c */ /* 0x000fe2000bfa5270 */
[----:B------:R-:W-:Y:S02]  /*11170*/  FSEL R170, R70, -INF , !P0 ;  /* 0xff80000046aa7808 */ /* 0x000fe40004000000 */
[----:B------:R-:W-:-:S02]  /*11180*/  ISETP.GT.AND P0, PT, R3, 0x31, P1 ;  /* 0x000000310300780c */ /* 0x000fc40000f04270 */
[----:B------:R-:W-:Y:S02]  /*11190*/  ISETP.NE.AND P1, PT, R6, RZ, PT ;  /* 0x000000ff0600720c */ /* 0x000fe40003f25270 */
[----:B------:R-:W-:Y:S02]  /*111a0*/  FMNMX.FTZ R6, R14, R18, !PT ;  /* 0x000000120e067209 */ /* 0x000fe40007810000 */
[----:B------:R-:W-:Y:S02]  /*111b0*/  ISETP.LT.OR P0, PT, R5, 0x32, P0 ;  /* 0x000000320500780c */ /* 0x000fe40000701670 */
[----:B------:R-:W-:Y:S02]  /*111c0*/  FMNMX.FTZ R6, R20, R6, !PT ;  /* 0x0000000614067209 */ /* 0x000fe40007810000 */
[----:B------:R-:W-:Y:S02]  /*111d0*/  FSEL R171, R71, -INF , !P0 ;  /* 0xff80000047ab7808 */ /* 0x000fe40004000000 */
[----:B------:R-:W-:Y:S01]  /*111e0*/  FMNMX.FTZ R6, R21, R6, !PT ;  /* 0x0000000615067209 */ /* 0x000fe20007810000 */
[----:B------:R-:W-:Y:S01]  /*111f0*/  LDSM.16.MT88.4 R68, [R217+0x100] ;  /* 0x00010000d944783b */ /* 0x000fe20000004200 */
[----:B------:R-:W-:-:S02]  /*11200*/  ISETP.GT.AND P0, PT, R3, 0x38, P2 ;  /* 0x000000380300780c */ /* 0x000fc40001704270 */
[----:B------:R-:W-:Y:S02]  /*11210*/  FMNMX.FTZ R6, R25, R6, !PT ;  /* 0x0000000619067209 */ /* 0x000fe40007810000 */
[----:B------:R-:W-:Y:S02]  /*11220*/  ISETP.LT.OR P0, PT, R5, 0x39, P0 ;  /* 0x000000390500780c */ /* 0x000fe40000701670 */
[----:B------:R-:W-:Y:S02]  /*11230*/  FMNMX.FTZ R6, R27, R6, !PT ;  /* 0x000000061b067209 */ /* 0x000fe40007810000 */
[----:B------:R-:W-:Y:S02]  /*11240*/  FSEL R188, R106, -INF , !P0 ;  /* 0xff8000006abc7808 */ /* 0x000fe40004000000 */
[----:B------:R-:W-:Y:S02]  /*11250*/  FMNMX.FTZ R6, R36, R6, !PT ;  /* 0x0000000624067209 */ /* 0x000fe40007810000 */
[----:B------:R-:W-:-:S02]  /*11260*/  ISETP.GT.AND P0, PT, R3, 0x39, P1 ;  /* 0x000000390300780c */ /* 0x000fc40000f04270 */
[----:B------:R-:W-:Y:S02]  /*11270*/  FMNMX.FTZ R6, R37, R6, !PT ;  /* 0x0000000625067209 */ /* 0x000fe40007810000 */
[----:B------:R-:W-:Y:S02]  /*11280*/  ISETP.LT.OR P2, PT, R5, 0x3a, P0 ;  /* 0x0000003a0500780c */ /* 0x000fe40000741670 */
[----:B------:R-:W-:Y:S02]  /*11290*/  FMNMX.FTZ R6, R88, R6, !PT ;  /* 0x0000000658067209 */ /* 0x000fe40007810000 */
[----:B------:R-:W-:Y:S02]  /*112a0*/  ISETP.GT.AND P1, PT, R3, 0x40, P5 ;  /* 0x000000400300780c */ /* 0x000fe40002f24270 */
[----:B------:R-:W-:Y:S02]  /*112b0*/  FMNMX.FTZ R6, R89, R6, !PT ;  /* 0x0000000659067209 */ /* 0x000fe40007810000 */
[----:B------:R-:W-:-:S02]  /*112c0*/  ISETP.GT.AND P0, PT, R3, 0x41, P3 ;  /* 0x000000410300780c */ /* 0x000fc40001f04270 */
[----:B------:R-:W-:Y:S02]  /*112d0*/  FMNMX.FTZ R6, R90, R6, !PT ;  /* 0x000000065a067209 */ /* 0x000fe40007810000 */
[----:B------:R-:W-:Y:S02]  /*112e0*/  FSEL R183, R107, -INF , !P2 ;  /* 0xff8000006bb77808 */ /* 0x000fe40005000000 */
[----:B------:R-:W-:Y:S02]  /*112f0*/  FMNMX.FTZ R6, R92, R6, !PT ;  /* 0x000000065c067209 */ /* 0x000fe40007810000 */
[----:B------:R-:W-:Y:S02]  /*11300*/  ISETP.LT.OR P2, PT, R5, 0x41, P1 ;  /* 0x000000410500780c */ /* 0x000fe40000f41670 */
[----:B------:R-:W-:Y:S02]  /*11310*/  FMNMX.FTZ R6, R131, R6, !PT ;  /* 0x0000000683067209 */ /* 0x000fe40007810000 */
[----:B------:R-:W-:-:S02]  /*11320*/  ISETP.LT.OR P1, PT, R5, 0x42, P0 ;  /* 0x000000420500780c */ /* 0x000fc40000721670 */
[----:B------:R-:W-:Y:S02]  /*11330*/  FMNMX.FTZ R6, R149, R6, !PT ;  /* 0x0000000695067209 */ /* 0x000fe40007810000 */
[----:B------:R-:W-:Y:S02]  /*11340*/  PLOP3.LUT P0, PT, PT, PT, UP4, 0x40, 0x0 ;  /* 0x000000000000781c */ /* 0x000fe40003f0e848 */
[----:B------:R-:W-:Y:S02]  /*11350*/  FMNMX.FTZ R6, R148, R6, !PT ;  /* 0x0000000694067209 */ /* 0x000fe40007810000 */
[----:B------:R-:W-:Y:S02]  /*11360*/  ISETP.GT.AND P0, PT, R3, 0x49, P0 ;  /* 0x000000490300780c */ /* 0x000fe40000704270 */
[----:B------:R-:W-:Y:S02]  /*11370*/  FMNMX.FTZ R6, R150, R6, !PT ;  /* 0x0000000696067209 */ /* 0x000fe40007810000 */
[----:B------:R-:W-:-:S02]  /*11380*/  ISETP.LT.OR P0, PT, R5, 0x4a, P0 ;  /* 0x0000004a0500780c */ /* 0x000fc40000701670 */
[----:B------:R-:W-:Y:S02]  /*11390*/  FMNMX.FTZ R6, R152, R6, !PT ;  /* 0x0000000698067209 */ /* 0x000fe40007810000 */
[----:B------:R-:W-:Y:S02]  /*113a0*/  FSEL R194, R103, -INF , !P0 ;  /* 0xff80000067c27808 */ /* 0x000fe40004000000 */
[----:B------:R-:W-:Y:S02]  /*113b0*/  FMNMX.FTZ R6, R154, R6, !PT ;  /* 0x000000069a067209 */ /* 0x000fe40007810000 */
[----:B------:R-:W-:Y:S02]  /*113c0*/  FSEL R197, R135, -INF , !P1 ;  /* 0xff80000087c57808 */ /* 0x000fe40004800000 */
[----:B------:R-:W-:Y:S02]  /*113d0*/  FMNMX.FTZ R6, R160, R6, !PT ;  /* 0x00000006a0067209 */ /* 0x000fe40007810000 */
[----:B------:R-:W-:-:S02]  /*113e0*/  ISETP.GT.AND P1, PT, R3, 0x48, P4 ;  /* 0x000000480300780c */ /* 0x000fc40002724270 */
[----:B------:R-:W-:Y:S02]  /*113f0*/  FMNMX.FTZ R6, R161, R6, !PT ;  /* 0x00000006a1067209 */ /* 0x000fe40007810000 */
[----:B------:R-:W-:Y:S02]  /*11400*/  ISETP.LT.OR P1, PT, R5, 0x49, P1 ;  /* 0x000000490500780c */ /* 0x000fe40000f21670 */
[----:B------:R-:W-:Y:S02]  /*11410*/  FMNMX.FTZ R6, R192, R6, !PT ;  /* 0x00000006c0067209 */ /* 0x000fe40007810000 */
[----:B------:R-:W-:Y:S02]  /*11420*/  FSEL R196, R134, -INF , !P2 ;  /* 0xff80000086c47808 */ /* 0x000fe40005000000 */
[----:B------:R-:W-:Y:S01]  /*11430*/  FMNMX.FTZ R6, R191, R6, !PT ;  /* 0x00000006bf067209 */ /* 0x000fe20007810000 */
[----:B------:R-:W-:Y:S01]  /*11440*/  LDSM.16.MT88.4 R132, [R218+0x1100] ;  /* 0x00110000da84783b */ /* 0x000fe20000004200 */
[----:B------:R-:W-:-:S02]  /*11450*/  FSEL R193, R102, -INF , !P1 ;  /* 0xff80000066c17808 */ /* 0x000fc40004800000 */
[----:B------:R-:W-:Y:S02]  /*11460*/  FMNMX.FTZ R6, R190, R6, !PT ;  /* 0x00000006be067209 */ /* 0x000fe40007810000 */
[----:B------:R-:W-:Y:S02]  /*11470*/  PLOP3.LUT P2, PT, PT, PT, UP3, 0x40, 0x0 ;  /* 0x000000000000781c */ /* 0x000fe40003f4e838 */
[----:B------:R-:W-:Y:S02]  /*11480*/  FMNMX.FTZ R6, R189, R6, !PT ;  /* 0x00000006bd067209 */ /* 0x000fe40007810000 */
[----:B------:R-:W-:Y:S02]  /*11490*/  PLOP3.LUT P1, PT, PT, PT, UP2, 0x40, 0x0 ;  /* 0x000000000000781c */ /* 0x000fe40003f2e828 */
[----:B------:R-:W-:Y:S01]  /*114a0*/  PLOP3.LUT P3, PT, PT, PT, UP0, 0x40, 0x0 ;  /* 0x000000000000781c */ /* 0x000fe20003f6e808 */
[----:B------:R-:W1:Y:S01]  /*114b0*/  SHFL.BFLY PT, R8, R6, 0x2, 0x1f ;  /* 0x0c401f0006087f89 */ /* 0x000e6200000e0000 */
[----:B------:R-:W-:-:S02]  /*114c0*/  ISETP.GT.AND P4, PT, R3, 0x50, P2 ;  /* 0x000000500300780c */ /* 0x000fc40001784270 */
[----:B------:R-:W-:-:S04]  /*114d0*/  ISETP.GT.AND P2, PT, R3, 0x51, P1 ;  /* 0x000000510300780c */ /* 0x000fc80000f44270 */
[----:B------:R-:W-:-:S04]  /*114e0*/  ISETP.LT.OR P2, PT, R5, 0x52, P2 ;  /* 0x000000520500780c */ /* 0x000fc80001741670 */
[----:B------:R-:W-:Y:S02]  /*114f0*/  FSEL R185, R127, -INF , !P2 ;  /* 0xff8000007fb97808 */ /* 0x000fe40005000000 */
[----:B-1----:R-:W-:Y:S01]  /*11500*/  FMNMX.FTZ R6, R6, R8, !PT ;  /* 0x0000000806067209 */ /* 0x002fe20007810000 */
[----:B------:R-:W-:-:S04]  /*11510*/  FFMA.FTZ R8, R15, c[0x0][0x2d0], -R7 ;  /* 0x0000b4000f087a23 */ /* 0x000fc80000010807 */
[----:B------:R-:W1:Y:S01]  /*11520*/  SHFL.BFLY PT, R129, R6, 0x1, 0x1f ;  /* 0x0c201f0006817f89 */ /* 0x000e6200000e0000 */
[----:B------:R2:W-:Y:S02]  /*11530*/  MUFU.EX2 R238, R8 ;  /* 0x0000000800ee7308 */ /* 0x0005e40000000800 */
[----:B--2---:R-:W-:-:S04]  /*11540*/  FMNMX.FTZ R8, R91, R93, !PT ;  /* 0x0000005d5b087209 */ /* 0x004fc80007810000 */
[----:B------:R-:W-:Y:S02]  /*11550*/  FMNMX.FTZ R8, R94, R8, !PT ;  /* 0x000000085e087209 */ /* 0x000fe40007810000 */
[----:B-1----:R-:W-:Y:S01]  /*11560*/  FMNMX.FTZ R129, R6, R129, !PT ;  /* 0x0000008106817209 */ /* 0x002fe20007810000 */
[--C-:B------:R-:W-:Y:S01]  /*11570*/  FFMA.FTZ R6, R16, c[0x0][0x2d0], -R7.reuse ;  /* 0x0000b40010067a23 */ /* 0x100fe20000010807 */
[----:B------:R-:W-:Y:S01]  /*11580*/  FMNMX.FTZ R9, R95, R8, !PT ;  /* 0x000000085f097209 */ /* 0x000fe20007810000 */
[----:B------:R-:W-:Y:S01]  /*11590*/  FFMA.FTZ R8, R19, c[0x0][0x2d0], -R7 ;  /* 0x0000b40013087a23 */ /* 0x000fe20000010807 */
[----:B------:R-:W-:Y:S01]  /*115a0*/  FSETP.NEU.FTZ.AND P0, PT, R129, -INF , PT ;  /* 0xff8000008100780b */ /* 0x000fe20003f1d000 */
[----:B------:R1:W-:Y:S01]  /*115b0*/  MUFU.EX2 R214, R6 ;  /* 0x0000000600d67308 */ /* 0x0003e20000000800 */
[----:B------:R-:W-:-:S04]  /*115c0*/  FMNMX.FTZ R9, R112, R9, !PT ;  /* 0x0000000970097209 */ /* 0x000fc80007810000 */
[----:B------:R-:W-:Y:S02]  /*115d0*/  FMNMX.FTZ R0, R113, R9, !PT ;  /* 0x0000000971007209 */ /* 0x000fe40007810000 */
[----:B------:R-:W-:Y:S01]  /*115e0*/  FMNMX.FTZ R9, R84, R85, !PT ;  /* 0x0000005554097209 */ /* 0x000fe20007810000 */
[----:B------:R2:W3:Y:S01]  /*115f0*/  MUFU.EX2 R240, R8 ;  /* 0x0000000800f07308 */ /* 0x0004e20000000800 */
[----:B------:R-:W-:Y:S02]  /*11600*/  FMNMX.FTZ R0, R114, R0, !PT ;  /* 0x0000000072007209 */ /* 0x000fe40007810000 */
[----:B------:R-:W-:Y:S02]  /*11610*/  FMNMX.FTZ R9, R86, R9, !PT ;  /* 0x0000000956097209 */ /* 0x000fe40007810000 */
[----:B------:R-:W-:Y:S02]  /*11620*/  FMNMX.FTZ R0, R115, R0, !PT ;  /* 0x0000000073007209 */ /* 0x000fe40007810000 */
[----:B------:R-:W-:Y:S01]  /*11630*/  FMNMX.FTZ R9, R87, R9, !PT ;  /* 0x0000000957097209 */ /* 0x000fe20007810000 */
[----:B-1----:R-:W-:Y:S01]  /*11640*/  FMUL.FTZ R6, R129, c[0x0][0x2d0] ;  /* 0x0000b40081067a20 */ /* 0x002fe20000410000 */
[----:B------:R-:W-:-:S02]  /*11650*/  FMNMX.FTZ R0, R165, R0, !PT ;  /* 0x00000000a5007209 */ /* 0x000fc40007810000 */
[----:B------:R-:W-:Y:S02]  /*11660*/  FMNMX.FTZ R9, R96, R9, !PT ;  /* 0x0000000960097209 */ /* 0x000fe40007810000 */
[----:B------:R-:W-:Y:S02]  /*11670*/  FSEL R6, R6, RZ, P0 ;  /* 0x000000ff06067208 */ /* 0x000fe40000000000 */
[----:B------:R-:W-:Y:S02]  /*11680*/  FMNMX.FTZ R0, R166, R0, !PT ;  /* 0x00000000a6007209 */ /* 0x000fe40007810000 */
[----:B------:R-:W-:Y:S01]  /*11690*/  FMNMX.FTZ R4, R97, R9, !PT ;  /* 0x0000000961047209 */ /* 0x000fe20007810000 */
[----:B--2---:R-:W-:Y:S01]  /*116a0*/  FFMA.FTZ R8, R14, c[0x0][0x2d0], -R6 ;  /* 0x0000b4000e087a23 */ /* 0x004fe20000010806 */
[----:B------:R-:W-:Y:S02]  /*116b0*/  FMNMX.FTZ R0, R168, R0, !PT ;  /* 0x00000000a8007209 */ /* 0x000fe40007810000 */
[----:B------:R-:W-:Y:S01]  /*116c0*/  PLOP3.LUT P0, PT, PT, PT, UP1, 0x40, 0x0 ;  /* 0x000000000000781c */ /* 0x000fe20003f0e818 */
[----:B------:R1:W-:Y:S01]  /*116d0*/  MUFU.EX2 R223, R8 ;  /* 0x0000000800df7308 */ /* 0x0003e20000000800 */
[----:B------:R-:W-:-:S02]  /*116e0*/  FMNMX.FTZ R0, R169, R0, !PT ;  /* 0x00000000a9007209 */ /* 0x000fc40007810000 */
[----:B------:R-:W-:Y:S02]  /*116f0*/  ISETP.GT.AND P1, PT, R3, 0x58, P0 ;  /* 0x000000580300780c */ /* 0x000fe40000724270 */
[----:B------:R-:W-:Y:S02]  /*11700*/  FMNMX.FTZ R0, R199, R0, !PT ;  /* 0x00000000c7007209 */ /* 0x000fe40007810000 */
[----:B------:R-:W-:Y:S02]  /*11710*/  ISETP.GT.AND P0, PT, R3, 0x59, P3 ;  /* 0x000000590300780c */ /* 0x000fe40001f04270 */
[----:B------:R-:W-:Y:S02]  /*11720*/  FMNMX.FTZ R0, R198, R0, !PT ;  /* 0x00000000c6007209 */ /* 0x000fe40007810000 */
[----:B------:R-:W-:Y:S02]  /*11730*/  ISETP.LT.OR P3, PT, R5, 0x51, P4 ;  /* 0x000000510500780c */ /* 0x000fe40002761670 */
[----:B------:R-:W-:-:S02]  /*11740*/  FMNMX.FTZ R0, R195, R0, !PT ;  /* 0x00000000c3007209 */ /* 0x000fc40007810000 */
[----:B------:R-:W-:Y:S01]  /*11750*/  FSEL R184, R126, -INF , !P3 ;  /* 0xff8000007eb87808 */ /* 0x000fe20005800000 */
[--C-:B-1----:R-:W-:Y:S01]  /*11760*/  FFMA.FTZ R8, R18, c[0x0][0x2d0], -R6.reuse ;  /* 0x0000b40012087a23 */ /* 0x102fe20000010806 */
[C---:B------:R-:W-:Y:S01]  /*11770*/  ISETP.LT.OR P1, PT, R5.reuse, 0x59, P1 ;  /* 0x000000590500780c */ /* 0x040fe20000f21670 */
[----:B------:R-:W-:Y:S01]  /*11780*/  LDSM.16.MT88.4 R124, [R217+0x1100] ;  /* 0x00110000d97c783b */ /* 0x000fe20000004200 */
[----:B------:R-:W-:Y:S01]  /*11790*/  ISETP.LT.OR P0, PT, R5, 0x5a, P0 ;  /* 0x0000005a0500780c */ /* 0x000fe20000701670 */
[----:B------:R1:W2:Y:S01]  /*117a0*/  MUFU.EX2 R224, R8 ;  /* 0x0000000800e07308 */ /* 0x0002a20000000800 */
[----:B------:R-:W-:Y:S02]  /*117b0*/  FSEL R186, R186, -INF , !P1 ;  /* 0xff800000baba7808 */ /* 0x000fe40004800000 */
[----:B------:R-:W-:Y:S02]  /*117c0*/  FSEL R187, R187, -INF , !P0 ;  /* 0xff800000bbbb7808 */ /* 0x000fe40004000000 */
[----:B---3--:R-:W-:Y:S01]  /*117d0*/  F2FP.PACK_AB R10, R240, R216 ;  /* 0x000000d8f00a723e */ /* 0x008fe200000000ff */
[----:B-1----:R-:W-:Y:S01]  /*117e0*/  FFMA.FTZ R8, R20, c[0x0][0x2d0], -R6 ;  /* 0x0000b40014087a23 */ /* 0x002fe20000010806 */
[----:B--2---:R-:W-:-:S03]  /*117f0*/  F2FP.PACK_AB R9, R224, R223 ;  /* 0x000000dfe009723e */ /* 0x004fc600000000ff */
[----:B------:R1:W-:Y:S02]  /*11800*/  MUFU.EX2 R239, R8 ;  /* 0x0000000800ef7308 */ /* 0x0003e40000000800 */
[----:B-1----:R-:W-:Y:S01]  /*11810*/  FMNMX.FTZ R8, R98, R4, !PT ;  /* 0x0000000462087209 */ /* 0x002fe20007810000 */
[----:B------:R-:W-:-:S03]  /*11820*/  FFMA.FTZ R4, R21, c[0x0][0x2d0], -R6 ;  /* 0x0000b40015047a23 */ /* 0x000fc60000010806 */
[----:B------:R-:W-:Y:S02]  /*11830*/  FMNMX.FTZ R2, R99, R8, !PT ;  /* 0x0000000863027209 */ /* 0x000fe40007810000 */
[----:B------:R1:W2:Y:S01]  /*11840*/  MUFU.EX2 R215, R4 ;  /* 0x0000000400d77308 */ /* 0x0002a20000000800 */
[----:B------:R-:W-:Y:S02]  /*11850*/  F2FP.PACK_AB R8, R214, R238 ;  /* 0x000000eed608723e */ /* 0x000fe400000000ff */
[----:B------:R-:W-:-:S04]  /*11860*/  FMNMX.FTZ R2, R151, R2, !PT ;  /* 0x0000000297027209 */ /* 0x000fc80007810000 */
[----:B------:R-:W-:-:S04]  /*11870*/  FMNMX.FTZ R2, R153, R2, !PT ;  /* 0x0000000299027209 */ /* 0x000fc80007810000 */
[----:B------:R-:W-:Y:S02]  /*11880*/  FMNMX.FTZ R3, R155, R2, !PT ;  /* 0x000000029b037209 */ /* 0x000fe40007810000 */
[----:B------:R-:W-:Y:S01]  /*11890*/  FMNMX.FTZ R2, R200, R0, !PT ;  /* 0x00000000c8027209 */ /* 0x000fe20007810000 */
[--C-:B------:R-:W-:Y:S01]  /*118a0*/  FFMA.FTZ R0, R23, c[0x0][0x2d0], -R7.reuse ;  /* 0x0000b40017007a23 */ /* 0x100fe20000010807 */
[----:B------:R-:W-:Y:S01]  /*118b0*/  FMNMX.FTZ R3, R162, R3, !PT ;  /* 0x00000003a2037209 */ /* 0x000fe20007810000 */
[----:B-1----:R-:W-:Y:S01]  /*118c0*/  FFMA.FTZ R4, R22, c[0x0][0x2d0], -R7 ;  /* 0x0000b40016047a23 */ /* 0x002fe20000010807 */
[----:B------:R-:W-:Y:S01]  /*118d0*/  FMNMX.FTZ R2, R212, R2, !PT ;  /* 0x00000002d4027209 */ /* 0x000fe20007810000 */
[----:B------:R1:W-:Y:S01]  /*118e0*/  MUFU.EX2 R178, R0 ;  /* 0x0000000000b27308 */ /* 0x0003e20000000800 */
[----:B------:R-:W-:Y:S02]  /*118f0*/  FMNMX.FTZ R3, R170, R3, !PT ;  /* 0x00000003aa037209 */ /* 0x000fe40007810000 */
[----:B------:R-:W-:-:S02]  /*11900*/  FMNMX.FTZ R2, R208, R2, !PT ;  /* 0x00000002d0027209 */ /* 0x000fc40007810000 */
[----:B------:R-:W-:Y:S02]  /*11910*/  FMNMX.FTZ R3, R171, R3, !PT ;  /* 0x00000003ab037209 */ /* 0x000fe40007810000 */
[----:B--2---:R-:W-:Y:S01]  /*11920*/  F2FP.PACK_AB R11, R215, R239 ;  /* 0x000000efd70b723e */ /* 0x004fe200000000ff */
[----:B------:R-:W2:Y:S01]  /*11930*/  MUFU.EX2 R156, R4 ;  /* 0x00000004009c7308 */ /* 0x000ea20000000800 */
[----:B------:R-:W-:-:S04]  /*11940*/  FMNMX.FTZ R3, R188, R3, !PT ;  /* 0x00000003bc037209 */ /* 0x000fc80007810000 */
[----:B------:R-:W-:Y:S01]  /*11950*/  FMNMX.FTZ R3, R183, R3, !PT ;  /* 0x00000003b7037209 */ /* 0x000fe20007810000 */
[C---:B------:R-:W-:Y:S01]  /*11960*/  HMMA.16816.F32 R32, R8.reuse, R68, RZ ;  /* 0x000000440820723c */ /* 0x040fe200000018ff */
[----:B-1----:R-:W-:Y:S02]  /*11970*/  FFMA.FTZ R0, R24, c[0x0][0x2d0], -R7 ;  /* 0x0000b40018007a23 */ /* 0x002fe40000010807 */
[----:B------:R-:W-:Y:S02]  /*11980*/  FMNMX.FTZ R3, R196, R3, !PT ;  /* 0x00000003c4037209 */ /* 0x000fe40007810000 */
[----:B------:R1:W-:Y:S02]  /*11990*/  MUFU.EX2 R245, R0 ;  /* 0x0000000000f57308 */ /* 0x0003e40000000800 */
[----:B------:R-:W-:Y:S01]  /*119a0*/  FMNMX.FTZ R3, R197, R3, !PT ;  /* 0x00000003c5037209 */ /* 0x000fe20007810000 */
[----:B------:R-:W-:Y:S01]  /*119b0*/  HMMA.16816.F32 R28, R8, R72, RZ ;  /* 0x00000048081c723c */ /* 0x000fe200000018ff */
[----:B--2---:R-:W-:-:S02]  /*119c0*/  F2FP.PACK_AB R12, R178, R156 ;  /* 0x0000009cb20c723e */ /* 0x004fc400000000ff */
[----:B------:R-:W-:-:S04]  /*119d0*/  FMNMX.FTZ R3, R193, R3, !PT ;  /* 0x00000003c1037209 */ /* 0x000fc80007810000 */
[----:B------:R-:W-:Y:S01]  /*119e0*/  FMNMX.FTZ R3, R194, R3, !PT ;  /* 0x00000003c2037209 */ /* 0x000fe20007810000 */
[C---:B------:R-:W-:Y:S03]  /*119f0*/  HMMA.16816.F32 R16, R8.reuse, R80, RZ ;  /* 0x000000500810723c */ /* 0x040fe600000018ff */
[----:B------:R-:W-:Y:S02]  /*11a00*/  FMNMX.FTZ R3, R184, R3, !PT ;  /* 0x00000003b8037209 */ /* 0x000fe40007810000 */
[----:B-1----:R-:W-:Y:S01]  /*11a10*/  FMNMX.FTZ R0, R211, R2, !PT ;  /* 0x00000002d3007209 */ /* 0x002fe20007810000 */
[----:B------:R-:W-:Y:S01]  /*11a20*/  FFMA.FTZ R2, R26, c[0x0][0x2d0], -R7 ;  /* 0x0000b4001a027a23 */ /* 0x000fe20000010807 */
[----:B------:R-:W-:Y:S01]  /*11a30*/  FMNMX.FTZ R3, R185, R3, !PT ;  /* 0x00000003b9037209 */ /* 0x000fe20007810000 */
[----:B------:R-:W-:Y:S01]  /*11a40*/  HMMA.16816.F32 R20, R8, R70, RZ ;  /* 0x000000460814723c */ /* 0x000fe200000018ff */
[----:B------:R-:W-:Y:S01]  /*11a50*/  FMNMX.FTZ R0, R205, R0, !PT ;  /* 0x00000000cd007209 */ /* 0x000fe20007810000 */
[----:B------:R1:W2:Y:S01]  /*11a60*/  MUFU.EX2 R247, R2 ;  /* 0x0000000200f77308 */ /* 0x0002a20000000800 */
[----:B------:R-:W-:-:S02]  /*11a70*/  FMNMX.FTZ R3, R186, R3, !PT ;  /* 0x00000003ba037209 */ /* 0x000fc40007810000 */
[----:B------:R-:W-:Y:S02]  /*11a80*/  FMNMX.FTZ R0, R207, R0, !PT ;  /* 0x00000000cf007209 */ /* 0x000fe40007810000 */
[----:B------:R-:W-:Y:S02]  /*11a90*/  FMNMX.FTZ R3, R187, R3, !PT ;  /* 0x00000003bb037209 */ /* 0x000fe40007810000 */
[----:B------:R-:W-:-:S03]  /*11aa0*/  FMNMX.FTZ R0, R210, R0, !PT ;  /* 0x00000000d2007209 */ /* 0x000fc60007810000 */
[----:B------:R-:W3:Y:S01]  /*11ab0*/  SHFL.BFLY PT, R5, R3, 0x2, 0x1f ;  /* 0x0c401f0003057f89 */ /* 0x000ee200000e0000 */
[----:B------:R-:W-:-:S04]  /*11ac0*/  FMNMX.FTZ R0, R206, R0, !PT ;  /* 0x00000000ce007209 */ /* 0x000fc80007810000 */
[----:B------:R-:W-:Y:S01]  /*11ad0*/  FMNMX.FTZ R0, R209, R0, !PT ;  /* 0x00000000d1007209 */ /* 0x000fe20007810000 */
[----:B-1----:R-:W-:Y:S01]  /*11ae0*/  FFMA.FTZ R2, R25, c[0x0][0x2d0], -R6 ;  /* 0x0000b40019027a23 */ /* 0x002fe20000010806 */
[----:B--2---:R-:W-:-:S03]  /*11af0*/  F2FP.PACK_AB R14, R247, R245 ;  /* 0x000000f5f70e723e */ /* 0x004fc600000000ff */
[----:B------:R-:W1:Y:S01]  /*11b00*/  SHFL.BFLY PT, R4, R0, 0x2, 0x1f ;  /* 0x0c401f0000047f89 */ /* 0x000e6200000e0000 */
[----:B------:R2:W-:Y:S01]  /*11b10*/  MUFU.EX2 R173, R2 ;  /* 0x0000000200ad7308 */ /* 0x0005e20000000800 */
[----:B---3--:R-:W-:Y:S01]  /*11b20*/  FMNMX.FTZ R3, R3, R5, !PT ;  /* 0x0000000503037209 */ /* 0x008fe20007810000 */
[----:B--2---:R-:W-:-:S04]  /*11b30*/  FFMA.FTZ R2, R27, c[0x0][0x2d0], -R6 ;  /* 0x0000b4001b027a23 */ /* 0x004fc80000010806 */
[----:B------:R-:W2:Y:S01]  /*11b40*/  SHFL.BFLY PT, R5, R3, 0x1, 0x1f ;  /* 0x0c201f0003057f89 */ /* 0x000ea200000e0000 */
[----:B------:R-:W-:Y:S01]  /*11b50*/  HMMA.16816.F32 R24, R8, R76, RZ ;  /* 0x0000004c0818723c */ /* 0x000fe200000018ff */
[----:B------:R3:W4:Y:S01]  /*11b60*/  MUFU.EX2 R244, R2 ;  /* 0x0000000200f47308 */ /* 0x0007220000000800 */
[----:B-1----:R-:W-:-:S05]  /*11b70*/  FMNMX.FTZ R0, R0, R4, !PT ;  /* 0x0000000400007209 */ /* 0x002fca0007810000 */
[----:B------:R-:W1:Y:S01]  /*11b80*/  SHFL.BFLY PT, R4, R0, 0x1, 0x1f ;  /* 0x0c201f0000047f89 */ /* 0x000e6200000e0000 */
[----:B---3--:R-:W-:Y:S01]  /*11b90*/  FFMA.FTZ R2, R36, c[0x0][0x2d0], -R6 ;  /* 0x0000b40024027a23 */ /* 0x008fe20000010806 */
[----:B----4-:R-:W-:-:S03]  /*11ba0*/  F2FP.PACK_AB R13, R244, R173 ;  /* 0x000000adf40d723e */ /* 0x010fc600000000ff */
[----:B------:R3:W-:Y:S01]  /*11bb0*/  MUFU.EX2 R143, R2 ;  /* 0x00000002008f7308 */ /* 0x0007e20000000800 */
[----:B--2---:R-:W-:Y:S01]  /*11bc0*/  FMNMX.FTZ R3, R5, R3, !PT ;  /* 0x0000000305037209 */ /* 0x004fe20007810000 */
[----:B------:R-:W-:Y:S01]  /*11bd0*/  IMAD.MOV.U32 R5, RZ, RZ, R178 ;  /* 0x000000ffff057224 */ /* 0x000fe200078e00b2 */
[----:B-1----:R-:W-:Y:S01]  /*11be0*/  FMNMX.FTZ R128, R0, R4, !PT ;  /* 0x0000000400807209 */ /* 0x002fe20007810000 */
[--C-:B------:R-:W-:Y:S02]  /*11bf0*/  FFMA.FTZ R0, R90, c[0x0][0x2d0], -R6.reuse ;  /* 0x0000b4005a007a23 */ /* 0x100fe40000010806 */
[--C-:B---3--:R-:W-:Y:S01]  /*11c00*/  FFMA.FTZ R2, R37, c[0x0][0x2d0], -R6.reuse ;  /* 0x0000b40025027a23 */ /* 0x108fe20000010806 */
[----:B------:R-:W-:Y:S01]  /*11c10*/  FSETP.NEU.FTZ.AND P0, PT, R128, -INF , PT ;  /* 0xff8000008000780b */ /* 0x000fe20003f1d000 */
[----:B------:R1:W-:Y:S08]  /*11c20*/  MUFU.EX2 R246, R0 ;  /* 0x0000000000f67308 */ /* 0x0003f00000000800 */
[----:B------:R2:W3:Y:S01]  /*11c30*/  MUFU.EX2 R157, R2 ;  /* 0x00000002009d7308 */ /* 0x0004e20000000800 */
[----:B-1----:R-:W-:-:S07]  /*11c40*/  FFMA.FTZ R0, R92, c[0x0][0x2d0], -R6 ;  /* 0x0000b4005c007a23 */ /* 0x002fce0000010806 */
[----:B------:R-:W-:Y:S01]  /*11c50*/  MUFU.EX2 R213, R0 ;  /* 0x0000000000d57308 */ /* 0x000fe20000000800 */
[--C-:B--2---:R-:W-:Y:S01]  /*11c60*/  FFMA.FTZ R2, R38, c[0x0][0x2d0], -R7.reuse ;  /* 0x0000b40026027a23 */ /* 0x104fe20000010807 */
[----:B---3--:R-:W-:Y:S01]  /*11c70*/  F2FP.PACK_AB R15, R157, R143 ;  /* 0x0000008f9d0f723e */ /* 0x008fe200000000ff */
[----:B------:R-:W-:Y:S05]  /*11c80*/  HMMA.16816.F32 R36, R8, R74, RZ ;  /* 0x0000004a0824723c */ /* 0x000fea00000018ff */
[----:B------:R1:W-:Y:S03]  /*11c90*/  MUFU.EX2 R142, R2 ;  /* 0x00000002008e7308 */ /* 0x0003e60000000800 */
[C---:B------:R-:W-:Y:S08]  /*11ca0*/  HMMA.16816.F32 R48, R12.reuse, R64, R32 ;  /* 0x000000400c30723c */ /* 0x040ff00000001820 */
[----:B------:R-:W-:Y:S01]  /*11cb0*/  HMMA.16816.F32 R32, R12, R56, R24 ;  /* 0x000000380c20723c */ /* 0x000fe20000001818 */
[----:B-1----:R-:W-:-:S04]  /*11cc0*/  FFMA.FTZ R2, R40, c[0x0][0x2d0], -R7 ;  /* 0x0000b40028027a23 */ /* 0x002fc80000010807 */
[----:B------:R1:W2:Y:S03]  /*11cd0*/  MUFU.EX2 R147, R2 ;  /* 0x0000000200937308 */ /* 0x0002a60000000800 */
[C---:B------:R-:W-:Y:S08]  /*11ce0*/  HMMA.16816.F32 R40, R8.reuse, R78, RZ ;  /* 0x0000004e0828723c */ /* 0x040ff000000018ff */
[----:B------:R-:W-:Y:S01]  /*11cf0*/  HMMA.16816.F32 R8, R8, R82, RZ ;  /* 0x000000520808723c */ /* 0x000fe200000018ff */
[----:B-1----:R-:W-:-:S07]  /*11d00*/  FFMA.FTZ R2, R44, c[0x0][0x2d0], -R7 ;  /* 0x0000b4002c027a23 */ /* 0x002fce0000010807 */
[C---:B------:R-:W-:Y:S01]  /*11d10*/  HMMA.16816.F32 R24, R12.reuse, R66, R20 ;  /* 0x000000420c18723c */ /* 0x040fe20000001814 */
[----:B------:R1:W-:Y:S07]  /*11d20*/  MUFU.EX2 R248, R2 ;  /* 0x0000000200f87308 */ /* 0x0003ee0000000800 */
[----:B------:R-:W-:Y:S01]  /*11d30*/  HMMA.16816.F32 R20, R12, R62, R36 ;  /* 0x0000003e0c14723c */ /* 0x000fe20000001824 */
[----:B-1----:R-:W-:-:S07]  /*11d40*/  FFMA.FTZ R2, R45, c[0x0][0x2d0], -R7 ;  /* 0x0000b4002d027a23 */ /* 0x002fce0000010807 */
[C---:B------:R-:W-:Y:S01]  /*11d50*/  HMMA.16816.F32 R44, R12.reuse, R60, R28 ;  /* 0x0000003c0c2c723c */ /* 0x040fe2000000181c */
[----:B------:R1:W3:Y:S07]  /*11d60*/  MUFU.EX2 R249, R2 ;  /* 0x0000000200f97308 */ /* 0x0002ee0000000800 */
[C---:B------:R-:W-:Y:S08]  /*11d70*/  HMMA.16816.F32 R28, R12.reuse, R52, R16 ;  /* 0x000000340c1c723c */ /* 0x040ff00000001810 */
[----:B------:R-:W-:Y:S01]  /*11d80*/  HMMA.16816.F32 R16, R12, R58, R40 ;  /* 0x0000003a0c10723c */ /* 0x000fe20000001828 */
[----:B-1----:R-:W-:-:S04]  /*11d90*/  FFMA.FTZ R2, R88, c[0x0][0x2d0], -R6 ;  /* 0x0000b40058027a23 */ /* 0x002fc80000010806 */
[----:B------:R1:W-:Y:S03]  /*11da0*/  MUFU.EX2 R175, R2 ;  /* 0x0000000200af7308 */ /* 0x0003e60000000800 */
[----:B------:R-:W-:Y:S07]  /*11db0*/  HMMA.16816.F32 R12, R12, R54, R8 ;  /* 0x000000360c0c723c */ /* 0x000fee0000001808 */
[----:B--2---:R-:W-:-:S02]  /*11dc0*/  F2FP.PACK_AB R8, R147, R142 ;  /* 0x0000008e9308723e */ /* 0x004fc400000000ff */
[----:B---3--:R-:W-:Y:S02]  /*11dd0*/  F2FP.PACK_AB R10, R249, R248 ;  /* 0x000000f8f90a723e */ /* 0x008fe400000000ff */
[----:B------:R-:W-:Y:S01]  /*11de0*/  F2FP.PACK_AB R11, R213, R246 ;  /* 0x000000f6d50b723e */ /* 0x000fe200000000ff */
[----:B-1----:R-:W-:-:S04]  /*11df0*/  FFMA.FTZ R2, R89, c[0x0][0x2d0], -R6 ;  /* 0x0000b40059027a23 */ /* 0x002fc80000010806 */
[----:B------:R1:W2:Y:S02]  /*11e00*/  MUFU.EX2 R174, R2 ;  /* 0x0000000200ae7308 */ /* 0x0002a40000000800 */
[----:B-1----:R-:W-:Y:S01]  /*11e10*/  FMUL.FTZ R2, R128, c[0x0][0x2d0] ;  /* 0x0000b40080027a20 */ /* 0x002fe20000410000 */
[----:B--2---:R-:W-:-:S04]  /*11e20*/  F2FP.PACK_AB R9, R174, R175 ;  /* 0x000000afae09723e */ /* 0x004fc800000000ff */
[----:B------:R-:W-:Y:S02]  /*11e30*/  FSEL R2, R2, RZ, P0 ;  /* 0x000000ff02027208 */ /* 0x000fe40000000000 */
[----:B------:R-:W-:Y:S01]  /*11e40*/  FSETP.NEU.FTZ.AND P0, PT, R3, -INF , PT ;  /* 0xff8000000300780b */ /* 0x000fe20003f1d000 */
[C---:B------:R-:W-:Y:S02]  /*11e50*/  HMMA.16816.F32 R100, R8.reuse, R124, R48 ;  /* 0x0000007c0864723c */ /* 0x040fe40000001830 */
[--C-:B------:R-:W-:Y:S02]  /*11e60*/  FFMA.FTZ R0, R91, c[0x0][0x2d0], -R2.reuse ;  /* 0x0000b4005b007a23 */ /* 0x100fe40000010802 */
[----:B------:R-:W-:Y:S02]  /*11e70*/  FFMA.FTZ R4, R95, c[0x0][0x2d0], -R2 ;  /* 0x0000b4005f047a23 */ /* 0x000fe40000010802 */
[----:B------:R1:W-:Y:S01]  /*11e80*/  MUFU.EX2 R221, R0 ;  /* 0x0000000000dd7308 */ /* 0x0003e20000000800 */
[----:B------:R-:W-:Y:S01]  /*11e90*/  IMAD.MOV.U32 R51, RZ, RZ, R142 ;  /* 0x000000ffff337224 */ /* 0x000fe200078e008e */
[C---:B------:R-:W-:Y:S06]  /*11ea0*/  HMMA.16816.F32 R104, R8.reuse, R120, R44 ;  /* 0x000000780868723c */ /* 0x040fec000000182c */
[----:B------:R-:W-:Y:S02]  /*11eb0*/  MUFU.EX2 R172, R4 ;  /* 0x0000000400ac7308 */ /* 0x000fe40000000800 */
[----:B------:R-:W-:Y:S01]  /*11ec0*/  HMMA.16816.F32 R108, R8, R132, R32 ;  /* 0x00000084086c723c */ /* 0x000fe20000001820 */
[----:B-1----:R-:W-:-:S07]  /*11ed0*/  FFMA.FTZ R0, R93, c[0x0][0x2d0], -R2 ;  /* 0x0000b4005d007a23 */ /* 0x002fce0000010802 */
[C---:B------:R-:W-:Y:S01]  /*11ee0*/  HMMA.16816.F32 R116, R8.reuse, R136, R28 ;  /* 0x000000880874723c */ /* 0x040fe2000000181c */
[----:B------:R1:W2:Y:S07]  /*11ef0*/  MUFU.EX2 R222, R0 ;  /* 0x0000000000de7308 */ /* 0x0002ae0000000800 */
[C---:B------:R-:W-:Y:S08]  /*11f00*/  HMMA.16816.F32 R44, R8.reuse, R126, R24 ;  /* 0x0000007e082c723c */ /* 0x040ff00000001818 */
[----:B------:R-:W-:Y:S01]  /*11f10*/  HMMA.16816.F32 R88, R8, R134, R16 ;  /* 0x000000860858723c */ /* 0x000fe20000001810 */
[----:B-1----:R-:W-:-:S04]  /*11f20*/  FFMA.FTZ R0, R94, c[0x0][0x2d0], -R2 ;  /* 0x0000b4005e007a23 */ /* 0x002fc80000010802 */
[----:B------:R1:W3:Y:S03]  /*11f30*/  MUFU.EX2 R241, R0 ;  /* 0x0000000000f17308 */ /* 0x0002e60000000800 */
[----:B------:R-:W-:Y:S01]  /*11f40*/  HMMA.16816.F32 R92, R8, R138, R12 ;  /* 0x0000008a085c723c */ /* 0x000fe2000000180c */
[----:B-1----:R-:W-:-:S05]  /*11f50*/  FMUL.FTZ R0, R3, c[0x0][0x2d0] ;  /* 0x0000b40003007a20 */ /* 0x002fca0000410000 */
[----:B------:R-:W-:-:S05]  /*11f60*/  FSEL R0, R0, RZ, P0 ;  /* 0x000000ff00007208 */ /* 0x000fca0000000000 */
[----:B------:R-:W-:-:S04]  /*11f70*/  FFMA.FTZ R4, R84, c[0x0][0x2d0], -R0 ;  /* 0x0000b40054047a23 */ /* 0x000fc80000010800 */
[----:B------:R1:W-:Y:S02]  /*11f80*/  MUFU.EX2 R182, R4 ;  /* 0x0000000400b67308 */ /* 0x0003e40000000800 */
[----:B-1----:R-:W-:-:S06]  /*11f90*/  FFMA.FTZ R4, R85, c[0x0][0x2d0], -R0 ;  /* 0x0000b40055047a23 */ /* 0x002fcc0000010800 */
[----:B------:R1:W4:Y:S02]  /*11fa0*/  MUFU.EX2 R181, R4 ;  /* 0x0000000400b57308 */ /* 0x0003240000000800 */
[----:B-1----:R-:W-:-:S06]  /*11fb0*/  FFMA.FTZ R4, R86, c[0x0][0x2d0], -R0 ;  /* 0x0000b40056047a23 */ /* 0x002fcc0000010800 */
[----:B------:R1:W-:Y:S02]  /*11fc0*/  MUFU.EX2 R242, R4 ;  /* 0x0000000400f27308 */ /* 0x0003e40000000800 */
[----:B-1----:R-:W-:Y:S02]  /*11fd0*/  FFMA.FTZ R4, R87, c[0x0][0x2d0], -R0 ;  /* 0x0000b40057047a23 */ /* 0x002fe40000010800 */
[----:B------:R-:W-:Y:S04]  /*11fe0*/  HMMA.16816.F32 R84, R8, R122, R20 ;  /* 0x0000007a0854723c */ /* 0x000fe80000001814 */
[----:B------:R1:W1:Y:S03]  /*11ff0*/  MUFU.EX2 R180, R4 ;  /* 0x0000000400b47308 */ /* 0x0002660000000800 */
[----:B--2---:R-:W-:-:S02]  /*12000*/  F2FP.PACK_AB R8, R222, R221 ;  /* 0x000000ddde08723e */ /* 0x004fc400000000ff */
[----:B---3--:R-:W-:Y:S02]  /*12010*/  F2FP.PACK_AB R10, R172, R241 ;  /* 0x000000f1ac0a723e */ /* 0x008fe400000000ff */
[----:B----4-:R-:W-:Y:S01]  /*12020*/  F2FP.PACK_AB R9, R181, R182 ;  /* 0x000000b6b509723e */ /* 0x010fe200000000ff */
[----:B-1----:R-:W-:Y:S01]  /*12030*/  FFMA.FTZ R4, R112, c[0x0][0x2d0], -R2 ;  /* 0x0000b40070047a23 */ /* 0x002fe20000010802 */
[----:B------:R-:W-:-:S03]  /*12040*/  F2FP.PACK_AB R11, R180, R242 ;  /* 0x000000f2b40b723e */ /* 0x000fc600000000ff */
[----:B------:R1:W-:Y:S04]  /*12050*/  MUFU.EX2 R176, R4 ;  /* 0x0000000400b07308 */ /* 0x0003e80000000800 */
[C---:B------:R-:W-:Y:S08]  /*12060*/  HMMA.16816.F32 R16, R8.reuse, R76, RZ ;  /* 0x0000004c0810723c */ /* 0x040ff000000018ff */
[----:B------:R-:W-:Y:S01]  /*12070*/  HMMA.16816.F32 R32, R8, R78, RZ ;  /* 0x0000004e0820723c */ /* 0x000fe200000018ff */
[----:B-1----:R-:W-:-:S06]  /*12080*/  FFMA.FTZ R4, R113, c[0x0][0x2d0], -R2 ;  /* 0x0000b40071047a23 */ /* 0x002fcc0000010802 */
[----:B------:R-:W-:Y:S01]  /*12090*/  MOV R79, R143 ;  /* 0x0000008f004f7202 */ /* 0x000fe20000000f00 */
[----:B------:R1:W2:Y:S01]  /*120a0*/  MUFU.EX2 R179, R4 ;  /* 0x0000000400b37308 */ /* 0x0002a20000000800 */
[C---:B------:R-:W-:Y:S08]  /*120b0*/  HMMA.16816.F32 R24, R8.reuse, R72, RZ ;  /* 0x000000480818723c */ /* 0x040ff000000018ff */
[----:B------:R-:W-:Y:S01]  /*120c0*/  HMMA.16816.F32 R12, R8, R80, RZ ;  /* 0x00000050080c723c */ /* 0x000fe200000018ff */
[----:B-1----:R-:W-:-:S07]  /*120d0*/  FFMA.FTZ R4, R114, c[0x0][0x2d0], -R2 ;  /* 0x0000b40072047a23 */ /* 0x002fce0000010802 */
[C---:B------:R-:W-:Y:S01]  /*120e0*/  HMMA.16816.F32 R28, R8.reuse, R68, RZ ;  /* 0x00000044081c723c */ /* 0x040fe200000018ff */
[----:B--2---:R-:W-:Y:S01]  /*120f0*/  IMAD.MOV.U32 R76, RZ, RZ, R179 ;  /* 0x000000ffff4c7224 */ /* 0x004fe200078e00b3 */
[----:B------:R1:W-:Y:S06]  /*12100*/  MUFU.EX2 R225, R4 ;  /* 0x0000000400e17308 */ /* 0x0003ec0000000800 */
[C---:B------:R-:W-:Y:S08]  /*12110*/  HMMA.16816.F32 R40, R8.reuse, R70, RZ ;  /* 0x000000460828723c */ /* 0x040ff000000018ff */
[----:B------:R-:W-:Y:S01]  /*12120*/  HMMA.16816.F32 R36, R8, R74, RZ ;  /* 0x0000004a0824723c */ /* 0x000fe200000018ff */
[----:B-1----:R-:W-:-:S04]  /*12130*/  FFMA.FTZ R4, R115, c[0x0][0x2d0], -R2 ;  /* 0x0000b40073047a23 */ /* 0x002fc80000010802 */
[----:B------:R1:W2:Y:S03]  /*12140*/  MUFU.EX2 R50, R4 ;  /* 0x0000000400327308 */ /* 0x0002a60000000800 */
[----:B------:R-:W-:Y:S01]  /*12150*/  HMMA.16816.F32 R20, R8, R82, RZ ;  /* 0x000000520814723c */ /* 0x000fe200000018ff */
[----:B-1----:R-:W-:-:S06]  /*12160*/  FFMA.FTZ R4, R96, c[0x0][0x2d0], -R0 ;  /* 0x0000b40060047a23 */ /* 0x002fcc0000010800 */
[----:B--2---:R-:W-:Y:S01]  /*12170*/  F2FP.PACK_AB R10, R50, R225 ;  /* 0x000000e1320a723e */ /* 0x004fe200000000ff */
[----:B------:R-:W-:Y:S01]  /*12180*/  IMAD.MOV.U32 R96, RZ, RZ, R176 ;  /* 0x000000ffff607224 */ /* 0x000fe200078e00b0 */
[----:B------:R1:W-:Y:S04]  /*12190*/  MUFU.EX2 R177, R4 ;  /* 0x0000000400b17308 */ /* 0x0003e80000000800 */
[----:B------:R-:W-:Y:S01]  /*121a0*/  F2FP.PACK_AB R8, R76, R96 ;  /* 0x000000604c08723e */ /* 0x000fe200000000ff */
        /* <DEDUP_REMOVED lines=11> */
[----:B--2---:R-:W-:-:S05]  /*12260*/  F2FP.PACK_AB R11, R178, R179 ;  /* 0x000000b3b20b723e */ /* 0x004fca00000000ff */
[----:B------:R1:W2:Y:S02]  /*12270*/  MUFU.EX2 R49, R4 ;  /* 0x0000000400317308 */ /* 0x0002a40000000800 */
[C---:B------:R-:W-:Y:S07]  /*12280*/  HMMA.16816.F32 R156, R8.reuse, R60, R24 ;  /* 0x0000003c089c723c */ /* 0x040fee0000001818 */
[----:B------:R-:W-:Y:S01]  /*12290*/  IMAD.MOV.U32 R24, RZ, RZ, R50 ;  /* 0x000000ffff187224 */ /* 0x000fe200078e0032 */
[----:B------:R-:W-:Y:S01]  /*122a0*/  MOV R60, R247 ;  /* 0x000000f7003c7202 */ /* 0x000fe20000000f00 */
[----:B------:R-:W-:Y:S01]  /*122b0*/  IMAD.MOV.U32 R61, RZ, RZ, R51 ;  /* 0x000000ffff3d7224 */ /* 0x000fe200078e0033 */
[----:B------:R-:W-:Y:S01]  /*122c0*/  HMMA.16816.F32 R68, R8, R66, R40 ;  /* 0x000000420844723c */ /* 0x000fe20000001828 */
[----:B------:R-:W-:Y:S01]  /*122d0*/  IMAD.MOV.U32 R25, RZ, RZ, R97 ;  /* 0x000000ffff197224 */ /* 0x000fe200078e0061 */
[----:B------:R-:W-:Y:S01]  /*122e0*/  MOV R26, R96 ;  /* 0x00000060001a7202 */ /* 0x000fe20000000f00 */
[----:B-1----:R-:W-:-:S02]  /*122f0*/  FFMA.FTZ R4, R141, c[0x0][0x2d0], -R7 ;  /* 0x0000b4008d047a23 */ /* 0x002fc40000010807 */
[----:B------:R-:W-:Y:S02]  /*12300*/  IMAD.MOV.U32 R27, RZ, RZ, R5 ;  /* 0x000000ffff1b7224 */ /* 0x000fe400078e0005 */
[----:B------:R1:W-:Y:S01]  /*12310*/  MUFU.EX2 R78, R4 ;  /* 0x00000004004e7308 */ /* 0x0003e20000000800 */
[----:B------:R-:W-:Y:S01]  /*12320*/  HMMA.16816.F32 R140, R8, R64, R28 ;  /* 0x00000040088c723c */ /* 0x000fe2000000181c */
[----:B------:R-:W-:Y:S01]  /*12330*/  LDSM.16.MT88.4 R64, [R217+0x1900] ;  /* 0x00190000d940783b */ /* 0x000fe20000004200 */
[----:B------:R-:W-:-:S05]  /*12340*/  IMAD.MOV.U32 R5, RZ, RZ, R245 ;  /* 0x000000ffff057224 */ /* 0x000fca00078e00f5 */
[----:B------:R-:W-:Y:S01]  /*12350*/  MOV R28, R248 ;  /* 0x000000f8001c7202 */ /* 0x000fe20000000f00 */
[----:B------:R-:W-:Y:S01]  /*12360*/  IMAD.MOV.U32 R30, RZ, RZ, R98 ;  /* 0x000000ffff1e7224 */ /* 0x000fe200078e0062 */
[----:B------:R-:W-:Y:S01]  /*12370*/  MOV R31, R99 ;  /* 0x00000063001f7202 */ /* 0x000fe20000000f00 */
[----:B------:R-:W-:Y:S01]  /*12380*/  IMAD.MOV.U32 R29, RZ, RZ, R246 ;  /* 0x000000ffff1d7224 */ /* 0x000fe200078e00f6 */
[----:B------:R-:W-:Y:S01]  /*12390*/  HMMA.16816.F32 R96, R8, R54, R20 ;  /* 0x000000360860723c */ /* 0x000fe20000001814 */
[----:B-1----:R-:W-:-:S04]  /*123a0*/  FFMA.FTZ R4, R144, c[0x0][0x2d0], -R7 ;  /* 0x0000b40090047a23 */ /* 0x002fc80000010807 */
[----:B------:R1:W-:Y:S03]  /*123b0*/  MUFU.EX2 R77, R4 ;  /* 0x00000004004d7308 */ /* 0x0003e60000000800 */
[C---:B------:R-:W-:Y:S08]  /*123c0*/  HMMA.16816.F32 R112, R8.reuse, R56, R16 ;  /* 0x000000380870723c */ /* 0x040ff00000001810 */
[----:B------:R-:W-:Y:S01]  /*123d0*/  HMMA.16816.F32 R72, R8, R62, R36 ;  /* 0x0000003e0848723c */ /* 0x000fe20000001824 */
[----:B-1----:R-:W-:-:S07]  /*123e0*/  FFMA.FTZ R4, R145, c[0x0][0x2d0], -R7 ;  /* 0x0000b40091047a23 */ /* 0x002fce0000010807 */
[C---:B------:R-:W-:Y:S01]  /*123f0*/  HMMA.16816.F32 R80, R8.reuse, R58, R32 ;  /* 0x0000003a0850723c */ /* 0x040fe20000001820 */
[----:B------:R-:W-:Y:S01]  /*12400*/  IMAD.MOV.U32 R63, RZ, RZ, R61 ;  /* 0x000000ffff3f7224 */ /* 0x000fe200078e003d */
[----:B------:R-:W-:Y:S01]  /*12410*/  LDSM.16.MT88.4 R56, [R218+0x1900] ;  /* 0x00190000da38783b */ /* 0x000fe20000004200 */
[----:B------:R1:W3:Y:S01]  /*12420*/  MUFU.EX2 R48, R4 ;  /* 0x0000000400307308 */ /* 0x0002e20000000800 */
[----:B------:R-:W-:Y:S02]  /*12430*/  IMAD.MOV.U32 R62, RZ, RZ, R24 ;  /* 0x000000ffff3e7224 */ /* 0x000fe400078e0018 */
[----:B-1----:R-:W-:Y:S02]  /*12440*/  FFMA.FTZ R4, R146, c[0x0][0x2d0], -R7 ;  /* 0x0000b40092047a23 */ /* 0x002fe40000010807 */
[----:B------:R-:W-:Y:S01]  /*12450*/  HMMA.16816.F32 R144, R8, R52, R12 ;  /* 0x000000340890723c */ /* 0x000fe2000000180c */
[----:B------:R-:W-:Y:S02]  /*12460*/  LDSM.16.MT88.4 R52, [R219+0x1900] ;  /* 0x00190000db34783b */ /* 0x000fe40000004200 */
[----:B------:R1:W-:Y:S04]  /*12470*/  MUFU.EX2 R252, R4 ;  /* 0x0000000400fc7308 */ /* 0x0003e80000000800 */
[----:B--2---:R-:W-:Y:S01]  /*12480*/  IMAD.MOV.U32 R12, RZ, RZ, R49 ;  /* 0x000000ffff0c7224 */ /* 0x004fe200078e0031 */
[----:B------:R-:W-:Y:S01]  /*12490*/  MOV R15, R30 ;  /* 0x0000001e000f7202 */ /* 0x000fe20000000f00 */
[----:B------:R-:W-:-:S02]  /*124a0*/  IMAD.MOV.U32 R13, RZ, RZ, R28 ;  /* 0x000000ffff0d7224 */ /* 0x000fc400078e001c */
[----:B------:R-:W-:Y:S02]  /*124b0*/  IMAD.MOV.U32 R14, RZ, RZ, R29 ;  /* 0x000000ffff0e7224 */ /* 0x000fe400078e001d */
[----:B-1----:R-:W-:Y:S01]  /*124c0*/  FFMA.FTZ R4, R131, c[0x0][0x2d0], -R6 ;  /* 0x0000b40083047a23 */ /* 0x002fe20000010806 */
[----:B------:R-:W-:-:S03]  /*124d0*/  MOV R131, R27 ;  /* 0x0000001b00837202 */ /* 0x000fc60000000f00 */
[----:B------:R1:W-:Y:S02]  /*124e0*/  MUFU.EX2 R251, R4 ;  /* 0x0000000400fb7308 */ /* 0x0003e40000000800 */
[----:B-1----:R-:W-:Y:S02]  /*124f0*/  FFMA.FTZ R4, R149, c[0x0][0x2d0], -R6 ;  /* 0x0000b40095047a23 */ /* 0x002fe40000010806 */
[----:B------:R-:W-:-:S04]  /*12500*/  IMAD.MOV.U32 R149, RZ, RZ, R26 ;  /* 0x000000ffff957224 */ /* 0x000fc800078e001a */
[----:B------:R1:W2:Y:S02]  /*12510*/  MUFU.EX2 R250, R4 ;  /* 0x0000000400fa7308 */ /* 0x0002a40000000800 */
[--C-:B-1----:R-:W-:Y:S01]  /*12520*/  FFMA.FTZ R4, R148, c[0x0][0x2d0], -R6.reuse ;  /* 0x0000b40094047a23 */ /* 0x102fe20000010806 */
[----:B---3--:R-:W-:Y:S02]  /*12530*/  MOV R148, R48 ;  /* 0x0000003000947202 */ /* 0x008fe40000000f00 */
[----:B------:R-:W1:Y:S03]  /*12540*/  LDSM.16.MT88.4 R48, [R220+0x1900] ;  /* 0x00190000dc30783b */ /* 0x000e660000004200 */
[----:B------:R3:W-:Y:S01]  /*12550*/  MUFU.EX2 R247, R4 ;  /* 0x0000000400f77308 */ /* 0x0007e20000000800 */
[----:B--2---:R-:W-:Y:S02]  /*12560*/  F2FP.PACK_AB R9, R250, R251 ;  /* 0x000000fbfa09723e */ /* 0x004fe400000000ff */
[----:B------:R-:W-:Y:S01]  /*12570*/  F2FP.PACK_AB R10, R148, R77 ;  /* 0x0000004d940a723e */ /* 0x000fe200000000ff */
[----:B---3--:R-:W-:-:S02]  /*12580*/  FFMA.FTZ R4, R150, c[0x0][0x2d0], -R6 ;  /* 0x0000b40096047a23 */ /* 0x008fc40000010806 */
[----:B------:R-:W-:Y:S02]  /*12590*/  IMAD.MOV.U32 R150, RZ, RZ, R78 ;  /* 0x000000ffff967224 */ /* 0x000fe400078e004e */
[----:B------:R-:W-:Y:S02]  /*125a0*/  IMAD.MOV.U32 R78, RZ, RZ, R79 ;  /* 0x000000ffff4e7224 */ /* 0x000fe400078e004f */
[----:B------:R-:W-:Y:S01]  /*125b0*/  IMAD.MOV.U32 R79, RZ, RZ, R249 ;  /* 0x000000ffff4f7224 */ /* 0x000fe200078e00f9 */
[----:B------:R-:W-:Y:S01]  /*125c0*/  F2FP.PACK_AB R8, R150, R12 ;  /* 0x0000000c9608723e */ /* 0x000fe200000000ff */
[----:B------:R2:W3:Y:S01]  /*125d0*/  MUFU.EX2 R249, R4 ;  /* 0x0000000400f97308 */ /* 0x0004e20000000800 */
[----:B------:R-:W-:Y:S01]  /*125e0*/  IMAD.MOV.U32 R61, RZ, RZ, R78 ;  /* 0x000000ffff3d7224 */ /* 0x000fe200078e004e */
[----:B------:R-:W-:Y:S01]  /*125f0*/  MOV R78, R242 ;  /* 0x000000f2004e7202 */ /* 0x000fe20000000f00 */
[----:B--2---:R-:W-:Y:S01]  /*12600*/  FFMA.FTZ R4, R164, c[0x0][0x2d0], -R7 ;  /* 0x0000b400a4047a23 */ /* 0x004fe20000010807 */
[----:B------:R-:W-:-:S02]  /*12610*/  MOV R164, R244 ;  /* 0x000000f400a47202 */ /* 0x000fc40000000f00 */
[----:B---3--:R-:W-:Y:S02]  /*12620*/  F2FP.PACK_AB R11, R249, R247 ;  /* 0x000000f7f90b723e */ /* 0x008fe400000000ff */
[----:B------:R2:W3:Y:S05]  /*12630*/  MUFU.EX2 R248, R4 ;  /* 0x0000000400f87308 */ /* 0x0004ea0000000800 */
[C---:B-1----:R-:W-:Y:S07]  /*12640*/  HMMA.16816.F32 R32, R8.reuse, R48, R104 ;  /* 0x000000300820723c */ /* 0x042fee0000001868 */
[----:B------:R-:W-:Y:S01]  /*12650*/  IMAD.MOV.U32 R106, RZ, RZ, R77 ;  /* 0x000000ffff6a7224 */ /* 0x000fe200078e004d */
[----:B------:R-:W-:Y:S01]  /*12660*/  MOV R105, R240 ;  /* 0x000000f000697202 */ /* 0x000fe20000000f00 */
[----:B------:R-:W-:Y:S01]  /*12670*/  IMAD.MOV.U32 R77, RZ, RZ, R241 ;  /* 0x000000ffff4d7224 */ /* 0x000fe200078e00f1 */
[----:B------:R-:W-:Y:S01]  /*12680*/  HMMA.16816.F32 R36, R8, R66, R44 ;  /* 0x000000420824723c */ /* 0x000fe2000000182c */
[----:B--2---:R-:W-:Y:S01]  /*12690*/  FFMA.FTZ R4, R163, c[0x0][0x2d0], -R7 ;  /* 0x0000b400a3047a23 */ /* 0x004fe20000010807 */
[----:B------:R-:W-:Y:S01]  /*126a0*/  MOV R163, R149 ;  /* 0x0000009500a37202 */ /* 0x000fe20000000f00 */
[----:B------:R-:W-:-:S02]  /*126b0*/  IMAD.MOV.U32 R104, RZ, RZ, R215 ;  /* 0x000000ffff687224 */ /* 0x000fc400078e00d7 */
[----:B------:R1:W-:Y:S01]  /*126c0*/  MUFU.EX2 R246, R4 ;  /* 0x0000000400f67308 */ /* 0x0003e20000000800 */
[----:B------:R-:W-:Y:S01]  /*126d0*/  IMAD.MOV.U32 R107, RZ, RZ, R15 ;  /* 0x000000ffff6b7224 */ /* 0x000fe200078e000f */
[----:B------:R-:W-:Y:S01]  /*126e0*/  MOV R46, R239 ;  /* 0x000000ef002e7202 */ /* 0x000fe20000000f00 */
[----:B------:R-:W-:Y:S01]  /*126f0*/  IMAD.MOV.U32 R47, RZ, RZ, R238 ;  /* 0x000000ffff2f7224 */ /* 0x000fe200078e00ee */
[C---:B------:R-:W-:Y:S01]  /*12700*/  HMMA.16816.F32 R40, R8.reuse, R64, R100 ;  /* 0x000000400828723c */ /* 0x040fe20000001864 */
[----:B------:R-:W-:Y:S02]  /*12710*/  IMAD.MOV.U32 R149, RZ, RZ, R61 ;  /* 0x000000ffff957224 */ /* 0x000fe400078e003d */
[----:B------:R-:W-:Y:S02]  /*12720*/  IMAD.MOV.U32 R44, RZ, RZ, R76 ;  /* 0x000000ffff2c7224 */ /* 0x000fe400078e004c */
[----:B------:R-:W-:Y:S02]  /*12730*/  IMAD.MOV.U32 R45, RZ, RZ, R77 ;  /* 0x000000ffff2d7224 */ /* 0x000fe400078e004d */
[----:B------:R-:W-:Y:S01]  /*12740*/  IMAD.MOV.U32 R100, RZ, RZ, R214 ;  /* 0x000000ffff647224 */ /* 0x000fe200078e00d6 */
[----:B------:R-:W-:Y:S01]  /*12750*/  HMMA.16816.F32 R16, R8, R52, R116 ;  /* 0x000000340810723c */ /* 0x000fe20000001874 */
[----:B------:R-:W-:Y:S01]  /*12760*/  IMAD.MOV.U32 R103, RZ, RZ, R12 ;  /* 0x000000ffff677224 */ /* 0x000fe200078e000c */
[----:B------:R-:W-:Y:S01]  /*12770*/  MOV R102, R13 ;  /* 0x0000000d00667202 */ /* 0x000fe20000000f00 */
[----:B------:R-:W-:-:S02]  /*12780*/  IMAD.MOV.U32 R101, RZ, RZ, R14 ;  /* 0x000000ffff657224 */ /* 0x000fc400078e000e */
[----:B-1----:R-:W-:Y:S02]  /*12790*/  FFMA.FTZ R4, R167, c[0x0][0x2d0], -R7 ;  /* 0x0000b400a7047a23 */ /* 0x002fe40000010807 */
[----:B------:R-:W-:Y:S01]  /*127a0*/  IMAD.MOV.U32 R119, RZ, RZ, R164 ;  /* 0x000000ffff777224 */ /* 0x000fe200078e00a4 */
[----:B------:R-:W-:Y:S01]  /*127b0*/  MOV R118, R62 ;  /* 0x0000003e00767202 */ /* 0x000fe20000000f00 */
[----:B------:R1:W2:Y:S01]  /*127c0*/  MUFU.EX2 R245, R4 ;  /* 0x0000000400f57308 */ /* 0x0002a20000000800 */
[----:B------:R-:W-:Y:S01]  /*127d0*/  IMAD.MOV.U32 R116, RZ, RZ, R148 ;  /* 0x000000ffff747224 */ /* 0x000fe200078e0094 */
[----:B------:R-:W-:Y:S01]  /*127e0*/  MOV R164, R79 ;  /* 0x0000004f00a47202 */ /* 0x000fe20000000f00 */
[----:B------:R-:W-:Y:S01]  /*127f0*/  IMAD.MOV.U32 R167, RZ, RZ, R131 ;  /* 0x000000ffffa77224 */ /* 0x000fe200078e0083 */
[----:B------:R-:W-:Y:S01]  /*12800*/  HMMA.16816.F32 R12, R8, R54, R92 ;  /* 0x00000036080c723c */ /* 0x000fe2000000185c */
[----:B------:R-:W-:Y:S01]  /*12810*/  IMAD.MOV.U32 R117, RZ, RZ, R63 ;  /* 0x000000ffff757224 */ /* 0x000fe200078e003f */
[----:B------:R-:W-:Y:S01]  /*12820*/  LDSM.16.MT88.4 R92, [R219+0x2100] ;  /* 0x00210000db5c783b */ /* 0x000fe20000004200 */
[----:B------:R-:W-:-:S03]  /*12830*/  IMAD.MOV.U32 R148, RZ, RZ, R78 ;  /* 0x000000ffff947224 */ /* 0x000fc600078e004e */
[----:B------:R-:W-:Y:S02]  /*12840*/  LDSM.16.MT88.4 R76, [R220+0x2100] ;  /* 0x00210000dc4c783b */ /* 0x000fe40000004200 */
[C---:B------:R-:W-:Y:S02]  /*12850*/  HMMA.16816.F32 R20, R8.reuse, R58, R88 ;  /* 0x0000003a0814723c */ /* 0x040fe40000001858 */
[----:B------:R-:W-:Y:S01]  /*12860*/  LDSM.16.MT88.4 R88, [R219+0x2900] ;  /* 0x00290000db58783b */ /* 0x000fe20000004200 */
[----:B-1----:R-:W-:Y:S01]  /*12870*/  FFMA.FTZ R4, R152, c[0x0][0x2d0], -R6 ;  /* 0x0000b40098047a23 */ /* 0x002fe20000010806 */
[----:B------:R-:W-:Y:S01]  /*12880*/  MOV R152, R60 ;  /* 0x0000003c00987202 */ /* 0x000fe20000000f00 */
[----:B------:R-:W-:Y:S02]  /*12890*/  IMAD.MOV.U32 R60, RZ, RZ, R31 ;  /* 0x000000ffff3c7224 */ /* 0x000fe400078e001f */
[----:B------:R1:W-:Y:S01]  /*128a0*/  MUFU.EX2 R244, R4 ;  /* 0x0000000400f47308 */ /* 0x0003e20000000800 */
[----:B------:R-:W-:Y:S01]  /*128b0*/  HMMA.16816.F32 R28, R8, R50, R84 ;  /* 0x00000032081c723c */ /* 0x000fe20000001854 */
[----:B------:R-:W-:Y:S01]  /*128c0*/  LDSM.16.MT88.4 R84, [R218+0x2100] ;  /* 0x00210000da54783b */ /* 0x000fe20000004200 */
[----:B------:R-:W-:-:S03]  /*128d0*/  MOV R131, R60 ;  /* 0x0000003c00837202 */ /* 0x000fc60000000f00 */
[----:B------:R-:W4:Y:S01]  /*128e0*/  LDSM.16.MT88.4 R60, [R217+0x2100] ;  /* 0x00210000d93c783b */ /* 0x000f220000004200 */
[----:B-1----:R-:W-:Y:S02]  /*128f0*/  FFMA.FTZ R4, R154, c[0x0][0x2d0], -R6 ;  /* 0x0000b4009a047a23 */ /* 0x002fe40000010806 */
[----:B------:R-:W-:Y:S02]  /*12900*/  IMAD.MOV.U32 R154, RZ, RZ, R25 ;  /* 0x000000ffff9a7224 */ /* 0x000fe400078e0019 */
[----:B------:R1:W1:Y:S01]  /*12910*/  MUFU.EX2 R242, R4 ;  /* 0x0000000400f27308 */ /* 0x0002620000000800 */
[----:B------:R-:W-:Y:S07]  /*12920*/  HMMA.16816.F32 R24, R8, R56, R108 ;  /* 0x000000380818723c */ /* 0x000fee000000186c */
[----:B---3--:R-:W-:Y:S01]  /*12930*/  F2FP.PACK_AB R8, R248, R252 ;  /* 0x000000fcf808723e */ /* 0x008fe200000000ff */
[----:B------:R-:W-:Y:S01]  /*12940*/  IMAD.MOV.U32 R110, RZ, RZ, R45 ;  /* 0x000000ffff6e7224 */ /* 0x000fe200078e002d */
[----:B--2---:R-:W-:Y:S01]  /*12950*/  F2FP.PACK_AB R10, R245, R246 ;  /* 0x000000f6f50a723e */ /* 0x004fe200000000ff */
[----:B------:R-:W-:Y:S01]  /*12960*/  IMAD.MOV.U32 R111, RZ, RZ, R46 ;  /* 0x000000ffff6f7224 */ /* 0x000fe200078e002e */
[----:B------:R-:W-:Y:S01]  /*12970*/  MOV R109, R44 ;  /* 0x0000002c006d7202 */ /* 0x000fe20000000f00 */
[----:B-1----:R-:W-:Y:S01]  /*12980*/  FFMA.FTZ R4, R160, c[0x0][0x2d0], -R6 ;  /* 0x0000b400a0047a23 */ /* 0x002fe20000010806 */
[----:B------:R-:W-:Y:S01]  /*12990*/  F2FP.PACK_AB R9, R242, R244 ;  /* 0x000000f4f209723e */ /* 0x000fe200000000ff */
[----:B------:R-:W-:Y:S01]  /*129a0*/  IMAD.MOV.U32 R160, RZ, RZ, R100 ;  /* 0x000000ffffa07224 */ /* 0x000fe200078e0064 */
[----:B------:R-:W-:Y:S01]  /*129b0*/  MOV R100, R102 ;  /* 0x0000006600647202 */ /* 0x000fe20000000f00 */
[----:B------:R1:W-:Y:S01]  /*129c0*/  MUFU.EX2 R241, R4 ;  /* 0x0000000400f17308 */ /* 0x0003e20000000800 */
[----:B------:R-:W-:Y:S01]  /*129d0*/  MOV R102, R163 ;  /* 0x000000a300667202 */ /* 0x000fe20000000f00 */
[----:B------:R-:W-:-:S02]  /*129e0*/  IMAD.MOV.U32 R163, RZ, RZ, R173 ;  /* 0x000000ffffa37224 */ /* 0x000fc400078e00ad */
[----:B-1----:R-:W-:Y:S01]  /*129f0*/  FFMA.FTZ R4, R161, c[0x0][0x2d0], -R6 ;  /* 0x0000b400a1047a23 */ /* 0x002fe20000010806 */
[----:B------:R-:W-:-:S03]  /*12a00*/  MOV R161, R47 ;  /* 0x0000002f00a17202 */ /* 0x000fc60000000f00 */
[----:B------:R1:W2:Y:S02]  /*12a10*/  MUFU.EX2 R240, R4 ;  /* 0x0000000400f07308 */ /* 0x0002a40000000800 */
[----:B-1----:R-:W-:Y:S01]  /*12a20*/  FFMA.FTZ R4, R165, c[0x0][0x2d0], -R2 ;  /* 0x0000b400a5047a23 */ /* 0x002fe20000010802 */
[----:B--2---:R-:W-:-:S05]  /*12a30*/  F2FP.PACK_AB R11, R240, R241 ;  /* 0x000000f1f00b723e */ /* 0x004fca00000000ff */
[----:B------:R1:W-:Y:S02]  /*12a40*/  MUFU.EX2 R215, R4 ;  /* 0x0000000400d77308 */ /* 0x0003e40000000800 */
[C---:B----4-:R-:W-:Y:S08]  /*12a50*/  HMMA.16816.F32 R40, R8.reuse, R60, R40 ;  /* 0x0000003c0828723c */ /* 0x050ff00000001828 */
        /* <DEDUP_REMOVED lines=11> */
[----:B------:R1:W3:Y:S03]  /*12b10*/  MUFU.EX2 R239, R4 ;  /* 0x0000000400ef7308 */ /* 0x0002e60000000800 */
[----:B------:R-:W-:Y:S07]  /*12b20*/  HMMA.16816.F32 R12, R8, R94, R12 ;  /* 0x0000005e080c723c */ /* 0x000fee000000180c */
[----:B--2---:R-:W-:Y:S01]  /*12b30*/  F2FP.PACK_AB R8, R238, R215 ;  /* 0x000000d7ee08723e */ /* 0x004fe200000000ff */
[----:B-1----:R-:W-:Y:S01]  /*12b40*/  FFMA.FTZ R4, R151, c[0x0][0x2d0], -R0 ;  /* 0x0000b40097047a23 */ /* 0x002fe20000010800 */
[----:B------:R-:W-:-:S02]  /*12b50*/  MOV R151, R172 ;  /* 0x000000ac00977202 */ /* 0x000fc40000000f00 */
[----:B---3--:R-:W-:Y:S01]  /*12b60*/  F2FP.PACK_AB R10, R239, R214 ;  /* 0x000000d6ef0a723e */ /* 0x008fe200000000ff */
[----:B------:R1:W-:Y:S02]  /*12b70*/  MUFU.EX2 R172, R4 ;  /* 0x0000000400ac7308 */ /* 0x0003e40000000800 */
[----:B-1----:R-:W-:Y:S02]  /*12b80*/  FFMA.FTZ R4, R153, c[0x0][0x2d0], -R0 ;  /* 0x0000b40099047a23 */ /* 0x002fe40000010800 */
[----:B------:R-:W-:-:S04]  /*12b90*/  IMAD.MOV.U32 R153, RZ, RZ, R175 ;  /* 0x000000ffff997224 */ /* 0x000fc800078e00af */
[----:B------:R1:W2:Y:S02]  /*12ba0*/  MUFU.EX2 R175, R4 ;  /* 0x0000000400af7308 */ /* 0x0002a40000000800 */
[----:B-1----:R-:W-:Y:S01]  /*12bb0*/  FFMA.FTZ R4, R155, c[0x0][0x2d0], -R0 ;  /* 0x0000b4009b047a23 */ /* 0x002fe20000010800 */
[----:B--2---:R-:W-:Y:S01]  /*12bc0*/  F2FP.PACK_AB R9, R175, R172 ;  /* 0x000000acaf09723e */ /* 0x004fe200000000ff */
[----:B------:R-:W-:Y:S02]  /*12bd0*/  IMAD.MOV.U32 R155, RZ, RZ, R107 ;  /* 0x000000ffff9b7224 */ /* 0x000fe400078e006b */
[----:B------:R-:W-:Y:S02]  /*12be0*/  IMAD.MOV.U32 R107, RZ, RZ, R101 ;  /* 0x000000ffff6b7224 */ /* 0x000fe400078e0065 */
[----:B------:R-:W-:Y:S02]  /*12bf0*/  IMAD.MOV.U32 R101, RZ, RZ, R103 ;  /* 0x000000ffff657224 */ /* 0x000fe400078e0067 */
[----:B------:R-:W-:-:S02]  /*12c00*/  IMAD.MOV.U32 R103, RZ, RZ, R167 ;  /* 0x000000ffff677224 */ /* 0x000fc400078e00a7 */
[----:B------:R-:W-:Y:S02]  /*12c10*/  IMAD.MOV.U32 R167, RZ, RZ, R174 ;  /* 0x000000ffffa77224 */ /* 0x000fe400078e00ae */
        /* <DEDUP_REMOVED lines=9> */
[----:B------:R-:W-:-:S02]  /*12cb0*/  IMAD.MOV.U32 R127, RZ, RZ, R111 ;  /* 0x000000ffff7f7224 */ /* 0x000fc400078e006f */
[----:B-1----:R-:W-:-:S04]  /*12cc0*/  FFMA.FTZ R4, R203, c[0x0][0x2d0], -R7 ;  /* 0x0000b400cb047a23 */ /* 0x002fc80000010807 */
[----:B------:R-:W-:Y:S01]  /*12cd0*/  MOV R120, R109 ;  /* 0x0000006d00787202 */ /* 0x000fe20000000f00 */
[----:B------:R1:W2:Y:S01]  /*12ce0*/  MUFU.EX2 R203, R4 ;  /* 0x0000000400cb7308 */ /* 0x0002a20000000800 */
[----:B------:R-:W-:Y:S01]  /*12cf0*/  HMMA.16816.F32 R108, R8, R132, R112 ;  /* 0x00000084086c723c */ /* 0x000fe20000001870 */
[----:B------:R-:W-:-:S06]  /*12d00*/  IMAD.MOV.U32 R121, RZ, RZ, R131 ;  /* 0x000000ffff797224 */ /* 0x000fcc00078e0083 */
[----:B------:R-:W-:Y:S01]  /*12d10*/  MOV R114, R213 ;  /* 0x000000d500727202 */ /* 0x000fe20000000f00 */
[----:B------:R-:W-:Y:S01]  /*12d20*/  HMMA.16816.F32 R80, R8, R134, R80 ;  /* 0x000000860850723c */ /* 0x000fe20000001850 */
[----:B------:R-:W-:Y:S02]  /*12d30*/  IMAD.MOV.U32 R115, RZ, RZ, R164 ;  /* 0x000000ffff737224 */ /* 0x000fe400078e00a4 */
[----:B-1----:R-:W-:-:S05]  /*12d40*/  FFMA.FTZ R4, R202, c[0x0][0x2d0], -R7 ;  /* 0x0000b400ca047a23 */ /* 0x002fca0000010807 */
[C---:B------:R-:W-:Y:S01]  /*12d50*/  HMMA.16816.F32 R68, R8.reuse, R122, R72 ;  /* 0x0000007a0844723c */ /* 0x040fe20000001848 */
[----:B------:R-:W-:Y:S01]  /*12d60*/  FFMA.FTZ R7, R201, c[0x0][0x2d0], -R7 ;  /* 0x0000b400c9077a23 */ /* 0x000fe20000010807 */
[----:B--2---:R-:W-:Y:S01]  /*12d70*/  F2FP.PACK_AB R168, R203, R204 ;  /* 0x000000cccba8723e */ /* 0x004fe200000000ff */
[----:B------:R1:W-:Y:S04]  /*12d80*/  MUFU.EX2 R213, R4 ;  /* 0x0000000400d57308 */ /* 0x0003e80000000800 */
[----:B------:R-:W-:Y:S01]  /*12d90*/  MOV R122, R100 ;  /* 0x00000064007a7202 */ /* 0x000fe20000000f00 */
[----:B------:R-:W-:Y:S01]  /*12da0*/  HMMA.16816.F32 R72, R8, R136, R144 ;  /* 0x000000880848723c */ /* 0x000fe20000001890 */
[----:B------:R-:W2:Y:S01]  /*12db0*/  LDSM.16.MT88.4 R144, [R217+0x2900] ;  /* 0x00290000d990783b */ /* 0x000ea20000004200 */
[----:B------:R-:W-:Y:S01]  /*12dc0*/  IMAD.MOV.U32 R123, RZ, RZ, R107 ;  /* 0x000000ffff7b7224 */ /* 0x000fe200078e006b */
[----:B------:R-:W-:Y:S01]  /*12dd0*/  MUFU.EX2 R202, R7 ;  /* 0x0000000700ca7308 */ /* 0x000fe20000000800 */
[----:B------:R-:W-:Y:S01]  /*12de0*/  MOV R100, R163 ;  /* 0x000000a300647202 */ /* 0x000fe20000000f00 */
[----:B------:R-:W-:-:S02]  /*12df0*/  IMAD.MOV.U32 R107, RZ, RZ, R101 ;  /* 0x000000ffff6b7224 */ /* 0x000fc400078e0065 */
[----:B------:R-:W-:Y:S01]  /*12e00*/  IMAD.MOV.U32 R101, RZ, RZ, R167 ;  /* 0x000000ffff657224 */ /* 0x000fe200078e00a7 */
[----:B------:R-:W-:Y:S01]  /*12e10*/  HMMA.16816.F32 R140, R8, R124, R140 ;  /* 0x0000007c088c723c */ /* 0x000fe2000000188c */
[----:B------:R-:W-:Y:S01]  /*12e20*/  LDSM.16.MT88.4 R164, [R218+0x2900] ;  /* 0x00290000daa4783b */ /* 0x000fe20000004200 */
[----:B-1----:R-:W-:-:S04]  /*12e30*/  FFMA.FTZ R4, R192, c[0x0][0x2d0], -R6 ;  /* 0x0000b400c0047a23 */ /* 0x002fc80000010806 */
[----:B------:R1:W-:Y:S01]  /*12e40*/  MUFU.EX2 R192, R4 ;  /* 0x0000000400c07308 */ /* 0x0003e20000000800 */
[----:B------:R-:W-:Y:S01]  /*12e50*/  MOV R124, R161 ;  /* 0x000000a1007c7202 */ /* 0x000fe20000000f00 */
[----:B------:R-:W-:Y:S01]  /*12e60*/  IMAD.MOV.U32 R125, RZ, RZ, R160 ;  /* 0x000000ffff7d7224 */ /* 0x000fe200078e00a0 */
[----:B------:R-:W-:Y:S01]  /*12e70*/  HMMA.16816.F32 R96, R8, R138, R96 ;  /* 0x0000008a0860723c */ /* 0x000fe20000001860 */
[----:B------:R-:W3:Y:S01]  /*12e80*/  LDSM.16.MT88.4 R160, [R220+0x2900] ;  /* 0x00290000dca0783b */ /* 0x000ee20000004200 */
[----:B-1----:R-:W-:-:S04]  /*12e90*/  FFMA.FTZ R4, R191, c[0x0][0x2d0], -R6 ;  /* 0x0000b400bf047a23 */ /* 0x002fc80000010806 */
[----:B------:R1:W4:Y:S02]  /*12ea0*/  MUFU.EX2 R191, R4 ;  /* 0x0000000400bf7308 */ /* 0x0003240000000800 */
[--C-:B-1----:R-:W-:Y:S01]  /*12eb0*/  FFMA.FTZ R4, R190, c[0x0][0x2d0], -R6.reuse ;  /* 0x0000b400be047a23 */ /* 0x102fe20000010806 */
[----:B----4-:R-:W-:Y:S01]  /*12ec0*/  F2FP.PACK_AB R169, R191, R192 ;  /* 0x000000c0bfa9723e */ /* 0x010fe200000000ff */
[----:B------:R-:W-:-:S04]  /*12ed0*/  FFMA.FTZ R6, R189, c[0x0][0x2d0], -R6 ;  /* 0x0000b400bd067a23 */ /* 0x000fc80000010806 */
[----:B------:R1:W-:Y:S08]  /*12ee0*/  MUFU.EX2 R201, R4 ;  /* 0x0000000400c97308 */ /* 0x0003f00000000800 */
[----:B------:R-:W4:Y:S01]  /*12ef0*/  MUFU.EX2 R190, R6 ;  /* 0x0000000600be7308 */ /* 0x000f220000000800 */
[----:B-1----:R-:W-:-:S07]  /*12f00*/  FFMA.FTZ R4, R199, c[0x0][0x2d0], -R2 ;  /* 0x0000b400c7047a23 */ /* 0x002fce0000010802 */
[----:B------:R1:W-:Y:S02]  /*12f10*/  MUFU.EX2 R135, R4 ;  /* 0x0000000400877308 */ /* 0x0003e40000000800 */
[----:B-1----:R-:W-:-:S06]  /*12f20*/  FFMA.FTZ R4, R198, c[0x0][0x2d0], -R2 ;  /* 0x0000b400c6047a23 */ /* 0x002fcc0000010802 */
[----:B------:R1:W-:Y:S02]  /*12f30*/  MUFU.EX2 R189, R4 ;  /* 0x0000000400bd7308 */ /* 0x0003e40000000800 */
[----:B-1----:R-:W-:-:S06]  /*12f40*/  FFMA.FTZ R4, R195, c[0x0][0x2d0], -R2 ;  /* 0x0000b400c3047a23 */ /* 0x002fcc0000010802 */
[----:B------:R1:W-:Y:S02]  /*12f50*/  MUFU.EX2 R133, R4 ;  /* 0x0000000400857308 */ /* 0x0003e40000000800 */
[----:B-1----:R-:W-:-:S06]  /*12f60*/  FFMA.FTZ R4, R200, c[0x0][0x2d0], -R2 ;  /* 0x0000b400c8047a23 */ /* 0x002fcc0000010802 */
[----:B------:R1:W-:Y:S02]  /*12f70*/  MUFU.EX2 R134, R4 ;  /* 0x0000000400867308 */ /* 0x0003e40000000800 */
[----:B-1----:R-:W-:Y:S01]  /*12f80*/  FFMA.FTZ R4, R170, c[0x0][0x2d0], -R0 ;  /* 0x0000b400aa047a23 */ /* 0x002fe20000010800 */
[----:B------:R-:W-:-:S05]  /*12f90*/  F2FP.PACK_AB R170, R202, R213 ;  /* 0x000000d5caaa723e */ /* 0x000fca00000000ff */
[----:B------:R1:W-:Y:S02]  /*12fa0*/  MUFU.EX2 R131, R4 ;  /* 0x0000000400837308 */ /* 0x0003e40000000800 */
[----:B-1----:R-:W-:Y:S01]  /*12fb0*/  FFMA.FTZ R4, R171, c[0x0][0x2d0], -R0 ;  /* 0x0000b400ab047a23 */ /* 0x002fe20000010800 */
[----:B----4-:R-:W-:-:S05]  /*12fc0*/  F2FP.PACK_AB R171, R190, R201 ;  /* 0x000000c9beab723e */ /* 0x010fca00000000ff */
[----:B------:R1:W4:Y:S02]  /*12fd0*/  MUFU.EX2 R132, R4 ;  /* 0x0000000400847308 */ /* 0x0003240000000800 */
[----:B-1----:R-:W-:Y:S02]  /*12fe0*/  FFMA.FTZ R4, R188, c[0x0][0x2d0], -R0 ;  /* 0x0000b400bc047a23 */ /* 0x002fe40000010800 */
[----:B------:R-:W-:Y:S02]  /*12ff0*/  IMAD.MOV.U32 R188, RZ, RZ, R114 ;  /* 0x000000ffffbc7224 */ /* 0x000fe400078e0072 */
[----:B------:R-:W-:Y:S01]  /*13000*/  IMAD.MOV.U32 R114, RZ, RZ, R115 ;  /* 0x000000ffff727224 */ /* 0x000fe200078e0073 */
[----:B------:R-:W-:Y:S01]  /*13010*/  MOV R115, R122 ;  /* 0x0000007a00737202 */ /* 0x000fe20000000f00 */
[----:B------:R-:W-:Y:S02]  /*13020*/  IMAD.MOV.U32 R122, RZ, RZ, R123 ;  /* 0x000000ffff7a7224 */ /* 0x000fe400078e007b */
[----:B------:R-:W-:Y:S01]  /*13030*/  IMAD.MOV.U32 R123, RZ, RZ, R120 ;  /* 0x000000ffff7b7224 */ /* 0x000fe200078e0078 */
[----:B------:R-:W-:Y:S01]  /*13040*/  MOV R120, R155 ;  /* 0x0000009b00787202 */ /* 0x000fe20000000f00 */
[----:B------:R-:W-:-:S02]  /*13050*/  IMAD.MOV.U32 R155, RZ, RZ, R153 ;  /* 0x000000ffff9b7224 */ /* 0x000fc400078e0099 */
[----:B------:R-:W-:Y:S01]  /*13060*/  IMAD.MOV.U32 R153, RZ, RZ, R151 ;  /* 0x000000ffff997224 */ /* 0x000fe200078e0097 */
[----:B------:R-:W-:Y:S01]  /*13070*/  MOV R151, R116 ;  /* 0x0000007400977202 */ /* 0x000fe20000000f00 */
        /* <DEDUP_REMOVED lines=9> */
[----:B------:R-:W-:Y:S01]  /*13110*/  IMAD.MOV.U32 R150, RZ, RZ, R225 ;  /* 0x000000ffff967224 */ /* 0x000fe200078e00e1 */
[----:B--2---:R-:W-:Y:S01]  /*13120*/  HMMA.16816.F32 R136, R168, R144, R40 ;  /* 0x00000090a888723c */ /* 0x004fe20000001828 */
[----:B------:R1:W-:Y:S01]  /*13130*/  MUFU.EX2 R40, R4 ;  /* 0x0000000400287308 */ /* 0x0003e20000000800 */
[----:B------:R-:W-:Y:S01]  /*13140*/  IMAD.MOV.U32 R198, RZ, RZ, R122 ;  /* 0x000000ffffc67224 */ /* 0x000fe200078e007a */
[----:B------:R-:W-:Y:S01]  /*13150*/  MOV R195, R115 ;  /* 0x0000007300c37202 */ /* 0x000fe20000000f00 */
[----:B------:R-:W-:Y:S01]  /*13160*/  IMAD.MOV.U32 R122, RZ, RZ, R116 ;  /* 0x000000ffff7a7224 */ /* 0x000fe200078e0074 */
[----:B------:R-:W-:Y:S01]  /*13170*/  MOV R116, R105 ;  /* 0x0000006900747202 */ /* 0x000fe20000000f00 */
[----:B------:R-:W-:Y:S02]  /*13180*/  IMAD.MOV.U32 R112, RZ, RZ, R117 ;  /* 0x000000ffff707224 */ /* 0x000fe400078e0075 */
[----:B------:R-:W-:Y:S01]  /*13190*/  IMAD.MOV.U32 R199, RZ, RZ, R123 ;  /* 0x000000ffffc77224 */ /* 0x000fe200078e007b */
[----:B------:R-:W-:Y:S01]  /*131a0*/  MOV R123, R151 ;  /* 0x00000097007b7202 */ /* 0x000fe20000000f00 */
[----:B------:R-:W-:Y:S01]  /*131b0*/  IMAD.MOV.U32 R115, RZ, RZ, R104 ;  /* 0x000000ffff737224 */ /* 0x000fe200078e0068 */
[----:B------:R-:W-:Y:S01]  /*131c0*/  MOV R6, R120 ;  /* 0x0000007800067202 */ /* 0x000fe20000000f00 */
[----:B------:R-:W-:Y:S01]  /*131d0*/  IMAD.MOV.U32 R117, RZ, RZ, R106 ;  /* 0x000000ffff757224 */ /* 0x000fe200078e006a */
[----:B------:R-:W-:Y:S01]  /*131e0*/  MOV R106, R149 ;  /* 0x00000095006a7202 */ /* 0x000fe20000000f00 */
[----:B------:R-:W-:-:S02]  /*131f0*/  IMAD.MOV.U32 R104, RZ, RZ, R150 ;  /* 0x000000ffff687224 */ /* 0x000fc400078e0096 */
[----:B------:R-:W-:Y:S02]  /*13200*/  IMAD.MOV.U32 R7, RZ, RZ, R153 ;  /* 0x000000ffff077224 */ /* 0x000fe400078e0099 */
[----:B------:R-:W-:Y:S01]  /*13210*/  IMAD.MOV.U32 R11, RZ, RZ, R5 ;  /* 0x000000ffff0b7224 */ /* 0x000fe200078e0005 */
[----:B------:R-:W-:Y:S01]  /*13220*/  MOV R113, R118 ;  /* 0x0000007600717202 */ /* 0x000fe20000000f00 */
[----:B-1----:R-:W-:Y:S01]  /*13230*/  FFMA.FTZ R4, R183, c[0x0][0x2d0], -R0 ;  /* 0x0000b400b7047a23 */ /* 0x002fe20000010800 */
[----:B------:R-:W-:Y:S01]  /*13240*/  MOV R10, R107 ;  /* 0x0000006b000a7202 */ /* 0x000fe20000000f00 */
[----:B------:R-:W-:Y:S01]  /*13250*/  IMAD.MOV.U32 R105, RZ, RZ, R148 ;  /* 0x000000ffff697224 */ /* 0x000fe200078e0094 */
[----:B------:R1:W5:Y:S01]  /*13260*/  LDL.LU R225, [R1+0x3c] ;  /* 0x00003c0001e17983 */ /* 0x0003620000300800 */
[C---:B------:R-:W-:Y:S01]  /*13270*/  HMMA.16816.F32 R148, R168.reuse, R146, R36 ;  /* 0x00000092a894723c */ /* 0x040fe20000001824 */
[----:B------:R2:W2:Y:S01]  /*13280*/  MUFU.EX2 R36, R4 ;  /* 0x0000000400247308 */ /* 0x0004a20000000800 */
[----:B----4-:R-:W-:Y:S01]  /*13290*/  F2FP.PACK_AB R5, R132, R131 ;  /* 0x000000838405723e */ /* 0x010fe200000000ff */
[----:B------:R-:W-:Y:S01]  /*132a0*/  IMAD.MOV.U32 R8, RZ, RZ, R105 ;  /* 0x000000ffff087224 */ /* 0x000fe200078e0069 */
[----:B------:R-:W-:Y:S01]  /*132b0*/  MOV R42, R117 ;  /* 0x00000075002a7202 */ /* 0x000fe20000000f00 */
[----:B------:R-:W-:Y:S01]  /*132c0*/  IMAD.MOV.U32 R183, RZ, RZ, R114 ;  /* 0x000000ffffb77224 */ /* 0x000fe200078e0072 */
[----:B------:R-:W-:Y:S01]  /*132d0*/  MOV R200, R104 ;  /* 0x0000006800c87202 */ /* 0x000fe20000000f00 */
[----:B------:R-:W-:Y:S01]  /*132e0*/  IMAD.MOV.U32 R37, RZ, RZ, R6 ;  /* 0x000000ffff257224 */ /* 0x000fe200078e0006 */
[----:B------:R-:W-:Y:S01]  /*132f0*/  MOV R38, R7 ;  /* 0x0000000700267202 */ /* 0x000fe20000000f00 */
[----:B------:R-:W-:Y:S01]  /*13300*/  IMAD.MOV.U32 R114, RZ, RZ, R119 ;  /* 0x000000ffff727224 */ /* 0x000fe200078e0077 */
[----:B------:R-:W-:Y:S01]  /*13310*/  F2FP.PACK_AB R6, R134, R133 ;  /* 0x000000858606723e */ /* 0x000fe200000000ff */
[----:B------:R-:W-:Y:S01]  /*13320*/  IMAD.MOV.U32 R120, RZ, RZ, R155 ;  /* 0x000000ffff787224 */ /* 0x000fe200078e009b */
[----:B------:R-:W-:Y:S01]  /*13330*/  MOV R119, R152 ;  /* 0x0000009800777202 */ /* 0x000fe20000000f00 */
[----:B------:R-:W-:Y:S01]  /*13340*/  IMAD.MOV.U32 R118, RZ, RZ, R154 ;  /* 0x000000ffff767224 */ /* 0x000fe200078e009a */
[----:B------:R-:W-:Y:S01]  /*13350*/  MOV R39, R114 ;  /* 0x0000007200277202 */ /* 0x000fe20000000f00 */
[----:B---3--:R-:W-:Y:S01]  /*13360*/  HMMA.16816.F32 R152, R168, R160, R32 ;  /* 0x000000a0a898723c */ /* 0x008fe20000001820 */
[----:B------:R-:W-:Y:S01]  /*13370*/  IMAD.MOV.U32 R41, RZ, RZ, R115 ;  /* 0x000000ffff297224 */ /* 0x000fe200078e0073 */
[----:B--2---:R-:W-:Y:S01]  /*13380*/  F2FP.PACK_AB R4, R189, R135 ;  /* 0x00000087bd04723e */ /* 0x004fe200000000ff */
[----:B------:R-:W-:Y:S01]  /*13390*/  IMAD.MOV.U32 R43, RZ, RZ, R118 ;  /* 0x000000ffff2b7224 */ /* 0x000fe200078e0076 */
[----:B------:R-:W-:Y:S01]  /*133a0*/  F2FP.PACK_AB R7, R36, R40 ;  /* 0x000000282407723e */ /* 0x000fe200000000ff */
[----:B------:R-:W-:-:S02]  /*133b0*/  IMAD.MOV.U32 R9, RZ, RZ, R106 ;  /* 0x000000ffff097224 */ /* 0x000fc400078e006a */
[----:B------:R-:W-:Y:S01]  /*133c0*/  IMAD.MOV.U32 R35, RZ, RZ, R100 ;  /* 0x000000ffff237224 */ /* 0x000fe200078e0064 */
[----:B------:R-:W-:Y:S01]  /*133d0*/  MOV R33, R102 ;  /* 0x0000006600217202 */ /* 0x000fe20000000f00 */
[----:B------:R-:W-:Y:S01]  /*133e0*/  IMAD.MOV.U32 R34, RZ, RZ, R101 ;  /* 0x000000ffff227224 */ /* 0x000fe200078e0065 */
[----:B------:R-:W-:Y:S01]  /*133f0*/  HMMA.16816.F32 R104, R168, R164, R24 ;  /* 0x000000a4a868723c */ /* 0x000fe20000001818 */
[----:B------:R-:W-:-:S07]  /*13400*/  IMAD.MOV.U32 R32, RZ, RZ, R103 ;  /* 0x000000ffff207224 */ /* 0x000fce00078e0067 */
[C---:B------:R-:W-:Y:S07]  /*13410*/  HMMA.16816.F32 R156, R4.reuse, R48, R156 ;  /* 0x00000030049c723c */ /* 0x040fee000000189c */
[----:B------:R-:W-:Y:S01]  /*13420*/  IMAD.MOV.U32 R49, RZ, RZ, R8 ;  /* 0x000000ffff317224 */ /* 0x000fe200078e0008 */
[----:B------:R-:W-:Y:S01]  /*13430*/  HMMA.16816.F32 R108, R4, R56, R108 ;  /* 0x00000038046c723c */ /* 0x000fe2000000186c */
[----:B------:R-:W-:Y:S01]  /*13440*/  FFMA.FTZ R8, R212, c[0x0][0x2d0], -R2 ;  /* 0x0000b400d4087a23 */ /* 0x000fe20000010802 */
[----:B------:R-:W-:-:S05]  /*13450*/  MOV R48, R9 ;  /* 0x0000000900307202 */ /* 0x000fca0000000f00 */
[----:B------:R-:W-:Y:S01]  /*13460*/  IMAD.MOV.U32 R57, RZ, RZ, R37 ;  /* 0x000000ffff397224 */ /* 0x000fe200078e0025 */
[----:B------:R-:W-:Y:S01]  /*13470*/  HMMA.16816.F32 R100, R168, R162, R28 ;  /* 0x000000a2a864723c */ /* 0x000fe2000000181c */
[----:B------:R2:W-:Y:S01]  /*13480*/  MUFU.EX2 R37, R8 ;  /* 0x0000000800257308 */ /* 0x0005e20000000800 */
[----:B------:R-:W-:-:S05]  /*13490*/  IMAD.MOV.U32 R56, RZ, RZ, R38 ;  /* 0x000000ffff387224 */ /* 0x000fca00078e0026 */
[----:B------:R-:W-:Y:S01]  /*134a0*/  IMAD.MOV.U32 R28, RZ, RZ, R199 ;  /* 0x000000ffff1c7224 */ /* 0x000fe200078e00c7 */
[----:B------:R-:W-:Y:S01]  /*134b0*/  MOV R30, R198 ;  /* 0x000000c6001e7202 */ /* 0x000fe20000000f00 */
[----:B------:R-:W-:Y:S01]  /*134c0*/  IMAD.MOV.U32 R199, RZ, RZ, R112 ;  /* 0x000000ffffc77224 */ /* 0x000fe200078e0070 */
[----:B------:R-:W-:Y:S01]  /*134d0*/  HMMA.16816.F32 R140, R4, R64, R140 ;  /* 0x00000040048c723c */ /* 0x000fe2000000188c */
[----:B------:R-:W-:Y:S02]  /*134e0*/  IMAD.MOV.U32 R29, RZ, RZ, R113 ;  /* 0x000000ffff1d7224 */ /* 0x000fe400078e0071 */
[----:B------:R-:W-:Y:S02]  /*134f0*/  IMAD.MOV.U32 R31, RZ, RZ, R195 ;  /* 0x000000ffff1f7224 */ /* 0x000fe400078e00c3 */
[----:B------:R-:W-:Y:S02]  /*13500*/  IMAD.MOV.U32 R198, RZ, RZ, R116 ;  /* 0x000000ffffc67224 */ /* 0x000fe400078e0074 */
[----:B--2---:R-:W-:Y:S01]  /*13510*/  FFMA.FTZ R8, R208, c[0x0][0x2d0], -R2 ;  /* 0x0000b400d0087a23 */ /* 0x004fe20000010802 */
[----:B------:R-:W-:Y:S01]  /*13520*/  HMMA.16816.F32 R112, R168, R166, R20 ;  /* 0x000000a6a870723c */ /* 0x000fe20000001814 */
[----:B------:R-:W-:-:S02]  /*13530*/  IMAD.MOV.U32 R195, RZ, RZ, R119 ;  /* 0x000000ffffc37224 */ /* 0x000fc400078e0077 */
[----:B------:R2:W-:Y:S01]  /*13540*/  MUFU.EX2 R38, R8 ;  /* 0x0000000800267308 */ /* 0x0005e20000000800 */
[----:B------:R-:W-:Y:S02]  /*13550*/  IMAD.MOV.U32 R64, RZ, RZ, R31 ;  /* 0x000000ffff407224 */ /* 0x000fe400078e001f */
[----:B------:R-:W-:Y:S02]  /*13560*/  IMAD.MOV.U32 R65, RZ, RZ, R30 ;  /* 0x000000ffff417224 */ /* 0x000fe400078e001e */
[----:B------:R-:W-:Y:S07]  /*13570*/  HMMA.16816.F32 R20, R4, R58, R80 ;  /* 0x0000003a0414723c */ /* 0x000fee0000001850 */
[----:B------:R-:W-:Y:S01]  /*13580*/  IMAD.MOV.U32 R82, RZ, RZ, R41 ;  /* 0x000000ffff527224 */ /* 0x000fe200078e0029 */
[----:B------:R-:W-:Y:S01]  /*13590*/  HMMA.16816.F32 R116, R168, R88, R16 ;  /* 0x00000058a874723c */ /* 0x000fe20000001810 */
[----:B------:R-:W-:Y:S01]  /*135a0*/  MOV R83, R39 ;  /* 0x0000002700537202 */ /* 0x000fe20000000f00 */
[----:B------:R-:W-:Y:S01]  /*135b0*/  IMAD.MOV.U32 R59, RZ, RZ, R124 ;  /* 0x000000ffff3b7224 */ /* 0x000fe200078e007c */
[----:B------:R-:W-:Y:S01]  /*135c0*/  MOV R58, R125 ;  /* 0x0000007d003a7202 */ /* 0x000fe20000000f00 */
[----:B--2---:R-:W-:Y:S01]  /*135d0*/  FFMA.FTZ R8, R211, c[0x0][0x2d0], -R2 ;  /* 0x0000b400d3087a23 */ /* 0x004fe20000010802 */
[----:B------:R-:W-:Y:S01]  /*135e0*/  MOV R81, R126 ;  /* 0x0000007e00517202 */ /* 0x000fe20000000f00 */
[----:B------:R-:W-:-:S02]  /*135f0*/  IMAD.MOV.U32 R80, RZ, RZ, R127 ;  /* 0x000000ffff507224 */ /* 0x000fc400078e007f */
[----:B------:R2:W-:Y:S01]  /*13600*/  MUFU.EX2 R41, R8 ;  /* 0x0000000800297308 */ /* 0x0005e20000000800 */
[----:B------:R-:W-:Y:S08]  /*13610*/  HMMA.16816.F32 R168, R168, R90, R12 ;  /* 0x0000005aa8a8723c */ /* 0x000ff0000000180c */
[----:B------:R-:W-:Y:S01]  /*13620*/  HMMA.16816.F32 R12, R4, R66, R44 ;  /* 0x00000042040c723c */ /* 0x000fe2000000182c */
[----:B--2---:R-:W-:-:S07]  /*13630*/  FFMA.FTZ R8, R205, c[0x0][0x2d0], -R2 ;  /* 0x0000b400cd087a23 */ /* 0x004fce0000010802 */
[C---:B------:R-:W-:Y:S01]  /*13640*/  HMMA.16816.F32 R16, R4.reuse, R50, R68 ;  /* 0x000000320410723c */ /* 0x040fe20000001844 */
[----:B------:R-:W-:Y:S01]  /*13650*/  IMAD.MOV.U32 R46, RZ, RZ, R42 ;  /* 0x000000ffff2e7224 */ /* 0x000fe200078e002a */
[----:B------:R-:W-:Y:S01]  /*13660*/  MOV R67, R43 ;  /* 0x0000002b00437202 */ /* 0x000fe20000000f00 */
[----:B------:R2:W-:Y:S01]  /*13670*/  MUFU.EX2 R42, R8 ;  /* 0x00000008002a7308 */ /* 0x0005e20000000800 */
[----:B------:R-:W-:Y:S02]  /*13680*/  IMAD.MOV.U32 R47, RZ, RZ, R34 ;  /* 0x000000ffff2f7224 */ /* 0x000fe400078e0022 */
[----:B------:R-:W-:Y:S01]  /*13690*/  IMAD.MOV.U32 R66, RZ, RZ, R200 ;  /* 0x000000ffff427224 */ /* 0x000fe200078e00c8 */
[----:B------:R-:W-:Y:S01]  /*136a0*/  MOV R68, R32 ;  /* 0x0000002000447202 */ /* 0x000fe20000000f00 */
[----:B------:R-:W-:Y:S01]  /*136b0*/  IMAD.MOV.U32 R51, RZ, RZ, R33 ;  /* 0x000000ffff337224 */ /* 0x000fe200078e0021 */
[----:B------:R-:W-:Y:S01]  /*136c0*/  MOV R50, R35 ;  /* 0x0000002300327202 */ /* 0x000fe20000000f00 */
[----:B------:R-:W-:Y:S01]  /*136d0*/  IMAD.MOV.U32 R200, RZ, RZ, R10 ;  /* 0x000000ffffc87224 */ /* 0x000fe200078e000a */
[----:B------:R-:W-:Y:S01]  /*136e0*/  HMMA.16816.F32 R24, R4, R52, R72 ;  /* 0x000000340418723c */ /* 0x000fe20000001848 */
[----:B------:R-:W-:Y:S01]  /*136f0*/  IMAD.MOV.U32 R71, RZ, RZ, R11 ;  /* 0x000000ffff477224 */ /* 0x000fe200078e000b */
[----:B------:R-:W-:Y:S01]  /*13700*/  MOV R69, R29 ;  /* 0x0000001d00457202 */ /* 0x000fe20000000f00 */
[----:B------:R-:W-:-:S02]  /*13710*/  IMAD.MOV.U32 R70, RZ, RZ, R28 ;  /* 0x000000ffff467224 */ /* 0x000fc400078e001c */
[----:B--2---:R-:W-:-:S04]  /*13720*/  FFMA.FTZ R8, R207, c[0x0][0x2d0], -R2 ;  /* 0x0000b400cf087a23 */ /* 0x004fc80000010802 */
[----:B------:R2:W-:Y:S02]  /*13730*/  MUFU.EX2 R44, R8 ;  /* 0x00000008002c7308 */ /* 0x0005e40000000800 */
[----:B--2---:R-:W-:-:S06]  /*13740*/  FFMA.FTZ R8, R210, c[0x0][0x2d0], -R2 ;  /* 0x0000b400d2087a23 */ /* 0x004fcc0000010802 */
[----:B------:R2:W3:Y:S02]  /*13750*/  MUFU.EX2 R45, R8 ;  /* 0x00000008002d7308 */ /* 0x0004e40000000800 */
[----:B--2---:R-:W-:Y:S01]  /*13760*/  FFMA.FTZ R8, R196, c[0x0][0x2d0], -R0 ;  /* 0x0000b400c4087a23 */ /* 0x004fe20000010800 */
[----:B------:R-:W-:Y:S01]  /*13770*/  UIMAD.WIDE.U32 UR22, UR17, UR20, URZ ;  /* 0x00000014111672a5 */ /* 0x000fe2000f8e003f */
[----:B------:R-:W-:-:S04]  /*13780*/  PLOP3.LUT P0, PT, PT, PT, UP6, 0x40, 0x0 ;  /* 0x000000000000781c */ /* 0x000fc80003f0e868 */
[----:B------:R2:W-:Y:S01]  /*13790*/  MUFU.EX2 R32, R8 ;  /* 0x0000000800207308 */ /* 0x0005e20000000800 */
[----:B---3--:R-:W-:Y:S01]  /*137a0*/  F2FP.PACK_AB R124, R45, R44 ;  /* 0x0000002c2d7c723e */ /* 0x008fe200000000ff */
[----:B--2---:R-:W-:-:S06]  /*137b0*/  FFMA.FTZ R8, R197, c[0x0][0x2d0], -R0 ;  /* 0x0000b400c5087a23 */ /* 0x004fcc0000010800 */
[----:B------:R2:W3:Y:S02]  /*137c0*/  MUFU.EX2 R33, R8 ;  /* 0x0000000800217308 */ /* 0x0004e40000000800 */
[----:B--2---:R-:W-:-:S06]  /*137d0*/  FFMA.FTZ R8, R193, c[0x0][0x2d0], -R0 ;  /* 0x0000b400c1087a23 */ /* 0x004fcc0000010800 */
[----:B------:R2:W-:Y:S02]  /*137e0*/  MUFU.EX2 R34, R8 ;  /* 0x0000000800227308 */ /* 0x0005e40000000800 */
[----:B--2---:R-:W-:-:S06]  /*137f0*/  FFMA.FTZ R8, R194, c[0x0][0x2d0], -R0 ;  /* 0x0000b400c2087a23 */ /* 0x004fcc0000010800 */
[----:B------:R2:W4:Y:S02]  /*13800*/  MUFU.EX2 R35, R8 ;  /* 0x0000000800237308 */ /* 0x0005240000000800 */
[--C-:B--2---:R-:W-:Y:S02]  /*13810*/  FFMA.FTZ R8, R206, c[0x0][0x2d0], -R2.reuse ;  /* 0x0000b400ce087a23 */ /* 0x104fe40000010802 */
[----:B------:R-:W-:-:S04]  /*13820*/  FFMA.FTZ R2, R209, c[0x0][0x2d0], -R2 ;  /* 0x0000b400d1027a23 */ /* 0x000fc80000010802 */
[----:B------:R2:W-:Y:S08]  /*13830*/  MUFU.EX2 R43, R8 ;  /* 0x00000008002b7308 */ /* 0x0005f00000000800 */
[----:B------:R1:W1:Y:S01]  /*13840*/  MUFU.EX2 R39, R2 ;  /* 0x0000000200277308 */ /* 0x0002620000000800 */
[----:B--2---:R-:W-:Y:S07]  /*13850*/  HMMA.16816.F32 R8, R4, R54, R96 ;  /* 0x000000360408723c */ /* 0x004fee0000001860 */
[----:B------:R-:W-:Y:S01]  /*13860*/  F2FP.PACK_AB R4, R38, R37 ;  /* 0x000000252604723e */ /* 0x000fe200000000ff */
[----:B-1----:R-:W-:Y:S01]  /*13870*/  FFMA.FTZ R2, R184, c[0x0][0x2d0], -R0 ;  /* 0x0000b400b8027a23 */ /* 0x002fe20000010800 */
[----:B------:R-:W-:-:S02]  /*13880*/  F2FP.PACK_AB R6, R42, R41 ;  /* 0x000000292a06723e */ /* 0x000fc400000000ff */
[----:B---3--:R-:W-:Y:S01]  /*13890*/  F2FP.PACK_AB R5, R33, R32 ;  /* 0x000000202105723e */ /* 0x008fe200000000ff */
[----:B------:R1:W-:Y:S01]  /*138a0*/  MUFU.EX2 R31, R2 ;  /* 0x00000002001f7308 */ /* 0x0003e20000000800 */
[----:B----4-:R-:W-:Y:S01]  /*138b0*/  F2FP.PACK_AB R7, R35, R34 ;  /* 0x000000222307723e */ /* 0x010fe200000000ff */
[----:B------:R-:W-:Y:S01]  /*138c0*/  @UP5 USHF.R.U32.HI UR17, URZ, UR21, UR23 ;  /* 0x000000153f115299 */ /* 0x000fe20008011617 */
[----:B------:R-:W-:-:S05]  /*138d0*/  F2FP.PACK_AB R126, R39, R43 ;  /* 0x0000002b277e723e */ /* 0x000fca00000000ff */
        /* <DEDUP_REMOVED lines=9> */
[----:B------:R1:W-:Y:S03]  /*13970*/  MUFU.EX2 R29, R2 ;  /* 0x00000002001d7308 */ /* 0x0003e60000000800 */
[C---:B------:R-:W-:Y:S05]  /*13980*/  HMMA.16816.F32 R108, R4.reuse, R84, R108 ;  /* 0x00000054046c723c */ /* 0x040fea000000186c */
[----:B------:R2:W3:Y:S03]  /*13990*/  MUFU.EX2 R28, R0 ;  /* 0x00000000001c7308 */ /* 0x0004e60000000800 */
[----:B------:R-:W-:Y:S01]  /*139a0*/  HMMA.16816.F32 R20, R4, R86, R20 ;  /* 0x000000560414723c */ /* 0x000fe20000001814 */
[----:B-1----:R-:W-:-:S07]  /*139b0*/  FADD.FTZ R2, R223, R224 ;  /* 0x000000e0df027221 */ /* 0x002fce0000010000 */
[----:B------:R-:W-:Y:S01]  /*139c0*/  HMMA.16816.F32 R24, R4, R92, R24 ;  /* 0x0000005c0418723c */ /* 0x000fe20000001818 */
[----:B------:R1:W5:Y:S01]  /*139d0*/  LDL.LU R224, [R1+0x38] ;  /* 0x0000380001e07983 */ /* 0x0003620000300800 */
[----:B------:R-:W-:-:S03]  /*139e0*/  FADD.FTZ R2, R80, R2 ;  /* 0x0000000250027221 */ /* 0x000fc60000010000 */
[----:B------:R1:W5:Y:S01]  /*139f0*/  LDL.LU R223, [R1+0x34] ;  /* 0x0000340001df7983 */ /* 0x0003620000300800 */
[----:B--2---:R-:W-:Y:S02]  /*13a00*/  FADD.FTZ R0, R59, R58 ;  /* 0x0000003a3b007221 */ /* 0x004fe40000010000 */
[----:B------:R-:W-:Y:S01]  /*13a10*/  HMMA.16816.F32 R8, R4, R94, R8 ;  /* 0x0000005e0408723c */ /* 0x000fe20000001808 */
[----:B------:R-:W-:Y:S01]  /*13a20*/  FADD.FTZ R2, R83, R2 ;  /* 0x0000000253027221 */ /* 0x000fe20000010000 */
[----:B---3--:R-:W-:Y:S01]  /*13a30*/  F2FP.PACK_AB R127, R28, R29 ;  /* 0x0000001d1c7f723e */ /* 0x008fe200000000ff */
[----:B------:R-:W-:-:S04]  /*13a40*/  FADD.FTZ R0, R216, R0 ;  /* 0x00000000d8007221 */ /* 0x000fc80000010000 */
[----:B------:R-:W-:Y:S02]  /*13a50*/  FADD.FTZ R5, R221, R222 ;  /* 0x000000dedd057221 */ /* 0x000fe40000010000 */
[----:B------:R-:W-:Y:S01]  /*13a60*/  FADD.FTZ R0, R82, R0 ;  /* 0x0000000052007221 */ /* 0x000fe20000010000 */
[----:B------:R1:W5:Y:S01]  /*13a70*/  LDL.LU R222, [R1+0x30] ;  /* 0x0000300001de7983 */ /* 0x0003620000300800 */
[----:B------:R-:W-:Y:S01]  /*13a80*/  FADD.FTZ R5, R81, R5 ;  /* 0x0000000551057221 */ /* 0x000fe20000010000 */
[----:B------:R-:W-:Y:S01]  /*13a90*/  UIADD3 UR16, UR16, UR17, URZ ;  /* 0x0000001110107290 */ /* 0x000fe2000fffe03f */
[----:B------:R-:W-:Y:S01]  /*13aa0*/  FADD.FTZ R2, R50, R2 ;  /* 0x0000000232027221 */ /* 0x000fe20000010000 */
[----:B------:R1:W5:Y:S01]  /*13ab0*/  LDL.LU R221, [R1+0x2c] ;  /* 0x00002c0001dd7983 */ /* 0x0003620000300800 */
[----:B------:R-:W-:Y:S01]  /*13ac0*/  FADD.FTZ R5, R56, R5 ;  /* 0x0000000538057221 */ /* 0x000fe20000010000 */
[----:B------:R-:W-:Y:S01]  /*13ad0*/  HMMA.16816.F32 R140, R124, R144, R140 ;  /* 0x000000907c8c723c */ /* 0x000fe2000000188c */
[----:B------:R-:W-:Y:S01]  /*13ae0*/  FADD.FTZ R4, R57, R0 ;  /* 0x0000000039047221 */ /* 0x000fe20000010000 */
[----:B------:R1:W5:Y:S01]  /*13af0*/  LDL.LU R216, [R1+0x28] ;  /* 0x0000280001d87983 */ /* 0x0003620000300800 */
        /* <DEDUP_REMOVED lines=13> */
[----:B------:R-:W-:Y:S01]  /*13bd0*/  ULDC UR4, c[0x0][0x328] ;  /* 0x0000ca0000047ab9 */ /* 0x000fe20000000800 */
[----:B------:R-:W-:Y:S01]  /*13be0*/  FADD.FTZ R5, R67, R4 ;  /* 0x0000000443057221 */ /* 0x000fe20000010000 */
[----:B------:R-:W-:Y:S01]  /*13bf0*/  HMMA.16816.F32 R144, R124, R146, R12 ;  /* 0x000000927c90723c */ /* 0x000fe2000000180c */
        /* <DEDUP_REMOVED lines=26> */
[----:B------:R-:W-:Y:S02]  /*13da0*/  IMAD.MOV.U32 R199, RZ, RZ, R123 ;  /* 0x000000ffffc77224 */ /* 0x000fe400078e007b */
        /* <DEDUP_REMOVED lines=29> */
[----:B------:R-:W-:-:S04]  /*13f80*/  FADD.FTZ R0, R34, R2 ;  /* 0x0000000222007221 */ /* 0x000fc80000010000 */
[----:B------:R-:W-:-:S04]  /*13f90*/  FADD.FTZ R0, R35, R0 ;  /* 0x0000000023007221 */ /* 0x000fc80000010000 */
        /* <DEDUP_REMOVED lines=11> */
[----:B------:R-:W-:Y:S01]  /*14050*/  FADD.FTZ R2, R39, R2 ;  /* 0x0000000227027221 */ /* 0x000fe20000010000 */
[----:B------:R1:W-:Y:S04]  /*14060*/  STL [R1+0x4], R5 ;  /* 0x0000040501007387 */ /* 0x0003e80000100800 */
[----:B------:R1:W-:Y:S04]  /*14070*/  STL [R1+0x8], R4 ;  /* 0x0000080401007387 */ /* 0x0003e80000100800 */
[----:B------:R1:W-:Y:S04]  /*14080*/  STL [R1+0x10], R0 ;  /* 0x0000100001007387 */ /* 0x0003e80000100800 */
[----:B------:R1:W-:Y:S01]  /*14090*/  STL [R1+0xc], R2 ;  /* 0x00000c0201007387 */ /* 0x0003e20000100800 */
[----:B------:R-:W-:Y:S01]  /*140a0*/  HMMA.16816.F32 R160, R124, R162, R16 ;  /* 0x000000a27ca0723c */ /* 0x000fe20000001810 */
[----:B------:R-:W-:-:S02]  /*140b0*/  UIADD3 UR19, UR19, -0x2, URZ ;  /* 0xfffffffe13137890 */ /* 0x000fc4000fffe03f */
[----:B------:R-:W-:-:S05]  /*140c0*/  UIADD3 UR4, UR16, UR4, URZ ;  /* 0x0000000410047290 */ /* 0x000fca000fffe03f */
[C---:B------:R-:W-:Y:S08]  /*140d0*/  HMMA.16816.F32 R164, R124.reuse, R166, R20 ;  /* 0x000000a67ca4723c */ /* 0x040ff00000001814 */
[C---:B------:R-:W-:Y:S08]  /*140e0*/  HMMA.16816.F32 R120, R124.reuse, R88, R24 ;  /* 0x000000587c78723c */ /* 0x040ff00000001818 */
[----:B------:R-:W-:Y:S01]  /*140f0*/  HMMA.16816.F32 R124, R124, R90, R8 ;  /* 0x0000005a7c7c723c */ /* 0x000fe20000001808 */
[----:B------:R-:W-:Y:S07]  /*14100*/  @P0 BRA `(.L_x_451) ;  /* 0x0000018000000947 */ /* 0x000fee0003800000 */
[----:B-1----:R-:W-:Y:S01]  /*14110*/  ISETP.LT.AND P0, PT, RZ, UR16, PT ;  /* 0x00000010ff007c0c */ /* 0x002fe2000bf01270 */
        /* <DEDUP_REMOVED lines=12> */
.L_x_452:
[----:B------:R-:W-:Y:S02]  /*141e0*/  UMOV UR17, 0x1 ;  /* 0x0000000100117882 */ /* 0x000fe40000000000 */
[----:B------:R-:W-:Y:S02]  /*141f0*/  ULDC UR16, c[0x0][0x32c] ;  /* 0x0000cb0000107ab9 */ /* 0x000fe40000000800 */
[----:B------:R-:W-:-:S03]  /*14200*/  UISETP.NE.AND UP0, UPT, UR17, UR16, UPT ;  /* 0x000000101100728c */ /* 0x000fc6000bf05270 */
[----:B------:R-:W-:Y:S02]  /*14210*/  ULDC.64 UR16, c[0x0][0x330] ;  /* 0x0000cc0000107ab9 */ /* 0x000fe40000000a00 */
[----:B------:R-:W-:-:S07]  /*14220*/  UIMAD.WIDE.U32 UR22, UR20, UR16, URZ ;  /* 0x00000010141672a5 */ /* 0x000fce000f8e003f */
[----:B------:R-:W-:Y:S02]  /*14230*/  @UP0 UMOV UR21, UR23 ;  /* 0x0000001700150c82 */ /* 0x000fe40008000000 */
[----:B------:R-:W-:Y:S02]  /*14240*/  @UP0 USHF.R.U32.HI UR20, URZ, UR17, UR21 ;  /* 0x000000113f140299 */ /* 0x000fe40008011615 */
.L_x_453:
[----:B------:R-:W-:Y:S02]  /*14250*/  ULDC UR16, c[0x0][0x32c] ;  /* 0x0000cb0000107ab9 */ /* 0x000fe40000000800 */
[----:B------:R-:W-:-:S04]  /*14260*/  UIMAD UR16, UR20, UR16, UR16 ;  /* 0x00000010141072a4 */ /* 0x000fc8000f8e0210 */
[----:B------:R-:W-:-:S04]  /*14270*/  UISETP.LT.AND UP0, UPT, UR4, UR16, UPT ;  /* 0x000000100400728c */ /* 0x000fc8000bf01270 */
[----:B------:R-:W-:-:S04]  /*14280*/  USEL UR4, UR4, UR16, UP0 ;  /* 0x0000001004047287 */ /* 0x000fc80008000000 */
.L_x_451:
[----:B-1----:R-:W-:-:S04]  /*14290*/  UIMAD.WIDE UR16, UR4, 0x2aaaaaab, URZ ;  /* 0x2aaaaaab041078a5 */ /* 0x002fc8000f8e023f */
        /* <DEDUP_REMOVED lines=11> */
[----:B------:R-:W-:Y:S02]  /*14350*/  ULDC UR4, c[0x0][0x324] ;  /* 0x0000c90000047ab9 */ /* 0x000fe40000000800 */
[----:B------:R-:W-:Y:S02]  /*14360*/  ULOP3.LUT UR4, URZ, UR4, URZ, 0x33, !UPT ;  /* 0x000000043f047292 */ /* 0x000fe4000f8e333f */
.L_x_473:
[----:B------:R-:W-:Y:S04]  /*14370*/  DEPBAR.LE SB0, 0x0 ;  /* 0x000080000000791a */ /* 0x000fe80000000000 */
[----:B------:R-:W-:Y:S01]  /*14380*/  BAR.SYNC.DEFER_BLOCKING 0x0 ;  /* 0x0000000000007b1d */ /* 0x000fe20000010000 */
[----:B------:R-:W-:Y:S06]  /*14390*/  UISETP.GT.AND UP0, UPT, UR18, UR19, UPT ;  /* 0x000000131200728c */ /* 0x000fec000bf04270 */
[----:B------:R-:W-:Y:S01]  /*143a0*/  PLOP3.LUT P0, PT, PT, PT, UP0, 0x80, 0x0 ;  /* 0x000000000000781c */ /* 0x000fe20003f0f008 */
[----:B-1---5:R1:W2:Y:S04]  /*143b0*/  LDSM.16.M88.4 R96, [R223+0x6100] ;  /* 0x00610000df60783b */ /* 0x0222a80000000200 */
        /* <DEDUP_REMOVED lines=17> */
[----:B------:R-:W-:Y:S01]  /*144d0*/  IMAD.WIDE.U32 R2, R236, c[0x0][0x208], RZ ;  /* 0x00008200ec027a25 */ /* 0x000fe200078e00ff */
[----:B------:R-:W-:Y:S03]  /*144e0*/  SHF.R.S32.HI R4, RZ, 0x1f, R235 ;  /* 0x0000001fff047819 */ /* 0x000fe600000114eb */
[----:B------:R-:W-:Y:S02]  /*144f0*/  IMAD R0, R0, c[0x0][0x208], RZ ;  /* 0x0000820000007a24 */ /* 0x000fe400078e02ff */
[----:B------:R-:W-:Y:S02]  /*14500*/  IMAD R4, R4, c[0x0][0x218], RZ ;  /* 0x0000860004047a24 */ /* 0x000fe400078e02ff */
[----:B------:R-:W-:Y:S02]  /*14510*/  IMAD R0, R236, c[0x0][0x20c], R0 ;  /* 0x00008300ec007a24 */ /* 0x000fe400078e0200 */
[----:B------:R-:W-:Y:S02]  /*14520*/  IMAD R4, R235, c[0x0][0x21c], R4 ;  /* 0x00008700eb047a24 */ /* 0x000fe400078e0204 */
[----:B------:R-:W-:Y:S04]  /*14530*/  IMAD.IADD R3, R3, 0x1, R0 ;  /* 0x0000000103037824 */ /* 0x000fe800078e0200 */
[----:B------:R-:W-:Y:S05]  /*14540*/  IMAD.WIDE.U32 R2, R235, c[0x0][0x218], R2 ;  /* 0x00008600eb027a25 */ /* 0x000fea00078e0002 */
[----:B------:R-:W-:Y:S04]  /*14550*/  IADD3 R0, P0, R2, UR46, RZ ;  /* 0x0000002e02007c10 */ /* 0x000fe8000ff1e0ff */
[----:B------:R-:W-:Y:S02]  /*14560*/  IADD3.X R3, R3, UR5, R4, P0, !PT ;  /* 0x0000000503037c10 */ /* 0x000fe400087fe404 */
[C---:B------:R-:W-:Y:S04]  /*14570*/  LEA R2, P0, R0.reuse, c[0x0][0x1f8], 0x1 ;  /* 0x00007e0000027a11 */ /* 0x040fe800078008ff */
[----:B------:R-:W-:Y:S01]  /*14580*/  LEA.HI.X R0, R0, c[0x0][0x1fc], R3, 0x1, P0 ;  /* 0x00007f0000007a11 */ /* 0x000fe200000f0c03 */
[----:B------:R-:W2:Y:S04]  /*14590*/  SHFL.IDX PT, R4, R2, RZ, 0x181f ;  /* 0x00181fff02047589 */ /* 0x000ea800000e0000 */
[----:B------:R-:W-:Y:S04]  /*145a0*/  SHFL.IDX PT, R3, R0, RZ, 0x181f ;  /* 0x00181fff00037589 */ /* 0x000fe800000e0000 */
[----:B------:R-:W-:Y:S04]  /*145b0*/  SHFL.IDX PT, R10, R2, 0x1, 0x181f ;  /* 0x00381f00020a7f89 */ /* 0x000fe800000e0000 */
[----:B------:R-:W3:Y:S04]  /*145c0*/  SHFL.IDX PT, R8, R2, 0x2, 0x181f ;  /* 0x00581f0002087f89 */ /* 0x000ee800000e0000 */
[----:B------:R-:W-:Y:S04]  /*145d0*/  SHFL.IDX PT, R7, R0, 0x1, 0x181f ;  /* 0x00381f0000077f89 */ /* 0x000fe800000e0000 */
[----:B------:R-:W4:Y:S04]  /*145e0*/  SHFL.IDX PT, R6, R2, 0x3, 0x181f ;  /* 0x00781f0002067f89 */ /* 0x000f2800000e0000 */
[----:B------:R-:W-:Y:S04]  /*145f0*/  SHFL.IDX PT, R9, R2, 0x4, 0x181f ;  /* 0x00981f0002097f89 */ /* 0x000fe800000e0000 */
[----:B------:R-:W-:Y:S04]  /*14600*/  SHFL.IDX PT, R14, R0, 0x2, 0x181f ;  /* 0x00581f00000e7f89 */ /* 0x000fe800000e0000 */
[----:B------:R-:W5:Y:S04]  /*14610*/  SHFL.IDX PT, R13, R0, 0x3, 0x181f ;  /* 0x00781f00000d7f89 */ /* 0x000f6800000e0000 */
[----:B------:R-:W1:Y:S04]  /*14620*/  SHFL.IDX PT, R2, R2, 0x5, 0x181f ;  /* 0x00b81f0002027f89 */ /* 0x000e6800000e0000 */
[----:B------:R-:W-:Y:S04]  /*14630*/  SHFL.IDX PT, R12, R0, 0x4, 0x181f ;  /* 0x00981f00000c7f89 */ /* 0x000fe800000e0000 */
[----:B------:R-:W1:Y:S01]  /*14640*/  SHFL.IDX PT, R0, R0, 0x5, 0x181f ;  /* 0x00b81f0000007f89 */ /* 0x000e6200000e0000 */
[-C--:B--2---:R-:W-:Y:S02]  /*14650*/  IADD3 R4, P0, R4, R234.reuse, RZ ;  /* 0x000000ea04047210 */ /* 0x084fe40007f1e0ff */
[-C--:B---3--:R-:W-:Y:S02]  /*14660*/  IADD3 R8, P3, R8, R234.reuse, RZ ;  /* 0x000000ea08087210 */ /* 0x088fe40007f7e0ff */
[-C--:B----4-:R-:W-:Y:S01]  /*14670*/  IADD3 R6, P2, R6, R234.reuse, RZ ;  /* 0x000000ea06067210 */ /* 0x090fe20007f5e0ff */
[--C-:B------:R-:W-:Y:S01]  /*14680*/  IMAD.X R5, R3, 0x1, R233.reuse, P0 ;  /* 0x0000000103057824 */ /* 0x100fe200000e06e9 */
[-C--:B------:R-:W-:Y:S04]  /*14690*/  IADD3 R10, P0, R10, R234.reuse, RZ ;  /* 0x000000ea0a0a7210 */ /* 0x080fe80007f1e0ff */
[----:B------:R2:W-:Y:S01]  /*146a0*/  LDGSTS.E.BYPASS.LTC128B.128 [R243], [R4.64], !P6 ;  /* 0x0000000004f37fae */ /* 0x0005e2000f101d4e */
[--C-:B------:R-:W-:Y:S02]  /*146b0*/  IMAD.X R11, R7, 0x1, R233.reuse, P0 ;  /* 0x00000001070b7824 */ /* 0x100fe400000e06e9 */
[--C-:B-----5:R-:W-:Y:S01]  /*146c0*/  IMAD.X R7, R13, 0x1, R233.reuse, P2 ;  /* 0x000000010d077824 */ /* 0x120fe200010e06e9 */
[-C--:B-1----:R-:W-:Y:S02]  /*146d0*/  IADD3 R2, P0, R2, R234.reuse, RZ ;  /* 0x000000ea02027210 */ /* 0x082fe40007f1e0ff */
[----:B------:R1:W-:Y:S02]  /*146e0*/  LDGSTS.E.BYPASS.LTC128B.128 [R243+0x800], [R10.64], !P6 ;  /* 0x008000000af37fae */ /* 0x0003e4000f101d4e */
[-C--:B------:R-:W-:Y:S02]  /*146f0*/  IADD3.X R3, R0, R233.reuse, RZ, P0, !PT ;  /* 0x000000e900037210 */ /* 0x080fe400007fe4ff */
[----:B--2---:R-:W-:Y:S02]  /*14700*/  IADD3 R4, P1, R9, R234, RZ ;  /* 0x000000ea09047210 */ /* 0x004fe40007f3e0ff */
[----:B------:R-:W-:Y:S03]  /*14710*/  IADD3.X R9, R14, R233, RZ, P3, !PT ;  /* 0x000000e90e097210 */ /* 0x000fe60001ffe4ff */
[----:B------:R-:W-:Y:S02]  /*14720*/  IMAD.X R5, R12, 0x1, R233, P1 ;  /* 0x000000010c057824 */ /* 0x000fe400008e06e9 */
[----:B------:R1:W-:Y:S04]  /*14730*/  LDGSTS.E.BYPASS.LTC128B.128 [R243+0x1000], [R8.64], !P6 ;  /* 0x0100000008f37fae */ /* 0x0003e8000f101d4e */
[----:B------:R1:W-:Y:S04]  /*14740*/  LDGSTS.E.BYPASS.LTC128B.128 [R243+0x1800], [R6.64], !P6 ;  /* 0x0180000006f37fae */ /* 0x0003e8000f101d4e */
[----:B------:R1:W-:Y:S04]  /*14750*/  LDGSTS.E.BYPASS.LTC128B.128 [R243+0x2000], [R4.64], !P6 ;  /* 0x0200000004f37fae */ /* 0x0003e8000f101d4e */
[----:B------:R1:W-:Y:S02]  /*14760*/  LDGSTS.E.BYPASS.LTC128B.128 [R243+0x2800], [R2.64], !P6 ;  /* 0x0280000002f37fae */ /* 0x0003e4000f101d4e */
.L_x_455:
[-C--:B-1234-:R-:W-:Y:S01]  /*14770*/  HMMA.16816.F32 R4, R96, R16.reuse, RZ ;  /* 0x000000106004723c */ /* 0x09efe200000018ff */
[----:B------:R-:W-:Y:S01]  /*14780*/  LDSM.16.M88.4 R208, [R222+0x4100] ;  /* 0x00410000ded0783b */ /* 0x000fe20000000200 */
[----:B------:R-:W-:Y:S06]  /*14790*/  UISETP.GT.AND UP0, UPT, UR19, UR18, UPT ;  /* 0x000000121300728c */ /* 0x000fec000bf04270 */
[C---:B------:R-:W-:Y:S01]  /*147a0*/  HMMA.16816.F32 R8, R92.reuse, R16, RZ ;  /* 0x000000105c08723c */ /* 0x040fe200000018ff */
        /* <DEDUP_REMOVED lines=114> */
[----:B------:R-:W2:Y:S01]  /*14ed0*/  LDL R0, [R1+0x14] ;  /* 0x0000140001007983 */ /* 0x000ea20000100800 */
[----:B------:R-:W-:Y:S01]  /*14ee0*/  IMAD.MOV.U32 R235, RZ, RZ, RZ ;  /* 0x000000ffffeb7224 */ /* 0x000fe200078e00ff */
[----:B------:R-:W-:Y:S01]  /*14ef0*/  UIMAD UR16, UR19, 0x60, UR9 ;  /* 0x00000060131078a4 */ /* 0x000fe2000f8e0209 */
[----:B------:R-:W-:Y:S01]  /*14f00*/  IMAD.MOV.U32 R2, RZ, RZ, c[0x0][0x2b8] ;  /* 0x0000ae00ff027624 */ /* 0x000fe200078e00ff */
[----:B------:R-:W3:Y:S04]  /*14f10*/  LDL.64 R238, [R1+0x20] ;  /* 0x0000200001ee7983 */ /* 0x000ee80000100a00 */
[----:B------:R-:W4:Y:S01]  /*14f20*/  LDL R128, [R1+0x1c] ;  /* 0x00001c0001807983 */ /* 0x000f220000100800 */
[----:B------:R-:W-:Y:S01]  /*14f30*/  ISETP.NE.AND P2, PT, R2, 0x1, PT ;  /* 0x000000010200780c */ /* 0x000fe20003f45270 */
[----:B------:R-:W-:Y:S05]  /*14f40*/  IMAD.U32 R2, RZ, RZ, UR16 ;  /* 0x00000010ff027e24 */ /* 0x000fea000f8e00ff */
[----:B--2---:R-:W-:Y:S02]  /*14f50*/  IADD3 R2, R2, -0x60, R0 ;  /* 0xffffffa002027810 */ /* 0x004fe40007ffe000 */
[----:B------:R-:W-:Y:S05]  /*14f60*/  ISETP.GT.AND P1, PT, R0, 0x5f, PT ;  /* 0x0000005f0000780c */ /* 0x000fea0003f24270 */
[----:B------:R-:W-:Y:S04]  /*14f70*/  @P2 IMAD.HI.U32 R3, R2, c[0x0][0x2bc], RZ ;  /* 0x0000af0002032a27 */ /* 0x000fe800078e00ff */
[----:B------:R-:W-:Y:S01]  /*14f80*/  IMAD.MOV.U32 R0, RZ, RZ, R2 ;  /* 0x000000ffff007224 */ /* 0x000fe200078e0002 */
[----:B------:R-:W-:Y:S04]  /*14f90*/  @P2 SHF.R.U32.HI R0, RZ, c[0x0][0x2c0], R3 ;  /* 0x0000b000ff002a19 */ /* 0x000fe80000011603 */
[C---:B---3--:R-:W-:Y:S04]  /*14fa0*/  @!P1 IADD3 R3, P0, R0.reuse, R238, RZ ;  /* 0x000000ee00039210 */ /* 0x048fe80007f1e0ff */
[----:B----4-:R-:W-:Y:S01]  /*14fb0*/  @!P1 LEA.HI.X.SX32 R129, R0, R128, 0x1, P0 ;  /* 0x0000008000819211 */ /* 0x010fe200000f0eff */
[----:B------:R-:W-:Y:S01]  /*14fc0*/  IMAD.MOV R0, RZ, RZ, -R0 ;  /* 0x000000ffff007224 */ /* 0x000fe200078e0a00 */
[C---:B------:R-:W-:Y:S03]  /*14fd0*/  @!P1 LEA R128, P0, R3.reuse, c[0x0][0x2a0], 0x2 ;  /* 0x0000a80003809a11 */ /* 0x040fe600078010ff */
[----:B------:R-:W-:Y:S01]  /*14fe0*/  IMAD R236, R0, c[0x0][0x2b8], R2 ;  /* 0x0000ae0000ec7a24 */ /* 0x000fe200078e0202 */
[----:B------:R-:W-:Y:S03]  /*14ff0*/  @!P1 LEA.HI.X R129, R3, c[0x0][0x2a4], R129, 0x2, P0 ;  /* 0x0000a90003819a11 */ /* 0x000fe600000f1481 */
[----:B------:R-:W-:Y:S01]  /*15000*/  IMAD.WIDE.U32 R2, R236, c[0x0][0x1e0], RZ ;  /* 0x00007800ec027a25 */ /* 0x000fe200078e00ff */
[----:B------:R-:W-:Y:S01]  /*15010*/  SHF.R.S32.HI R0, RZ, 0x1f, R236 ;  /* 0x0000001fff007819 */ /* 0x000fe200000114ec */
[----:B------:R-:W2:Y:S04]  /*15020*/  @!P1 LDG.E R235, [R128.64] ;  /* 0x0000000e80eb9981 */ /* 0x000ea8000c1e1900 */
[----:B------:R-:W-:Y:S04]  /*15030*/  IMAD R0, R0, c[0x0][0x1e0], RZ ;  /* 0x0000780000007a24 */ /* 0x000fe800078e02ff */
        /* <DEDUP_REMOVED lines=13> */
[----:B------:R-:W4:Y:S04]  /*15110*/  SHFL.IDX PT, R174, R2, 0x2, 0x181f ;  /* 0x00581f0002ae7f89 */ /* 0x000f2800000e0000 */
[----:B------:R-:W5:Y:S04]  /*15120*/  SHFL.IDX PT, R130, R0, 0x1, 0x181f ;  /* 0x00381f0000827f89 */ /* 0x000f6800000e0000 */
[----:B------:R-:W5:Y:S04]  /*15130*/  SHFL.IDX PT, R172, R2, 0x3, 0x181f ;  /* 0x00781f0002ac7f89 */ /* 0x000f6800000e0000 */
[----:B------:R-:W5:Y:S01]  /*15140*/  SHFL.IDX PT, R175, R0, 0x2, 0x181f ;  /* 0x00581f0000af7f89 */ /* 0x000f6200000e0000 */
[-C--:B-1----:R-:W-:Y:S03]  /*15150*/  IADD3 R128, P0, R128, R234.reuse, RZ ;  /* 0x000000ea80807210 */ /* 0x082fe60007f1e0ff */
[----:B------:R-:W-:Y:S02]  /*15160*/  SHFL.IDX PT, R135, R2, 0x4, 0x181f ;  /* 0x00981f0002877f89 */ /* 0x000fe400000e0000 */
[--C-:B--2---:R-:W-:Y:S02]  /*15170*/  IMAD.X R129, R3, 0x1, R233.reuse, P0 ;  /* 0x0000000103817824 */ /* 0x104fe400000e06e9 */
[----:B------:R-:W1:Y:S01]  /*15180*/  SHFL.IDX PT, R173, R0, 0x3, 0x181f ;  /* 0x00781f0000ad7f89 */ /* 0x000e6200000e0000 */
[-C--:B---3--:R-:W-:Y:S03]  /*15190*/  IADD3 R176, P0, R176, R234.reuse, RZ ;  /* 0x000000eab0b07210 */ /* 0x088fe60007f1e0ff */
[----:B------:R2:W-:Y:S01]  /*151a0*/  LDGSTS.E.BYPASS.LTC128B.128 [R237+0x3100], [R128.64], !P6 ;  /* 0x0310000080ed7fae */ /* 0x0005e2000f101d4e */
[-C--:B----4-:R-:W-:Y:S03]  /*151b0*/  IADD3 R174, P3, R174, R234.reuse, RZ ;  /* 0x000000eaaeae7210 */ /* 0x090fe60007f7e0ff */
[----:B------:R-:W3:Y:S01]  /*151c0*/  SHFL.IDX PT, R2, R2, 0x5, 0x181f ;  /* 0x00b81f0002027f89 */ /* 0x000ee200000e0000 */
[--C-:B-----5:R-:W-:Y:S03]  /*151d0*/  IMAD.X R177, R130, 0x1, R233.reuse, P0 ;  /* 0x0000000182b17824 */ /* 0x120fe600000e06e9 */
[----:B------:R-:W4:Y:S01]  /*151e0*/  SHFL.IDX PT, R178, R0, 0x4, 0x181f ;  /* 0x00981f0000b27f89 */ /* 0x000f2200000e0000 */
[-C--:B------:R-:W-:Y:S03]  /*151f0*/  IADD3 R172, P2, R172, R234.reuse, RZ ;  /* 0x000000eaacac7210 */ /* 0x080fe60007f5e0ff */
[----:B------:R-:W5:Y:S01]  /*15200*/  SHFL.IDX PT, R0, R0, 0x5, 0x181f ;  /* 0x00b81f0000007f89 */ /* 0x000f6200000e0000 */
[--C-:B------:R-:W-:Y:S03]  /*15210*/  IMAD.X R175, R175, 0x1, R233.reuse, P3 ;  /* 0x00000001afaf7824 */ /* 0x100fe600018e06e9 */
[----:B------:R5:W-:Y:S04]  /*15220*/  LDGSTS.E.BYPASS.LTC128B.128 [R237+0x3900], [R176.64], !P6 ;  /* 0x03900000b0ed7fae */ /* 0x000be8000f101d4e */
[----:B------:R5:W-:Y:S01]  /*15230*/  LDGSTS.E.BYPASS.LTC128B.128 [R237+0x4100], [R174.64], !P6 ;  /* 0x04100000aeed7fae */ /* 0x000be2000f101d4e */
[--C-:B-1----:R-:W-:Y:S05]  /*15240*/  IMAD.X R173, R173, 0x1, R233.reuse, P2 ;  /* 0x00000001adad7824 */ /* 0x102fea00010e06e9 */
[----:B------:R1:W-:Y:S01]  /*15250*/  LDGSTS.E.BYPASS.LTC128B.128 [R237+0x4900], [R172.64], !P6 ;  /* 0x04900000aced7fae */ /* 0x0003e2000f101d4e */
[-C--:B--2---:R-:W-:Y:S02]  /*15260*/  IADD3 R128, P1, R135, R234.reuse, RZ ;  /* 0x000000ea87807210 */ /* 0x084fe40007f3e0ff */
[----:B---3--:R-:W-:Y:S03]  /*15270*/  IADD3 R2, P0, R2, R234, RZ ;  /* 0x000000ea02027210 */ /* 0x008fe60007f1e0ff */
[--C-:B----4-:R-:W-:Y:S02]  /*15280*/  IMAD.X R129, R178, 0x1, R233.reuse, P1 ;  /* 0x00000001b2817824 */ /* 0x110fe400008e06e9 */
[----:B-----5:R-:W-:Y:S03]  /*15290*/  IMAD.X R3, R0, 0x1, R233, P0 ;  /* 0x0000000100037824 */ /* 0x020fe600000e06e9 */
[----:B------:R1:W-:Y:S04]  /*152a0*/  LDGSTS.E.BYPASS.LTC128B.128 [R237+0x5100], [R128.64], !P6 ;  /* 0x0510000080ed7fae */ /* 0x0003e8000f101d4e */
[----:B------:R1:W-:Y:S02]  /*152b0*/  LDGSTS.E.BYPASS.LTC128B.128 [R237+0x5900], [R2.64], !P6 ;  /* 0x0590000002ed7fae */ /* 0x0003e4000f101d4e */
.L_x_456:
[----:B-1----:R-:W2:Y:S01]  /*152c0*/  LDL R2, [R1+0x18] ;  /* 0x0000180001027983 */ /* 0x002ea20000100800 */
[----:B------:R-:W-:Y:S01]  /*152d0*/  UISETP.NE.AND UP1, UPT, UR13, URZ, UPT ;  /* 0x0000003f0d00728c */ /* 0x000fe2000bf25270 */
[----:B------:R-:W-:Y:S01]  /*152e0*/  IMAD.U32 R174, RZ, RZ, UR10 ;  /* 0x0000000affae7e24 */ /* 0x000fe2000f8e00ff */
[----:B------:R-:W-:Y:S01]  /*152f0*/  UIMAD UR16, UR19, -0x60, URZ ;  /* 0xffffffa0131078a4 */ /* 0x000fe2000f8e023f */
[----:B------:R-:W3:Y:S01]  /*15300*/  LDL R194, [R1] ;  /* 0x0000000001c27983 */ /* 0x000ee20000100800 */
[----:B------:R-:W-:Y:S02]  /*15310*/  UISETP.NE.AND UP0, UPT, UR12, URZ, UPT ;  /* 0x0000003f0c00728c */ /* 0x000fe4000bf05270 */
[----:B------:R-:W-:Y:S01]  /*15320*/  PLOP3.LUT P1, PT, PT, PT, UP1, 0x80, 0x0 ;  /* 0x000000000000781c */ /* 0x000fe20003f2f018 */
[----:B------:R-:W0:Y:S01]  /*15330*/  LDGDEPBAR ;  /* 0x00000000000079af */ /* 0x000e220000000000 */
[----:B------:R-:W-:Y:S11]  /*15340*/  PLOP3.LUT P0, PT, PT, PT, UP1, 0x80, 0x0 ;  /* 0x000000000000781c */ /* 0x000ff60003f0f018 */
[----:B--2---:R-:W-:Y:S04]  /*15350*/  @P1 IMAD.HI.U32 R0, R2, c[0x0][0x2c8], RZ ;  /* 0x0000b20002001a27 */ /* 0x004fe800078e00ff */
[----:B------:R-:W-:Y:S01]  /*15360*/  IMAD.MOV.U32 R172, RZ, RZ, R2 ;  /* 0x000000ffffac7224 */ /* 0x000fe200078e0002 */
[----:B------:R-:W-:Y:S01]  /*15370*/  @P0 SHF.R.U32.HI R172, RZ, c[0x0][0x2cc], R0 ;  /* 0x0000b300ffac0a19 */ /* 0x000fe20000011600 */
[----:B------:R-:W-:Y:S01]  /*15380*/  IMAD.U32 R2, RZ, RZ, UR16 ;  /* 0x00000010ff027e24 */ /* 0x000fe2000f8e00ff */
[----:B------:R-:W-:Y:S03]  /*15390*/  PLOP3.LUT P0, PT, PT, PT, UP0, 0x40, 0x0 ;  /* 0x000000000000781c */ /* 0x000fe60003f0e808 */
[----:B------:R-:W1:Y:S01]  /*153a0*/  SHFL.IDX PT, R0, R172, RZ, 0x1c1f ;  /* 0x001c1fffac007589 */ /* 0x000e6200000e0000 */
[----:B---3--:R-:W-:Y:S04]  /*153b0*/  IADD3 R2, -R194, 0x1, R2 ;  /* 0x00000001c2027810 */ /* 0x008fe80007ffe102 */
[----:B------:R-:W-:Y:S04]  /*153c0*/  IADD3 R174, -R174, UR7, R2 ;  /* 0x00000007aeae7c10 */ /* 0x000fe8000fffe102 */
[C---:B------:R-:W-:Y:S02]  /*153d0*/  IADD3 R173, R174.reuse, c[0x0][0x328], RZ ;  /* 0x0000ca00aead7a10 */ /* 0x040fe40007ffe0ff */
[----:B------:R-:W-:Y:S03]  /*153e0*/  IADD3 R174, R174, UR4, RZ ;  /* 0x00000004aeae7c10 */ /* 0x000fe6000fffe0ff */
[--C-:B-1----:R-:W-:Y:S02]  /*153f0*/  IMAD.IADD R130, R173, 0x1, R0.reuse ;  /* 0x00000001ad827824 */ /* 0x102fe400078e0200 */
[----:B------:R-:W-:Y:S01]  /*15400*/  IMAD.IADD R129, R174, 0x1, R0 ;  /* 0x00000001ae817824 */ /* 0x000fe200078e0200 */
        /* <DEDUP_REMOVED lines=15> */
.L_x_459:
[----:B------:R-:W-:Y:S04]  /*15500*/  MOV R2, c[0x0][0x32c] ;  /* 0x0000cb0000027a02 */ /* 0x000fe80000000f00 */
[----:B------:R-:W-:Y:S11]  /*15510*/  ISETP.NE.AND P0, PT, R2, 0x1, PT ;  /* 0x000000010200780c */ /* 0x000ff60003f05270 */
[----:B------:R-:W-:Y:S02]  /*15520*/  @!UPT UIADD3 URZ, URZ, URZ, URZ ;  /* 0x0000003f3f3ff290 */ /* 0x000fe4000fffe03f */
[----:B------:R-:W-:Y:S05]  /*15530*/  @P0 IMAD.HI.U32 R2, R0, c[0x0][0x330], RZ ;  /* 0x0000cc0000020a27 */ /* 0x000fea00078e00ff */
[----:B------:R-:W-:Y:S02]  /*15540*/  @P0 SHF.R.U32.HI R0, RZ, c[0x0][0x334], R2 ;  /* 0x0000cd00ff000a19 */ /* 0x000fe40000011602 */
.L_x_460:
[----:B------:R-:W-:Y:S05]  /*15550*/  BSYNC B0 ;  /* 0x0000000000007941 */ /* 0x000fea0003800000 */
.L_x_458:
[----:B------:R-:W-:Y:S05]  /*15560*/  IADD3 R2, -R194, UR16, RZ ;  /* 0x00000010c2027c10 */ /* 0x000fea000fffe1ff */
[----:B------:R-:W-:Y:S05]  /*15570*/  IMAD R0, R0, c[0x0][0x32c], R2 ;  /* 0x0000cb0000007a24 */ /* 0x000fea00078e0202 */
[----:B------:R-:W-:Y:S02]  /*15580*/  IADD3 R2, R0, c[0x0][0x32c], RZ ;  /* 0x0000cb0000027a10 */ /* 0x000fe40007ffe0ff */
[----:B------:R-:W-:Y:S02]  /*15590*/  IMNMX R129, R129, R0, !PT ;  /* 0x0000000081817217 */ /* 0x000fe40007800200 */
[----:B------:R-:W-:Y:S02]  /*155a0*/  IMNMX R130, R130, R2, PT ;  /* 0x0000000282827217 */ /* 0x000fe40003800200 */
.L_x_457:
        /* <DEDUP_REMOVED lines=20> */
.L_x_463:
[----:B------:R-:W-:Y:S04]  /*156f0*/  MOV R2, c[0x0][0x32c] ;  /* 0x0000cb0000027a02 */ /* 0x000fe80000000f00 */
[----:B------:R-:W-:Y:S11]  /*15700*/  ISETP.NE.AND P0, PT, R2, 0x1, PT ;  /* 0x000000010200780c */ /* 0x000ff60003f05270 */
[----:B------:R-:W-:Y:S02]  /*15710*/  @!UPT UIADD3 URZ, URZ, URZ, URZ ;  /* 0x0000003f3f3ff290 */ /* 0x000fe4000fffe03f */
[----:B------:R-:W-:Y:S05]  /*15720*/  @P0 IMAD.HI.U32 R2, R0, c[0x0][0x330], RZ ;  /* 0x0000cc0000020a27 */ /* 0x000fea00078e00ff */
[----:B------:R-:W-:Y:S02]  /*15730*/  @P0 SHF.R.U32.HI R0, RZ, c[0x0][0x334], R2 ;  /* 0x0000cd00ff000a19 */ /* 0x000fe40000011602 */
.L_x_464:
[----:B------:R-:W-:Y:S05]  /*15740*/  BSYNC B0 ;  /* 0x0000000000007941 */ /* 0x000fea0003800000 */
.L_x_462:
[----:B------:R-:W-:Y:S05]  /*15750*/  IADD3 R2, -R194, UR16, RZ ;  /* 0x00000010c2027c10 */ /* 0x000fea000fffe1ff */
[----:B------:R-:W-:Y:S05]  /*15760*/  IMAD R0, R0, c[0x0][0x32c], R2 ;  /* 0x0000cb0000007a24 */ /* 0x000fea00078e0202 */
[----:B------:R-:W-:Y:S02]  /*15770*/  IADD3 R2, R0, c[0x0][0x32c], RZ ;  /* 0x0000cb0000027a10 */ /* 0x000fe40007ffe0ff */
[----:B------:R-:W-:Y:S02]  /*15780*/  IMNMX R3, R3, R0, !PT ;  /* 0x0000000003037217 */ /* 0x000fe40007800200 */
[----:B------:R-:W-:Y:S02]  /*15790*/  IMNMX R128, R128, R2, PT ;  /* 0x0000000280807217 */ /* 0x000fe40003800200 */
.L_x_461:
        /* <DEDUP_REMOVED lines=20> */
.L_x_467:
[----:B------:R-:W-:Y:S04]  /*158e0*/  MOV R175, c[0x0][0x32c] ;  /* 0x0000cb0000af7a02 */ /* 0x000fe80000000f00 */
[----:B------:R-:W-:Y:S11]  /*158f0*/  ISETP.NE.AND P0, PT, R175, 0x1, PT ;  /* 0x00000001af00780c */ /* 0x000ff60003f05270 */
[----:B------:R-:W-:Y:S02]  /*15900*/  @!UPT UIADD3 URZ, URZ, URZ, URZ ;  /* 0x0000003f3f3ff290 */ /* 0x000fe4000fffe03f */
[----:B------:R-:W-:Y:S05]  /*15910*/  @P0 IMAD.HI.U32 R175, R135, c[0x0][0x330], RZ ;  /* 0x0000cc0087af0a27 */ /* 0x000fea00078e00ff */
[----:B------:R-:W-:Y:S02]  /*15920*/  @P0 SHF.R.U32.HI R135, RZ, c[0x0][0x334], R175 ;  /* 0x0000cd00ff870a19 */ /* 0x000fe400000116af */
.L_x_468:
[----:B------:R-:W-:Y:S05]  /*15930*/  BSYNC B0 ;  /* 0x0000000000007941 */ /* 0x000fea0003800000 */
.L_x_466:
[----:B------:R-:W-:Y:S05]  /*15940*/  IADD3 R175, -R194, UR16, RZ ;  /* 0x00000010c2af7c10 */ /* 0x000fea000fffe1ff */
[----:B------:R-:W-:Y:S05]  /*15950*/  IMAD R135, R135, c[0x0][0x32c], R175 ;  /* 0x0000cb0087877a24 */ /* 0x000fea00078e02af */
[----:B------:R-:W-:Y:S02]  /*15960*/  IADD3 R175, R135, c[0x0][0x32c], RZ ;  /* 0x0000cb0087af7a10 */ /* 0x000fe40007ffe0ff */
[----:B------:R-:W-:Y:S02]  /*15970*/  IMNMX R0, R0, R135, !PT ;  /* 0x0000008700007217 */ /* 0x000fe40007800200 */
[----:B------:R-:W-:Y:S02]  /*15980*/  IMNMX R2, R2, R175, PT ;  /* 0x000000af02027217 */ /* 0x000fe40003800200 */
.L_x_465:
        /* <DEDUP_REMOVED lines=15> */
[C---:B------:R-:W-:Y:S01]  /*15a80*/  ISETP.GT.AND P5, PT, R129.reuse, RZ, P3 ;  /* 0x000000ff8100720c */ /* 0x040fe20001fa4270 */
[----:B------:R-:W-:Y:S01]  /*15a90*/  UISETP.GE.AND UP5, UPT, UR16, 0x49, UPT ;  /* 0x000000491000788c */ /* 0x000fe2000bfa6270 */
[----:B------:R-:W-:Y:S01]  /*15aa0*/  ISETP.GT.AND P4, PT, R129, 0x1, P2 ;  /* 0x000000018100780c */ /* 0x000fe20001784270 */
[----:B------:R-:W-:Y:S01]  /*15ab0*/  UISETP.GE.AND UP4, UPT, UR16, 0x4a, UPT ;  /* 0x0000004a1000788c */ /* 0x000fe2000bf86270 */
[C---:B------:R-:W-:Y:S01]  /*15ac0*/  ISETP.LT.OR P3, PT, R128.reuse, 0x1, P1 ;  /* 0x000000018000780c */ /* 0x040fe20000f61670 */
[----:B------:R-:W-:Y:S01]  /*15ad0*/  UP2UR UR36, UPR, URZ, 0x8 ;  /* 0x000000083f247883 */ /* 0x000fe20008000000 */
[----:B------:R-:W-:Y:S01]  /*15ae0*/  ISETP.LT.OR P0, PT, R128, 0x2, P0 ;  /* 0x000000028000780c */ /* 0x000fe20000701670 */
[----:B------:R-:W-:Y:S01]  /*15af0*/  UP2UR UR34, UPR, URZ, 0x4 ;  /* 0x000000043f227883 */ /* 0x000fe20008000000 */
[C---:B------:R-:W-:Y:S01]  /*15b00*/  ISETP.LT.OR P2, PT, R130.reuse, 0x1, P5 ;  /* 0x000000018200780c */ /* 0x040fe20002f41670 */
[----:B------:R-:W-:Y:S01]  /*15b10*/  UISETP.GE.AND UP3, UPT, UR16, 0x51, UPT ;  /* 0x000000511000788c */ /* 0x000fe2000bf66270 */
[----:B------:R-:W-:Y:S01]  /*15b20*/  ISETP.LT.OR P1, PT, R130, 0x2, P4 ;  /* 0x000000028200780c */ /* 0x000fe20002721670 */
[----:B------:R-:W-:Y:S01]  /*15b30*/  UP2UR UR38, UPR, URZ, 0x20 ;  /* 0x000000203f267883 */ /* 0x000fe20008000000 */
[----:B------:R-:W-:Y:S01]  /*15b40*/  FSEL R175, R6, -INF , !P3 ;  /* 0xff80000006af7808 */ /* 0x000fe20005800000 */
[----:B------:R-:W-:Y:S01]  /*15b50*/  UP2UR UR37, UPR, URZ, 0x40 ;  /* 0x000000403f257883 */ /* 0x000fe20008000000 */
[----:B------:R-:W-:Y:S01]  /*15b60*/  FSEL R176, R7, -INF , !P0 ;  /* 0xff80000007b07808 */ /* 0x000fe20004000000 */
[----:B------:R-:W-:Y:S01]  /*15b70*/  UP2UR UR40, UPR, URZ, 0x8 ;  /* 0x000000083f287883 */ /* 0x000fe20008000000 */
[----:B------:R-:W-:Y:S01]  /*15b80*/  FSEL R7, R4, -INF , !P2 ;  /* 0xff80000004077808 */ /* 0x000fe20005000000 */
[----:B------:R-:W-:Y:S01]  /*15b90*/  UP2UR UR39, UPR, URZ, 0x10 ;  /* 0x000000103f277883 */ /* 0x000fe20008000000 */
[----:B------:R-:W-:Y:S02]  /*15ba0*/  FSEL R135, R5, -INF , !P1 ;  /* 0xff80000005877808 */ /* 0x000fe40004800000 */
[----:B------:R-:W-:Y:S02]  /*15bb0*/  PLOP3.LUT P1, PT, PT, PT, UP2, 0x40, 0x0 ;  /* 0x000000000000781c */ /* 0x000fe40003f2e828 */
[----:B------:R-:W-:Y:S02]  /*15bc0*/  PLOP3.LUT P0, PT, PT, PT, UP0, 0x40, 0x0 ;  /* 0x000000000000781c */ /* 0x000fe40003f0e808 */
[----:B------:R-:W-:Y:S01]  /*15bd0*/  PLOP3.LUT P3, PT, PT, PT, UP2, 0x40, 0x0 ;  /* 0x000000000000781c */ /* 0x000fe20003f6e828 */
[----:B------:R-:W-:Y:S01]  /*15be0*/  UISETP.GE.AND UP2, UPT, UR16, 0x52, UPT ;  /* 0x000000521000788c */ /* 0x000fe2000bf46270 */
[----:B------:R-:W-:Y:S01]  /*15bf0*/  PLOP3.LUT P2, PT, PT, PT, UP0, 0x40, 0x0 ;  /* 0x000000000000781c */ /* 0x000fe20003f4e808 */
[----:B------:R-:W-:Y:S01]  /*15c00*/  UISETP.GE.AND UP0, UPT, UR16, 0x12, UPT ;  /* 0x000000121000788c */ /* 0x000fe2000bf06270 */
[C---:B------:R-:W-:Y:S01]  /*15c10*/  ISETP.GT.AND P1, PT, R3.reuse, 0x8, P1 ;  /* 0x000000080300780c */ /* 0x040fe20000f24270 */
[----:B------:R-:W-:Y:S01]  /*15c20*/  UP2UR UR41, UPR, URZ, 0x4 ;  /* 0x000000043f297883 */ /* 0x000fe20008000000 */
        /* <DEDUP_REMOVED lines=9> */
[----:B------:R-:W-:Y:S02]  /*15cc0*/  FSEL R19, R19, -INF , !P0 ;  /* 0xff80000013137808 */ /* 0x000fe40004000000 */
[----:B------:R-:W-:Y:S02]  /*15cd0*/  FSEL R16, R16, -INF , !P2 ;  /* 0xff80000010107808 */ /* 0x000fe40005000000 */
        /* <DEDUP_REMOVED lines=126> */
[----:B------:R-:W-:Y:S01]  /*164c0*/  UISETP.NE.AND UP6, UPT, UR34, URZ, UPT ;  /* 0x0000003f2200728c */ /* 0x000fe2000bfc5270 */
[C---:B------:R-:W-:Y:S01]  /*164d0*/  ISETP.GT.AND P1, PT, R3.reuse, 0x40, P1 ;  /* 0x000000400300780c */ /* 0x040fe20000f24270 */
[----:B------:R-:W-:Y:S01]  /*164e0*/  UP2UR UR43, UPR, URZ, 0x1 ;  /* 0x000000013f2b7883 */ /* 0x000fe20008000000 */
        /* <DEDUP_REMOVED lines=14> */
[----:B------:R-:W-:Y:S01]  /*165d0*/  UISETP.NE.AND UP5, UPT, UR36, URZ, UPT ;  /* 0x0000003f2400728c */ /* 0x000fe2000bfa5270 */
        /* <DEDUP_REMOVED lines=31> */
[----:B------:R-:W-:Y:S02]  /*167d0*/  PLOP3.LUT P1, PT, PT, PT, UP1, 0x40, 0x0 ;  /* 0x000000000000781c */ /* 0x000fe40003f2e818 */
[----:B------:R-:W-:Y:S02]  /*167e0*/  PLOP3.LUT P0, PT, PT, PT, UP0, 0x40, 0x0 ;  /* 0x000000000000781c */ /* 0x000fe40003f0e808 */
[----:B------:R-:W-:Y:S01]  /*167f0*/  PLOP3.LUT P2, PT, PT, PT, UP0, 0x40, 0x0 ;  /* 0x000000000000781c */ /* 0x000fe20003f4e808 */
[----:B------:R-:W-:Y:S01]  /*16800*/  UISETP.NE.AND UP0, UPT, UR35, URZ, UPT ;  /* 0x0000003f2300728c */ /* 0x000fe2000bf05270 */
[----:B------:R-:W-:Y:S02]  /*16810*/  FSEL R248, R86, -INF , !P3 ;  /* 0xff80000056f87808 */ /* 0x000fe40005800000 */
[----:B------:R-:W-:Y:S01]  /*16820*/  PLOP3.LUT P3, PT, PT, PT, UP1, 0x40, 0x0 ;  /* 0x000000000000781c */ /* 0x000fe20003f6e818 */
[----:B------:R-:W-:Y:S01]  /*16830*/  UISETP.NE.AND UP1, UPT, UR33, URZ, UPT ;  /* 0x0000003f2100728c */ /* 0x000fe2000bf25270 */
[C---:B------:R-:W-:Y:S02]  /*16840*/  ISETP.GT.AND P4, PT, R3.reuse, 0x58, P1 ;  /* 0x000000580300780c */ /* 0x040fe40000f84270 */
[----:B------:R-:W-:Y:S02]  /*16850*/  ISETP.GT.AND P0, PT, R3, 0x59, P0 ;  /* 0x000000590300780c */ /* 0x000fe40000704270 */
[C---:B------:R-:W-:Y:S01]  /*16860*/  ISETP.GT.AND P1, PT, R129.reuse, 0x59, P2 ;  /* 0x000000598100780c */ /* 0x040fe20001724270 */
[----:B------:R-:W1:Y:S01]  /*16870*/  SHFL.IDX PT, R3, R172, 0x3, 0x1c1f ;  /* 0x007c1f00ac037f89 */ /* 0x000e6200000e0000 */
[----:B------:R-:W-:Y:S02]  /*16880*/  ISETP.GT.AND P5, PT, R129, 0x58, P3 ;  /* 0x000000588100780c */ /* 0x000fe40001fa4270 */
[----:B------:R-:W-:Y:S02]  /*16890*/  ISETP.LT.OR P2, PT, R128, 0x5a, P0 ;  /* 0x0000005a8000780c */ /* 0x000fe40000741670 */
[----:B------:R-:W-:Y:S02]  /*168a0*/  ISETP.LT.OR P0, PT, R130, 0x5a, P1 ;  /* 0x0000005a8200780c */ /* 0x000fe40000f01670 */
[----:B------:R-:W-:Y:S02]  /*168b0*/  ISETP.LT.OR P3, PT, R128, 0x59, P4 ;  /* 0x000000598000780c */ /* 0x000fe40002761670 */
[----:B------:R-:W-:Y:S02]  /*168c0*/  ISETP.LT.OR P4, PT, R130, 0x59, P5 ;  /* 0x000000598200780c */ /* 0x000fe40002f81670 */
[----:B------:R-:W-:Y:S02]  /*168d0*/  FSEL R251, R97, -INF , !P0 ;  /* 0xff80000061fb7808 */ /* 0x000fe40004000000 */
[----:B------:R-:W-:Y:S01]  /*168e0*/  PLOP3.LUT P0, PT, PT, PT, UP0, 0x40, 0x0 ;  /* 0x000000000000781c */ /* 0x000fe20003f0e808 */
[----:B------:R-:W-:Y:S01]  /*168f0*/  UISETP.NE.AND UP0, UPT, UR26, URZ, UPT ;  /* 0x0000003f1a00728c */ /* 0x000fe2000bf05270 */
[----:B------:R-:W-:Y:S01]  /*16900*/  PLOP3.LUT P1, PT, PT, PT, UP5, 0x40, 0x0 ;  /* 0x000000000000781c */ /* 0x000fe20003f2e858 */
[----:B------:R-:W-:Y:S01]  /*16910*/  UISETP.NE.AND UP5, UPT, UR29, URZ, UPT ;  /* 0x0000003f1d00728c */ /* 0x000fe2000bfa5270 */
[----:B------:R-:W-:Y:S01]  /*16920*/  FSEL R250, R96, -INF , !P4 ;  /* 0xff80000060fa7808 */ /* 0x000fe20006000000 */
[----:B------:R-:W-:Y:S01]  /*16930*/  UP2UR UR44, UPR, URZ, 0x1 ;  /* 0x000000013f2c7883 */ /* 0x000fe20008000000 */
[----:B------:R-:W-:Y:S01]  /*16940*/  ISETP.GT.AND P4, PT, R0, 0x1, P0 ;  /* 0x000000010000780c */ /* 0x000fe20000784270 */
[----:B------:R-:W-:Y:S01]  /*16950*/  UISETP.NE.AND UP0, UPT, UR27, URZ, UPT ;  /* 0x0000003f1b00728c */ /* 0x000fe2000bf05270 */
[----:B------:R-:W-:Y:S01]  /*16960*/  PLOP3.LUT P0, PT, PT, PT, UP1, 0x40, 0x0 ;  /* 0x000000000000781c */ /* 0x000fe20003f0e818 */
[----:B------:R-:W-:Y:S01]  /*16970*/  UISETP.NE.AND UP1, UPT, UR25, URZ, UPT ;  /* 0x0000003f1900728c */ /* 0x000fe2000bf25270 */
[----:B------:R-:W-:Y:S02]  /*16980*/  FSEL R203, R98, -INF , !P3 ;  /* 0xff80000062cb7808 */ /* 0x000fe40005800000 */
[----:B------:R-:W-:Y:S02]  /*16990*/  ISETP.GT.AND P1, PT, R0, RZ, P1 ;  /* 0x000000ff0000720c */ /* 0x000fe40000f24270 */
[----:B------:R-:W-:Y:S01]  /*169a0*/  PLOP3.LUT P3, PT, PT, PT, UP6, 0x40, 0x0 ;  /* 0x000000000000781c */ /* 0x000fe20003f6e868 */
[----:B------:R-:W-:Y:S01]  /*169b0*/  UISETP.NE.AND UP6, UPT, UR28, URZ, UPT ;  /* 0x0000003f1c00728c */ /* 0x000fe2000bfc5270 */
[----:B------:R-:W-:Y:S02]  /*169c0*/  ISETP.LT.OR P5, PT, R2, 0x2, P4 ;  /* 0x000000020200780c */ /* 0x000fe400027a1670 */
[----:B------:R-:W-:Y:S02]  /*169d0*/  ISETP.GT.AND P4, PT, R0, 0x9, P0 ;  /* 0x000000090000780c */ /* 0x000fe40000784270 */
[----:B------:R-:W-:Y:S01]  /*169e0*/  PLOP3.LUT P0, PT, PT, PT, UP3, 0x40, 0x0 ;  /* 0x000000000000781c */ /* 0x000fe20003f0e838 */
[----:B------:R-:W-:Y:S01]  /*169f0*/  UISETP.NE.AND UP3, UPT, UR23, URZ, UPT ;  /* 0x0000003f1700728c */ /* 0x000fe2000bf65270 */
[----:B------:R-:W-:Y:S02]  /*16a00*/  FSEL R198, R99, -INF , !P2 ;  /* 0xff80000063c67808 */ /* 0x000fe40005000000 */
        /* <DEDUP_REMOVED lines=31> */
[----:B------:R-:W-:Y:S02]  /*16c00*/  FSEL R49, R28, -INF , !P2 ;  /* 0xff8000001c317808 */ /* 0x000fe40005000000 */
[----:B------:R-:W-:Y:S02]  /*16c10*/  ISETP.GT.AND P4, PT, R0, 0x21, P0 ;  /* 0x000000210000780c */ /* 0x000fe40000784270 */
[----:B------:R-:W-:Y:S02]  /*16c20*/  ISETP.LT.OR P2, PT, R2, 0x21, P1 ;  /* 0x000000210200780c */ /* 0x000fe40000f41670 */
[----:B------:R-:W-:Y:S01]  /*16c30*/  PLOP3.LUT P0, PT, PT, PT, UP1, 0x40, 0x0 ;  /* 0x000000000000781c */ /* 0x000fe20003f0e818 */
[----:B------:R-:W-:Y:S01]  /*16c40*/  UISETP.NE.AND UP1, UPT, UR42, URZ, UPT ;  /* 0x0000003f2a00728c */ /* 0x000fe2000bf25270 */
[----:B------:R-:W-:Y:S02]  /*16c50*/  ISETP.GT.AND P1, PT, R0, 0x28, P3 ;  /* 0x000000280000780c */ /* 0x000fe40001f24270 */
[----:B------:R-:W-:Y:S02]  /*16c60*/  FSEL R50, R29, -INF , !P5 ;  /* 0xff8000001d327808 */ /* 0x000fe40006800000 */
[----:B------:R-:W-:Y:S02]  /*16c70*/  ISETP.LT.OR P5, PT, R2, 0x22, P4 ;  /* 0x000000220200780c */ /* 0x000fe400027a1670 */
[----:B------:R-:W-:Y:S02]  /*16c80*/  FSEL R99, R40, -INF , !P2 ;  /* 0xff80000028637808 */ /* 0x000fe40005000000 */
[----:B------:R-:W-:Y:S02]  /*16c90*/  ISETP.GT.AND P4, PT, R0, 0x29, P0 ;  /* 0x000000290000780c */ /* 0x000fe40000784270 */
[----:B------:R-:W-:Y:S02]  /*16ca0*/  ISETP.LT.OR P0, PT, R2, 0x29, P1 ;  /* 0x000000290200780c */ /* 0x000fe40000f01670 */
[----:B------:R-:W-:Y:S01]  /*16cb0*/  PLOP3.LUT P2, PT, PT, PT, UP3, 0x40, 0x0 ;  /* 0x000000000000781c */ /* 0x000fe20003f4e838 */
[----:B------:R-:W-:Y:S01]  /*16cc0*/  UISETP.NE.AND UP3, UPT, UR40, URZ, UPT ;  /* 0x0000003f2800728c */ /* 0x000fe2000bf65270 */
[----:B------:R-:W-:Y:S01]  /*16cd0*/  PLOP3.LUT P3, PT, PT, PT, UP2, 0x40, 0x0 ;  /* 0x000000000000781c */ /* 0x000fe20003f6e828 */
[----:B------:R-:W-:Y:S01]  /*16ce0*/  UISETP.NE.AND UP2, UPT, UR41, URZ, UPT ;  /* 0x0000003f2900728c */ /* 0x000fe2000bf45270 */
[----:B------:R-:W-:Y:S02]  /*16cf0*/  FSEL R185, R44, -INF , !P0 ;  /* 0xff8000002cb97808 */ /* 0x000fe40004000000 */
[----:B------:R-:W-:Y:S01]  /*16d00*/  PLOP3.LUT P1, PT, PT, PT, UP4, 0x40, 0x0 ;  /* 0x000000000000781c */ /* 0x000fe20003f2e848 */
[----:B------:R-:W-:Y:S01]  /*16d10*/  UISETP.NE.AND UP4, UPT, UR39, URZ, UPT ;  /* 0x0000003f2700728c */ /* 0x000fe2000bf85270 */
[----:B------:R-:W-:Y:S02]  /*16d20*/  ISETP.GT.AND P2, PT, R0, 0x31, P2 ;  /* 0x000000310000780c */ /* 0x000fe40001744270 */
[----:B------:R-:W-:Y:S01]  /*16d30*/  PLOP3.LUT P0, PT, PT, PT, UP5, 0x40, 0x0 ;  /* 0x000000000000781c */ /* 0x000fe20003f0e858 */
[----:B------:R-:W-:Y:S01]  /*16d40*/  UISETP.NE.AND UP5, UPT, UR38, URZ, UPT ;  /* 0x0000003f2600728c */ /* 0x000fe2000bfa5270 */
[----:B------:R-:W-:Y:S02]  /*16d50*/  ISETP.LT.OR P4, PT, R2, 0x2a, P4 ;  /* 0x0000002a0200780c */ /* 0x000fe40002781670 */
[C---:B------:R-:W-:Y:S02]  /*16d60*/  ISETP.GT.AND P3, PT, R0.reuse, 0x30, P3 ;  /* 0x000000300000780c */ /* 0x040fe40001f64270 */
[----:B------:R-:W-:Y:S02]  /*16d70*/  ISETP.GT.AND P1, PT, R0, 0x38, P1 ;  /* 0x000000380000780c */ /* 0x000fe40000f24270 */
[----:B------:R-:W-:Y:S02]  /*16d80*/  ISETP.LT.OR P2, PT, R2, 0x32, P2 ;  /* 0x000000320200780c */ /* 0x000fe40001741670 */
[----:B------:R-:W-:Y:S02]  /*16d90*/  ISETP.GT.AND P0, PT, R0, 0x39, P0 ;  /* 0x000000390000780c */ /* 0x000fe40000704270 */
[----:B------:R-:W-:Y:S02]  /*16da0*/  FSEL R188, R45, -INF , !P4 ;  /* 0xff8000002dbc7808 */ /* 0x000fe40006000000 */
[----:B------:R-:W-:Y:S01]  /*16db0*/  PLOP3.LUT P4, PT, PT, PT, UP6, 0x40, 0x0 ;  /* 0x000000000000781c */ /* 0x000fe20003f8e868 */
[----:B------:R-:W-:Y:S01]  /*16dc0*/  UISETP.NE.AND UP6, UPT, UR37, URZ, UPT ;  /* 0x0000003f2500728c */ /* 0x000fe2000bfc5270 */
[C---:B------:R-:W-:Y:S02]  /*16dd0*/  ISETP.LT.OR P3, PT, R2.reuse, 0x31, P3 ;  /* 0x000000310200780c */ /* 0x040fe40001f61670 */
[C---:B------:R-:W-:Y:S01]  /*16de0*/  ISETP.LT.OR P1, PT, R2.reuse, 0x39, P1 ;  /* 0x000000390200780c */ /* 0x040fe20000f21670 */
[----:B------:R-:W-:Y:S01]  /*16df0*/  UP2UR UR37, UPR, URZ, 0x40 ;  /* 0x000000403f257883 */ /* 0x000fe20008000000 */
[----:B------:R-:W-:Y:S02]  /*16e00*/  FSEL R199, R57, -INF , !P2 ;  /* 0xff80000039c77808 */ /* 0x000fe40005000000 */
[----:B------:R-:W-:Y:S02]  /*16e10*/  ISETP.LT.OR P2, PT, R2, 0x3a, P0 ;  /* 0x0000003a0200780c */ /* 0x000fe40000741670 */
[----:B------:R-:W-:Y:S02]  /*16e20*/  FSEL R197, R56, -INF , !P3 ;  /* 0xff80000038c57808 */ /* 0x000fe40005800000 */
[----:B------:R-:W-:Y:S01]  /*16e30*/  PLOP3.LUT P3, PT, PT, PT, UP6, 0x40, 0x0 ;  /* 0x000000000000781c */ /* 0x000fe20003f6e868 */
[----:B------:R-:W-:Y:S01]  /*16e40*/  UISETP.NE.AND UP6, UPT, UR12, URZ, UPT ;  /* 0x0000003f0c00728c */ /* 0x000fe2000bfc5270 */
[----:B------:R-:W-:Y:S02]  /*16e50*/  FSEL R202, R60, -INF , !P1 ;  /* 0xff8000003cca7808 */ /* 0x000fe40004800000 */
[----:B------:R-:W-:Y:S02]  /*16e60*/  PLOP3.LUT P0, PT, PT, PT, UP5, 0x40, 0x0 ;  /* 0x000000000000781c */ /* 0x000fe40003f0e858 */
[C---:B------:R-:W-:Y:S02]  /*16e70*/  ISETP.GT.AND P1, PT, R0.reuse, 0x40, P4 ;  /* 0x000000400000780c */ /* 0x040fe40002724270 */
[----:B------:R-:W-:Y:S02]  /*16e80*/  FSEL R204, R61, -INF , !P2 ;  /* 0xff8000003dcc7808 */ /* 0x000fe40005000000 */
[----:B------:R-:W-:Y:S02]  /*16e90*/  PLOP3.LUT P2, PT, PT, PT, UP4, 0x40, 0x0 ;  /* 0x000000000000781c */ /* 0x000fe40003f4e848 */
[----:B------:R-:W-:Y:S02]  /*16ea0*/  ISETP.GT.AND P3, PT, R0, 0x41, P3 ;  /* 0x000000410000780c */ /* 0x000fe40001f64270 */
[----:B------:R-:W-:Y:S02]  /*16eb0*/  ISETP.LT.OR P4, PT, R2, 0x41, P1 ;  /* 0x000000410200780c */ /* 0x000fe40000f81670 */
[C---:B------:R-:W-:Y:S02]  /*16ec0*/  ISETP.GT.AND P1, PT, R0.reuse, 0x48, P0 ;  /* 0x000000480000780c */ /* 0x040fe40000724270 */
[----:B------:R-:W-:Y:S02]  /*16ed0*/  ISETP.GT.AND P0, PT, R0, 0x49, P2 ;  /* 0x000000490000780c */ /* 0x000fe40001704270 */
[C---:B------:R-:W-:Y:S02]  /*16ee0*/  ISETP.LT.OR P2, PT, R2.reuse, 0x42, P3 ;  /* 0x000000420200780c */ /* 0x040fe40001f41670 */
        /* <DEDUP_REMOVED lines=14> */
[----:B------:R-:W-:Y:S01]  /*16fd0*/  PLOP3.LUT P0, PT, PT, PT, UP6, 0x40, 0x0 ;  /* 0x000000000000781c */ /* 0x000fe20003f0e868 */
[----:B------:R-:W-:Y:S01]  /*16fe0*/  UISETP.NE.AND UP6, UPT, UR37, URZ, UPT ;  /* 0x0000003f2500728c */ /* 0x000fe2000bfc5270 */
[----:B------:R-:W-:Y:S02]  /*16ff0*/  FSEL R214, R72, -INF , !P4 ;  /* 0xff80000048d67808 */ /* 0x000fe40006000000 */
[----:B------:R-:W-:Y:S02]  /*17000*/  PLOP3.LUT P4, PT, PT, PT, UP3, 0x40, 0x0 ;  /* 0x000000000000781c */ /* 0x000fe40003f8e838 */
[----:B------:R-:W-:Y:S02]  /*17010*/  FSEL R184, R41, -INF , !P5 ;  /* 0xff80000029b87808 */ /* 0x000fe40006800000 */
[----:B------:R-:W-:Y:S01]  /*17020*/  ISETP.GT.AND P4, PT, R0, 0x50, P4 ;  /* 0x000000500000780c */ /* 0x000fe20002784270 */
[--C-:B-1----:R-:W-:Y:S01]  /*17030*/  IMAD.IADD R0, R174, 0x1, R3.reuse ;  /* 0x00000001ae007824 */ /* 0x102fe200078e0203 */
[----:B------:R-:W-:Y:S02]  /*17040*/  FSEL R89, R89, -INF , !P3 ;  /* 0xff80000059597808 */ /* 0x000fe40005800000 */
[----:B------:R-:W-:Y:S01]  /*17050*/  ISETP.LT.OR P4, PT, R2, 0x51, P4 ;  /* 0x000000510200780c */ /* 0x000fe20002781670 */
[----:B------:R-:W-:Y:S01]  /*17060*/  IMAD.IADD R2, R173, 0x1, R3 ;  /* 0x00000001ad027824 */ /* 0x000fe200078e0203 */
        /* <DEDUP_REMOVED lines=18> */
.L_x_471:
[----:B------:R-:W-:Y:S04]  /*17190*/  MOV R2, c[0x0][0x32c] ;  /* 0x0000cb0000027a02 */ /* 0x000fe80000000f00 */
[----:B------:R-:W-:Y:S11]  /*171a0*/  ISETP.NE.AND P0, PT, R2, 0x1, PT ;  /* 0x000000010200780c */ /* 0x000ff60003f05270 */
[----:B------:R-:W-:Y:S02]  /*171b0*/  @!UPT UIADD3 URZ, URZ, URZ, URZ ;  /* 0x0000003f3f3ff290 */ /* 0x000fe4000fffe03f */
[----:B------:R-:W-:Y:S05]  /*171c0*/  @P0 IMAD.HI.U32 R2, R0, c[0x0][0x330], RZ ;  /* 0x0000cc0000020a27 */ /* 0x000fea00078e00ff */
[----:B------:R-:W-:Y:S02]  /*171d0*/  @P0 SHF.R.U32.HI R0, RZ, c[0x0][0x334], R2 ;  /* 0x0000cd00ff000a19 */ /* 0x000fe40000011602 */
.L_x_472:
[----:B------:R-:W-:Y:S05]  /*171e0*/  BSYNC B0 ;  /* 0x0000000000007941 */ /* 0x000fea0003800000 */
.L_x_470:
        /* <DEDUP_REMOVED lines=11> */
.L_x_469:
        /* <DEDUP_REMOVED lines=24> */
[----:B------:R-:W-:Y:S01]  /*17420*/  FMNMX.FTZ R130, R34, R130, !PT ;  /* 0x0000008222827209 */ /* 0x000fe20007810000 */
[----:B------:R-:W-:Y:S01]  /*17430*/  IMAD.MOV.U32 R40, RZ, RZ, R203 ;  /* 0x000000ffff287224 */ /* 0x000fe200078e00cb */
[----:B------:R-:W-:Y:S01]  /*17440*/  PLOP3.LUT P1, PT, PT, PT, UP1, 0x40, 0x0 ;  /* 0x000000000000781c */ /* 0x000fe20003f2e818 */
[----:B------:R-:W-:Y:S01]  /*17450*/  UISETP.NE.AND UP1, UPT, UR30, URZ, UPT ;  /* 0x0000003f1e00728c */ /* 0x000fe2000bf25270 */
[----:B------:R-:W-:Y:S01]  /*17460*/  FMNMX.FTZ R130, R33, R130, !PT ;  /* 0x0000008221827209 */ /* 0x000fe20007810000 */
[----:B------:R-:W-:Y:S01]  /*17470*/  UISETP.NE.AND UP5, UPT, UR16, URZ, UPT ;  /* 0x0000003f1000728c */ /* 0x000fe2000bfa5270 */
[----:B------:R-:W-:Y:S01]  /*17480*/  ISETP.GT.AND P0, PT, R0, 0x1, P1 ;  /* 0x000000010000780c */ /* 0x000fe20000f04270 */
[----:B------:R-:W-:Y:S01]  /*17490*/  LDSM.16.MT88.4 R36, [R220+0x100] ;  /* 0x00010000dc24783b */ /* 0x000fe20000004200 */
[----:B------:R-:W-:Y:S02]  /*174a0*/  FMNMX.FTZ R130, R181, R130, !PT ;  /* 0x00000082b5827209 */ /* 0x000fe40007810000 */
[----:B------:R-:W-:Y:S02]  /*174b0*/  ISETP.LT.OR P0, PT, R2, 0x2, P0 ;  /* 0x000000020200780c */ /* 0x000fe40000701670 */
[----:B------:R-:W-:Y:S02]  /*174c0*/  FMNMX.FTZ R130, R182, R130, !PT ;  /* 0x00000082b6827209 */ /* 0x000fe40007810000 */
[----:B------:R-:W-:Y:S01]  /*174d0*/  PLOP3.LUT P2, PT, PT, PT, UP0, 0x40, 0x0 ;  /* 0x000000000000781c */ /* 0x000fe20003f4e808 */
[----:B------:R-:W-:Y:S01]  /*174e0*/  UISETP.NE.AND UP0, UPT, UR29, URZ, UPT ;  /* 0x0000003f1d00728c */ /* 0x000fe2000bf05270 */
[----:B------:R-:W-:Y:S01]  /*174f0*/  FMNMX.FTZ R130, R187, R130, !PT ;  /* 0x00000082bb827209 */ /* 0x000fe20007810000 */
[----:B------:R-:W-:Y:S01]  /*17500*/  LDSM.16.MT88.4 R52, [R218+0x100] ;  /* 0x00010000da34783b */ /* 0x000fe20000004200 */
[----:B------:R-:W-:Y:S02]  /*17510*/  FSEL R11, R11, -INF , !P0 ;  /* 0xff8000000b0b7808 */ /* 0x000fe40004000000 */
[----:B------:R-:W-:Y:S02]  /*17520*/  FMNMX.FTZ R130, R189, R130, !PT ;  /* 0x00000082bd827209 */ /* 0x000fe40007810000 */
[----:B------:R-:W-:Y:S02]  /*17530*/  ISETP.GT.AND P0, PT, R0, 0x8, P2 ;  /* 0x000000080000780c */ /* 0x000fe40001704270 */
[----:B------:R-:W-:Y:S02]  /*17540*/  FMNMX.FTZ R3, R18, R3, !PT ;  /* 0x0000000312037209 */ /* 0x000fe40007810000 */
[----:B------:R-:W-:Y:S02]  /*17550*/  ISETP.LT.OR P0, PT, R2, 0x9, P0 ;  /* 0x000000090200780c */ /* 0x000fe40000701670 */
[----:B------:R-:W-:Y:S02]  /*17560*/  FMNMX.FTZ R130, R192, R130, !PT ;  /* 0x00000082c0827209 */ /* 0x000fe40007810000 */
[----:B------:R-:W-:Y:S01]  /*17570*/  PLOP3.LUT P5, PT, PT, PT, UP2, 0x40, 0x0 ;  /* 0x000000000000781c */ /* 0x000fe20003fae828 */
[----:B------:R-:W-:Y:S01]  /*17580*/  UISETP.NE.AND UP2, UPT, UR27, URZ, UPT ;  /* 0x0000003f1b00728c */ /* 0x000fe2000bf45270 */
[----:B------:R-:W-:Y:S02]  /*17590*/  FMNMX.FTZ R3, R19, R3, !PT ;  /* 0x0000000313037209 */ /* 0x000fe40007810000 */
        /* <DEDUP_REMOVED lines=19> */
[----:B------:R-:W-:Y:S02]  /*176d0*/  ISETP.GT.AND P0, PT, R0, 0x11, P3 ;  /* 0x000000110000780c */ /* 0x000fe40001f04270 */
[----:B------:R-:W-:Y:S02]  /*176e0*/  FMNMX.FTZ R130, R210, R130, !PT ;  /* 0x00000082d2827209 */ /* 0x000fe40007810000 */
[----:B------:R-:W-:Y:S02]  /*176f0*/  FMNMX.FTZ R3, R183, R3, !PT ;  /* 0x00000003b7037209 */ /* 0x000fe40007810000 */
[----:B------:R-:W-:Y:S02]  /*17700*/  ISETP.LT.OR P0, PT, R2, 0x12, P0 ;  /* 0x000000120200780c */ /* 0x000fe40000701670 */
[----:B------:R-:W-:Y:S02]  /*17710*/  FMNMX.FTZ R130, R238, R130, !PT ;  /* 0x00000082ee827209 */ /* 0x000fe40007810000 */
[----:B------:R-:W-:Y:S01]  /*17720*/  PLOP3.LUT P1, PT, PT, PT, UP1, 0x40, 0x0 ;  /* 0x000000000000781c */ /* 0x000fe20003f2e818 */
[----:B------:R-:W-:Y:S01]  /*17730*/  UISETP.NE.AND UP1, UPT, UR26, URZ, UPT ;  /* 0x0000003f1a00728c */ /* 0x000fe2000bf25270 */
[----:B------:R-:W-:Y:S02]  /*17740*/  FMNMX.FTZ R4, R8, R133, !PT ;  /* 0x0000008508047209 */ /* 0x000fe40007810000 */
[----:B------:R-:W-:Y:S02]  /*17750*/  FMNMX.FTZ R3, R186, R3, !PT ;  /* 0x00000003ba037209 */ /* 0x000fe40007810000 */
[----:B------:R-:W-:Y:S02]  /*17760*/  FMNMX.FTZ R130, R241, R130, !PT ;  /* 0x00000082f1827209 */ /* 0x000fe40007810000 */
[----:B------:R-:W-:Y:S02]  /*17770*/  FSEL R57, R27, -INF , !P0 ;  /* 0xff8000001b397808 */ /* 0x000fe40004000000 */
[----:B------:R-:W-:Y:S02]  /*17780*/  ISETP.GT.AND P0, PT, R0, 0x18, P1 ;  /* 0x000000180000780c */ /* 0x000fe40000f04270 */
[----:B------:R-:W-:Y:S02]  /*17790*/  FMNMX.FTZ R4, R9, R4, !PT ;  /* 0x0000000409047209 */ /* 0x000fe40007810000 */
[----:B------:R-:W-:Y:S02]  /*177a0*/  FMNMX.FTZ R3, R190, R3, !PT ;  /* 0x00000003be037209 */ /* 0x000fe40007810000 */
[----:B------:R-:W-:Y:S02]  /*177b0*/  ISETP.LT.OR P0, PT, R2, 0x19, P0 ;  /* 0x000000190200780c */ /* 0x000fe40000701670 */
        /* <DEDUP_REMOVED lines=20> */
[----:B------:R-:W-:Y:S01]  /*17900*/  FMNMX.FTZ R4, R48, R4, !PT ;  /* 0x0000000430047209 */ /* 0x000fe20007810000 */
[----:B------:R-:W1:Y:S01]  /*17910*/  SHFL.BFLY PT, R5, R130, 0x2, 0x1f ;  /* 0x0c401f0082057f89 */ /* 0x000e6200000e0000 */
[----:B------:R-:W-:Y:S02]  /*17920*/  ISETP.LT.OR P0, PT, R2, 0x21, P0 ;  /* 0x000000210200780c */ /* 0x000fe40000701670 */
[----:B------:R-:W-:Y:S01]  /*17930*/  PLOP3.LUT P2, PT, PT, PT, UP2, 0x40, 0x0 ;  /* 0x000000000000781c */ /* 0x000fe20003f4e828 */
[----:B------:R-:W-:Y:S01]  /*17940*/  UISETP.NE.AND UP2, UPT, UR22, URZ, UPT ;  /* 0x0000003f1600728c */ /* 0x000fe2000bf45270 */
        /* <DEDUP_REMOVED lines=29> */
[----:B-1----:R-:W-:Y:S02]  /*17b20*/  FMNMX.FTZ R130, R130, R5, !PT ;  /* 0x0000000582827209 */ /* 0x002fe40007810000 */
[----:B------:R-:W-:Y:S02]  /*17b30*/  FSEL R172, R47, -INF , !P0 ;  /* 0xff8000002fac7808 */ /* 0x000fe40004000000 */
[----:B------:R-:W-:Y:S01]  /*17b40*/  ISETP.GT.AND P0, PT, R0, 0x30, P4 ;  /* 0x000000300000780c */ /* 0x000fe20002704270 */
[----:B------:R-:W1:Y:S01]  /*17b50*/  SHFL.BFLY PT, R5, R130, 0x1, 0x1f ;  /* 0x0c201f0082057f89 */ /* 0x000e6200000e0000 */
[----:B------:R-:W-:Y:S02]  /*17b60*/  MOV R41, R198 ;  /* 0x000000c600297202 */ /* 0x000fe40000000f00 */
[----:B------:R-:W-:Y:S02]  /*17b70*/  FMNMX.FTZ R3, R40, R3, !PT ;  /* 0x0000000328037209 */ /* 0x000fe40007810000 */
[----:B------:R-:W-:Y:S02]  /*17b80*/  FMNMX.FTZ R4, R199, R4, !PT ;  /* 0x00000004c7047209 */ /* 0x000fe40007810000 */
[----:B------:R-:W-:Y:S02]  /*17b90*/  ISETP.LT.OR P0, PT, R2, 0x31, P0 ;  /* 0x000000310200780c */ /* 0x000fe40000701670 */
[----:B------:R-:W-:Y:S01]  /*17ba0*/  PLOP3.LUT P3, PT, PT, PT, UP3, 0x40, 0x0 ;  /* 0x000000000000781c */ /* 0x000fe20003f6e838 */
[----:B------:R-:W-:Y:S01]  /*17bb0*/  UISETP.NE.AND UP3, UPT, UR31, URZ, UPT ;  /* 0x0000003f1f00728c */ /* 0x000fe2000bf65270 */
[----:B------:R-:W-:Y:S02]  /*17bc0*/  FMNMX.FTZ R129, R41, R3, !PT ;  /* 0x0000000329817209 */ /* 0x000fe40007810000 */
[----:B------:R-:W-:Y:S02]  /*17bd0*/  FMNMX.FTZ R3, R202, R4, !PT ;  /* 0x00000004ca037209 */ /* 0x000fe40007810000 */
[----:B------:R-:W-:Y:S01]  /*17be0*/  FSEL R174, R58, -INF , !P0 ;  /* 0xff8000003aae7808 */ /* 0x000fe20004000000 */
[----:B------:R-:W2:Y:S01]  /*17bf0*/  SHFL.BFLY PT, R6, R129, 0x2, 0x1f ;  /* 0x0c401f0081067f89 */ /* 0x000ea200000e0000 */
[----:B------:R-:W-:Y:S02]  /*17c00*/  ISETP.GT.AND P0, PT, R0, 0x31, P3 ;  /* 0x000000310000780c */ /* 0x000fe40001f04270 */
[----:B------:R-:W-:Y:S02]  /*17c10*/  FMNMX.FTZ R3, R204, R3, !PT ;  /* 0x00000003cc037209 */ /* 0x000fe40007810000 */
[----:B------:R-:W-:Y:S02]  /*17c20*/  ISETP.LT.OR P0, PT, R2, 0x32, P0 ;  /* 0x000000320200780c */ /* 0x000fe40000701670 */
[----:B------:R-:W-:Y:S01]  /*17c30*/  PLOP3.LUT P1, PT, PT, PT, UP2, 0x40, 0x0 ;  /* 0x000000000000781c */ /* 0x000fe20003f2e828 */
[----:B------:R-:W-:Y:S01]  /*17c40*/  UISETP.NE.AND UP2, UPT, UR32, URZ, UPT ;  /* 0x0000003f2000728c */ /* 0x000fe2000bf45270 */
[----:B------:R-:W-:Y:S02]  /*17c50*/  FMNMX.FTZ R4, R10, R134, !PT ;  /* 0x000000860a047209 */ /* 0x000fe40007810000 */
[----:B------:R-:W-:Y:S02]  /*17c60*/  FMNMX.FTZ R3, R214, R3, !PT ;  /* 0x00000003d6037209 */ /* 0x000fe40007810000 */
[----:B------:R-:W-:Y:S01]  /*17c70*/  FSEL R194, R59, -INF , !P0 ;  /* 0xff8000003bc27808 */ /* 0x000fe20004000000 */
[----:B------:R-:W-:Y:S01]  /*17c80*/  IMAD.MOV.U32 R59, RZ, RZ, R92 ;  /* 0x000000ffff3b7224 */ /* 0x000fe200078e005c */
        /* <DEDUP_REMOVED lines=12> */
[----:B-1----:R-:W-:Y:S02]  /*17d50*/  FMNMX.FTZ R130, R130, R5, !PT ;  /* 0x0000000582827209 */ /* 0x002fe40007810000 */
[----:B------:R-:W-:Y:S02]  /*17d60*/  ISETP.LT.OR P0, PT, R2, 0x3a, P0 ;  /* 0x0000003a0200780c */ /* 0x000fe40000701670 */
[----:B------:R-:W-:Y:S01]  /*17d70*/  PLOP3.LUT P2, PT, PT, PT, UP0, 0x40, 0x0 ;  /* 0x000000000000781c */ /* 0x000fe20003f4e808 */
[----:B------:R-:W-:Y:S01]  /*17d80*/  FMUL.FTZ R71, R130, c[0x0][0x2d0] ;  /* 0x0000b40082477a20 */ /* 0x000fe20000410000 */
[----:B------:R-:W-:Y:S01]  /*17d90*/  MOV R62, R89 ;  /* 0x00000059003e7202 */ /* 0x000fe20000000f00 */
[----:B------:R-:W-:Y:S01]  /*17da0*/  UISETP.NE.AND UP0, UPT, UR35, URZ, UPT ;  /* 0x0000003f2300728c */ /* 0x000fe2000bf05270 */
[----:B------:R-:W-:Y:S02]  /*17db0*/  FMNMX.FTZ R4, R56, R4, !PT ;  /* 0x0000000438047209 */ /* 0x000fe40007810000 */
[----:B------:R-:W-:Y:S02]  /*17dc0*/  FMNMX.FTZ R3, R252, R3, !PT ;  /* 0x00000003fc037209 */ /* 0x000fe40007810000 */
[----:B------:R-:W-:Y:S02]  /*17dd0*/  FSEL R173, R63, -INF , !P0 ;  /* 0xff8000003fad7808 */ /* 0x000fe40004000000 */
[----:B------:R-:W-:Y:S02]  /*17de0*/  ISETP.GT.AND P0, PT, R0, 0x40, P2 ;  /* 0x000000400000780c */ /* 0x000fe40001704270 */
[----:B------:R-:W-:Y:S02]  /*17df0*/  FSETP.NEU.FTZ.AND P2, PT, R130, -INF , PT ;  /* 0xff8000008200780b */ /* 0x000fe40003f5d000 */
[----:B------:R-:W-:Y:S02]  /*17e00*/  FMNMX.FTZ R3, R62, R3, !PT ;  /* 0x000000033e037209 */ /* 0x000fe40007810000 */
[----:B------:R-:W-:Y:S02]  /*17e10*/  FMNMX.FTZ R4, R57, R4, !PT ;  /* 0x0000000439047209 */ /* 0x000fe40007810000 */
[----:B------:R-:W-:Y:S02]  /*17e20*/  FSEL R71, R71, RZ, P2 ;  /* 0x000000ff47477208 */ /* 0x000fe40001000000 */
[----:B------:R-:W-:Y:S02]  /*17e30*/  FMNMX.FTZ R3, R59, R3, !PT ;  /* 0x000000033b037209 */ /* 0x000fe40007810000 */
[----:B------:R-:W-:Y:S02]  /*17e40*/  FMNMX.FTZ R4, R60, R4, !PT ;  /* 0x000000043c047209 */ /* 0x000fe40007810000 */
[----:B------:R-:W-:Y:S02]  /*17e50*/  MOV R58, R93 ;  /* 0x0000005d003a7202 */ /* 0x000fe40000000f00 */
[----:B--2---:R-:W-:Y:S02]  /*17e60*/  FMNMX.FTZ R129, R129, R6, !PT ;  /* 0x0000000681817209 */ /* 0x004fe40007810000 */
[----:B------:R-:W-:Y:S02]  /*17e70*/  FMNMX.FTZ R128, R58, R3, !PT ;  /* 0x000000033a807209 */ /* 0x000fe40007810000 */
[----:B------:R-:W-:Y:S01]  /*17e80*/  FMNMX.FTZ R3, R84, R4, !PT ;  /* 0x0000000454037209 */ /* 0x000fe20007810000 */
[--C-:B------:R-:W-:Y:S01]  /*17e90*/  FFMA.FTZ R4, R7, c[0x0][0x2d0], -R71.reuse ;  /* 0x0000b40007047a23 */ /* 0x100fe20000010847 */
[----:B------:R-:W-:Y:S01]  /*17ea0*/  ISETP.LT.OR P0, PT, R2, 0x41, P0 ;  /* 0x000000410200780c */ /* 0x000fe20000701670 */
[----:B------:R-:W1:Y:S01]  /*17eb0*/  SHFL.BFLY PT, R6, R129, 0x1, 0x1f ;  /* 0x0c201f0081067f89 */ /* 0x000e6200000e0000 */
[----:B------:R-:W-:Y:S01]  /*17ec0*/  FMNMX.FTZ R3, R96, R3, !PT ;  /* 0x0000000360037209 */ /* 0x000fe20007810000 */
[----:B------:R2:W-:Y:S01]  /*17ed0*/  MUFU.EX2 R87, R4 ;  /* 0x0000000400577308 */ /* 0x0005e20000000800 */
[----:B------:R-:W-:Y:S02]  /*17ee0*/  FSEL R198, R74, -INF , !P0 ;  /* 0xff8000004ac67808 */ /* 0x000fe40004000000 */
[----:B------:R-:W-:Y:S02]  /*17ef0*/  FMNMX.FTZ R3, R97, R3, !PT ;  /* 0x0000000361037209 */ /* 0x000fe40007810000 */
[----:B------:R-:W-:Y:S01]  /*17f00*/  PLOP3.LUT P0, PT, PT, PT, UP4, 0x40, 0x0 ;  /* 0x000000000000781c */ /* 0x000fe20003f0e848 */
[----:B------:R-:W3:Y:S01]  /*17f10*/  SHFL.BFLY PT, R5, R128, 0x2, 0x1f ;  /* 0x0c401f0080057f89 */ /* 0x000ee200000e0000 */
[----:B------:R-:W-:Y:S02]  /*17f20*/  FMNMX.FTZ R3, R98, R3, !PT ;  /* 0x0000000362037209 */ /* 0x000fe40007810000 */
[----:B------:R-:W-:Y:S02]  /*17f30*/  PLOP3.LUT P3, PT, PT, PT, UP6, 0x40, 0x0 ;  /* 0x000000000000781c */ /* 0x000fe40003f6e868 */
[----:B------:R-:W-:Y:S02]  /*17f40*/  FMNMX.FTZ R3, R172, R3, !PT ;  /* 0x00000003ac037209 */ /* 0x000fe40007810000 */
[----:B------:R-:W-:Y:S02]  /*17f50*/  PLOP3.LUT P1, PT, PT, PT, UP5, 0x40, 0x0 ;  /* 0x000000000000781c */ /* 0x000fe40003f2e858 */
[----:B------:R-:W-:Y:S02]  /*17f60*/  FMNMX.FTZ R3, R174, R3, !PT ;  /* 0x00000003ae037209 */ /* 0x000fe40007810000 */
[----:B------:R-:W-:Y:S02]  /*17f70*/  ISETP.GT.AND P0, PT, R0, 0x49, P0 ;  /* 0x000000490000780c */ /* 0x000fe40000704270 */
[----:B------:R-:W-:Y:S02]  /*17f80*/  FMNMX.FTZ R3, R194, R3, !PT ;  /* 0x00000003c2037209 */ /* 0x000fe40007810000 */
[C---:B------:R-:W-:Y:S02]  /*17f90*/  ISETP.GT.AND P3, PT, R0.reuse, 0x41, P3 ;  /* 0x000000410000780c */ /* 0x040fe40001f64270 */
[----:B------:R-:W-:Y:S01]  /*17fa0*/  ISETP.GT.AND P1, PT, R0, 0x48, P1 ;  /* 0x000000480000780c */ /* 0x000fe20000f24270 */
[--C-:B--2---:R-:W-:Y:S01]  /*17fb0*/  FFMA.FTZ R4, R135, c[0x0][0x2d0], -R71.reuse ;  /* 0x0000b40087047a23 */ /* 0x104fe20000010847 */
[C---:B------:R-:W-:Y:S02]  /*17fc0*/  ISETP.LT.OR P0, PT, R2.reuse, 0x4a, P0 ;  /* 0x0000004a0200780c */ /* 0x040fe40000701670 */
[C---:B------:R-:W-:Y:S01]  /*17fd0*/  ISETP.LT.OR P1, PT, R2.reuse, 0x49, P1 ;  /* 0x000000490200780c */ /* 0x040fe20000f21670 */
[----:B------:R2:W4:Y:S01]  /*17fe0*/  MUFU.EX2 R88, R4 ;  /* 0x0000000400587308 */ /* 0x0005220000000800 */
[----:B------:R-:W-:Y:S02]  /*17ff0*/  ISETP.LT.OR P3, PT, R2, 0x42, P3 ;  /* 0x000000420200780c */ /* 0x000fe40001f61670 */
[----:B-1----:R-:W-:Y:S02]  /*18000*/  FMNMX.FTZ R129, R129, R6, !PT ;  /* 0x0000000681817209 */ /* 0x002fe40007810000 */
[----:B------:R-:W-:Y:S02]  /*18010*/  FSEL R205, R79, -INF , !P0 ;  /* 0xff8000004fcd7808 */ /* 0x000fe40004000000 */
[----:B------:R-:W-:Y:S01]  /*18020*/  FSEL R135, R75, -INF , !P3 ;  /* 0xff8000004b877808 */ /* 0x000fe20005800000 */
[C---:B------:R-:W-:Y:S01]  /*18030*/  FMUL.FTZ R92, R129.reuse, c[0x0][0x2d0] ;  /* 0x0000b400815c7a20 */ /* 0x040fe20000410000 */
[----:B------:R-:W-:Y:S02]  /*18040*/  PLOP3.LUT P3, PT, PT, PT, UP2, 0x40, 0x0 ;  /* 0x000000000000781c */ /* 0x000fe40003f6e828 */
[----:B------:R-:W-:Y:S02]  /*18050*/  PLOP3.LUT P0, PT, PT, PT, UP3, 0x40, 0x0 ;  /* 0x000000000000781c */ /* 0x000fe40003f0e838 */
[----:B---3--:R-:W-:Y:S02]  /*18060*/  FMNMX.FTZ R128, R128, R5, !PT ;  /* 0x0000000580807209 */ /* 0x008fe40007810000 */
[----:B------:R-:W-:Y:S02]  /*18070*/  FSEL R203, R78, -INF , !P1 ;  /* 0xff8000004ecb7808 */ /* 0x000fe40004800000 */
[----:B------:R-:W-:Y:S01]  /*18080*/  FSETP.NEU.FTZ.AND P1, PT, R129, -INF , PT ;  /* 0xff8000008100780b */ /* 0x000fe20003f3d000 */
[----:B------:R-:W1:Y:S01]  /*18090*/  SHFL.BFLY PT, R5, R128, 0x1, 0x1f ;  /* 0x0c201f0080057f89 */ /* 0x000e6200000e0000 */
[C---:B------:R-:W-:Y:S02]  /*180a0*/  ISETP.GT.AND P4, PT, R0.reuse, 0x50, P0 ;  /* 0x000000500000780c */ /* 0x040fe40000784270 */
[----:B------:R-:W-:Y:S02]  /*180b0*/  ISETP.GT.AND P0, PT, R0, 0x51, P3 ;  /* 0x000000510000780c */ /* 0x000fe40001f04270 */
[----:B------:R-:W-:Y:S01]  /*180c0*/  FSEL R92, R92, RZ, P1 ;  /* 0x000000ff5c5c7208 */ /* 0x000fe20000800000 */
[--C-:B--2---:R-:W-:Y:S01]  /*180d0*/  FFMA.FTZ R4, R16, c[0x0][0x2d0], -R71.reuse ;  /* 0x0000b40010047a23 */ /* 0x104fe20000010847 */
[----:B----4-:R-:W-:Y:S01]  /*180e0*/  F2FP.PACK_AB R72, R88, R87 ;  /* 0x000000575848723e */ /* 0x010fe200000000ff */
[----:B------:R-:W-:Y:S01]  /*180f0*/  LDSM.16.MT88.4 R76, [R219+0x100] ;  /* 0x00010000db4c783b */ /* 0x000fe20000004200 */
[C---:B------:R-:W-:Y:S01]  /*18100*/  ISETP.LT.OR P3, PT, R2.reuse, 0x51, P4 ;  /* 0x000000510200780c */ /* 0x040fe20002761670 */
[----:B------:R2:W-:Y:S01]  /*18110*/  MUFU.EX2 R83, R4 ;  /* 0x0000000400537308 */ /* 0x0005e20000000800 */
[----:B------:R-:W-:Y:S01]  /*18120*/  ISETP.LT.OR P0, PT, R2, 0x52, P0 ;  /* 0x000000520200780c */ /* 0x000fe20000701670 */
[--C-:B------:R-:W-:Y:S01]  /*18130*/  FFMA.FTZ R16, R34, c[0x0][0x2d0], -R71.reuse ;  /* 0x0000b40022107a23 */ /* 0x100fe20000010847 */
[----:B------:R-:W-:Y:S01]  /*18140*/  MOV R63, R41 ;  /* 0x00000029003f7202 */ /* 0x000fe20000000f00 */
[--C-:B------:R-:W-:Y:S01]  /*18150*/  FFMA.FTZ R28, R35, c[0x0][0x2d0], -R92.reuse ;  /* 0x0000b400231c7a23 */ /* 0x100fe2000001085c */
[----:B------:R-:W-:Y:S02]  /*18160*/  FSEL R211, R91, -INF , !P0 ;  /* 0xff8000005bd37808 */ /* 0x000fe40004000000 */
[----:B------:R-:W-:Y:S01]  /*18170*/  PLOP3.LUT P0, PT, PT, PT, UP0, 0x40, 0x0 ;  /* 0x000000000000781c */ /* 0x000fe20003f0e808 */
[----:B------:R-:W-:Y:S02]  /*18180*/  UISETP.GT.AND UP0, UPT, UR19, UR17, UPT ;  /* 0x000000111300728c */ /* 0x000fe4000bf04270 */
[----:B------:R-:W-:Y:S01]  /*18190*/  MUFU.EX2 R42, R16 ;  /* 0x00000010002a7308 */ /* 0x000fe20000000800 */
[----:B------:R-:W-:Y:S01]  /*181a0*/  ISETP.GT.AND P0, PT, R0, 0x59, P0 ;  /* 0x000000590000780c */ /* 0x000fe20000704270 */
[----:B------:R-:W-:Y:S01]  /*181b0*/  UIADD3 UR19, UR19, -0x1, URZ ;  /* 0xffffffff13137890 */ /* 0x000fe2000fffe03f */
[----:B-1----:R-:W-:Y:S02]  /*181c0*/  FMNMX.FTZ R128, R128, R5, !PT ;  /* 0x0000000580807209 */ /* 0x002fe40007810000 */
[----:B------:R-:W-:Y:S03]  /*181d0*/  ISETP.LT.OR P0, PT, R2, 0x5a, P0 ;  /* 0x0000005a0200780c */ /* 0x000fe60000701670 */
[C---:B------:R-:W-:Y:S01]  /*181e0*/  FMUL.FTZ R93, R128.reuse, c[0x0][0x2d0] ;  /* 0x0000b400805d7a20 */ /* 0x040fe20000410000 */
[----:B------:R-:W-:Y:S02]  /*181f0*/  FSEL R70, R95, -INF , !P0 ;  /* 0xff8000005f467808 */ /* 0x000fe40004000000 */
[----:B------:R-:W-:Y:S02]  /*18200*/  FSETP.NEU.FTZ.AND P0, PT, R128, -INF , PT ;  /* 0xff8000008000780b */ /* 0x000fe40003f1d000 */
[----:B--2---:R-:W-:Y:S01]  /*18210*/  FMNMX.FTZ R4, R196, R3, !PT ;  /* 0x00000003c4047209 */ /* 0x004fe20007810000 */
[----:B------:R-:W-:Y:S01]  /*18220*/  FFMA.FTZ R3, R17, c[0x0][0x2d0], -R71 ;  /* 0x0000b40011037a23 */ /* 0x000fe20000010847 */
[----:B------:R-:W-:Y:S02]  /*18230*/  FSEL R93, R93, RZ, P0 ;  /* 0x000000ff5d5d7208 */ /* 0x000fe40000000000 */
[----:B------:R-:W-:Y:S01]  /*18240*/  FMNMX.FTZ R4, R173, R4, !PT ;  /* 0x00000004ad047209 */ /* 0x000fe20007810000 */
[----:B------:R1:W2:Y:S02]  /*18250*/  MUFU.EX2 R51, R3 ;  /* 0x0000000300337308 */ /* 0x0002a40000000800 */
[--C-:B------:R-:W-:Y:S02]  /*18260*/  FFMA.FTZ R32, R32, c[0x0][0x2d0], -R93.reuse ;  /* 0x0000b40020207a23 */ /* 0x100fe4000001085d */
[--C-:B------:R-:W-:Y:S01]  /*18270*/  FFMA.FTZ R44, R50, c[0x0][0x2d0], -R93.reuse ;  /* 0x0000b400322c7a23 */ /* 0x100fe2000001085d */
[----:B-1----:R-:W-:Y:S01]  /*18280*/  FMNMX.FTZ R3, R198, R4, !PT ;  /* 0x00000004c6037209 */ /* 0x002fe20007810000 */
[----:B------:R-:W-:Y:S01]  /*18290*/  FFMA.FTZ R4, R175, c[0x0][0x2d0], -R92 ;  /* 0x0000b400af047a23 */ /* 0x000fe2000001085c */
[----:B------:R-:W-:Y:S01]  /*182a0*/  FSEL R175, R90, -INF , !P3 ;  /* 0xff8000005aaf7808 */ /* 0x000fe20005800000 */
[----:B------:R-:W-:Y:S01]  /*182b0*/  IMAD.MOV.U32 R90, RZ, RZ, R40 ;  /* 0x000000ffff5a7224 */ /* 0x000fe200078e0028 */
[----:B------:R-:W-:Y:S01]  /*182c0*/  FMNMX.FTZ R3, R135, R3, !PT ;  /* 0x0000000387037209 */ /* 0x000fe20007810000 */
[----:B------:R1:W-:Y:S01]  /*182d0*/  MUFU.EX2 R61, R4 ;  /* 0x00000004003d7308 */ /* 0x0003e20000000800 */
[----:B------:R-:W-:Y:S01]  /*182e0*/  PLOP3.LUT P3, PT, PT, PT, UP1, 0x40, 0x0 ;  /* 0x000000000000781c */ /* 0x000fe20003f6e818 */
[--C-:B------:R-:W-:Y:S01]  /*182f0*/  FFMA.FTZ R40, R49, c[0x0][0x2d0], -R93.reuse ;  /* 0x0000b40031287a23 */ /* 0x100fe2000001085d */
[----:B------:R-:W-:Y:S02]  /*18300*/  FMNMX.FTZ R3, R203, R3, !PT ;  /* 0x00000003cb037209 */ /* 0x000fe40007810000 */
[----:B------:R-:W-:Y:S02]  /*18310*/  ISETP.GT.AND P3, PT, R0, 0x58, P3 ;  /* 0x000000580000780c */ /* 0x000fe40001f64270 */
[----:B------:R-:W-:Y:S02]  /*18320*/  FMNMX.FTZ R3, R205, R3, !PT ;  /* 0x00000003cd037209 */ /* 0x000fe40007810000 */
[----:B------:R-:W-:Y:S01]  /*18330*/  ISETP.LT.OR P3, PT, R2, 0x59, P3 ;  /* 0x000000590200780c */ /* 0x000fe20001f61670 */
[--C-:B------:R-:W-:Y:S01]  /*18340*/  FFMA.FTZ R2, R18, c[0x0][0x2d0], -R92.reuse ;  /* 0x0000b40012027a23 */ /* 0x100fe2000001085c */
[----:B------:R-:W-:Y:S01]  /*18350*/  FMNMX.FTZ R0, R175, R3, !PT ;  /* 0x00000003af007209 */ /* 0x000fe20007810000 */
[--C-:B------:R-:W-:Y:S01]  /*18360*/  FFMA.FTZ R3, R19, c[0x0][0x2d0], -R92.reuse ;  /* 0x0000b40013037a23 */ /* 0x100fe2000001085c */
[----:B--2---:R-:W-:Y:S01]  /*18370*/  F2FP.PACK_AB R74, R51, R83 ;  /* 0x00000053334a723e */ /* 0x004fe200000000ff */
[----:B------:R2:W-:Y:S01]  /*18380*/  MUFU.EX2 R82, R2 ;  /* 0x0000000200527308 */ /* 0x0005e20000000800 */
[----:B------:R-:W-:Y:S09]  /*18390*/  FMNMX.FTZ R0, R211, R0, !PT ;  /* 0x00000000d3007209 */ /* 0x000ff20007810000 */
[----:B------:R3:W4:Y:S01]  /*183a0*/  MUFU.EX2 R80, R3 ;  /* 0x0000000300507308 */ /* 0x0007220000000800 */
[--C-:B-1----:R-:W-:Y:S01]  /*183b0*/  FFMA.FTZ R4, R176, c[0x0][0x2d0], -R92.reuse ;  /* 0x0000b400b0047a23 */ /* 0x102fe2000001085c */
[----:B------:R-:W-:Y:S04]  /*183c0*/  FSEL R176, R94, -INF , !P3 ;  /* 0xff8000005eb07808 */ /* 0x000fe80005800000 */
[----:B------:R-:W-:Y:S04]  /*183d0*/  FMNMX.FTZ R0, R176, R0, !PT ;  /* 0x00000000b0007209 */ /* 0x000fe80007810000 */
[----:B------:R1:W5:Y:S01]  /*183e0*/  MUFU.EX2 R89, R4 ;  /* 0x0000000400597308 */ /* 0x0003620000000800 */
[----:B------:R-:W-:Y:S05]  /*183f0*/  FMNMX.FTZ R0, R70, R0, !PT ;  /* 0x0000000046007209 */ /* 0x000fea0007810000 */
[----:B--2---:R-:W2:Y:S01]  /*18400*/  SHFL.BFLY PT, R2, R0, 0x2, 0x1f ;  /* 0x0c401f0000027f89 */ /* 0x004ea200000e0000 */
[----:B---3--:R-:W-:Y:S01]  /*18410*/  FFMA.FTZ R3, R8, c[0x0][0x2d0], -R93 ;  /* 0x0000b40008037a23 */ /* 0x008fe2000001085d */
[----:B----4-:R-:W-:Y:S01]  /*18420*/  F2FP.PACK_AB R75, R80, R82 ;  /* 0x00000052504b723e */ /* 0x010fe200000000ff */
[--C-:B------:R-:W-:Y:S02]  /*18430*/  FFMA.FTZ R8, R178, c[0x0][0x2d0], -R92.reuse ;  /* 0x0000b400b2087a23 */ /* 0x100fe4000001085c */
[----:B------:R3:W-:Y:S01]  /*18440*/  MUFU.EX2 R86, R3 ;  /* 0x0000000300567308 */ /* 0x0007e20000000800 */
[----:B------:R-:W-:Y:S02]  /*18450*/  IMAD.MOV.U32 R178, RZ, RZ, R59 ;  /* 0x000000ffffb27224 */ /* 0x000fe400078e003b */
[--C-:B-1----:R-:W-:Y:S01]  /*18460*/  FFMA.FTZ R4, R13, c[0x0][0x2d0], -R93.reuse ;  /* 0x0000b4000d047a23 */ /* 0x102fe2000001085d */
[----:B-----5:R-:W-:Y:S06]  /*18470*/  F2FP.PACK_AB R73, R89, R61 ;  /* 0x0000003d5949723e */ /* 0x020fec00000000ff */
[----:B------:R-:W-:Y:S10]  /*18480*/  MUFU.EX2 R24, R4 ;  /* 0x0000000400187308 */ /* 0x000ff40000000800 */
[----:B------:R-:W-:Y:S01]  /*18490*/  MUFU.EX2 R91, R8 ;  /* 0x00000008005b7308 */ /* 0x000fe20000000800 */
[--C-:B---3--:R-:W-:Y:S09]  /*184a0*/  FFMA.FTZ R3, R9, c[0x0][0x2d0], -R93.reuse ;  /* 0x0000b40009037a23 */ /* 0x108ff2000001085d */
[----:B------:R1:W3:Y:S02]  /*184b0*/  MUFU.EX2 R85, R3 ;  /* 0x0000000300557308 */ /* 0x0002e40000000800 */
[----:B-1----:R-:W-:Y:S01]  /*184c0*/  FFMA.FTZ R3, R12, c[0x0][0x2d0], -R93 ;  /* 0x0000b4000c037a23 */ /* 0x002fe2000001085d */
[----:B---3--:R-:W-:Y:S01]  /*184d0*/  F2FP.PACK_AB R64, R85, R86 ;  /* 0x000000565540723e */ /* 0x008fe200000000ff */
[----:B------:R-:W-:Y:S01]  /*184e0*/  FFMA.FTZ R12, R179, c[0x0][0x2d0], -R92 ;  /* 0x0000b400b30c7a23 */ /* 0x000fe2000001085c */
[----:B------:R-:W-:Y:S05]  /*184f0*/  MOV R179, R58 ;  /* 0x0000003a00b37202 */ /* 0x000fea0000000f00 */
[----:B------:R2:W-:Y:S02]  /*18500*/  MUFU.EX2 R81, R3 ;  /* 0x0000000300517308 */ /* 0x0005e40000000800 */
[----:B--2---:R-:W-:Y:S01]  /*18510*/  FMNMX.FTZ R3, R0, R2, !PT ;  /* 0x0000000200037209 */ /* 0x004fe20007810000 */
[----:B------:R-:W-:Y:S01]  /*18520*/  FFMA.FTZ R2, R20, c[0x0][0x2d0], -R71 ;  /* 0x0000b40014027a23 */ /* 0x000fe20000010847 */
[----:B------:R-:W-:Y:S01]  /*18530*/  FSEL R0, R130, RZ, P2 ;  /* 0x000000ff82007208 */ /* 0x000fe20001000000 */
[----:B------:R-:W-:Y:S05]  /*18540*/  LDSM.16.MT88.4 R20, [R217+0x100] ;  /* 0x00010000d914783b */ /* 0x000fea0000004200 */
[----:B------:R1:W-:Y:S01]  /*18550*/  MUFU.EX2 R95, R2 ;  /* 0x00000002005f7308 */ /* 0x0003e20000000800 */
[----:B------:R-:W-:Y:S04]  /*18560*/  FADD.FTZ R0, -R0, R131 ;  /* 0x0000008300007221 */ /* 0x000fe80000010100 */
[----:B------:R-:W-:Y:S01]  /*18570*/  FMUL.FTZ R0, R0, c[0x0][0x2d0] ;  /* 0x0000b40000007a20 */ /* 0x000fe20000410000 */
[----:B------:R-:W2:Y:S04]  /*18580*/  SHFL.BFLY PT, R4, R3, 0x1, 0x1f ;  /* 0x0c201f0003047f89 */ /* 0x000ea800000e0000 */
[----:B------:R3:W4:Y:S01]  /*18590*/  MUFU.EX2 R69, R0 ;  /* 0x0000000000457308 */ /* 0x0007220000000800 */
[----:B-1----:R-:W-:Y:S05]  /*185a0*/  FSEL R2, R129, RZ, P1 ;  /* 0x000000ff81027208 */ /* 0x002fea0000800000 */
[----:B------:R-:W-:Y:S01]  /*185b0*/  FADD.FTZ R2, -R2, R132 ;  /* 0x0000008402027221 */ /* 0x000fe20000010100 */
[----:B--2---:R-:W-:Y:S03]  /*185c0*/  FMNMX.FTZ R3, R4, R3, !PT ;  /* 0x0000000304037209 */ /* 0x004fe60007810000 */
[----:B------:R-:W-:Y:S01]  /*185d0*/  FMUL.FTZ R2, R2, c[0x0][0x2d0] ;  /* 0x0000b40002027a20 */ /* 0x000fe20000410000 */
[----:B---3--:R-:W-:Y:S01]  /*185e0*/  FSEL R0, R128, RZ, P0 ;  /* 0x000000ff80007208 */ /* 0x008fe20000000000 */
[----:B----4-:R-:W-:Y:S01]  /*185f0*/  FMUL.FTZ R16, R69, R148 ;  /* 0x0000009445107220 */ /* 0x010fe20000410000 */
[----:B------:R-:W-:Y:S01]  /*18600*/  MOV R148, R81 ;  /* 0x0000005100947202 */ /* 0x000fe20000000f00 */
[----:B------:R-:W1:Y:S01]  /*18610*/  MUFU.EX2 R68, R2 ;  /* 0x0000000200447308 */ /* 0x000e620000000800 */
[C---:B------:R-:W-:Y:S01]  /*18620*/  FMUL.FTZ R94, R3.reuse, c[0x0][0x2d0] ;  /* 0x0000b400035e7a20 */ /* 0x040fe20000410000 */
[----:B------:R-:W-:Y:S01]  /*18630*/  FSETP.NEU.FTZ.AND P0, PT, R3, -INF , PT ;  /* 0xff8000000300780b */ /* 0x000fe20003f1d000 */
[----:B------:R-:W-:Y:S02]  /*18640*/  FADD.FTZ R0, -R0, R133 ;  /* 0x0000008500007221 */ /* 0x000fe40000010100 */
[C---:B------:R-:W-:Y:S01]  /*18650*/  FMUL.FTZ R5, R69.reuse, R137 ;  /* 0x0000008945057220 */ /* 0x040fe20000410000 */
[----:B------:R-:W-:Y:S01]  /*18660*/  FSEL R94, R94, RZ, P0 ;  /* 0x000000ff5e5e7208 */ /* 0x000fe20000000000 */
[----:B------:R-:W-:Y:S02]  /*18670*/  FMUL.FTZ R0, R0, c[0x0][0x2d0] ;  /* 0x0000b40000007a20 */ /* 0x000fe40000410000 */
[----:B------:R-:W-:Y:S02]  /*18680*/  FMUL.FTZ R17, R69, R149 ;  /* 0x0000009545117220 */ /* 0x000fe40000410000 */
[----:B------:R2:W3:Y:S01]  /*18690*/  MUFU.EX2 R2, R0 ;  /* 0x0000000000027308 */ /* 0x0004e20000000800 */
[----:B------:R-:W-:Y:S02]  /*186a0*/  FFMA.FTZ R4, R14, c[0x0][0x2d0], -R94 ;  /* 0x0000b4000e047a23 */ /* 0x000fe4000001085e */
[----:B------:R-:W-:Y:S02]  /*186b0*/  IMAD.MOV.U32 R149, RZ, RZ, R82 ;  /* 0x000000ffff957224 */ /* 0x000fe400078e0052 */
[----:B------:R-:W-:Y:S02]  /*186c0*/  FFMA.FTZ R58, R57, c[0x0][0x2d0], -R94 ;  /* 0x0000b400393a7a23 */ /* 0x000fe4000001085e */
[----:B------:R-:W-:Y:S03]  /*186d0*/  FMUL.FTZ R49, R69, R113 ;  /* 0x0000007145317220 */ /* 0x000fe60000410000 */
[----:B------:R4:W-:Y:S01]  /*186e0*/  MUFU.EX2 R133, R4 ;  /* 0x0000000400857308 */ /* 0x0009e20000000800 */
[C---:B-1----:R-:W-:Y:S02]  /*186f0*/  FMUL.FTZ R7, R68.reuse, R139 ;  /* 0x0000008b44077220 */ /* 0x042fe40000410000 */
[----:B------:R-:W-:Y:S02]  /*18700*/  FMUL.FTZ R6, R68, R138 ;  /* 0x0000008a44067220 */ /* 0x000fe40000410000 */
[----:B------:R-:W-:Y:S02]  /*18710*/  IMAD.MOV.U32 R138, RZ, RZ, R24 ;  /* 0x000000ffff8a7224 */ /* 0x000fe400078e0018 */
[----:B------:R-:W-:Y:S02]  /*18720*/  FFMA.FTZ R24, R180, c[0x0][0x2d0], -R92 ;  /* 0x0000b400b4187a23 */ /* 0x000fe4000001085c */
[----:B------:R-:W-:Y:S01]  /*18730*/  IMAD.MOV.U32 R180, RZ, RZ, R89 ;  /* 0x000000ffffb47224 */ /* 0x000fe200078e0059 */
[----:B------:R-:W-:Y:S01]  /*18740*/  F2FP.PACK_AB R66, R138, R81 ;  /* 0x000000518a42723e */ /* 0x000fe200000000ff */
[----:B------:R1:W-:Y:S01]  /*18750*/  MUFU.EX2 R31, R24 ;  /* 0x00000018001f7308 */ /* 0x0003e20000000800 */
[----:B--2---:R-:W-:Y:S02]  /*18760*/  FFMA.FTZ R0, R10, c[0x0][0x2d0], -R94 ;  /* 0x0000b4000a007a23 */ /* 0x004fe4000001085e */
[C---:B---3--:R-:W-:Y:S02]  /*18770*/  FMUL.FTZ R8, R2.reuse, R140 ;  /* 0x0000008c02087220 */ /* 0x048fe40000410000 */
[----:B------:R-:W-:Y:S02]  /*18780*/  IMAD.MOV.U32 R140, RZ, RZ, R80 ;  /* 0x000000ffff8c7224 */ /* 0x000fe400078e0050 */
[C---:B------:R-:W-:Y:S01]  /*18790*/  FMUL.FTZ R9, R2.reuse, R141 ;  /* 0x0000008d02097220 */ /* 0x040fe20000410000 */
[----:B------:R-:W-:Y:S01]  /*187a0*/  MOV R141, R95 ;  /* 0x0000005f008d7202 */ /* 0x000fe20000000f00 */
[----:B------:R-:W-:Y:S01]  /*187b0*/  FMUL.FTZ R13, R2, R145 ;  /* 0x00000091020d7220 */ /* 0x000fe20000410000 */
[----:B------:R2:W-:Y:S01]  /*187c0*/  MUFU.EX2 R131, R0 ;  /* 0x0000000000837308 */ /* 0x0005e20000000800 */
[--C-:B----4-:R-:W-:Y:S01]  /*187d0*/  FFMA.FTZ R4, R15, c[0x0][0x2d0], -R94.reuse ;  /* 0x0000b4000f047a23 */ /* 0x110fe2000001085e */
[----:B------:R-:W-:Y:S01]  /*187e0*/  MOV R95, R90 ;  /* 0x0000005a005f7202 */ /* 0x000fe20000000f00 */
[C---:B------:R-:W-:Y:S01]  /*187f0*/  FMUL.FTZ R18, R68.reuse, R150 ;  /* 0x0000009644127220 */ /* 0x040fe20000410000 */
[----:B------:R-:W-:Y:S01]  /*18800*/  MOV R150, R83 ;  /* 0x0000005300967202 */ /* 0x000fe20000000f00 */
[----:B------:R-:W-:Y:S01]  /*18810*/  FMUL.FTZ R19, R68, R151 ;  /* 0x0000009744137220 */ /* 0x000fe20000410000 */
[----:B------:R-:W3:Y:S01]  /*18820*/  LDSM.16.MT88.4 R80, [R217+0x900] ;  /* 0x00090000d950783b */ /* 0x000ee20000004200 */
[----:B------:R-:W-:Y:S01]  /*18830*/  IMAD.MOV.U32 R151, RZ, RZ, R85 ;  /* 0x000000ffff977224 */ /* 0x000fe200078e0055 */
[----:B------:R-:W-:Y:S01]  /*18840*/  MOV R145, R61 ;  /* 0x0000003d00917202 */ /* 0x000fe20000000f00 */
[C---:B------:R-:W-:Y:S01]  /*18850*/  FMUL.FTZ R25, R2.reuse, R157 ;  /* 0x0000009d02197220 */ /* 0x040fe20000410000 */
[----:B------:R4:W5:Y:S01]  /*18860*/  MUFU.EX2 R213, R4 ;  /* 0x0000000400d57308 */ /* 0x0009620000000800 */
[----:B------:R-:W-:Y:S02]  /*18870*/  FMUL.FTZ R29, R2, R161 ;  /* 0x000000a1021d7220 */ /* 0x000fe40000410000 */
[----:B------:R-:W-:Y:S01]  /*18880*/  FMUL.FTZ R35, R68, R103 ;  /* 0x0000006744237220 */ /* 0x000fe20000410000 */
[----:B------:R-:W-:Y:S01]  /*18890*/  MOV R103, R179 ;  /* 0x000000b300677202 */ /* 0x000fe20000000f00 */
[C---:B-1----:R-:W-:Y:S02]  /*188a0*/  FMUL.FTZ R24, R2.reuse, R156 ;  /* 0x0000009c02187220 */ /* 0x042fe40000410000 */
[C---:B------:R-:W-:Y:S02]  /*188b0*/  FMUL.FTZ R41, R2.reuse, R109 ;  /* 0x0000006d02297220 */ /* 0x040fe40000410000 */
[----:B------:R-:W-:Y:S01]  /*188c0*/  FMUL.FTZ R45, R2, R165 ;  /* 0x000000a5022d7220 */ /* 0x000fe20000410000 */
[----:B------:R1:W-:Y:S01]  /*188d0*/  MUFU.EX2 R156, R32 ;  /* 0x00000020009c7308 */ /* 0x0003e20000000800 */
[C---:B------:R-:W-:Y:S02]  /*188e0*/  FMUL.FTZ R34, R68.reuse, R102 ;  /* 0x0000006644227220 */ /* 0x040fe40000410000 */
[----:B------:R-:W-:Y:S02]  /*188f0*/  FMUL.FTZ R50, R68, R114 ;  /* 0x0000007244327220 */ /* 0x000fe40000410000 */
[----:B--2---:R-:W-:Y:S02]  /*18900*/  FFMA.FTZ R0, R11, c[0x0][0x2d0], -R94 ;  /* 0x0000b4000b007a23 */ /* 0x004fe4000001085e */
[C---:B------:R-:W-:Y:S02]  /*18910*/  FMUL.FTZ R57, R2.reuse, R121 ;  /* 0x0000007902397220 */ /* 0x040fe40000410000 */
[----:B------:R-:W-:Y:S01]  /*18920*/  FMUL.FTZ R61, R2, R125 ;  /* 0x0000007d023d7220 */ /* 0x000fe20000410000 */
[----:B------:R2:W2:Y:S01]  /*18930*/  MUFU.EX2 R132, R0 ;  /* 0x0000000000847308 */ /* 0x0004a20000000800 */
[----:B------:R-:W-:Y:S02]  /*18940*/  IMAD.MOV.U32 R125, RZ, RZ, R150 ;  /* 0x000000ffff7d7224 */ /* 0x000fe400078e0096 */
[----:B----4-:R-:W-:Y:S01]  /*18950*/  FFMA.FTZ R4, R177, c[0x0][0x2d0], -R71 ;  /* 0x0000b400b1047a23 */ /* 0x010fe20000010847 */
[----:B-----5:R-:W-:Y:S02]  /*18960*/  F2FP.PACK_AB R67, R213, R133 ;  /* 0x00000085d543723e */ /* 0x020fe400000000ff */
[----:B------:R-:W-:Y:S01]  /*18970*/  MOV R177, R62 ;  /* 0x0000003e00b17202 */ /* 0x000fe20000000f00 */
[----:B------:R-:W-:Y:S02]  /*18980*/  FFMA.FTZ R62, R60, c[0x0][0x2d0], -R94 ;  /* 0x0000b4003c3e7a23 */ /* 0x000fe4000001085e */
[----:B------:R-:W-:Y:S02]  /*18990*/  FMUL.FTZ R60, R2, R124 ;  /* 0x0000007c023c7220 */ /* 0x000fe40000410000 */
[----:B------:R-:W-:Y:S02]  /*189a0*/  IMAD.MOV.U32 R124, RZ, RZ, R95 ;  /* 0x000000ffff7c7224 */ /* 0x000fe400078e005f */
[----:B-1----:R-:W-:Y:S02]  /*189b0*/  FMUL.FTZ R32, R69, R100 ;  /* 0x0000006445207220 */ /* 0x002fe40000410000 */
[----:B------:R-:W-:Y:S01]  /*189c0*/  IMAD.MOV.U32 R100, RZ, RZ, R87 ;  /* 0x000000ffff647224 */ /* 0x000fe200078e0057 */
[----:B--2---:R-:W-:Y:S02]  /*189d0*/  FSEL R0, R3, RZ, P0 ;  /* 0x000000ff03007208 */ /* 0x004fe40000000000 */
[----:B------:R-:W-:Y:S02]  /*189e0*/  F2FP.PACK_AB R65, R132, R131 ;  /* 0x000000838441723e */ /* 0x000fe400000000ff */
[----:B------:R-:W-:Y:S01]  /*189f0*/  PLOP3.LUT P0, PT, PT, PT, UP0, 0x80, 0x0 ;  /* 0x000000000000781c */ /* 0x000fe20003f0f008 */
[----:B------:R-:W-:Y:S02]  /*18a00*/  FADD.FTZ R0, -R0, R134 ;  /* 0x0000008600007221 */ /* 0x000fe40000010100 */
[----:B------:R1:W2:Y:S02]  /*18a10*/  MUFU.EX2 R134, R4 ;  /* 0x0000000400867308 */ /* 0x0002a40000000800 */
[----:B------:R-:W-:Y:S08]  /*18a20*/  FMUL.FTZ R0, R0, c[0x0][0x2d0] ;  /* 0x0000b40000007a20 */ /* 0x000ff00000410000 */
[----:B------:R-:W4:Y:S01]  /*18a30*/  MUFU.EX2 R0, R0 ;  /* 0x0000000000007308 */ /* 0x000f220000000800 */
[----:B-1----:R-:W-:Y:S09]  /*18a40*/  FMUL.FTZ R4, R69, R136 ;  /* 0x0000008845047220 */ /* 0x002ff20000410000 */
[----:B------:R-:W1:Y:S01]  /*18a50*/  MUFU.EX2 R136, R12 ;  /* 0x0000000c00887308 */ /* 0x000e620000000800 */
[----:B--2---:R-:W-:Y:S02]  /*18a60*/  IMAD.MOV.U32 R114, RZ, RZ, R134 ;  /* 0x000000ffff727224 */ /* 0x004fe400078e0086 */
[----:B------:R-:W-:Y:S01]  /*18a70*/  IMAD.MOV.U32 R134, RZ, RZ, R63 ;  /* 0x000000ffff867224 */ /* 0x000fe200078e003f */
[-C--:B------:R-:W-:Y:S01]  /*18a80*/  HMMA.16816.F32 R4, R72, R20.reuse, R4 ;  /* 0x000000144804723c */ /* 0x080fe20000001804 */
[C---:B----4-:R-:W-:Y:S02]  /*18a90*/  FMUL.FTZ R11, R0.reuse, R143 ;  /* 0x0000008f000b7220 */ /* 0x050fe40000410000 */
[C---:B------:R-:W-:Y:S02]  /*18aa0*/  FMUL.FTZ R10, R0.reuse, R142 ;  /* 0x0000008e000a7220 */ /* 0x040fe40000410000 */
[----:B------:R-:W-:Y:S02]  /*18ab0*/  IMAD.MOV.U32 R143, RZ, RZ, R91 ;  /* 0x000000ffff8f7224 */ /* 0x000fe400078e005b */
[C---:B------:R-:W-:Y:S03]  /*18ac0*/  FMUL.FTZ R63, R0.reuse, R127 ;  /* 0x0000007f003f7220 */ /* 0x040fe60000410000 */
[C---:B------:R-:W-:Y:S02]  /*18ad0*/  HMMA.16816.F32 R8, R64.reuse, R20, R8 ;  /* 0x000000144008723c */ /* 0x040fe40000001808 */
[C---:B------:R-:W-:Y:S01]  /*18ae0*/  FMUL.FTZ R15, R0.reuse, R147 ;  /* 0x00000093000f7220 */ /* 0x040fe20000410000 */
[----:B------:R-:W-:Y:S01]  /*18af0*/  MOV R127, R100 ;  /* 0x00000064007f7202 */ /* 0x000fe20000000f00 */
[C---:B------:R-:W-:Y:S02]  /*18b00*/  FMUL.FTZ R14, R0.reuse, R146 ;  /* 0x00000092000e7220 */ /* 0x040fe40000410000 */
[----:B------:R2:W-:Y:S01]  /*18b10*/  MUFU.EX2 R146, R28 ;  /* 0x0000001c00927308 */ /* 0x0005e20000000800 */
[----:B------:R-:W-:Y:S01]  /*18b20*/  FMUL.FTZ R26, R0, R158 ;  /* 0x0000009e001a7220 */ /* 0x000fe20000410000 */
[----:B-1----:R-:W-:Y:S01]  /*18b30*/  MOV R113, R136 ;  /* 0x0000008800717202 */ /* 0x002fe20000000f00 */
[----:B------:R-:W-:Y:S03]  /*18b40*/  FFMA.FTZ R20, R33, c[0x0][0x2d0], -R71 ;  /* 0x0000b40021147a23 */ /* 0x000fe60000010847 */
[----:B------:R-:W-:Y:S02]  /*18b50*/  FMUL.FTZ R12, R2, R144 ;  /* 0x00000090020c7220 */ /* 0x000fe40000410000 */
[C---:B------:R-:W-:Y:S02]  /*18b60*/  FMUL.FTZ R33, R69.reuse, R101 ;  /* 0x0000006545217220 */ /* 0x040fe40000410000 */
[----:B------:R1:W-:Y:S01]  /*18b70*/  MUFU.EX2 R147, R20 ;  /* 0x0000001400937308 */ /* 0x0003e20000000800 */
[----:B------:R-:W-:Y:S01]  /*18b80*/  MOV R101, R88 ;  /* 0x0000005800657202 */ /* 0x000fe20000000f00 */
[----:B------:R-:W-:Y:S01]  /*18b90*/  FFMA.FTZ R88, R186, c[0x0][0x2d0], -R92 ;  /* 0x0000b400ba587a23 */ /* 0x000fe2000001085c */
[-C--:B------:R-:W-:Y:S01]  /*18ba0*/  HMMA.16816.F32 R12, R64, R22.reuse, R12 ;  /* 0x00000016400c723c */ /* 0x080fe2000000180c */
[C---:B------:R-:W-:Y:S02]  /*18bb0*/  FMUL.FTZ R21, R69.reuse, R153 ;  /* 0x0000009945157220 */ /* 0x040fe40000410000 */
[C---:B------:R-:W-:Y:S02]  /*18bc0*/  FMUL.FTZ R27, R0.reuse, R159 ;  /* 0x0000009f001b7220 */ /* 0x040fe40000410000 */
[C---:B------:R-:W-:Y:S02]  /*18bd0*/  FMUL.FTZ R30, R0.reuse, R162 ;  /* 0x000000a2001e7220 */ /* 0x040fe40000410000 */
[----:B------:R4:W-:Y:S01]  /*18be0*/  MUFU.EX2 R136, R88 ;  /* 0x0000005800887308 */ /* 0x0009e20000000800 */
[----:B------:R-:W-:Y:S01]  /*18bf0*/  MOV R162, R31 ;  /* 0x0000001f00a27202 */ /* 0x000fe20000000f00 */
[C---:B------:R-:W-:Y:S03]  /*18c00*/  HMMA.16816.F32 R16, R72.reuse, R22, R16 ;  /* 0x000000164810723c */ /* 0x040fe60000001810 */
[----:B------:R-:W-:Y:S02]  /*18c10*/  FMUL.FTZ R31, R0, R163 ;  /* 0x000000a3001f7220 */ /* 0x000fe40000410000 */
[----:B--2---:R-:W-:Y:S02]  /*18c20*/  FMUL.FTZ R28, R2, R160 ;  /* 0x000000a0021c7220 */ /* 0x004fe40000410000 */
[----:B------:R-:W-:Y:S02]  /*18c30*/  IMAD.MOV.U32 R163, RZ, RZ, R42 ;  /* 0x000000ffffa37224 */ /* 0x000fe400078e002a */
[C---:B------:R-:W-:Y:S01]  /*18c40*/  FMUL.FTZ R22, R68.reuse, R154 ;  /* 0x0000009a44167220 */ /* 0x040fe20000410000 */
[----:B------:R2:W-:Y:S02]  /*18c50*/  MUFU.EX2 R160, R40 ;  /* 0x0000002800a07308 */ /* 0x0005e40000000800 */
[C---:B-1----:R-:W-:Y:S01]  /*18c60*/  FMUL.FTZ R20, R69.reuse, R152 ;  /* 0x0000009845147220 */ /* 0x042fe20000410000 */
[----:B------:R-:W-:Y:S01]  /*18c70*/  MOV R154, R86 ;  /* 0x00000056009a7202 */ /* 0x000fe20000000f00 */
[----:B------:R-:W-:Y:S02]  /*18c80*/  FMUL.FTZ R23, R68, R155 ;  /* 0x0000009b44177220 */ /* 0x000fe40000410000 */
[C---:B------:R-:W-:Y:S02]  /*18c90*/  FMUL.FTZ R42, R0.reuse, R110 ;  /* 0x0000006e002a7220 */ /* 0x040fe40000410000 */
[C---:B------:R-:W-:Y:S02]  /*18ca0*/  FMUL.FTZ R43, R0.reuse, R111 ;  /* 0x0000006f002b7220 */ /* 0x040fe40000410000 */
[----:B------:R1:W-:Y:S01]  /*18cb0*/  MUFU.EX2 R155, R44 ;  /* 0x0000002c009b7308 */ /* 0x0003e20000000800 */
[C---:B------:R-:W-:Y:S01]  /*18cc0*/  FMUL.FTZ R46, R0.reuse, R166 ;  /* 0x000000a6002e7220 */ /* 0x040fe20000410000 */
[-C--:B------:R-:W-:Y:S01]  /*18cd0*/  HMMA.16816.F32 R20, R72, R36.reuse, R20 ;  /* 0x000000244814723c */ /* 0x080fe20000001814 */
[----:B----4-:R-:W-:Y:S01]  /*18ce0*/  LDSM.16.MT88.4 R88, [R218+0x900] ;  /* 0x00090000da58783b */ /* 0x010fe20000004200 */
[C---:B------:R-:W-:Y:S02]  /*18cf0*/  FMUL.FTZ R47, R0.reuse, R167 ;  /* 0x000000a7002f7220 */ /* 0x040fe40000410000 */
[----:B------:R-:W-:Y:S02]  /*18d00*/  FMUL.FTZ R59, R0, R123 ;  /* 0x0000007b003b7220 */ /* 0x000fe40000410000 */
[----:B------:R-:W-:Y:S02]  /*18d10*/  IMAD.MOV.U32 R144, RZ, RZ, R51 ;  /* 0x000000ffff907224 */ /* 0x000fe400078e0033 */
[C---:B------:R-:W-:Y:S01]  /*18d20*/  HMMA.16816.F32 R24, R64.reuse, R36, R24 ;  /* 0x000000244018723c */ /* 0x040fe20000001818 */
[----:B------:R-:W-:Y:S03]  /*18d30*/  FMUL.FTZ R51, R68, R115 ;  /* 0x0000007344337220 */ /* 0x000fe60000410000 */
[----:B--2---:R-:W-:Y:S01]  /*18d40*/  FMUL.FTZ R40, R2, R108 ;  /* 0x0000006c02287220 */ /* 0x004fe20000410000 */
[----:B------:R-:W-:Y:S02]  /*18d50*/  MOV R115, R177 ;  /* 0x000000b100737202 */ /* 0x000fe40000000f00 */
[----:B------:R-:W-:Y:S01]  /*18d60*/  FFMA.FTZ R36, R48, c[0x0][0x2d0], -R93 ;  /* 0x0000b40030247a23 */ /* 0x000fe2000001085d */
[-C--:B------:R-:W-:Y:S01]  /*18d70*/  HMMA.16816.F32 R28, R64, R38.reuse, R28 ;  /* 0x00000026401c723c */ /* 0x080fe2000000181c */
[----:B------:R-:W-:Y:S02]  /*18d80*/  FMUL.FTZ R37, R69, R105 ;  /* 0x0000006945257220 */ /* 0x000fe40000410000 */
[----:B------:R2:W-:Y:S01]  /*18d90*/  MUFU.EX2 R161, R36 ;  /* 0x0000002400a17308 */ /* 0x0005e20000000800 */
[--C-:B------:R-:W-:Y:S02]  /*18da0*/  FFMA.FTZ R48, R181, c[0x0][0x2d0], -R71.reuse ;  /* 0x0000b400b5307a23 */ /* 0x100fe40000010847 */
[----:B-1----:R-:W-:Y:S02]  /*18db0*/  FMUL.FTZ R44, R2, R164 ;  /* 0x000000a4022c7220 */ /* 0x002fe40000410000 */
[C---:B------:R-:W-:Y:S05]  /*18dc0*/  HMMA.16816.F32 R32, R72.reuse, R38, R32 ;  /* 0x000000264820723c */ /* 0x040fea0000001820 */
[----:B------:R1:W-:Y:S02]  /*18dd0*/  MUFU.EX2 R153, R48 ;  /* 0x0000003000997308 */ /* 0x0003e40000000800 */
[C---:B------:R-:W-:Y:S02]  /*18de0*/  FMUL.FTZ R38, R68.reuse, R106 ;  /* 0x0000006a44267220 */ /* 0x040fe40000410000 */
[----:B------:R-:W-:Y:S06]  /*18df0*/  FMUL.FTZ R39, R68, R107 ;  /* 0x0000006b44277220 */ /* 0x000fec0000410000 */
[----:B------:R4:W-:Y:S01]  /*18e00*/  MUFU.EX2 R105, R58 ;  /* 0x0000003a00697308 */ /* 0x0009e20000000800 */
[C---:B--2---:R-:W-:Y:S09]  /*18e10*/  FMUL.FTZ R36, R69.reuse, R104 ;  /* 0x0000006845247220 */ /* 0x044ff20000410000 */
[----:B------:R2:W-:Y:S01]  /*18e20*/  MUFU.EX2 R104, R62 ;  /* 0x0000003e00687308 */ /* 0x0005e20000000800 */
[-C--:B------:R-:W-:Y:S01]  /*18e30*/  HMMA.16816.F32 R36, R72, R52.reuse, R36 ;  /* 0x000000344824723c */ /* 0x080fe20000001824 */
[C---:B-1----:R-:W-:Y:S02]  /*18e40*/  FMUL.FTZ R48, R69.reuse, R112 ;  /* 0x0000007045307220 */ /* 0x042fe40000410000 */
[----:B------:R-:W-:Y:S05]  /*18e50*/  IMAD.MOV.U32 R112, RZ, RZ, R178 ;  /* 0x000000ffff707224 */ /* 0x000fea00078e00b2 */
[C---:B------:R-:W-:Y:S01]  /*18e60*/  HMMA.16816.F32 R40, R64.reuse, R52, R40 ;  /* 0x000000344028723c */ /* 0x040fe20000001828 */
[----:B----4-:R-:W-:Y:S06]  /*18e70*/  FMUL.FTZ R58, R0, R122 ;  /* 0x0000007a003a7220 */ /* 0x010fec0000410000 */
[--C-:B------:R-:W-:Y:S01]  /*18e80*/  FFMA.FTZ R52, R56, c[0x0][0x2d0], -R94.reuse ;  /* 0x0000b40038347a23 */ /* 0x100fe2000001085e */
[-C--:B------:R-:W-:Y:S01]  /*18e90*/  HMMA.16816.F32 R44, R64, R54.reuse, R44 ;  /* 0x00000036402c723c */ /* 0x080fe2000000182c */
[----:B------:R-:W-:Y:S02]  /*18ea0*/  FMUL.FTZ R56, R2, R120 ;  /* 0x0000007802387220 */ /* 0x000fe40000410000 */
[----:B------:R1:W4:Y:S01]  /*18eb0*/  MUFU.EX2 R106, R52 ;  /* 0x00000034006a7308 */ /* 0x0003220000000800 */
[C---:B------:R-:W-:Y:S02]  /*18ec0*/  FMUL.FTZ R53, R69.reuse, R117 ;  /* 0x0000007545357220 */ /* 0x040fe40000410000 */
[----:B--2---:R-:W-:Y:S02]  /*18ed0*/  FMUL.FTZ R62, R0, R126 ;  /* 0x0000007e003e7220 */ /* 0x004fe40000410000 */
[C---:B------:R-:W-:Y:S01]  /*18ee0*/  HMMA.16816.F32 R48, R72.reuse, R54, R48 ;  /* 0x000000364830723c */ /* 0x040fe20000001830 */
[----:B------:R-:W-:Y:S06]  /*18ef0*/  MOV R126, R151 ;  /* 0x00000097007e7202 */ /* 0x000fec0000000f00 */
[C---:B------:R-:W-:Y:S02]  /*18f00*/  FMUL.FTZ R54, R68.reuse, R118 ;  /* 0x0000007644367220 */ /* 0x040fe40000410000 */
[----:B------:R-:W-:Y:S03]  /*18f10*/  FMUL.FTZ R55, R68, R119 ;  /* 0x0000007744377220 */ /* 0x000fe60000410000 */
[----:B-1----:R-:W-:Y:S07]  /*18f20*/  FMUL.FTZ R52, R69, R116 ;  /* 0x0000007445347220 */ /* 0x002fee0000410000 */
[-C--:B------:R-:W-:Y:S08]  /*18f30*/  HMMA.16816.F32 R52, R72, R76.reuse, R52 ;  /* 0x0000004c4834723c */ /* 0x080ff00000001834 */
[C---:B------:R-:W-:Y:S07]  /*18f40*/  HMMA.16816.F32 R56, R64.reuse, R76, R56 ;  /* 0x0000004c4038723c */ /* 0x040fee0000001838 */
[----:B------:R-:W-:Y:S01]  /*18f50*/  FFMA.FTZ R76, R84, c[0x0][0x2d0], -R94 ;  /* 0x0000b400544c7a23 */ /* 0x000fe2000001085e */
[-C--:B------:R-:W-:Y:S01]  /*18f60*/  HMMA.16816.F32 R60, R64, R78.reuse, R60 ;  /* 0x0000004e403c723c */ /* 0x080fe2000000183c */
[----:B----4-:R-:W-:Y:S01]  /*18f70*/  F2FP.PACK_AB R77, R105, R106 ;  /* 0x0000006a694d723e */ /* 0x010fe200000000ff */
[----:B------:R-:W1:Y:S01]  /*18f80*/  LDSM.16.MT88.4 R84, [R220+0x900] ;  /* 0x00090000dc54783b */ /* 0x000e620000004200 */
[----:B------:R2:W4:Y:S04]  /*18f90*/  MUFU.EX2 R109, R76 ;  /* 0x0000004c006d7308 */ /* 0x0005280000000800 */
[C---:B------:R-:W-:Y:S02]  /*18fa0*/  FMUL.FTZ R64, R69.reuse, R168 ;  /* 0x000000a845407220 */ /* 0x040fe40000410000 */
[----:B------:R-:W-:Y:S03]  /*18fb0*/  FMUL.FTZ R65, R69, R169 ;  /* 0x000000a945417220 */ /* 0x000fe60000410000 */
[C---:B------:R-:W-:Y:S02]  /*18fc0*/  FMUL.FTZ R66, R68.reuse, R170 ;  /* 0x000000aa44427220 */ /* 0x040fe40000410000 */
[----:B------:R-:W-:Y:S07]  /*18fd0*/  FMUL.FTZ R67, R68, R171 ;  /* 0x000000ab44437220 */ /* 0x000fee0000410000 */
[----:B------:R-:W-:Y:S01]  /*18fe0*/  HMMA.16816.F32 R64, R72, R78, R64 ;  /* 0x0000004e4840723c */ /* 0x000fe20000001840 */
[--C-:B--2---:R-:W-:Y:S06]  /*18ff0*/  FFMA.FTZ R76, R182, c[0x0][0x2d0], -R71.reuse ;  /* 0x0000b400b64c7a23 */ /* 0x104fec0000010847 */
[----:B------:R-:W-:Y:S02]  /*19000*/  F2FP.PACK_AB R72, R114, R141 ;  /* 0x0000008d7248723e */ /* 0x000fe400000000ff */
[----:B------:R-:W-:Y:S01]  /*19010*/  F2FP.PACK_AB R73, R113, R143 ;  /* 0x0000008f7149723e */ /* 0x000fe200000000ff */
[----:B------:R2:W-:Y:S02]  /*19020*/  MUFU.EX2 R137, R76 ;  /* 0x0000004c00897308 */ /* 0x0005e40000000800 */
[----:B------:R-:W-:Y:S02]  /*19030*/  F2FP.PACK_AB R74, R147, R163 ;  /* 0x000000a3934a723e */ /* 0x000fe400000000ff */
[----:B------:R-:W-:Y:S02]  /*19040*/  F2FP.PACK_AB R75, R146, R162 ;  /* 0x000000a2924b723e */ /* 0x000fe400000000ff */
[----:B------:R-:W-:Y:S02]  /*19050*/  F2FP.PACK_AB R78, R155, R160 ;  /* 0x000000a09b4e723e */ /* 0x000fe400000000ff */
[----:B----4-:R-:W-:Y:S03]  /*19060*/  F2FP.PACK_AB R79, R109, R104 ;  /* 0x000000686d4f723e */ /* 0x010fe600000000ff */
[-C--:B---3--:R-:W-:Y:S01]  /*19070*/  HMMA.16816.F32 R4, R72, R80.reuse, R4 ;  /* 0x000000504804723c */ /* 0x088fe20000001804 */
[--C-:B--2---:R-:W-:Y:S04]  /*19080*/  FFMA.FTZ R76, R183, c[0x0][0x2d0], -R92.reuse ;  /* 0x0000b400b74c7a23 */ /* 0x104fe8000001085c */
[----:B------:R2:W-:Y:S02]  /*19090*/  MUFU.EX2 R152, R76 ;  /* 0x0000004c00987308 */ /* 0x0005e40000000800 */
[----:B--2---:R-:W-:Y:S07]  /*190a0*/  F2FP.PACK_AB R76, R161, R156 ;  /* 0x0000009ca14c723e */ /* 0x004fee00000000ff */
[C---:B------:R-:W-:Y:S07]  /*190b0*/  HMMA.16816.F32 R8, R76.reuse, R80, R8 ;  /* 0x000000504c08723c */ /* 0x040fee0000001808 */
[--C-:B------:R-:W-:Y:S01]  /*190c0*/  FFMA.FTZ R80, R187, c[0x0][0x2d0], -R71.reuse ;  /* 0x0000b400bb507a23 */ /* 0x100fe20000010847 */
[-C--:B------:R-:W-:Y:S03]  /*190d0*/  HMMA.16816.F32 R12, R76, R82.reuse, R12 ;  /* 0x000000524c0c723c */ /* 0x080fe6000000180c */
[----:B------:R2:W-:Y:S05]  /*190e0*/  MUFU.EX2 R142, R80 ;  /* 0x00000050008e7308 */ /* 0x0005ea0000000800 */
[C---:B------:R-:W-:Y:S08]  /*190f0*/  HMMA.16816.F32 R16, R72.reuse, R82, R16 ;  /* 0x000000524810723c */ /* 0x040ff00000001810 */
[-C--:B-1----:R-:W-:Y:S08]  /*19100*/  HMMA.16816.F32 R20, R72, R84.reuse, R20 ;  /* 0x000000544814723c */ /* 0x082ff00000001814 */
[C---:B------:R-:W-:Y:S01]  /*19110*/  HMMA.16816.F32 R24, R76.reuse, R84, R24 ;  /* 0x000000544c18723c */ /* 0x040fe20000001818 */
[----:B--2---:R-:W-:Y:S06]  /*19120*/  FFMA.FTZ R80, R189, c[0x0][0x2d0], -R71 ;  /* 0x0000b400bd507a23 */ /* 0x004fec0000010847 */
[--C-:B------:R-:W-:Y:S01]  /*19130*/  FFMA.FTZ R84, R184, c[0x0][0x2d0], -R93.reuse ;  /* 0x0000b400b8547a23 */ /* 0x100fe2000001085d */
[-C--:B------:R-:W-:Y:S01]  /*19140*/  HMMA.16816.F32 R28, R76, R86.reuse, R28 ;  /* 0x000000564c1c723c */ /* 0x080fe2000000181c */
[----:B------:R1:W-:Y:S07]  /*19150*/  MUFU.EX2 R157, R80 ;  /* 0x00000050009d7308 */ /* 0x0003ee0000000800 */
[C---:B------:R-:W-:Y:S03]  /*19160*/  HMMA.16816.F32 R32, R72.reuse, R86, R32 ;  /* 0x000000564820723c */ /* 0x040fe60000001820 */
[----:B------:R2:W-:Y:S05]  /*19170*/  MUFU.EX2 R107, R84 ;  /* 0x00000054006b7308 */ /* 0x0005ea0000000800 */
[-C--:B------:R-:W-:Y:S08]  /*19180*/  HMMA.16816.F32 R36, R72, R88.reuse, R36 ;  /* 0x000000584824723c */ /* 0x080ff00000001824 */
[C---:B------:R-:W-:Y:S01]  /*19190*/  HMMA.16816.F32 R40, R76.reuse, R88, R40 ;  /* 0x000000584c28723c */ /* 0x040fe20000001828 */
[----:B-1----:R-:W-:Y:S04]  /*191a0*/  FFMA.FTZ R80, R190, c[0x0][0x2d0], -R92 ;  /* 0x0000b400be507a23 */ /* 0x002fe8000001085c */
[----:B------:R1:W-:Y:S02]  /*191b0*/  MUFU.EX2 R159, R80 ;  /* 0x00000050009f7308 */ /* 0x0003e40000000800 */
[----:B------:R-:W-:Y:S01]  /*191c0*/  FFMA.FTZ R88, R97, c[0x0][0x2d0], -R94 ;  /* 0x0000b40061587a23 */ /* 0x000fe2000001085e */
[-C--:B------:R-:W-:Y:S01]  /*191d0*/  HMMA.16816.F32 R44, R76, R90.reuse, R44 ;  /* 0x0000005a4c2c723c */ /* 0x080fe2000000182c */
[--C-:B--2---:R-:W-:Y:S06]  /*191e0*/  FFMA.FTZ R84, R185, c[0x0][0x2d0], -R93.reuse ;  /* 0x0000b400b9547a23 */ /* 0x104fec000001085d */
[----:B------:R2:W-:Y:S01]  /*191f0*/  MUFU.EX2 R121, R88 ;  /* 0x0000005800797308 */ /* 0x0005e20000000800 */
[C---:B------:R-:W-:Y:S09]  /*19200*/  HMMA.16816.F32 R48, R72.reuse, R90, R48 ;  /* 0x0000005a4830723c */ /* 0x040ff20000001830 */
[----:B------:R3:W-:Y:S03]  /*19210*/  MUFU.EX2 R111, R84 ;  /* 0x00000054006f7308 */ /* 0x0007e60000000800 */
[----:B-1----:R-:W-:Y:S07]  /*19220*/  FFMA.FTZ R80, R191, c[0x0][0x2d0], -R92 ;  /* 0x0000b400bf507a23 */ /* 0x002fee000001085c */
[----:B------:R1:W-:Y:S01]  /*19230*/  MUFU.EX2 R158, R80 ;  /* 0x00000050009e7308 */ /* 0x0003e20000000800 */
[----:B--2---:R-:W-:Y:S09]  /*19240*/  FFMA.FTZ R88, R98, c[0x0][0x2d0], -R94 ;  /* 0x0000b40062587a23 */ /* 0x004ff2000001085e */
[----:B------:R2:W-:Y:S01]  /*19250*/  MUFU.EX2 R120, R88 ;  /* 0x0000005800787308 */ /* 0x0005e20000000800 */
[--C-:B---3--:R-:W-:Y:S09]  /*19260*/  FFMA.FTZ R84, R188, c[0x0][0x2d0], -R93.reuse ;  /* 0x0000b400bc547a23 */ /* 0x108ff2000001085d */
[----:B------:R3:W4:Y:S01]  /*19270*/  MUFU.EX2 R110, R84 ;  /* 0x00000054006e7308 */ /* 0x0007220000000800 */
[----:B-1----:R-:W-:Y:S09]  /*19280*/  FFMA.FTZ R80, R99, c[0x0][0x2d0], -R93 ;  /* 0x0000b40063507a23 */ /* 0x002ff2000001085d */
[----:B------:R1:W-:Y:S01]  /*19290*/  MUFU.EX2 R139, R80 ;  /* 0x00000050008b7308 */ /* 0x0003e20000000800 */
[----:B--2---:R-:W-:Y:S09]  /*192a0*/  FFMA.FTZ R88, R200, c[0x0][0x2d0], -R92 ;  /* 0x0000b400c8587a23 */ /* 0x004ff2000001085c */
[----:B------:R2:W-:Y:S01]  /*192b0*/  MUFU.EX2 R165, R88 ;  /* 0x0000005800a57308 */ /* 0x0005e20000000800 */
[--C-:B---3--:R-:W-:Y:S09]  /*192c0*/  FFMA.FTZ R84, R192, c[0x0][0x2d0], -R71.reuse ;  /* 0x0000b400c0547a23 */ /* 0x108ff20000010847 */
[----:B------:R3:W-:Y:S01]  /*192d0*/  MUFU.EX2 R102, R84 ;  /* 0x0000005400667308 */ /* 0x0007e20000000800 */
[----:B-1----:R-:W1:Y:S08]  /*192e0*/  LDSM.16.MT88.4 R80, [R219+0x900] ;  /* 0x00090000db50783b */ /* 0x002e700000004200 */
[----:B--2---:R-:W-:Y:S01]  /*192f0*/  LDSM.16.MT88.4 R88, [R218+0x1100] ;  /* 0x00110000da58783b */ /* 0x004fe20000004200 */
[--C-:B---3--:R-:W-:Y:S04]  /*19300*/  FFMA.FTZ R84, R96, c[0x0][0x2d0], -R94.reuse ;  /* 0x0000b40060547a23 */ /* 0x108fe8000001085e */
[----:B------:R2:W3:Y:S01]  /*19310*/  MUFU.EX2 R108, R84 ;  /* 0x00000054006c7308 */ /* 0x0004e20000000800 */
[-C--:B-1----:R-:W-:Y:S08]  /*19320*/  HMMA.16816.F32 R52, R72, R80.reuse, R52 ;  /* 0x000000504834723c */ /* 0x082ff00000001834 */
[C---:B------:R-:W-:Y:S01]  /*19330*/  HMMA.16816.F32 R56, R76.reuse, R80, R56 ;  /* 0x000000504c38723c */ /* 0x040fe20000001838 */
[----:B--2---:R-:W1:Y:S06]  /*19340*/  LDSM.16.MT88.4 R84, [R217+0x1100] ;  /* 0x00110000d954783b */ /* 0x004e6c0000004200 */
[----:B------:R-:W-:Y:S01]  /*19350*/  FFMA.FTZ R80, R172, c[0x0][0x2d0], -R94 ;  /* 0x0000b400ac507a23 */ /* 0x000fe2000001085e */
[-C--:B------:R-:W-:Y:S03]  /*19360*/  HMMA.16816.F32 R60, R76, R82.reuse, R60 ;  /* 0x000000524c3c723c */ /* 0x080fe6000000183c */
[----:B------:R2:W5:Y:S04]  /*19370*/  MUFU.EX2 R119, R80 ;  /* 0x0000005000777308 */ /* 0x0005680000000800 */
[--C-:B------:R-:W-:Y:S01]  /*19380*/  FFMA.FTZ R76, R193, c[0x0][0x2d0], -R71.reuse ;  /* 0x0000b400c14c7a23 */ /* 0x100fe20000010847 */
[----:B------:R-:W-:Y:S01]  /*19390*/  HMMA.16816.F32 R64, R72, R82, R64 ;  /* 0x000000524840723c */ /* 0x000fe20000001840 */
[----:B----4-:R-:W-:Y:S03]  /*193a0*/  F2FP.PACK_AB R78, R110, R111 ;  /* 0x0000006f6e4e723e */ /* 0x010fe600000000ff */
[----:B---3--:R-:W-:Y:S01]  /*193b0*/  F2FP.PACK_AB R77, R121, R108 ;  /* 0x0000006c794d723e */ /* 0x008fe200000000ff */
[----:B------:R3:W-:Y:S02]  /*193c0*/  MUFU.EX2 R167, R76 ;  /* 0x0000004c00a77308 */ /* 0x0007e40000000800 */
[----:B------:R-:W-:Y:S02]  /*193d0*/  F2FP.PACK_AB R72, R137, R153 ;  /* 0x000000998948723e */ /* 0x000fe400000000ff */
[----:B------:R-:W-:Y:S03]  /*193e0*/  F2FP.PACK_AB R73, R136, R152 ;  /* 0x000000988849723e */ /* 0x000fe600000000ff */
[----:B------:R-:W-:Y:S02]  /*193f0*/  F2FP.PACK_AB R74, R157, R142 ;  /* 0x0000008e9d4a723e */ /* 0x000fe400000000ff */
[----:B------:R-:W-:Y:S01]  /*19400*/  F2FP.PACK_AB R75, R158, R159 ;  /* 0x0000009f9e4b723e */ /* 0x000fe200000000ff */
[----:B--2---:R-:W2:Y:S01]  /*19410*/  LDSM.16.MT88.4 R80, [R220+0x1100] ;  /* 0x00110000dc50783b */ /* 0x004ea20000004200 */
[----:B-----5:R-:W-:Y:S05]  /*19420*/  F2FP.PACK_AB R79, R119, R120 ;  /* 0x00000078774f723e */ /* 0x020fea00000000ff */
[-C--:B-1----:R-:W-:Y:S01]  /*19430*/  HMMA.16816.F32 R4, R72, R84.reuse, R4 ;  /* 0x000000544804723c */ /* 0x082fe20000001804 */
[----:B---3--:R-:W-:Y:S04]  /*19440*/  FFMA.FTZ R76, R195, c[0x0][0x2d0], -R92 ;  /* 0x0000b400c34c7a23 */ /* 0x008fe8000001085c */
[----:B------:R1:W-:Y:S02]  /*19450*/  MUFU.EX2 R166, R76 ;  /* 0x0000004c00a67308 */ /* 0x0003e40000000800 */
[----:B-1----:R-:W-:Y:S07]  /*19460*/  F2FP.PACK_AB R76, R107, R139 ;  /* 0x0000008b6b4c723e */ /* 0x002fee00000000ff */
[C---:B------:R-:W-:Y:S07]  /*19470*/  HMMA.16816.F32 R8, R76.reuse, R84, R8 ;  /* 0x000000544c08723c */ /* 0x040fee0000001808 */
[--C-:B------:R-:W-:Y:S01]  /*19480*/  FFMA.FTZ R84, R201, c[0x0][0x2d0], -R71.reuse ;  /* 0x0000b400c9547a23 */ /* 0x100fe20000010847 */
[-C--:B------:R-:W-:Y:S03]  /*19490*/  HMMA.16816.F32 R12, R76, R86.reuse, R12 ;  /* 0x000000564c0c723c */ /* 0x080fe6000000180c */
[----:B------:R1:W-:Y:S05]  /*194a0*/  MUFU.EX2 R201, R84 ;  /* 0x0000005400c97308 */ /* 0x0003ea0000000800 */
[C---:B------:R-:W-:Y:S08]  /*194b0*/  HMMA.16816.F32 R16, R72.reuse, R86, R16 ;  /* 0x000000564810723c */ /* 0x040ff00000001810 */
[-C--:B--2---:R-:W-:Y:S08]  /*194c0*/  HMMA.16816.F32 R20, R72, R80.reuse, R20 ;  /* 0x000000504814723c */ /* 0x084ff00000001814 */
[C---:B------:R-:W-:Y:S01]  /*194d0*/  HMMA.16816.F32 R24, R76.reuse, R80, R24 ;  /* 0x000000504c18723c */ /* 0x040fe20000001818 */
[----:B-1----:R-:W-:Y:S03]  /*194e0*/  FFMA.FTZ R84, R206, c[0x0][0x2d0], -R71 ;  /* 0x0000b400ce547a23 */ /* 0x002fe60000010847 */
[----:B------:R-:W-:Y:S01]  /*194f0*/  MOV R206, R102 ;  /* 0x0000006600ce7202 */ /* 0x000fe20000000f00 */
[----:B------:R-:W-:Y:S03]  /*19500*/  IMAD.MOV.U32 R102, RZ, RZ, R180 ;  /* 0x000000ffff667224 */ /* 0x000fe600078e00b4 */
[-C--:B------:R-:W-:Y:S01]  /*19510*/  HMMA.16816.F32 R28, R76, R82.reuse, R28 ;  /* 0x000000524c1c723c */ /* 0x080fe2000000181c */
[----:B------:R-:W-:Y:S01]  /*19520*/  FFMA.FTZ R80, R197, c[0x0][0x2d0], -R93 ;  /* 0x0000b400c5507a23 */ /* 0x000fe2000001085d */
[----:B------:R1:W-:Y:S02]  /*19530*/  MUFU.EX2 R200, R84 ;  /* 0x0000005400c87308 */ /* 0x0003e40000000800 */
[----:B------:R-:W-:Y:S04]  /*19540*/  IMAD.MOV.U32 R197, RZ, RZ, R141 ;  /* 0x000000ffffc57224 */ /* 0x000fe800078e008d */
[C---:B------:R-:W-:Y:S04]  /*19550*/  HMMA.16816.F32 R32, R72.reuse, R82, R32 ;  /* 0x000000524820723c */ /* 0x040fe80000001820 */
[----:B------:R2:W-:Y:S04]  /*19560*/  MUFU.EX2 R164, R80 ;  /* 0x0000005000a47308 */ /* 0x0005e80000000800 */
[-C--:B------:R-:W-:Y:S08]  /*19570*/  HMMA.16816.F32 R36, R72, R88.reuse, R36 ;  /* 0x000000584824723c */ /* 0x080ff00000001824 */
[C---:B------:R-:W-:Y:S01]  /*19580*/  HMMA.16816.F32 R40, R76.reuse, R88, R40 ;  /* 0x000000584c28723c */ /* 0x040fe20000001828 */
[----:B-1----:R-:W-:Y:S03]  /*19590*/  FFMA.FTZ R84, R207, c[0x0][0x2d0], -R92 ;  /* 0x0000b400cf547a23 */ /* 0x002fe6000001085c */
[----:B------:R-:W-:Y:S04]  /*195a0*/  IMAD.MOV.U32 R207, RZ, RZ, R143 ;  /* 0x000000ffffcf7224 */ /* 0x000fe800078e008f */
[-C--:B------:R-:W-:Y:S01]  /*195b0*/  HMMA.16816.F32 R44, R76, R90.reuse, R44 ;  /* 0x0000005a4c2c723c */ /* 0x080fe2000000182c */
[----:B------:R1:W-:Y:S03]  /*195c0*/  MUFU.EX2 R193, R84 ;  /* 0x0000005400c17308 */ /* 0x0003e60000000800 */
[--C-:B--2---:R-:W-:Y:S02]  /*195d0*/  FFMA.FTZ R80, R199, c[0x0][0x2d0], -R93.reuse ;  /* 0x0000b400c7507a23 */ /* 0x104fe4000001085d */
[----:B------:R-:W-:Y:S02]  /*195e0*/  FFMA.FTZ R88, R194, c[0x0][0x2d0], -R94 ;  /* 0x0000b400c2587a23 */ /* 0x000fe4000001085e */
[C---:B------:R-:W-:Y:S01]  /*195f0*/  HMMA.16816.F32 R48, R72.reuse, R90, R48 ;  /* 0x0000005a4830723c */ /* 0x040fe20000001830 */
[----:B------:R-:W-:Y:S02]  /*19600*/  IMAD.MOV.U32 R199, RZ, RZ, R136 ;  /* 0x000000ffffc77224 */ /* 0x000fe400078e0088 */
[----:B------:R2:W-:Y:S01]  /*19610*/  MUFU.EX2 R192, R80 ;  /* 0x0000005000c07308 */ /* 0x0005e20000000800 */
[----:B------:R-:W-:Y:S09]  /*19620*/  IMAD.MOV.U32 R194, RZ, RZ, R146 ;  /* 0x000000ffffc27224 */ /* 0x000ff200078e0092 */
[----:B------:R3:W-:Y:S01]  /*19630*/  MUFU.EX2 R117, R88 ;  /* 0x0000005800757308 */ /* 0x0007e20000000800 */
[----:B-1----:R-:W-:Y:S01]  /*19640*/  FFMA.FTZ R84, R208, c[0x0][0x2d0], -R92 ;  /* 0x0000b400d0547a23 */ /* 0x002fe2000001085c */
[----:B------:R-:W-:Y:S08]  /*19650*/  MOV R208, R142 ;  /* 0x0000008e00d07202 */ /* 0x000ff00000000f00 */
[----:B------:R1:W-:Y:S01]  /*19660*/  MUFU.EX2 R195, R84 ;  /* 0x0000005400c37308 */ /* 0x0003e20000000800 */
[--C-:B--2---:R-:W-:Y:S01]  /*19670*/  FFMA.FTZ R80, R202, c[0x0][0x2d0], -R93.reuse ;  /* 0x0000b400ca507a23 */ /* 0x104fe2000001085d */
[----:B------:R-:W-:Y:S08]  /*19680*/  MOV R202, R137 ;  /* 0x0000008900ca7202 */ /* 0x000ff00000000f00 */
[----:B------:R2:W-:Y:S01]  /*19690*/  MUFU.EX2 R190, R80 ;  /* 0x0000005000be7308 */ /* 0x0005e20000000800 */
[----:B---3--:R-:W-:Y:S01]  /*196a0*/  FFMA.FTZ R88, R196, c[0x0][0x2d0], -R94 ;  /* 0x0000b400c4587a23 */ /* 0x008fe2000001085e */
[----:B------:R-:W-:Y:S08]  /*196b0*/  MOV R196, R147 ;  /* 0x0000009300c47202 */ /* 0x000ff00000000f00 */
[----:B------:R3:W-:Y:S01]  /*196c0*/  MUFU.EX2 R116, R88 ;  /* 0x0000005800747308 */ /* 0x0007e20000000800 */
[----:B-1----:R-:W1:Y:S01]  /*196d0*/  LDSM.16.MT88.4 R84, [R219+0x1100] ;  /* 0x00110000db54783b */ /* 0x002e620000004200 */
[----:B--2---:R-:W-:Y:S01]  /*196e0*/  FFMA.FTZ R80, R204, c[0x0][0x2d0], -R93 ;  /* 0x0000b400cc507a23 */ /* 0x004fe2000001085d */
[----:B------:R-:W-:Y:S07]  /*196f0*/  MOV R204, R138 ;  /* 0x0000008a00cc7202 */ /* 0x000fee0000000f00 */
[----:B------:R2:W4:Y:S01]  /*19700*/  MUFU.EX2 R191, R80 ;  /* 0x0000005000bf7308 */ /* 0x0005220000000800 */
[----:B---3--:R-:W-:Y:S02]  /*19710*/  FFMA.FTZ R88, R215, c[0x0][0x2d0], -R92 ;  /* 0x0000b400d7587a23 */ /* 0x008fe4000001085c */
[----:B------:R-:W-:Y:S07]  /*19720*/  IMAD.MOV.U32 R215, RZ, RZ, R125 ;  /* 0x000000ffffd77224 */ /* 0x000fee00078e007d */
[----:B------:R3:W-:Y:S01]  /*19730*/  MUFU.EX2 R187, R88 ;  /* 0x0000005800bb7308 */ /* 0x0007e20000000800 */
[----:B--2---:R-:W-:Y:S01]  /*19740*/  FFMA.FTZ R80, R209, c[0x0][0x2d0], -R71 ;  /* 0x0000b400d1507a23 */ /* 0x004fe20000010847 */
[-C--:B-1----:R-:W-:Y:S01]  /*19750*/  HMMA.16816.F32 R52, R72, R84.reuse, R52 ;  /* 0x000000544834723c */ /* 0x082fe20000001834 */
[----:B------:R-:W-:Y:S07]  /*19760*/  IMAD.MOV.U32 R209, RZ, RZ, R139 ;  /* 0x000000ffffd17224 */ /* 0x000fee00078e008b */
[----:B------:R1:W-:Y:S01]  /*19770*/  MUFU.EX2 R189, R80 ;  /* 0x0000005000bd7308 */ /* 0x0003e20000000800 */
[C---:B------:R-:W-:Y:S01]  /*19780*/  HMMA.16816.F32 R56, R76.reuse, R84, R56 ;  /* 0x000000544c38723c */ /* 0x040fe20000001838 */
[----:B---3--:R-:W-:Y:S06]  /*19790*/  LDSM.16.MT88.4 R88, [R218+0x1900] ;  /* 0x00190000da58783b */ /* 0x008fec0000004200 */
[--C-:B------:R-:W-:Y:S01]  /*197a0*/  FFMA.FTZ R84, R173, c[0x0][0x2d0], -R94.reuse ;  /* 0x0000b400ad547a23 */ /* 0x100fe2000001085e */
[-C--:B------:R-:W-:Y:S03]  /*197b0*/  HMMA.16816.F32 R60, R76, R86.reuse, R60 ;  /* 0x000000564c3c723c */ /* 0x080fe6000000183c */
[----:B------:R-:W2:Y:S04]  /*197c0*/  MUFU.EX2 R99, R84 ;  /* 0x0000005400637308 */ /* 0x000ea80000000800 */
[--C-:B------:R-:W-:Y:S01]  /*197d0*/  FFMA.FTZ R76, R210, c[0x0][0x2d0], -R71.reuse ;  /* 0x0000b400d24c7a23 */ /* 0x100fe20000010847 */
[----:B------:R-:W-:Y:S01]  /*197e0*/  HMMA.16816.F32 R64, R72, R86, R64 ;  /* 0x000000564840723c */ /* 0x000fe20000001840 */
[----:B----4-:R-:W-:Y:S03]  /*197f0*/  F2FP.PACK_AB R78, R191, R190 ;  /* 0x000000bebf4e723e */ /* 0x010fe600000000ff */
[----:B-1----:R-:W-:Y:S01]  /*19800*/  FFMA.FTZ R80, R174, c[0x0][0x2d0], -R94 ;  /* 0x0000b400ae507a23 */ /* 0x002fe2000001085e */
[----:B------:R1:W-:Y:S02]  /*19810*/  MUFU.EX2 R188, R76 ;  /* 0x0000004c00bc7308 */ /* 0x0003e40000000800 */
[----:B------:R-:W-:Y:S02]  /*19820*/  F2FP.PACK_AB R72, R167, R206 ;  /* 0x000000cea748723e */ /* 0x000fe400000000ff */
[----:B------:R-:W-:Y:S03]  /*19830*/  F2FP.PACK_AB R73, R165, R166 ;  /* 0x000000a6a549723e */ /* 0x000fe600000000ff */
[----:B------:R-:W-:Y:S02]  /*19840*/  F2FP.PACK_AB R74, R200, R201 ;  /* 0x000000c9c84a723e */ /* 0x000fe400000000ff */
[----:B------:R-:W-:Y:S01]  /*19850*/  F2FP.PACK_AB R75, R195, R193 ;  /* 0x000000c1c34b723e */ /* 0x000fe200000000ff */
[----:B------:R3:W4:Y:S01]  /*19860*/  MUFU.EX2 R118, R80 ;  /* 0x0000005000767308 */ /* 0x0007220000000800 */
[----:B--2---:R-:W-:Y:S01]  /*19870*/  F2FP.PACK_AB R79, R99, R116 ;  /* 0x00000074634f723e */ /* 0x004fe200000000ff */
[----:B------:R-:W-:Y:S01]  /*19880*/  LDSM.16.MT88.4 R84, [R220+0x1900] ;  /* 0x00190000dc54783b */ /* 0x000fe20000004200 */
[----:B-1----:R-:W-:Y:S07]  /*19890*/  FFMA.FTZ R76, R212, c[0x0][0x2d0], -R92 ;  /* 0x0000b400d44c7a23 */ /* 0x002fee000001085c */
[----:B------:R1:W-:Y:S01]  /*198a0*/  MUFU.EX2 R185, R76 ;  /* 0x0000004c00b97308 */ /* 0x0003e20000000800 */
[----:B---3--:R-:W2:Y:S01]  /*198b0*/  LDSM.16.MT88.4 R80, [R217+0x1900] ;  /* 0x00190000d950783b */ /* 0x008ea20000004200 */
[----:B----4-:R-:W-:Y:S02]  /*198c0*/  F2FP.PACK_AB R77, R117, R118 ;  /* 0x00000076754d723e */ /* 0x010fe400000000ff */
[----:B-1----:R-:W-:Y:S01]  /*198d0*/  F2FP.PACK_AB R76, R192, R164 ;  /* 0x000000a4c04c723e */ /* 0x002fe200000000ff */
[-C--:B--2---:R-:W-:Y:S08]  /*198e0*/  HMMA.16816.F32 R4, R72, R80.reuse, R4 ;  /* 0x000000504804723c */ /* 0x084ff00000001804 */
[C---:B------:R-:W-:Y:S07]  /*198f0*/  HMMA.16816.F32 R8, R76.reuse, R80, R8 ;  /* 0x000000504c08723c */ /* 0x040fee0000001808 */
[--C-:B------:R-:W-:Y:S01]  /*19900*/  FFMA.FTZ R80, R238, c[0x0][0x2d0], -R71.reuse ;  /* 0x0000b400ee507a23 */ /* 0x100fe20000010847 */
[-C--:B------:R-:W-:Y:S01]  /*19910*/  HMMA.16816.F32 R12, R76, R82.reuse, R12 ;  /* 0x000000524c0c723c */ /* 0x080fe2000000180c */
[----:B------:R-:W-:Y:S02]  /*19920*/  IMAD.MOV.U32 R238, RZ, RZ, R154 ;  /* 0x000000ffffee7224 */ /* 0x000fe400078e009a */
[----:B------:R1:W-:Y:S01]  /*19930*/  MUFU.EX2 R184, R80 ;  /* 0x0000005000b87308 */ /* 0x0003e20000000800 */
[----:B------:R-:W-:Y:S04]  /*19940*/  IMAD.MOV.U32 R154, RZ, RZ, R148 ;  /* 0x000000ffff9a7224 */ /* 0x000fe800078e0094 */
[C---:B------:R-:W-:Y:S01]  /*19950*/  HMMA.16816.F32 R16, R72.reuse, R82, R16 ;  /* 0x000000524810723c */ /* 0x040fe20000001810 */
[----:B------:R-:W-:Y:S03]  /*19960*/  IMAD.MOV.U32 R210, RZ, RZ, R154 ;  /* 0x000000ffffd27224 */ /* 0x000fe600078e009a */
[----:B------:R-:W-:Y:S04]  /*19970*/  MOV R154, R144 ;  /* 0x00000090009a7202 */ /* 0x000fe80000000f00 */
[-C--:B------:R-:W-:Y:S08]  /*19980*/  HMMA.16816.F32 R20, R72, R84.reuse, R20 ;  /* 0x000000544814723c */ /* 0x080ff00000001814 */
[C---:B------:R-:W-:Y:S01]  /*19990*/  HMMA.16816.F32 R24, R76.reuse, R84, R24 ;  /* 0x000000544c18723c */ /* 0x040fe20000001818 */
[----:B-1----:R-:W-:Y:S03]  /*199a0*/  FFMA.FTZ R80, R241, c[0x0][0x2d0], -R71 ;  /* 0x0000b400f1507a23 */ /* 0x002fe60000010847 */
[----:B------:R-:W-:Y:S03]  /*199b0*/  MOV R241, R114 ;  /* 0x0000007200f17202 */ /* 0x000fe60000000f00 */
[--C-:B------:R-:W-:Y:S01]  /*199c0*/  FFMA.FTZ R84, R239, c[0x0][0x2d0], -R93.reuse ;  /* 0x0000b400ef547a23 */ /* 0x100fe2000001085d */
[-C--:B------:R-:W-:Y:S01]  /*199d0*/  HMMA.16816.F32 R28, R76, R86.reuse, R28 ;  /* 0x000000564c1c723c */ /* 0x080fe2000000181c */
[----:B------:R1:W-:Y:S07]  /*199e0*/  MUFU.EX2 R186, R80 ;  /* 0x0000005000ba7308 */ /* 0x0003ee0000000800 */
[C---:B------:R-:W-:Y:S03]  /*199f0*/  HMMA.16816.F32 R32, R72.reuse, R86, R32 ;  /* 0x000000564820723c */ /* 0x040fe60000001820 */
[----:B------:R2:W-:Y:S05]  /*19a00*/  MUFU.EX2 R123, R84 ;  /* 0x00000054007b7308 */ /* 0x0005ea0000000800 */
[-C--:B------:R-:W-:Y:S08]  /*19a10*/  HMMA.16816.F32 R36, R72, R88.reuse, R36 ;  /* 0x000000584824723c */ /* 0x080ff00000001824 */
[C---:B------:R-:W-:Y:S01]  /*19a20*/  HMMA.16816.F32 R40, R76.reuse, R88, R40 ;  /* 0x000000584c28723c */ /* 0x040fe20000001828 */
[----:B-1----:R-:W-:Y:S03]  /*19a30*/  FFMA.FTZ R80, R244, c[0x0][0x2d0], -R92 ;  /* 0x0000b400f4507a23 */ /* 0x002fe6000001085c */
[----:B------:R-:W-:Y:S01]  /*19a40*/  MOV R244, R140 ;  /* 0x0000008c00f47202 */ /* 0x000fe20000000f00 */
[----:B------:R1:W-:Y:S02]  /*19a50*/  MUFU.EX2 R182, R80 ;  /* 0x0000005000b67308 */ /* 0x0003e40000000800 */
[----:B------:R-:W-:Y:S01]  /*19a60*/  FFMA.FTZ R88, R135, c[0x0][0x2d0], -R94 ;  /* 0x0000b40087587a23 */ /* 0x000fe2000001085e */
[-C--:B------:R-:W-:Y:S01]  /*19a70*/  HMMA.16816.F32 R44, R76, R90.reuse, R44 ;  /* 0x0000005a4c2c723c */ /* 0x080fe2000000182c */
[--C-:B--2---:R-:W-:Y:S06]  /*19a80*/  FFMA.FTZ R84, R240, c[0x0][0x2d0], -R93.reuse ;  /* 0x0000b400f0547a23 */ /* 0x104fec000001085d */
[----:B------:R2:W-:Y:S01]  /*19a90*/  MUFU.EX2 R97, R88 ;  /* 0x0000005800617308 */ /* 0x0005e20000000800 */
[C---:B------:R-:W-:Y:S09]  /*19aa0*/  HMMA.16816.F32 R48, R72.reuse, R90, R48 ;  /* 0x0000005a4830723c */ /* 0x040ff20000001830 */
[----:B------:R3:W-:Y:S03]  /*19ab0*/  MUFU.EX2 R181, R84 ;  /* 0x0000005400b57308 */ /* 0x0007e60000000800 */
[----:B-1----:R-:W-:Y:S01]  /*19ac0*/  FFMA.FTZ R80, R245, c[0x0][0x2d0], -R92 ;  /* 0x0000b400f5507a23 */ /* 0x002fe2000001085c */
[----:B------:R-:W-:Y:S06]  /*19ad0*/  MOV R245, R126 ;  /* 0x0000007e00f57202 */ /* 0x000fec0000000f00 */
        /* <DEDUP_REMOVED lines=25> */
[----:B------:R3:W4:Y:S02]  /*19c70*/  MUFU.EX2 R178, R76 ;  /* 0x0000004c00b27308 */ /* 0x0007240000000800 */
[----:B------:R-:W-:Y:S02]  /*19c80*/  F2FP.PACK_AB R72, R188, R189 ;  /* 0x000000bdbc48723e */ /* 0x000fe400000000ff */
[----:B------:R-:W-:Y:S03]  /*19c90*/  F2FP.PACK_AB R73, R187, R185 ;  /* 0x000000b9bb49723e */ /* 0x000fe600000000ff */
[----:B------:R-:W-:Y:S02]  /*19ca0*/  F2FP.PACK_AB R74, R186, R184 ;  /* 0x000000b8ba4a723e */ /* 0x000fe400000000ff */
[----:B------:R-:W-:Y:S01]  /*19cb0*/  F2FP.PACK_AB R75, R183, R182 ;  /* 0x000000b6b74b723e */ /* 0x000fe200000000ff */
[----:B--2---:R-:W2:Y:S01]  /*19cc0*/  LDSM.16.MT88.4 R80, [R220+0x2100] ;  /* 0x00210000dc50783b */ /* 0x004ea20000004200 */
[----:B-----5:R-:W-:Y:S05]  /*19cd0*/  F2FP.PACK_AB R79, R95, R96 ;  /* 0x000000605f4f723e */ /* 0x020fea00000000ff */
[-C--:B-1----:R-:W-:Y:S01]  /*19ce0*/  HMMA.16816.F32 R4, R72, R84.reuse, R4 ;  /* 0x000000544804723c */ /* 0x082fe20000001804 */
[--C-:B---3--:R-:W-:Y:S01]  /*19cf0*/  FFMA.FTZ R76, R248, c[0x0][0x2d0], -R92.reuse ;  /* 0x0000b400f84c7a23 */ /* 0x108fe2000001085c */
[----:B----4-:R-:W-:Y:S03]  /*19d00*/  F2FP.PACK_AB R168, R178, R179 ;  /* 0x000000b3b2a8723e */ /* 0x010fe600000000ff */
[----:B------:R1:W3:Y:S02]  /*19d10*/  MUFU.EX2 R177, R76 ;  /* 0x0000004c00b17308 */ /* 0x0002e40000000800 */
[----:B-1----:R-:W-:Y:S02]  /*19d20*/  F2FP.PACK_AB R76, R123, R122 ;  /* 0x0000007a7b4c723e */ /* 0x002fe400000000ff */
[----:B---3--:R-:W-:Y:S05]  /*19d30*/  F2FP.PACK_AB R169, R174, R177 ;  /* 0x000000b1aea9723e */ /* 0x008fea00000000ff */
[C---:B------:R-:W-:Y:S07]  /*19d40*/  HMMA.16816.F32 R8, R76.reuse, R84, R8 ;  /* 0x000000544c08723c */ /* 0x040fee0000001808 */
[--C-:B------:R-:W-:Y:S01]  /*19d50*/  FFMA.FTZ R84, R250, c[0x0][0x2d0], -R71.reuse ;  /* 0x0000b400fa547a23 */ /* 0x100fe20000010847 */
[-C--:B------:R-:W-:Y:S01]  /*19d60*/  HMMA.16816.F32 R12, R76, R86.reuse, R12 ;  /* 0x000000564c0c723c */ /* 0x080fe2000000180c */
[----:B------:R-:W-:Y:S02]  /*19d70*/  FFMA.FTZ R71, R251, c[0x0][0x2d0], -R71 ;  /* 0x0000b400fb477a23 */ /* 0x000fe40000010847 */
[----:B------:R1:W-:Y:S05]  /*19d80*/  MUFU.EX2 R173, R84 ;  /* 0x0000005400ad7308 */ /* 0x0003ea0000000800 */
[C---:B------:R-:W-:Y:S05]  /*19d90*/  HMMA.16816.F32 R16, R72.reuse, R86, R16 ;  /* 0x000000564810723c */ /* 0x040fea0000001810 */
[----:B------:R3:W4:Y:S03]  /*19da0*/  MUFU.EX2 R172, R71 ;  /* 0x0000004700ac7308 */ /* 0x0007260000000800 */
[-C--:B--2---:R-:W-:Y:S08]  /*19db0*/  HMMA.16816.F32 R20, R72, R80.reuse, R20 ;  /* 0x000000504814723c */ /* 0x084ff00000001814 */
[C---:B------:R-:W-:Y:S01]  /*19dc0*/  HMMA.16816.F32 R24, R76.reuse, R80, R24 ;  /* 0x000000504c18723c */ /* 0x040fe20000001818 */
[----:B-1----:R-:W1:Y:S07]  /*19dd0*/  LDSM.16.MT88.4 R84, [R219+0x2100] ;  /* 0x00210000db54783b */ /* 0x002e6e0000004200 */
[-C--:B------:R-:W-:Y:S01]  /*19de0*/  HMMA.16816.F32 R28, R76, R82.reuse, R28 ;  /* 0x000000524c1c723c */ /* 0x080fe2000000181c */
[--C-:B---3--:R-:W-:Y:S03]  /*19df0*/  FFMA.FTZ R71, R124, c[0x0][0x2d0], -R92.reuse ;  /* 0x0000b4007c477a23 */ /* 0x108fe6000001085c */
[----:B------:R-:W-:Y:S01]  /*19e00*/  MOV R124, R149 ;  /* 0x00000095007c7202 */ /* 0x000fe20000000f00 */
[----:B------:R-:W-:Y:S03]  /*19e10*/  FFMA.FTZ R92, R134, c[0x0][0x2d0], -R92 ;  /* 0x0000b400865c7a23 */ /* 0x000fe6000001085c */
[C---:B------:R-:W-:Y:S01]  /*19e20*/  HMMA.16816.F32 R32, R72.reuse, R82, R32 ;  /* 0x000000524820723c */ /* 0x040fe20000001820 */
[----:B------:R2:W-:Y:S01]  /*19e30*/  MUFU.EX2 R135, R71 ;  /* 0x0000004700877308 */ /* 0x0005e20000000800 */
[----:B------:R-:W3:Y:S02]  /*19e40*/  LDSM.16.MT88.4 R148, [R217+0x2900] ;  /* 0x00290000d994783b */ /* 0x000ee40000004200 */
[----:B----4-:R-:W-:Y:S02]  /*19e50*/  F2FP.PACK_AB R170, R172, R173 ;  /* 0x000000adacaa723e */ /* 0x010fe400000000ff */
[----:B------:R-:W-:Y:S02]  /*19e60*/  MOV R212, R124 ;  /* 0x0000007c00d47202 */ /* 0x000fe40000000f00 */
[-C--:B------:R-:W-:Y:S03]  /*19e70*/  HMMA.16816.F32 R36, R72, R88.reuse, R36 ;  /* 0x000000584824723c */ /* 0x080fe60000001824 */
[----:B------:R-:W4:Y:S05]  /*19e80*/  MUFU.EX2 R134, R92 ;  /* 0x0000005c00867308 */ /* 0x000f2a0000000800 */
[C---:B------:R-:W-:Y:S01]  /*19e90*/  HMMA.16816.F32 R40, R76.reuse, R88, R40 ;  /* 0x000000584c28723c */ /* 0x040fe20000001828 */
[----:B------:R-:W5:Y:S04]  /*19ea0*/  LDL.LU R89, [R1+0x4] ;  /* 0x0000040001597983 */ /* 0x000f680000300800 */
[----:B------:R-:W5:Y:S03]  /*19eb0*/  LDL.LU R88, [R1+0x8] ;  /* 0x0000080001587983 */ /* 0x000f660000300800 */
[-C--:B------:R-:W-:Y:S01]  /*19ec0*/  HMMA.16816.F32 R44, R76, R90.reuse, R44 ;  /* 0x0000005a4c2c723c */ /* 0x080fe2000000182c */
[--C-:B--2---:R-:W-:Y:S04]  /*19ed0*/  FFMA.FTZ R71, R252, c[0x0][0x2d0], -R93.reuse ;  /* 0x0000b400fc477a23 */ /* 0x104fe8000001085d */
[----:B------:R2:W-:Y:S03]  /*19ee0*/  MUFU.EX2 R92, R71 ;  /* 0x00000047005c7308 */ /* 0x0005e60000000800 */
[C---:B------:R-:W-:Y:S01]  /*19ef0*/  HMMA.16816.F32 R48, R72.reuse, R90, R48 ;  /* 0x0000005a4830723c */ /* 0x040fe20000001830 */
[----:B----4-:R-:W-:Y:S07]  /*19f00*/  F2FP.PACK_AB R171, R134, R135 ;  /* 0x0000008786ab723e */ /* 0x010fee00000000ff */
[-C--:B-1----:R-:W-:Y:S08]  /*19f10*/  HMMA.16816.F32 R52, R72, R84.reuse, R52 ;  /* 0x000000544834723c */ /* 0x082ff00000001834 */
[C---:B------:R-:W-:Y:S01]  /*19f20*/  HMMA.16816.F32 R56, R76.reuse, R84, R56 ;  /* 0x000000544c38723c */ /* 0x040fe20000001838 */
[----:B--2---:R-:W-:Y:S03]  /*19f30*/  FFMA.FTZ R71, R115, c[0x0][0x2d0], -R93 ;  /* 0x0000b40073477a23 */ /* 0x004fe6000001085d */
[----:B------:R-:W-:Y:S04]  /*19f40*/  IMAD.MOV.U32 R115, RZ, RZ, R101 ;  /* 0x000000ffff737224 */ /* 0x000fe800078e0065 */
[-C--:B------:R-:W-:Y:S01]  /*19f50*/  HMMA.16816.F32 R60, R76, R86.reuse, R60 ;  /* 0x000000564c3c723c */ /* 0x080fe2000000183c */
[----:B------:R1:W2:Y:S07]  /*19f60*/  MUFU.EX2 R82, R71 ;  /* 0x0000004700527308 */ /* 0x0002ae0000000800 */
[----:B------:R-:W-:Y:S01]  /*19f70*/  HMMA.16816.F32 R64, R72, R86, R64 ;  /* 0x000000564840723c */ /* 0x000fe20000001840 */
[----:B------:R-:W4:Y:S07]  /*19f80*/  LDL.LU R72, [R1+0xc] ;  /* 0x00000c0001487983 */ /* 0x000f2e0000300800 */
[-C--:B---3--:R-:W-:Y:S01]  /*19f90*/  HMMA.16816.F32 R136, R168, R148.reuse, R4 ;  /* 0x00000094a888723c */ /* 0x088fe20000001804 */
[--C-:B-1----:R-:W-:Y:S03]  /*19fa0*/  FFMA.FTZ R71, R112, c[0x0][0x2d0], -R93.reuse ;  /* 0x0000b40070477a23 */ /* 0x102fe6000001085d */
[----:B------:R-:W-:Y:S01]  /*19fb0*/  FFMA.FTZ R93, R103, c[0x0][0x2d0], -R93 ;  /* 0x0000b400675d7a23 */ /* 0x000fe2000001085d */
[----:B------:R1:W-:Y:S01]  /*19fc0*/  MUFU.EX2 R83, R71 ;  /* 0x0000004700537308 */ /* 0x0003e20000000800 */
[----:B------:R-:W-:Y:S02]  /*19fd0*/  MOV R112, R102 ;  /* 0x0000006600707202 */ /* 0x000fe40000000f00 */
[----:B------:R-:W3:Y:S01]  /*19fe0*/  LDSM.16.MT88.4 R100, [R220+0x2900] ;  /* 0x00290000dc64783b */ /* 0x000ee20000004200 */
[----:B--2---:R-:W-:Y:S06]  /*19ff0*/  F2FP.PACK_AB R124, R82, R92 ;  /* 0x0000005c527c723e */ /* 0x004fec00000000ff */
[----:B------:R-:W2:Y:S01]  /*1a000*/  MUFU.EX2 R93, R93 ;  /* 0x0000005d005d7308 */ /* 0x000ea20000000800 */
[--C-:B-1----:R-:W-:Y:S09]  /*1a010*/  FFMA.FTZ R71, R175, c[0x0][0x2d0], -R94.reuse ;  /* 0x0000b400af477a23 */ /* 0x102ff2000001085e */
[----:B------:R1:W-:Y:S01]  /*1a020*/  MUFU.EX2 R81, R71 ;  /* 0x0000004700517308 */ /* 0x0003e20000000800 */
[----:B--2---:R-:W-:Y:S01]  /*1a030*/  F2FP.PACK_AB R126, R93, R83 ;  /* 0x000000535d7e723e */ /* 0x004fe200000000ff */
[--C-:B-1----:R-:W-:Y:S08]  /*1a040*/  FFMA.FTZ R71, R211, c[0x0][0x2d0], -R94.reuse ;  /* 0x0000b400d3477a23 */ /* 0x102ff0000001085e */
[----:B------:R1:W2:Y:S02]  /*1a050*/  MUFU.EX2 R80, R71 ;  /* 0x0000004700507308 */ /* 0x0002a40000000800 */
[--C-:B-1----:R-:W-:Y:S01]  /*1a060*/  FFMA.FTZ R71, R176, c[0x0][0x2d0], -R94.reuse ;  /* 0x0000b400b0477a23 */ /* 0x102fe2000001085e */
[----:B--2---:R-:W-:Y:S01]  /*1a070*/  F2FP.PACK_AB R125, R80, R81 ;  /* 0x00000051507d723e */ /* 0x004fe200000000ff */
[----:B------:R-:W-:Y:S02]  /*1a080*/  FFMA.FTZ R94, R70, c[0x0][0x2d0], -R94 ;  /* 0x0000b400465e7a23 */ /* 0x000fe4000001085e */
[----:B------:R-:W2:Y:S04]  /*1a090*/  LDL.LU R70, [R1+0x10] ;  /* 0x0000100001467983 */ /* 0x000ea80000300800 */
[----:B------:R-:W-:Y:S10]  /*1a0a0*/  MUFU.EX2 R71, R71 ;  /* 0x0000004700477308 */ /* 0x000ff40000000800 */
[----:B------:R-:W1:Y:S01]  /*1a0b0*/  MUFU.EX2 R94, R94 ;  /* 0x0000005e005e7308 */ /* 0x000e620000000800 */
[----:B-----5:R-:W-:Y:S01]  /*1a0c0*/  FFMA.FTZ R69, R69, R89, R127 ;  /* 0x0000005945457223 */ /* 0x020fe2000001007f */
[----:B-1----:R-:W-:Y:S01]  /*1a0d0*/  F2FP.PACK_AB R127, R94, R71 ;  /* 0x000000475e7f723e */ /* 0x002fe200000000ff */
[----:B------:R-:W-:Y:S04]  /*1a0e0*/  FFMA.FTZ R68, R68, R88, R145 ;  /* 0x0000005844447223 */ /* 0x000fe80000010091 */
[----:B------:R-:W-:Y:S02]  /*1a0f0*/  FADD.FTZ R6, R112, R68 ;  /* 0x0000004470067221 */ /* 0x000fe40000010000 */
[C---:B------:R-:W-:Y:S02]  /*1a100*/  HMMA.16816.F32 R140, R124.reuse, R148, R8 ;  /* 0x000000947c8c723c */ /* 0x040fe40000001808 */
[----:B------:R-:W-:Y:S01]  /*1a110*/  FADD.FTZ R6, R212, R6 ;  /* 0x00000006d4067221 */ /* 0x000fe20000010000 */
[----:B------:R-:W-:Y:S02]  /*1a120*/  MOV R212, R194 ;  /* 0x000000c200d47202 */ /* 0x000fe40000000f00 */
[----:B------:R-:W-:Y:S03]  /*1a130*/  MOV R194, R152 ;  /* 0x0000009800c27202 */ /* 0x000fe60000000f00 */
[-C--:B------:R-:W-:Y:S08]  /*1a140*/  HMMA.16816.F32 R144, R124, R150.reuse, R12 ;  /* 0x000000967c90723c */ /* 0x080ff0000000180c */
[C---:B------:R-:W-:Y:S01]  /*1a150*/  HMMA.16816.F32 R148, R168.reuse, R150, R16 ;  /* 0x00000096a894723c */ /* 0x040fe20000001810 */
[----:B----4-:R-:W-:Y:S03]  /*1a160*/  FFMA.FTZ R4, R2, R72, R238 ;  /* 0x0000004802047223 */ /* 0x010fe600000100ee */
[----:B------:R-:W-:Y:S01]  /*1a170*/  MOV R238, R113 ;  /* 0x0000007100ee7202 */ /* 0x000fe20000000f00 */
[----:B------:R-:W-:Y:S02]  /*1a180*/  FADD.FTZ R2, R115, R69 ;  /* 0x0000004573027221 */ /* 0x000fe40000010000 */
[----:B------:R-:W-:Y:S01]  /*1a190*/  FADD.FTZ R4, R245, R4 ;  /* 0x00000004f5047221 */ /* 0x000fe20000010000 */
[----:B------:R-:W1:Y:S01]  /*1a1a0*/  LDSM.16.MT88.4 R112, [R218+0x2900] ;  /* 0x00290000da70783b */ /* 0x000e620000004200 */
[----:B------:R-:W-:Y:S03]  /*1a1b0*/  FADD.FTZ R2, R215, R2 ;  /* 0x00000002d7027221 */ /* 0x000fe60000010000 */
[----:B------:R-:W-:Y:S01]  /*1a1c0*/  FADD.FTZ R5, R210, R4 ;  /* 0x00000004d2057221 */ /* 0x000fe20000010000 */
[----:B------:R-:W-:Y:S01]  /*1a1d0*/  MOV R210, R155 ;  /* 0x0000009b00d27202 */ /* 0x000fe20000000f00 */
[----:B------:R-:W-:Y:S02]  /*1a1e0*/  IMAD.MOV.U32 R215, RZ, RZ, R196 ;  /* 0x000000ffffd77224 */ /* 0x000fe400078e00c4 */
[----:B------:R-:W-:Y:S02]  /*1a1f0*/  FADD.FTZ R7, R154, R2 ;  /* 0x000000029a077221 */ /* 0x000fe40000010000 */
[----:B------:R-:W-:Y:S02]  /*1a200*/  FADD.FTZ R4, R244, R6 ;  /* 0x00000006f4047221 */ /* 0x000fe40000010000 */
[----:B------:R-:W-:Y:S01]  /*1a210*/  FADD.FTZ R2, R204, R5 ;  /* 0x00000005cc027221 */ /* 0x000fe20000010000 */
[----:B------:R-:W-:Y:S01]  /*1a220*/  MOV R204, R202 ;  /* 0x000000ca00cc7202 */ /* 0x000fe20000000f00 */
[----:B------:R-:W-:Y:S01]  /*1a230*/  FADD.FTZ R7, R197, R7 ;  /* 0x00000007c5077221 */ /* 0x000fe20000010000 */
[----:B------:R-:W-:Y:S01]  /*1a240*/  MOV R197, R159 ;  /* 0x0000009f00c57202 */ /* 0x000fe20000000f00 */
[----:B------:R-:W-:Y:S02]  /*1a250*/  FADD.FTZ R6, R207, R4 ;  /* 0x00000004cf067221 */ /* 0x000fe40000010000 */
[----:B------:R-:W-:Y:S02]  /*1a260*/  FADD.FTZ R5, R156, R2 ;  /* 0x000000029c057221 */ /* 0x000fe40000010000 */
[----:B------:R-:W-:Y:S02]  /*1a270*/  FADD.FTZ R4, R241, R7 ;  /* 0x00000007f1047221 */ /* 0x000fe40000010000 */
[----:B------:R-:W-:Y:S02]  /*1a280*/  FADD.FTZ R2, R238, R6 ;  /* 0x00000006ee027221 */ /* 0x000fe40000010000 */
[----:B------:R-:W-:Y:S02]  /*1a290*/  FADD.FTZ R7, R163, R4 ;  /* 0x00000004a3077221 */ /* 0x000fe40000010000 */
[----:B------:R-:W-:Y:S02]  /*1a2a0*/  FADD.FTZ R6, R162, R2 ;  /* 0x00000002a2067221 */ /* 0x000fe40000010000 */
[----:B------:R-:W-:Y:S02]  /*1a2b0*/  FADD.FTZ R2, R215, R7 ;  /* 0x00000007d7027221 */ /* 0x000fe40000010000 */
[----:B------:R-:W-:Y:S02]  /*1a2c0*/  IMAD.MOV.U32 R196, RZ, RZ, R153 ;  /* 0x000000ffffc47224 */ /* 0x000fe400078e0099 */
[----:B------:R-:W-:Y:S01]  /*1a2d0*/  IMAD.MOV.U32 R202, RZ, RZ, R199 ;  /* 0x000000ffffca7224 */ /* 0x000fe200078e00c7 */
[-C--:B---3--:R-:W-:Y:S01]  /*1a2e0*/  HMMA.16816.F32 R152, R168, R100.reuse, R20 ;  /* 0x00000064a898723c */ /* 0x088fe20000001814 */
[----:B------:R-:W-:Y:S01]  /*1a2f0*/  IMAD.MOV.U32 R207, RZ, RZ, R158 ;  /* 0x000000ffffcf7224 */ /* 0x000fe200078e009e */
[----:B------:R-:W-:Y:S01]  /*1a300*/  MOV R199, R208 ;  /* 0x000000d000c77202 */ /* 0x000fe20000000f00 */
[----:B------:R-:W-:Y:S01]  /*1a310*/  FADD.FTZ R9, R196, R2 ;  /* 0x00000002c4097221 */ /* 0x000fe20000010000 */
[----:B------:R-:W-:Y:S04]  /*1a320*/  MOV R208, R157 ;  /* 0x0000009d00d07202 */ /* 0x000fe80000000f00 */
[C---:B------:R-:W-:Y:S01]  /*1a330*/  HMMA.16816.F32 R156, R124.reuse, R100, R24 ;  /* 0x000000647c9c723c */ /* 0x040fe20000001818 */
[----:B--2---:R-:W-:Y:S03]  /*1a340*/  FFMA.FTZ R0, R0, R70, R131 ;  /* 0x0000004600007223 */ /* 0x004fe60000010083 */
[----:B------:R-:W-:Y:S02]  /*1a350*/  IMAD.MOV.U32 R131, RZ, RZ, R130 ;  /* 0x000000ffff837224 */ /* 0x000fe400078e0082 */
[----:B------:R-:W-:Y:S01]  /*1a360*/  FADD.FTZ R8, R132, R0 ;  /* 0x0000000084087221 */ /* 0x000fe20000010000 */
[----:B------:R-:W-:Y:S01]  /*1a370*/  MOV R132, R129 ;  /* 0x0000008100847202 */ /* 0x000fe20000000f00 */
[----:B------:R-:W-:Y:S04]  /*1a380*/  FADD.FTZ R0, R161, R5 ;  /* 0x00000005a1007221 */ /* 0x000fe80000010000 */
[----:B------:R-:W-:Y:S01]  /*1a390*/  FADD.FTZ R8, R133, R8 ;  /* 0x0000000885087221 */ /* 0x000fe20000010000 */
[----:B------:R-:W-:Y:S01]  /*1a3a0*/  MOV R133, R128 ;  /* 0x0000008000857202 */ /* 0x000fe20000000f00 */
[----:B------:R-:W-:Y:S02]  /*1a3b0*/  FADD.FTZ R5, R160, R0 ;  /* 0x00000000a0057221 */ /* 0x000fe40000010000 */
[----:B------:R-:W-:Y:S01]  /*1a3c0*/  FADD.FTZ R4, R213, R8 ;  /* 0x00000008d5047221 */ /* 0x000fe20000010000 */
[-C--:B------:R-:W-:Y:S01]  /*1a3d0*/  HMMA.16816.F32 R160, R124, R102.reuse, R28 ;  /* 0x000000667ca0723c */ /* 0x080fe2000000181c */
[----:B------:R-:W-:Y:S02]  /*1a3e0*/  FADD.FTZ R0, R212, R6 ;  /* 0x00000006d4007221 */ /* 0x000fe40000010000 */
[----:B------:R-:W-:Y:S02]  /*1a3f0*/  FADD.FTZ R8, R210, R5 ;  /* 0x00000005d2087221 */ /* 0x000fe40000010000 */
[----:B------:R-:W-:Y:S02]  /*1a400*/  FADD.FTZ R11, R106, R4 ;  /* 0x000000046a0b7221 */ /* 0x000fe40000010000 */
[----:B------:R-:W-:Y:S01]  /*1a410*/  FADD.FTZ R10, R194, R0 ;  /* 0x00000000c20a7221 */ /* 0x000fe20000010000 */
[----:B------:R-:W2:Y:S01]  /*1a420*/  LDSM.16.MT88.4 R4, [R219+0x2900] ;  /* 0x00290000db04783b */ /* 0x000ea20000004200 */
[----:B------:R-:W-:Y:S01]  /*1a430*/  FADD.FTZ R2, R209, R8 ;  /* 0x00000008d1027221 */ /* 0x000fe20000010000 */
[C---:B------:R-:W-:Y:S02]  /*1a440*/  HMMA.16816.F32 R100, R168.reuse, R102, R32 ;  /* 0x00000066a864723c */ /* 0x040fe40000001820 */
[----:B------:R-:W-:Y:S02]  /*1a450*/  FADD.FTZ R8, R105, R11 ;  /* 0x0000000b69087221 */ /* 0x000fe40000010000 */
[----:B------:R-:W-:Y:S02]  /*1a460*/  FADD.FTZ R0, R204, R9 ;  /* 0x00000009cc007221 */ /* 0x000fe40000010000 */
[----:B------:R-:W-:Y:S02]  /*1a470*/  FADD.FTZ R10, R202, R10 ;  /* 0x0000000aca0a7221 */ /* 0x000fe40000010000 */
[----:B------:R-:W-:Y:S04]  /*1a480*/  FADD.FTZ R11, R107, R2 ;  /* 0x000000026b0b7221 */ /* 0x000fe80000010000 */
[----:B------:R-:W-:Y:S02]  /*1a490*/  FADD.FTZ R8, R104, R8 ;  /* 0x0000000868087221 */ /* 0x000fe40000010000 */
[----:B------:R-:W-:Y:S01]  /*1a4a0*/  FADD.FTZ R9, R199, R0 ;  /* 0x00000000c7097221 */ /* 0x000fe20000010000 */
[-C--:B-1----:R-:W-:Y:S01]  /*1a4b0*/  HMMA.16816.F32 R104, R168, R112.reuse, R36 ;  /* 0x00000070a868723c */ /* 0x082fe20000001824 */
[----:B------:R-:W-:Y:S02]  /*1a4c0*/  FADD.FTZ R2, R197, R10 ;  /* 0x0000000ac5027221 */ /* 0x000fe40000010000 */
[----:B------:R-:W-:Y:S02]  /*1a4d0*/  FADD.FTZ R8, R109, R8 ;  /* 0x000000086d087221 */ /* 0x000fe40000010000 */
[----:B------:R-:W-:Y:S02]  /*1a4e0*/  FADD.FTZ R0, R111, R11 ;  /* 0x0000000b6f007221 */ /* 0x000fe40000010000 */
[----:B------:R-:W-:Y:S02]  /*1a4f0*/  FADD.FTZ R9, R208, R9 ;  /* 0x00000009d0097221 */ /* 0x000fe40000010000 */
[----:B------:R-:W-:Y:S03]  /*1a500*/  FADD.FTZ R11, R207, R2 ;  /* 0x00000002cf0b7221 */ /* 0x000fe60000010000 */
[----:B------:R-:W-:Y:S02]  /*1a510*/  FADD.FTZ R8, R108, R8 ;  /* 0x000000086c087221 */ /* 0x000fe40000010000 */
[----:B------:R-:W-:Y:S02]  /*1a520*/  FADD.FTZ R10, R110, R0 ;  /* 0x000000006e0a7221 */ /* 0x000fe40000010000 */
[----:B------:R-:W-:Y:S01]  /*1a530*/  FADD.FTZ R2, R206, R9 ;  /* 0x00000009ce027221 */ /* 0x000fe20000010000 */
[C---:B------:R-:W-:Y:S01]  /*1a540*/  HMMA.16816.F32 R108, R124.reuse, R112, R40 ;  /* 0x000000707c6c723c */ /* 0x040fe20000001828 */
[----:B------:R-:W-:Y:S02]  /*1a550*/  FADD.FTZ R8, R121, R8 ;  /* 0x0000000879087221 */ /* 0x000fe40000010000 */
[----:B------:R-:W-:Y:S02]  /*1a560*/  FADD.FTZ R0, R166, R11 ;  /* 0x0000000ba6007221 */ /* 0x000fe40000010000 */
[----:B------:R-:W-:Y:S02]  /*1a570*/  FADD.FTZ R10, R164, R10 ;  /* 0x0000000aa40a7221 */ /* 0x000fe40000010000 */
[----:B------:R-:W-:Y:S02]  /*1a580*/  FADD.FTZ R11, R167, R2 ;  /* 0x00000002a70b7221 */ /* 0x000fe40000010000 */
[----:B------:R-:W-:Y:S03]  /*1a590*/  FADD.FTZ R8, R120, R8 ;  /* 0x0000000878087221 */ /* 0x000fe60000010000 */
[----:B------:R-:W-:Y:S02]  /*1a5a0*/  FADD.FTZ R9, R165, R0 ;  /* 0x00000000a5097221 */ /* 0x000fe40000010000 */
[----:B------:R-:W-:Y:S01]  /*1a5b0*/  FADD.FTZ R8, R119, R8 ;  /* 0x0000000877087221 */ /* 0x000fe20000010000 */
[-C--:B------:R-:W-:Y:S01]  /*1a5c0*/  HMMA.16816.F32 R164, R124, R114.reuse, R44 ;  /* 0x000000727ca4723c */ /* 0x080fe2000000182c */
[----:B------:R-:W-:Y:S02]  /*1a5d0*/  FADD.FTZ R2, R192, R10 ;  /* 0x0000000ac0027221 */ /* 0x000fe40000010000 */
[----:B------:R-:W-:Y:S02]  /*1a5e0*/  FADD.FTZ R8, R118, R8 ;  /* 0x0000000876087221 */ /* 0x000fe40000010000 */
[----:B------:R-:W-:Y:S02]  /*1a5f0*/  FADD.FTZ R0, R201, R11 ;  /* 0x0000000bc9007221 */ /* 0x000fe40000010000 */
[----:B------:R-:W-:Y:S01]  /*1a600*/  FADD.FTZ R11, R190, R2 ;  /* 0x00000002be0b7221 */ /* 0x000fe20000010000 */
[C---:B------:R-:W-:Y:S01]  /*1a610*/  HMMA.16816.F32 R112, R168.reuse, R114, R48 ;  /* 0x00000072a870723c */ /* 0x040fe20000001830 */
[----:B------:R-:W-:Y:S03]  /*1a620*/  FADD.FTZ R8, R117, R8 ;  /* 0x0000000875087221 */ /* 0x000fe60000010000 */
[----:B------:R-:W-:Y:S02]  /*1a630*/  FADD.FTZ R9, R193, R9 ;  /* 0x00000009c1097221 */ /* 0x000fe40000010000 */
[----:B------:R-:W-:Y:S02]  /*1a640*/  FADD.FTZ R10, R200, R0 ;  /* 0x00000000c80a7221 */ /* 0x000fe40000010000 */
[----:B------:R-:W-:Y:S04]  /*1a650*/  FADD.FTZ R0, R191, R11 ;  /* 0x0000000bbf007221 */ /* 0x000fe80000010000 */
[----:B------:R-:W-:Y:S02]  /*1a660*/  FADD.FTZ R8, R116, R8 ;  /* 0x0000000874087221 */ /* 0x000fe40000010000 */
[----:B------:R-:W-:Y:S01]  /*1a670*/  FADD.FTZ R2, R195, R9 ;  /* 0x00000009c3027221 */ /* 0x000fe20000010000 */
[-C--:B--2---:R-:W-:Y:S01]  /*1a680*/  HMMA.16816.F32 R116, R168, R4.reuse, R52 ;  /* 0x00000004a874723c */ /* 0x084fe20000001834 */
[----:B------:R-:W-:Y:S02]  /*1a690*/  FADD.FTZ R10, R189, R10 ;  /* 0x0000000abd0a7221 */ /* 0x000fe40000010000 */
[----:B------:R-:W-:Y:S02]  /*1a6a0*/  FADD.FTZ R9, R122, R0 ;  /* 0x000000007a097221 */ /* 0x000fe40000010000 */
        /* <DEDUP_REMOVED lines=12> */
[----:B------:R-:W-:Y:S01]  /*1a770*/  FADD.FTZ R2, R181, R10 ;  /* 0x0000000ab5027221 */ /* 0x000fe20000010000 */
[----:B------:R-:W-:Y:S03]  /*1a780*/  HMMA.16816.F32 R168, R168, R6, R64 ;  /* 0x00000006a8a8723c */ /* 0x000fe60000001840 */
[----:B------:R-:W-:Y:S02]  /*1a790*/  FADD.FTZ R8, R183, R9 ;  /* 0x00000009b7087221 */ /* 0x000fe40000010000 */
        /* <DEDUP_REMOVED lines=14> */
[----:B------:R1:W-:Y:S01]  /*1a880*/  STL [R1+0x4], R5 ;  /* 0x0000040501007387 */ /* 0x0003e20000100800 */
[----:B------:R-:W-:Y:S02]  /*1a890*/  FADD.FTZ R2, R83, R2 ;  /* 0x0000000253027221 */ /* 0x000fe40000010000 */
[----:B------:R-:W-:Y:S01]  /*1a8a0*/  FADD.FTZ R4, R134, R4 ;  /* 0x0000000486047221 */ /* 0x000fe20000010000 */
[----:B------:R-:W-:Y:S01]  /*1a8b0*/  MOV R134, R3 ;  /* 0x0000000300867202 */ /* 0x000fe20000000f00 */
[----:B------:R-:W-:Y:S02]  /*1a8c0*/  FADD.FTZ R2, R93, R2 ;  /* 0x000000025d027221 */ /* 0x000fe40000010000 */
[----:B------:R-:W-:Y:S01]  /*1a8d0*/  FADD.FTZ R0, R71, R0 ;  /* 0x0000000047007221 */ /* 0x000fe20000010000 */
[----:B------:R1:W-:Y:S03]  /*1a8e0*/  STL [R1+0x8], R4 ;  /* 0x0000080401007387 */ /* 0x0003e60000100800 */
[----:B------:R-:W-:Y:S01]  /*1a8f0*/  FADD.FTZ R0, R94, R0 ;  /* 0x000000005e007221 */ /* 0x000fe20000010000 */
[----:B------:R1:W-:Y:S04]  /*1a900*/  STL [R1+0xc], R2 ;  /* 0x00000c0201007387 */ /* 0x0003e80000100800 */
[----:B------:R1:W-:Y:S01]  /*1a910*/  STL [R1+0x10], R0 ;  /* 0x0000100001007387 */ /* 0x0003e20000100800 */
[----:B------:R-:W-:-:S05]  /*1a920*/  @P0 BRA `(.L_x_473) ;  /* 0xffff9a4000000947 */ /* 0x000fca000383ffff */
.L_x_454:
[----:B------:R-:W2:Y:S01]  /*1a930*/  S2UR UR4, SR_CTAID.X ;  /* 0x00000000000479c3 */ /* 0x000ea20000002500 */
[----:B------:R-:W-:-:S02]  /*1a940*/  UISETP.NE.AND UP1, UPT, UR13, URZ, UPT ;  /* 0x0000003f0d00728c */ /* 0x000fc4000bf25270 */
[----:B------:R-:W-:Y:S02]  /*1a950*/  UISETP.NE.AND UP0, UPT, UR12, URZ, UPT ;  /* 0x0000003f0c00728c */ /* 0x000fe4000bf05270 */
[----:B------:R-:W-:-:S04]  /*1a960*/  ULDC.64 UR16, c[0x0][0x2c8] ;  /* 0x0000b20000107ab9 */ /* 0x000fc80000000a00 */
[----:B------:R-:W-:Y:S01]  /*1a970*/  PLOP3.LUT P0, PT, PT, PT, UP0, 0x40, 0x0 ;  /* 0x000000000000781c */ /* 0x000fe20003f0e808 */
[----:B--2---:R-:W-:-:S04]  /*1a980*/  ULEA UR4, UR4, 0x7f, 0x7 ;  /* 0x0000007f04047891 */ /* 0x004fc8000f8e383f */
[----:B------:R-:W-:Y:S02]  /*1a990*/  UIMAD.WIDE.U32 UR20, UR4, UR16, URZ ;  /* 0x00000010041472a5 */ /* 0x000fe4000f8e003f */
[----:B------:R-:W-:Y:S02]  /*1a9a0*/  UIADD3 UR16, UR7, 0x1, -UR10 ;  /* 0x0000000107107890 */ /* 0x000fe4000fffe80a */
[----:B------:R-:W-:-:S04]  /*1a9b0*/  @UP1 USHF.R.U32.HI UR4, URZ, UR17, UR21 ;  /* 0x000000113f041299 */ /* 0x000fc80008011615 */
[----:B------:R-:W-:-:S03]  /*1a9c0*/  UIADD3 UR20, UR4, UR16, URZ ;  /* 0x0000001004147290 */ /* 0x000fc6000fffe03f */
[----:B------:R-:W-:Y:S02]  /*1a9d0*/  ULDC UR4, c[0x0][0x324] ;  /* 0x0000c90000047ab9 */ /* 0x000fe40000000800 */
        /* <DEDUP_REMOVED lines=15> */
.L_x_475:
[----:B------:R-:W-:Y:S02]  /*1aad0*/  UMOV UR17, 0x1 ;  /* 0x0000000100117882 */ /* 0x000fe40000000000 */
[----:B------:R-:W-:Y:S02]  /*1aae0*/  ULDC UR16, c[0x0][0x32c] ;  /* 0x0000cb0000107ab9 */ /* 0x000fe40000000800 */
[----:B------:R-:W-:-:S03]  /*1aaf0*/  UISETP.NE.AND UP0, UPT, UR17, UR16, UPT ;  /* 0x000000101100728c */ /* 0x000fc6000bf05270 */
[----:B------:R-:W-:Y:S02]  /*1ab00*/  ULDC.64 UR16, c[0x0][0x330] ;  /* 0x0000cc0000107ab9 */ /* 0x000fe40000000a00 */
[----:B------:R-:W-:-:S07]  /*1ab10*/  UIMAD.WIDE.U32 UR22, UR20, UR16, URZ ;  /* 0x00000010141672a5 */ /* 0x000fce000f8e003f */
[----:B------:R-:W-:Y:S02]  /*1ab20*/  @UP0 UMOV UR21, UR23 ;  /* 0x0000001700150c82 */ /* 0x000fe40008000000 */
[----:B------:R-:W-:Y:S02]  /*1ab30*/  @UP0 USHF.R.U32.HI UR20, URZ, UR17, UR21 ;  /* 0x000000113f140299 */ /* 0x000fe40008011615 */
.L_x_476:
[----:B------:R-:W-:Y:S02]  /*1ab40*/  ULDC UR16, c[0x0][0x32c] ;  /* 0x0000cb0000107ab9 */ /* 0x000fe40000000800 */
[----:B------:R-:W-:-:S04]  /*1ab50*/  UIMAD UR16, UR20, UR16, URZ ;  /* 0x00000010141072a4 */ /* 0x000fc8000f8e023f */
[----:B------:R-:W-:-:S04]  /*1ab60*/  UISETP.LT.AND UP0, UPT, UR4, UR16, UPT ;  /* 0x000000100400728c */ /* 0x000fc8000bf01270 */
[----:B------:R-:W-:-:S04]  /*1ab70*/  USEL UR4, UR4, UR16, !UP0 ;  /* 0x0000001004047287 */ /* 0x000fc8000c000000 */
.L_x_474:
        /* <DEDUP_REMOVED lines=11> */
[----:B-1----:R-:W-:Y:S01]  /*1ac30*/  IMAD.MOV.U32 R0, RZ, RZ, R130 ;  /* 0x000000ffff007224 */ /* 0x002fe200078e0082 */
[----:B------:R-:W-:Y:S02]  /*1ac40*/  MOV R134, R128 ;  /* 0x0000008000867202 */ /* 0x000fe40000000f00 */
.L_x_480:
[----:B------:R-:W-:Y:S04]  /*1ac50*/  DEPBAR.LE SB0, 0x0 ;  /* 0x000080000000791a */ /* 0x000fe80000000000 */
[----:B------:R-:W-:Y:S01]  /*1ac60*/  BAR.SYNC.DEFER_BLOCKING 0x0 ;  /* 0x0000000000007b1d */ /* 0x000fe20000010000 */
[----:B------:R-:W-:Y:S06]  /*1ac70*/  UISETP.GT.AND UP0, UPT, UR18, UR19, UPT ;  /* 0x000000131200728c */ /* 0x000fec000bf04270 */
[----:B------:R-:W-:Y:S01]  /*1ac80*/  PLOP3.LUT P0, PT, PT, PT, UP0, 0x80, 0x0 ;  /* 0x000000000000781c */ /* 0x000fe20003f0f008 */
[----:B-----5:R1:W2:Y:S04]  /*1ac90*/  LDSM.16.M88.4 R96, [R223+0x6100] ;  /* 0x00610000df60783b */ /* 0x0202a80000000200 */
        /* <DEDUP_REMOVED lines=16> */
[----:B--234-:R-:W-:Y:S02]  /*1ada0*/  SHF.R.S32.HI R2, RZ, 0x1f, R236 ;  /* 0x0000001fff027819 */ /* 0x01cfe400000114ec */
[----:B------:R-:W-:Y:S03]  /*1adb0*/  SHF.R.S32.HI R5, RZ, 0x1f, R235 ;  /* 0x0000001fff057819 */ /* 0x000fe600000114eb */
[----:B------:R-:W-:Y:S02]  /*1adc0*/  IMAD R4, R2, c[0x0][0x208], RZ ;  /* 0x0000820002047a24 */ /* 0x000fe400078e02ff */
[C---:B------:R-:W-:Y:S04]  /*1add0*/  IMAD.WIDE.U32 R2, R236.reuse, c[0x0][0x208], RZ ;  /* 0x00008200ec027a25 */ /* 0x040fe800078e00ff */
[----:B------:R-:W-:Y:S04]  /*1ade0*/  IMAD R4, R236, c[0x0][0x20c], R4 ;  /* 0x00008300ec047a24 */ /* 0x000fe800078e0204 */
[----:B------:R-:W-:Y:S02]  /*1adf0*/  IMAD.IADD R3, R3, 0x1, R4 ;  /* 0x0000000103037824 */ /* 0x000fe400078e0204 */
[----:B------:R-:W-:Y:S02]  /*1ae00*/  IMAD R4, R5, c[0x0][0x218], RZ ;  /* 0x0000860005047a24 */ /* 0x000fe400078e02ff */
[C---:B------:R-:W-:Y:S04]  /*1ae10*/  IMAD.WIDE.U32 R2, R235.reuse, c[0x0][0x218], R2 ;  /* 0x00008600eb027a25 */ /* 0x040fe800078e0002 */
[----:B------:R-:W-:Y:S01]  /*1ae20*/  IMAD R4, R235, c[0x0][0x21c], R4 ;  /* 0x00008700eb047a24 */ /* 0x000fe200078e0204 */
[----:B------:R-:W-:Y:S04]  /*1ae30*/  IADD3 R2, P0, R2, UR46, RZ ;  /* 0x0000002e02027c10 */ /* 0x000fe8000ff1e0ff */
[----:B------:R-:W-:Y:S02]  /*1ae40*/  IADD3.X R4, R3, UR5, R4, P0, !PT ;  /* 0x0000000503047c10 */ /* 0x000fe400087fe404 */
[C---:B------:R-:W-:Y:S04]  /*1ae50*/  LEA R3, P0, R2.reuse, c[0x0][0x1f8], 0x1 ;  /* 0x00007e0002037a11 */ /* 0x040fe800078008ff */
[----:B------:R-:W-:Y:S01]  /*1ae60*/  LEA.HI.X R2, R2, c[0x0][0x1fc], R4, 0x1, P0 ;  /* 0x00007f0002027a11 */ /* 0x000fe200000f0c04 */
[----:B------:R-:W-:Y:S04]  /*1ae70*/  SHFL.IDX PT, R10, R3, 0x1, 0x181f ;  /* 0x00381f00030a7f89 */ /* 0x000fe800000e0000 */
[----:B------:R-:W2:Y:S04]  /*1ae80*/  SHFL.IDX PT, R4, R3, RZ, 0x181f ;  /* 0x00181fff03047589 */ /* 0x000ea800000e0000 */
[----:B------:R-:W-:Y:S04]  /*1ae90*/  SHFL.IDX PT, R5, R2, RZ, 0x181f ;  /* 0x00181fff02057589 */ /* 0x000fe800000e0000 */
        /* <DEDUP_REMOVED lines=8> */
[----:B------:R1:W1:Y:S01]  /*1af20*/  SHFL.IDX PT, R12, R2, 0x5, 0x181f ;  /* 0x00b81f00020c7f89 */ /* 0x00026200000e0000 */
[-C--:B--2---:R-:W-:Y:S02]  /*1af30*/  IADD3 R4, P0, R4, R234.reuse, RZ ;  /* 0x000000ea04047210 */ /* 0x084fe40007f1e0ff */
[-C--:B---3--:R-:W-:Y:S02]  /*1af40*/  IADD3 R8, P3, R8, R234.reuse, RZ ;  /* 0x000000ea08087210 */ /* 0x088fe40007f7e0ff */
[-C--:B----4-:R-:W-:Y:S01]  /*1af50*/  IADD3 R6, P2, R6, R234.reuse, RZ ;  /* 0x000000ea06067210 */ /* 0x090fe20007f5e0ff */
[--C-:B------:R-:W-:Y:S01]  /*1af60*/  IMAD.X R5, R5, 0x1, R233.reuse, P0 ;  /* 0x0000000105057824 */ /* 0x100fe200000e06e9 */
[-C--:B------:R-:W-:Y:S04]  /*1af70*/  IADD3 R10, P0, R10, R234.reuse, RZ ;  /* 0x000000ea0a0a7210 */ /* 0x080fe80007f1e0ff */
[----:B------:R2:W-:Y:S01]  /*1af80*/  LDGSTS.E.BYPASS.LTC128B.128 [R243], [R4.64], !P6 ;  /* 0x0000000004f37fae */ /* 0x0005e2000f101d4e */
[--C-:B------:R-:W-:Y:S02]  /*1af90*/  IMAD.X R11, R7, 0x1, R233.reuse, P0 ;  /* 0x00000001070b7824 */ /* 0x100fe400000e06e9 */
[--C-:B-----5:R-:W-:Y:S03]  /*1afa0*/  IMAD.X R7, R14, 0x1, R233.reuse, P2 ;  /* 0x000000010e077824 */ /* 0x120fe600010e06e9 */
[----:B------:R3:W-:Y:S01]  /*1afb0*/  LDGSTS.E.BYPASS.LTC128B.128 [R243+0x800], [R10.64], !P6 ;  /* 0x008000000af37fae */ /* 0x0007e2000f101d4e */
[-C--:B-1----:R-:W-:Y:S04]  /*1afc0*/  IADD3 R2, P0, R3, R234.reuse, RZ ;  /* 0x000000ea03027210 */ /* 0x082fe80007f1e0ff */
        /* <DEDUP_REMOVED lines=8> */
.L_x_478:
[-C--:B--234-:R-:W-:Y:S01]  /*1b050*/  HMMA.16816.F32 R4, R96, R16.reuse, RZ ;  /* 0x000000106004723c */ /* 0x09cfe200000018ff */
        /* <DEDUP_REMOVED lines=8> */
[-C--:B-1----:R-:W-:Y:S08]  /*1b0e0*/  HMMA.16816.F32 R20, R96, R32.reuse, RZ ;  /* 0x000000206014723c */ /* 0x082ff000000018ff */
        /* <DEDUP_REMOVED lines=119> */
[--C-:B------:R-:W-:Y:S01]  /*1b860*/  IMAD.MOV.U32 R2, RZ, RZ, R3.reuse ;  /* 0x000000ffff027224 */ /* 0x100fe200078e0003 */
[----:B------:R-:W-:Y:S04]  /*1b870*/  @P2 SHF.R.U32.HI R2, RZ, c[0x0][0x2c0], R128 ;  /* 0x0000b000ff022a19 */ /* 0x000fe80000011680 */
[C---:B---3--:R-:W-:Y:S04]  /*1b880*/  @!P1 IADD3 R129, P0, R2.reuse, R132, RZ ;  /* 0x0000008402819210 */ /* 0x048fe80007f1e0ff */
[----:B----4-:R-:W-:Y:S01]  /*1b890*/  @!P1 LEA.HI.X.SX32 R130, R2, R130, 0x1, P0 ;  /* 0x0000008202829211 */ /* 0x010fe200000f0eff */
[----:B------:R-:W-:Y:S01]  /*1b8a0*/  IMAD.MOV R2, RZ, RZ, -R2 ;  /* 0x000000ffff027224 */ /* 0x000fe200078e0a02 */
[C---:B------:R-:W-:Y:S03]  /*1b8b0*/  @!P1 LEA R128, P0, R129.reuse, c[0x0][0x2a0], 0x2 ;  /* 0x0000a80081809a11 */ /* 0x040fe600078010ff */
[----:B------:R-:W-:Y:S01]  /*1b8c0*/  IMAD R236, R2, c[0x0][0x2b8], R3 ;  /* 0x0000ae0002ec7a24 */ /* 0x000fe200078e0203 */
[----:B------:R-:W-:Y:S04]  /*1b8d0*/  @!P1 LEA.HI.X R129, R129, c[0x0][0x2a4], R130, 0x2, P0 ;  /* 0x0000a90081819a11 */ /* 0x000fe800000f1482 */
[----:B------:R-:W-:Y:S01]  /*1b8e0*/  SHF.R.S32.HI R2, RZ, 0x1f, R236 ;  /* 0x0000001fff027819 */ /* 0x000fe200000114ec */
[----:B------:R1:W2:Y:S04]  /*1b8f0*/  @!P1 LDG.E R235, [R128.64] ;  /* 0x0000000e80eb9981 */ /* 0x0002a8000c1e1900 */
[----:B-1----:R-:W-:Y:S02]  /*1b900*/  IMAD R128, R2, c[0x0][0x1e0], RZ ;  /* 0x0000780002807a24 */ /* 0x002fe400078e02ff */
[C---:B------:R-:W-:Y:S04]  /*1b910*/  IMAD.WIDE.U32 R2, R236.reuse, c[0x0][0x1e0], RZ ;  /* 0x00007800ec027a25 */ /* 0x040fe800078e00ff */
        /* <DEDUP_REMOVED lines=19> */
[----:B------:R-:W1:Y:S02]  /*1ba50*/  SHFL.IDX PT, R178, R2, 0x3, 0x181f ;  /* 0x00781f0002b27f89 */ /* 0x000e6400000e0000 */
[--C-:B--2---:R-:W-:Y:S01]  /*1ba60*/  IMAD.X R129, R129, 0x1, R233.reuse, P0 ;  /* 0x0000000181817824 */ /* 0x104fe200000e06e9 */
[-C--:B------:R-:W-:Y:S01]  /*1ba70*/  IADD3 R174, P0, R174, R234.reuse, RZ ;  /* 0x000000eaaeae7210 */ /* 0x080fe20007f1e0ff */
[----:B------:R-:W2:Y:S01]  /*1ba80*/  SHFL.IDX PT, R3, R3, 0x5, 0x181f ;  /* 0x00b81f0003037f89 */ /* 0x000ea200000e0000 */
[-C--:B---3--:R-:W-:Y:S03]  /*1ba90*/  IADD3 R172, P3, R172, R234.reuse, RZ ;  /* 0x000000eaacac7210 */ /* 0x088fe60007f7e0ff */
[----:B------:R3:W-:Y:S01]  /*1baa0*/  LDGSTS.E.BYPASS.LTC128B.128 [R237+0x3100], [R128.64], !P6 ;  /* 0x0310000080ed7fae */ /* 0x0007e2000f101d4e */
[--C-:B----4-:R-:W-:Y:S03]  /*1bab0*/  IMAD.X R175, R130, 0x1, R233.reuse, P0 ;  /* 0x0000000182af7824 */ /* 0x110fe600000e06e9 */
[----:B------:R-:W4:Y:S01]  /*1bac0*/  SHFL.IDX PT, R177, R2, 0x4, 0x181f ;  /* 0x00981f0002b17f89 */ /* 0x000f2200000e0000 */
[-C--:B-----5:R-:W-:Y:S03]  /*1bad0*/  IADD3 R132, P2, R132, R234.reuse, RZ ;  /* 0x000000ea84847210 */ /* 0x0a0fe60007f5e0ff */
[----:B------:R2:W5:Y:S01]  /*1bae0*/  SHFL.IDX PT, R176, R2, 0x5, 0x181f ;  /* 0x00b81f0002b07f89 */ /* 0x00056200000e0000 */
[--C-:B------:R-:W-:Y:S03]  /*1baf0*/  IMAD.X R173, R173, 0x1, R233.reuse, P3 ;  /* 0x00000001adad7824 */ /* 0x100fe600018e06e9 */
[----:B------:R5:W-:Y:S04]  /*1bb00*/  LDGSTS.E.BYPASS.LTC128B.128 [R237+0x3900], [R174.64], !P6 ;  /* 0x03900000aeed7fae */ /* 0x000be8000f101d4e */
[----:B------:R5:W-:Y:S01]  /*1bb10*/  LDGSTS.E.BYPASS.LTC128B.128 [R237+0x4100], [R172.64], !P6 ;  /* 0x04100000aced7fae */ /* 0x000be2000f101d4e */
[-C--:B---3--:R-:W-:Y:S01]  /*1bb20*/  IADD3 R128, P1, R133, R234.reuse, RZ ;  /* 0x000000ea85807210 */ /* 0x088fe20007f3e0ff */
[--C-:B-1----:R-:W-:Y:S01]  /*1bb30*/  IMAD.X R133, R178, 0x1, R233.reuse, P2 ;  /* 0x00000001b2857824 */ /* 0x102fe200010e06e9 */
[----:B--2---:R-:W-:Y:S03]  /*1bb40*/  IADD3 R2, P0, R3, R234, RZ ;  /* 0x000000ea03027210 */ /* 0x004fe60007f1e0ff */
[--C-:B----4-:R-:W-:Y:S01]  /*1bb50*/  IMAD.X R129, R177, 0x1, R233.reuse, P1 ;  /* 0x00000001b1817824 */ /* 0x110fe200008e06e9 */
[----:B------:R1:W-:Y:S01]  /*1bb60*/  LDGSTS.E.BYPASS.LTC128B.128 [R237+0x4900], [R132.64], !P6 ;  /* 0x0490000084ed7fae */ /* 0x0003e2000f101d4e */
[----:B-----5:R-:W-:Y:S03]  /*1bb70*/  IMAD.X R3, R176, 0x1, R233, P0 ;  /* 0x00000001b0037824 */ /* 0x020fe600000e06e9 */
[----:B------:R1:W-:Y:S04]  /*1bb80*/  LDGSTS.E.BYPASS.LTC128B.128 [R237+0x5100], [R128.64], !P6 ;  /* 0x0510000080ed7fae */ /* 0x0003e8000f101d4e */
[----:B------:R1:W-:Y:S02]  /*1bb90*/  LDGSTS.E.BYPASS.LTC128B.128 [R237+0x5900], [R2.64], !P6 ;  /* 0x0590000002ed7fae */ /* 0x0003e4000f101d4e */
.L_x_479:
[----:B------:R-:W-:Y:S01]  /*1bba0*/  FMNMX.FTZ R130, R4, R0, !PT ;  /* 0x0000000004827209 */ /* 0x000fe20007810000 */
[----:B------:R-:W-:Y:S01]  /*1bbb0*/  LDSM.16.MT88.4 R176, [R220+0x100] ;  /* 0x00010000dcb0783b */ /* 0x000fe20000004200 */
[----:B-1----:R-:W-:Y:S01]  /*1bbc0*/  FMNMX.FTZ R3, R6, R131, !PT ;  /* 0x0000008306037209 */ /* 0x002fe20007810000 */
[----:B------:R-:W-:Y:S01]  /*1bbd0*/  UISETP.GT.AND UP0, UPT, UR19, UR4, UPT ;  /* 0x000000041300728c */ /* 0x000fe2000bf04270 */
[----:B------:R-:W-:Y:S01]  /*1bbe0*/  FMNMX.FTZ R130, R5, R130, !PT ;  /* 0x0000008205827209 */ /* 0x000fe20007810000 */
[----:B------:R-:W-:Y:S01]  /*1bbf0*/  UIADD3 UR19, UR19, -0x1, URZ ;  /* 0xffffffff13137890 */ /* 0x000fe2000fffe03f */
[----:B------:R-:W-:Y:S02]  /*1bc00*/  FMNMX.FTZ R3, R7, R3, !PT ;  /* 0x0000000307037209 */ /* 0x000fe40007810000 */
[----:B------:R-:W-:Y:S01]  /*1bc10*/  FMNMX.FTZ R130, R16, R130, !PT ;  /* 0x0000008210827209 */ /* 0x000fe20007810000 */
[----:B------:R-:W2:Y:S01]  /*1bc20*/  LDL.LU R250, [R1+0x4] ;  /* 0x0000040001fa7983 */ /* 0x000ea20000300800 */
[----:B------:R-:W-:Y:S02]  /*1bc30*/  FMNMX.FTZ R3, R18, R3, !PT ;  /* 0x0000000312037209 */ /* 0x000fe40007810000 */
[----:B------:R-:W-:Y:S01]  /*1bc40*/  FMNMX.FTZ R130, R17, R130, !PT ;  /* 0x0000008211827209 */ /* 0x000fe20007810000 */
[----:B------:R-:W3:Y:S01]  /*1bc50*/  LDL.LU R249, [R1+0x8] ;  /* 0x0000080001f97983 */ /* 0x000ee20000300800 */
[----:B------:R-:W-:Y:S02]  /*1bc60*/  FMNMX.FTZ R3, R19, R3, !PT ;  /* 0x0000000313037209 */ /* 0x000fe40007810000 */
[----:B------:R-:W-:Y:S01]  /*1bc70*/  FMNMX.FTZ R130, R20, R130, !PT ;  /* 0x0000008214827209 */ /* 0x000fe20007810000 */
[----:B------:R-:W4:Y:S01]  /*1bc80*/  LDL.LU R248, [R1+0xc] ;  /* 0x00000c0001f87983 */ /* 0x000f220000300800 */
[----:B------:R-:W-:Y:S02]  /*1bc90*/  FMNMX.FTZ R2, R8, R134, !PT ;  /* 0x0000008608027209 */ /* 0x000fe40007810000 */
[----:B------:R-:W-:Y:S01]  /*1bca0*/  FMNMX.FTZ R130, R21, R130, !PT ;  /* 0x0000008215827209 */ /* 0x000fe20007810000 */
[----:B------:R-:W5:Y:S01]  /*1bcb0*/  LDL.LU R247, [R1+0x10] ;  /* 0x0000100001f77983 */ /* 0x000f620000300800 */
        /* <DEDUP_REMOVED lines=75> */
[----:B------:R-:W-:Y:S01]  /*1c170*/  PLOP3.LUT P0, PT, PT, PT, UP0, 0x80, 0x0 ;  /* 0x000000000000781c */ /* 0x000fe20003f0f008 */
[----:B------:R-:W1:Y:S01]  /*1c180*/  SHFL.BFLY PT, R132, R2, 0x2, 0x1f ;  /* 0x0c401f0002847f89 */ /* 0x000e6200000e0000 */
[----:B------:R-:W-:Y:S04]  /*1c190*/  FMNMX.FTZ R128, R47, R128, !PT ;  /* 0x000000802f807209 */ /* 0x000fe80007810000 */
[----:B------:R-:W-:Y:S04]  /*1c1a0*/  FMNMX.FTZ R128, R58, R128, !PT ;  /* 0x000000803a807209 */ /* 0x000fe80007810000 */
[----:B------:R-:W-:Y:S04]  /*1c1b0*/  FMNMX.FTZ R128, R59, R128, !PT ;  /* 0x000000803b807209 */ /* 0x000fe80007810000 */
[----:B------:R-:W-:Y:S04]  /*1c1c0*/  FMNMX.FTZ R128, R62, R128, !PT ;  /* 0x000000803e807209 */ /* 0x000fe80007810000 */
[----:B------:R-:W-:Y:S02]  /*1c1d0*/  FMNMX.FTZ R128, R63, R128, !PT ;  /* 0x000000803f807209 */ /* 0x000fe40007810000 */
[----:B-1----:R-:W-:Y:S02]  /*1c1e0*/  FMNMX.FTZ R130, R130, R133, !PT ;  /* 0x0000008582827209 */ /* 0x002fe40007810000 */
[----:B------:R-:W-:Y:S02]  /*1c1f0*/  FMNMX.FTZ R3, R3, R129, !PT ;  /* 0x0000008103037209 */ /* 0x000fe40007810000 */
[----:B------:R-:W-:Y:S01]  /*1c200*/  FMNMX.FTZ R129, R74, R128, !PT ;  /* 0x000000804a817209 */ /* 0x000fe20007810000 */
[----:B------:R-:W1:Y:S01]  /*1c210*/  SHFL.BFLY PT, R172, R130, 0x1, 0x1f ;  /* 0x0c201f0082ac7f89 */ /* 0x000e6200000e0000 */
[----:B------:R-:W-:Y:S02]  /*1c220*/  FMNMX.FTZ R128, R2, R132, !PT ;  /* 0x0000008402807209 */ /* 0x000fe40007810000 */
[----:B------:R-:W-:Y:S04]  /*1c230*/  FMNMX.FTZ R2, R75, R129, !PT ;  /* 0x000000814b027209 */ /* 0x000fe80007810000 */
[----:B------:R-:W-:Y:S01]  /*1c240*/  FMNMX.FTZ R2, R78, R2, !PT ;  /* 0x000000024e027209 */ /* 0x000fe20007810000 */
[----:B------:R-:W1:Y:S03]  /*1c250*/  SHFL.BFLY PT, R133, R3, 0x1, 0x1f ;  /* 0x0c201f0003857f89 */ /* 0x000e6600000e0000 */
[----:B------:R-:W-:Y:S04]  /*1c260*/  FMNMX.FTZ R2, R79, R2, !PT ;  /* 0x000000024f027209 */ /* 0x000fe80007810000 */
[----:B------:R-:W-:Y:S01]  /*1c270*/  FMNMX.FTZ R132, R90, R2, !PT ;  /* 0x000000025a847209 */ /* 0x000fe20007810000 */
[----:B------:R-:W1:Y:S02]  /*1c280*/  SHFL.BFLY PT, R173, R128, 0x1, 0x1f ;  /* 0x0c201f0080ad7f89 */ /* 0x000e6400000e0000 */
[----:B-1----:R-:W-:Y:S05]  /*1c290*/  FMNMX.FTZ R130, R130, R172, !PT ;  /* 0x000000ac82827209 */ /* 0x002fea0007810000 */
[C---:B------:R-:W-:Y:S02]  /*1c2a0*/  FMUL.FTZ R181, R130.reuse, c[0x0][0x2d0] ;  /* 0x0000b40082b57a20 */ /* 0x040fe40000410000 */
[----:B------:R-:W-:Y:S01]  /*1c2b0*/  FADD.FTZ R0, -R130, R0 ;  /* 0x0000000082007221 */ /* 0x000fe20000010100 */
[----:B------:R-:W-:Y:S01]  /*1c2c0*/  FMNMX.FTZ R129, R3, R133, !PT ;  /* 0x0000008503817209 */ /* 0x000fe20007810000 */
[--C-:B------:R-:W-:Y:S02]  /*1c2d0*/  FFMA.FTZ R48, R48, c[0x0][0x2d0], -R181.reuse ;  /* 0x0000b40030307a23 */ /* 0x100fe400000108b5 */
[--C-:B------:R-:W-:Y:S02]  /*1c2e0*/  FFMA.FTZ R49, R49, c[0x0][0x2d0], -R181.reuse ;  /* 0x0000b40031317a23 */ /* 0x100fe400000108b5 */
[----:B------:R-:W-:Y:S01]  /*1c2f0*/  MUFU.EX2 R189, R48 ;  /* 0x0000003000bd7308 */ /* 0x000fe20000000800 */
[--C-:B------:R-:W-:Y:S01]  /*1c300*/  FFMA.FTZ R52, R52, c[0x0][0x2d0], -R181.reuse ;  /* 0x0000b40034347a23 */ /* 0x100fe200000108b5 */
[----:B------:R-:W-:Y:S01]  /*1c310*/  FMNMX.FTZ R128, R128, R173, !PT ;  /* 0x000000ad80807209 */ /* 0x000fe20007810000 */
[--C-:B------:R-:W-:Y:S01]  /*1c320*/  FFMA.FTZ R53, R53, c[0x0][0x2d0], -R181.reuse ;  /* 0x0000b40035357a23 */ /* 0x100fe200000108b5 */
[----:B------:R-:W-:Y:S01]  /*1c330*/  LDSM.16.MT88.4 R172, [R217+0x100] ;  /* 0x00010000d9ac783b */ /* 0x000fe20000004200 */
[----:B------:R-:W-:Y:S02]  /*1c340*/  FMUL.FTZ R180, R129, c[0x0][0x2d0] ;  /* 0x0000b40081b47a20 */ /* 0x000fe40000410000 */
[--C-:B------:R-:W-:Y:S03]  /*1c350*/  FFMA.FTZ R16, R16, c[0x0][0x2d0], -R181.reuse ;  /* 0x0000b40010107a23 */ /* 0x100fe600000108b5 */
[----:B------:R-:W-:Y:S01]  /*1c360*/  MUFU.EX2 R187, R49 ;  /* 0x0000003100bb7308 */ /* 0x000fe20000000800 */
[----:B------:R-:W-:Y:S01]  /*1c370*/  FMUL.FTZ R2, R0, c[0x0][0x2d0] ;  /* 0x0000b40000027a20 */ /* 0x000fe20000410000 */
[----:B------:R-:W-:Y:S01]  /*1c380*/  FMNMX.FTZ R0, R91, R132, !PT ;  /* 0x000000845b007209 */ /* 0x000fe20007810000 */
[--C-:B------:R-:W-:Y:S02]  /*1c390*/  FFMA.FTZ R50, R50, c[0x0][0x2d0], -R180.reuse ;  /* 0x0000b40032327a23 */ /* 0x100fe400000108b4 */
[--C-:B------:R-:W-:Y:S01]  /*1c3a0*/  FFMA.FTZ R51, R51, c[0x0][0x2d0], -R180.reuse ;  /* 0x0000b40033337a23 */ /* 0x100fe200000108b4 */
[----:B------:R-:W-:Y:S01]  /*1c3b0*/  FMNMX.FTZ R0, R94, R0, !PT ;  /* 0x000000005e007209 */ /* 0x000fe20007810000 */
[--C-:B------:R-:W-:Y:S02]  /*1c3c0*/  FFMA.FTZ R54, R54, c[0x0][0x2d0], -R180.reuse ;  /* 0x0000b40036367a23 */ /* 0x100fe400000108b4 */
[--C-:B------:R-:W-:Y:S01]  /*1c3d0*/  FFMA.FTZ R55, R55, c[0x0][0x2d0], -R180.reuse ;  /* 0x0000b40037377a23 */ /* 0x100fe200000108b4 */
[----:B------:R1:W1:Y:S01]  /*1c3e0*/  MUFU.EX2 R133, R2 ;  /* 0x0000000200857308 */ /* 0x0002620000000800 */
[--C-:B------:R-:W-:Y:S01]  /*1c3f0*/  FFMA.FTZ R17, R17, c[0x0][0x2d0], -R181.reuse ;  /* 0x0000b40011117a23 */ /* 0x100fe200000108b5 */
[----:B------:R-:W-:Y:S01]  /*1c400*/  FMNMX.FTZ R0, R95, R0, !PT ;  /* 0x000000005f007209 */ /* 0x000fe20007810000 */
[--C-:B------:R-:W-:Y:S02]  /*1c410*/  FFMA.FTZ R18, R18, c[0x0][0x2d0], -R180.reuse ;  /* 0x0000b40012127a23 */ /* 0x100fe400000108b4 */
[--C-:B------:R-:W-:Y:S02]  /*1c420*/  FFMA.FTZ R19, R19, c[0x0][0x2d0], -R180.reuse ;  /* 0x0000b40013137a23 */ /* 0x100fe400000108b4 */
[--C-:B------:R-:W-:Y:S01]  /*1c430*/  FFMA.FTZ R64, R64, c[0x0][0x2d0], -R181.reuse ;  /* 0x0000b40040407a23 */ /* 0x100fe200000108b5 */
[----:B------:R-:W1:Y:S01]  /*1c440*/  SHFL.BFLY PT, R3, R0, 0x2, 0x1f ;  /* 0x0c401f0000037f89 */ /* 0x000e6200000e0000 */
        /* <DEDUP_REMOVED lines=11> */
[C---:B------:R-:W-:Y:S02]  /*1c500*/  FMUL.FTZ R104, R133.reuse, R104 ;  /* 0x0000006885687220 */ /* 0x040fe40000410000 */
[----:B------:R-:W-:Y:S01]  /*1c510*/  FMUL.FTZ R2, R2, c[0x0][0x2d0] ;  /* 0x0000b40002027a20 */ /* 0x000fe20000410000 */
[----:B------:R-:W-:Y:S01]  /*1c520*/  MUFU.EX2 R242, R18 ;  /* 0x0000001200f27308 */ /* 0x000fe20000000800 */
[C---:B------:R-:W-:Y:S01]  /*1c530*/  FMUL.FTZ R105, R133.reuse, R105 ;  /* 0x0000006985697220 */ /* 0x040fe20000410000 */
[----:B------:R-:W-:Y:S01]  /*1c540*/  FMNMX.FTZ R0, R0, R3, !PT ;  /* 0x0000000300007209 */ /* 0x000fe20007810000 */
[C---:B------:R-:W-:Y:S02]  /*1c550*/  FMUL.FTZ R112, R133.reuse, R112 ;  /* 0x0000007085707220 */ /* 0x040fe40000410000 */
[C---:B------:R-:W-:Y:S02]  /*1c560*/  FMUL.FTZ R16, R133.reuse, R148 ;  /* 0x0000009485107220 */ /* 0x040fe40000410000 */
[C---:B------:R-:W-:Y:S02]  /*1c570*/  FMUL.FTZ R113, R133.reuse, R113 ;  /* 0x0000007185717220 */ /* 0x040fe40000410000 */
[C---:B------:R-:W-:Y:S01]  /*1c580*/  FMUL.FTZ R116, R133.reuse, R116 ;  /* 0x0000007485747220 */ /* 0x040fe20000410000 */
[----:B------:R1:W1:Y:S01]  /*1c590*/  MUFU.EX2 R132, R2 ;  /* 0x0000000200847308 */ /* 0x0002620000000800 */
[----:B------:R-:W-:Y:S02]  /*1c5a0*/  FMUL.FTZ R117, R133, R117 ;  /* 0x0000007585757220 */ /* 0x000fe40000410000 */
[--C-:B------:R-:W-:Y:S02]  /*1c5b0*/  FFMA.FTZ R33, R33, c[0x0][0x2d0], -R181.reuse ;  /* 0x0000b40021217a23 */ /* 0x100fe400000108b5 */
[----:B------:R-:W-:Y:S02]  /*1c5c0*/  FMUL.FTZ R17, R133, R149 ;  /* 0x0000009585117220 */ /* 0x000fe40000410000 */
[--C-:B------:R-:W-:Y:S02]  /*1c5d0*/  FFMA.FTZ R34, R34, c[0x0][0x2d0], -R180.reuse ;  /* 0x0000b40022227a23 */ /* 0x100fe400000108b4 */
[--C-:B------:R-:W-:Y:S01]  /*1c5e0*/  FFMA.FTZ R35, R35, c[0x0][0x2d0], -R180.reuse ;  /* 0x0000b40023237a23 */ /* 0x100fe200000108b4 */
[----:B------:R2:W-:Y:S01]  /*1c5f0*/  MUFU.EX2 R241, R19 ;  /* 0x0000001300f17308 */ /* 0x0005e20000000800 */
[C---:B------:R-:W-:Y:S02]  /*1c600*/  FMUL.FTZ R100, R133.reuse, R100 ;  /* 0x0000006485647220 */ /* 0x040fe40000410000 */
[----:B------:R-:W-:Y:S02]  /*1c610*/  FMUL.FTZ R101, R133, R101 ;  /* 0x0000006585657220 */ /* 0x000fe40000410000 */
[--C-:B------:R-:W-:Y:S02]  /*1c620*/  FFMA.FTZ R36, R36, c[0x0][0x2d0], -R181.reuse ;  /* 0x0000b40024247a23 */ /* 0x100fe400000108b5 */
[--C-:B------:R-:W-:Y:S02]  /*1c630*/  FFMA.FTZ R37, R37, c[0x0][0x2d0], -R181.reuse ;  /* 0x0000b40025257a23 */ /* 0x100fe400000108b5 */
[--C-:B------:R-:W-:Y:S01]  /*1c640*/  FFMA.FTZ R38, R38, c[0x0][0x2d0], -R180.reuse ;  /* 0x0000b40026267a23 */ /* 0x100fe200000108b4 */
[----:B------:R3:W-:Y:S01]  /*1c650*/  MUFU.EX2 R209, R20 ;  /* 0x0000001400d17308 */ /* 0x0007e20000000800 */
[----:B------:R-:W-:Y:S02]  /*1c660*/  FFMA.FTZ R39, R39, c[0x0][0x2d0], -R180 ;  /* 0x0000b40027277a23 */ /* 0x000fe400000108b4 */
[--C-:B------:R-:W-:Y:S02]  /*1c670*/  FFMA.FTZ R97, R97, c[0x0][0x2d0], -R181.reuse ;  /* 0x0000b40061617a23 */ /* 0x100fe400000108b5 */
[----:B-1----:R-:W-:Y:S02]  /*1c680*/  FADD.FTZ R2, -R128, R134 ;  /* 0x0000008680027221 */ /* 0x002fe40000010100 */
[----:B------:R-:W-:Y:S02]  /*1c690*/  FMUL.FTZ R18, R132, R150 ;  /* 0x0000009684127220 */ /* 0x000fe40000410000 */
[----:B------:R-:W-:Y:S01]  /*1c6a0*/  FMUL.FTZ R2, R2, c[0x0][0x2d0] ;  /* 0x0000b40002027a20 */ /* 0x000fe20000410000 */
[----:B------:R1:W-:Y:S01]  /*1c6b0*/  MUFU.EX2 R212, R21 ;  /* 0x0000001500d47308 */ /* 0x0003e20000000800 */
[C---:B------:R-:W-:Y:S02]  /*1c6c0*/  FMUL.FTZ R106, R132.reuse, R106 ;  /* 0x0000006a846a7220 */ /* 0x040fe40000410000 */
[C---:B------:R-:W-:Y:S02]  /*1c6d0*/  FMUL.FTZ R107, R132.reuse, R107 ;  /* 0x0000006b846b7220 */ /* 0x040fe40000410000 */
[C---:B--2---:R-:W-:Y:S02]  /*1c6e0*/  FMUL.FTZ R19, R132.reuse, R151 ;  /* 0x0000009784137220 */ /* 0x044fe40000410000 */
[----:B------:R-:W-:Y:S01]  /*1c6f0*/  LDSM.16.MT88.4 R148, [R219+0x100] ;  /* 0x00010000db94783b */ /* 0x000fe20000004200 */
[C---:B------:R-:W-:Y:S02]  /*1c700*/  FMUL.FTZ R114, R132.reuse, R114 ;  /* 0x0000007284727220 */ /* 0x040fe40000410000 */
[----:B------:R2:W2:Y:S01]  /*1c710*/  MUFU.EX2 R131, R2 ;  /* 0x0000000200837308 */ /* 0x0004a20000000800 */
[C---:B------:R-:W-:Y:S02]  /*1c720*/  FMUL.FTZ R115, R132.reuse, R115 ;  /* 0x0000007384737220 */ /* 0x040fe40000410000 */
[C---:B------:R-:W-:Y:S02]  /*1c730*/  FMUL.FTZ R118, R132.reuse, R118 ;  /* 0x0000007684767220 */ /* 0x040fe40000410000 */
[C---:B------:R-:W-:Y:S02]  /*1c740*/  FMUL.FTZ R119, R132.reuse, R119 ;  /* 0x0000007784777220 */ /* 0x040fe40000410000 */
[----:B---3--:R-:W-:Y:S02]  /*1c750*/  FMUL.FTZ R20, R133, R152 ;  /* 0x0000009885147220 */ /* 0x008fe40000410000 */
[C---:B------:R-:W-:Y:S01]  /*1c760*/  FMUL.FTZ R102, R132.reuse, R102 ;  /* 0x0000006684667220 */ /* 0x040fe20000410000 */
[----:B------:R3:W-:Y:S01]  /*1c770*/  MUFU.EX2 R204, R22 ;  /* 0x0000001600cc7308 */ /* 0x0007e20000000800 */
[----:B------:R-:W-:Y:S02]  /*1c780*/  FMUL.FTZ R103, R132, R103 ;  /* 0x0000006784677220 */ /* 0x000fe40000410000 */
[--C-:B------:R-:W-:Y:S02]  /*1c790*/  FFMA.FTZ R99, R99, c[0x0][0x2d0], -R180.reuse ;  /* 0x0000b40063637a23 */ /* 0x100fe400000108b4 */
[----:B-1----:R-:W-:Y:S02]  /*1c7a0*/  FMUL.FTZ R21, R133, R153 ;  /* 0x0000009985157220 */ /* 0x002fe40000410000 */
[--C-:B------:R-:W-:Y:S02]  /*1c7b0*/  FFMA.FTZ R4, R4, c[0x0][0x2d0], -R181.reuse ;  /* 0x0000b40004047a23 */ /* 0x100fe400000108b5 */
[--C-:B------:R-:W-:Y:S01]  /*1c7c0*/  FFMA.FTZ R5, R5, c[0x0][0x2d0], -R181.reuse ;  /* 0x0000b40005057a23 */ /* 0x100fe200000108b5 */
[----:B------:R1:W-:Y:S01]  /*1c7d0*/  MUFU.EX2 R207, R23 ;  /* 0x0000001700cf7308 */ /* 0x0003e20000000800 */
[--C-:B------:R-:W-:Y:S02]  /*1c7e0*/  FFMA.FTZ R6, R6, c[0x0][0x2d0], -R180.reuse ;  /* 0x0000b40006067a23 */ /* 0x100fe400000108b4 */
[--C-:B------:R-:W-:Y:S01]  /*1c7f0*/  FFMA.FTZ R7, R7, c[0x0][0x2d0], -R180.reuse ;  /* 0x0000b40007077a23 */ /* 0x100fe200000108b4 */
[----:B--2---:R-:W2:Y:S01]  /*1c800*/  SHFL.BFLY PT, R2, R0, 0x1, 0x1f ;  /* 0x0c201f0000027f89 */ /* 0x004ea200000e0000 */
[C---:B------:R-:W-:Y:S02]  /*1c810*/  FMUL.FTZ R108, R131.reuse, R108 ;  /* 0x0000006c836c7220 */ /* 0x040fe40000410000 */
[C---:B------:R-:W-:Y:S02]  /*1c820*/  FMUL.FTZ R109, R131.reuse, R109 ;  /* 0x0000006d836d7220 */ /* 0x040fe40000410000 */
[C---:B------:R-:W-:Y:S01]  /*1c830*/  FMUL.FTZ R120, R131.reuse, R120 ;  /* 0x0000007883787220 */ /* 0x040fe20000410000 */
[----:B------:R4:W-:Y:S01]  /*1c840*/  MUFU.EX2 R239, R4 ;  /* 0x0000000400ef7308 */ /* 0x0009e20000000800 */
[C---:B------:R-:W-:Y:S02]  /*1c850*/  FMUL.FTZ R121, R131.reuse, R121 ;  /* 0x0000007983797220 */ /* 0x040fe40000410000 */
[C---:B------:R-:W-:Y:S02]  /*1c860*/  FMUL.FTZ R124, R131.reuse, R124 ;  /* 0x0000007c837c7220 */ /* 0x040fe40000410000 */
[----:B------:R-:W-:Y:S02]  /*1c870*/  FMUL.FTZ R125, R131, R125 ;  /* 0x0000007d837d7220 */ /* 0x000fe40000410000 */
[----:B---3--:R-:W-:Y:S02]  /*1c880*/  FMUL.FTZ R22, R132, R154 ;  /* 0x0000009a84167220 */ /* 0x008fe40000410000 */
[--C-:B------:R-:W-:Y:S01]  /*1c890*/  FFMA.FTZ R68, R68, c[0x0][0x2d0], -R181.reuse ;  /* 0x0000b40044447a23 */ /* 0x100fe200000108b5 */
[----:B------:R-:W3:Y:S01]  /*1c8a0*/  MUFU.EX2 R245, R5 ;  /* 0x0000000500f57308 */ /* 0x000ee20000000800 */
[--C-:B------:R-:W-:Y:S02]  /*1c8b0*/  FFMA.FTZ R69, R69, c[0x0][0x2d0], -R181.reuse ;  /* 0x0000b40045457a23 */ /* 0x100fe400000108b5 */
[--C-:B------:R-:W-:Y:S02]  /*1c8c0*/  FFMA.FTZ R70, R70, c[0x0][0x2d0], -R180.reuse ;  /* 0x0000b40046467a23 */ /* 0x100fe400000108b4 */
[----:B-1----:R-:W-:Y:S02]  /*1c8d0*/  FMUL.FTZ R23, R132, R155 ;  /* 0x0000009b84177220 */ /* 0x002fe40000410000 */
[----:B------:R-:W-:Y:S01]  /*1c8e0*/  FFMA.FTZ R71, R71, c[0x0][0x2d0], -R180 ;  /* 0x0000b40047477a23 */ /* 0x000fe200000108b4 */
[----:B--2---:R-:W-:Y:S01]  /*1c8f0*/  FMNMX.FTZ R3, R2, R0, !PT ;  /* 0x0000000002037209 */ /* 0x004fe20007810000 */
[--C-:B------:R-:W-:Y:S01]  /*1c900*/  FFMA.FTZ R80, R80, c[0x0][0x2d0], -R181.reuse ;  /* 0x0000b40050507a23 */ /* 0x100fe200000108b5 */
[----:B------:R-:W-:Y:S01]  /*1c910*/  MUFU.EX2 R215, R6 ;  /* 0x0000000600d77308 */ /* 0x000fe20000000800 */
[----:B------:R-:W-:Y:S02]  /*1c920*/  FFMA.FTZ R81, R81, c[0x0][0x2d0], -R181 ;  /* 0x0000b40051517a23 */ /* 0x000fe400000108b5 */
[C---:B------:R-:W-:Y:S02]  /*1c930*/  FADD.FTZ R0, -R3.reuse, R135 ;  /* 0x0000008703007221 */ /* 0x040fe40000010100 */
[----:B------:R-:W-:Y:S02]  /*1c940*/  FMUL.FTZ R135, R128, c[0x0][0x2d0] ;  /* 0x0000b40080877a20 */ /* 0x000fe40000410000 */
[----:B------:R-:W-:Y:S02]  /*1c950*/  FMUL.FTZ R2, R3, c[0x0][0x2d0] ;  /* 0x0000b40003027a20 */ /* 0x000fe40000410000 */
[--C-:B------:R-:W-:Y:S01]  /*1c960*/  FFMA.FTZ R44, R44, c[0x0][0x2d0], -R135.reuse ;  /* 0x0000b4002c2c7a23 */ /* 0x100fe20000010887 */
[----:B------:R-:W-:Y:S01]  /*1c970*/  MUFU.EX2 R240, R7 ;  /* 0x0000000700f07308 */ /* 0x000fe20000000800 */
[----:B------:R-:W-:Y:S02]  /*1c980*/  FMUL.FTZ R0, R0, c[0x0][0x2d0] ;  /* 0x0000b40000007a20 */ /* 0x000fe40000410000 */
[--C-:B------:R-:W-:Y:S02]  /*1c990*/  FFMA.FTZ R12, R12, c[0x0][0x2d0], -R135.reuse ;  /* 0x0000b4000c0c7a23 */ /* 0x100fe40000010887 */
[--C-:B------:R-:W-:Y:S02]  /*1c9a0*/  FFMA.FTZ R13, R13, c[0x0][0x2d0], -R135.reuse ;  /* 0x0000b4000d0d7a23 */ /* 0x100fe40000010887 */
[--C-:B------:R-:W-:Y:S02]  /*1c9b0*/  FFMA.FTZ R14, R14, c[0x0][0x2d0], -R2.reuse ;  /* 0x0000b4000e0e7a23 */ /* 0x100fe40000010802 */
[--C-:B------:R-:W-:Y:S01]  /*1c9c0*/  FFMA.FTZ R15, R15, c[0x0][0x2d0], -R2.reuse ;  /* 0x0000b4000f0f7a23 */ /* 0x100fe20000010802 */
[----:B------:R-:W1:Y:S01]  /*1c9d0*/  MUFU.EX2 R0, R0 ;  /* 0x0000000000007308 */ /* 0x000e620000000800 */
[--C-:B------:R-:W-:Y:S02]  /*1c9e0*/  FFMA.FTZ R8, R8, c[0x0][0x2d0], -R135.reuse ;  /* 0x0000b40008087a23 */ /* 0x100fe40000010887 */
        /* <DEDUP_REMOVED lines=12> */
[----:B----4-:R-:W-:Y:S01]  /*1cab0*/  FMUL.FTZ R4, R133, R136 ;  /* 0x0000008885047220 */ /* 0x010fe20000410000 */
[----:B---3--:R-:W-:Y:S01]  /*1cac0*/  F2FP.PACK_AB R136, R245, R239 ;  /* 0x000000eff588723e */ /* 0x008fe200000000ff */
[C---:B-1----:R-:W-:Y:S02]  /*1cad0*/  FMUL.FTZ R110, R0.reuse, R110 ;  /* 0x0000006e006e7220 */ /* 0x042fe40000410000 */
[C---:B------:R-:W-:Y:S02]  /*1cae0*/  FMUL.FTZ R111, R0.reuse, R111 ;  /* 0x0000006f006f7220 */ /* 0x040fe40000410000 */
[C---:B------:R-:W-:Y:S01]  /*1caf0*/  FMUL.FTZ R122, R0.reuse, R122 ;  /* 0x0000007a007a7220 */ /* 0x040fe20000410000 */
[----:B------:R1:W-:Y:S01]  /*1cb00*/  MUFU.EX2 R214, R12 ;  /* 0x0000000c00d67308 */ /* 0x0003e20000000800 */
[C---:B------:R-:W-:Y:S02]  /*1cb10*/  FMUL.FTZ R123, R0.reuse, R123 ;  /* 0x0000007b007b7220 */ /* 0x040fe40000410000 */
[C---:B------:R-:W-:Y:S02]  /*1cb20*/  FMUL.FTZ R126, R0.reuse, R126 ;  /* 0x0000007e007e7220 */ /* 0x040fe40000410000 */
[----:B------:R-:W-:Y:S02]  /*1cb30*/  FMUL.FTZ R127, R0, R127 ;  /* 0x0000007f007f7220 */ /* 0x000fe40000410000 */
[----:B------:R-:W-:Y:S01]  /*1cb40*/  FMUL.FTZ R5, R133, R137 ;  /* 0x0000008985057220 */ /* 0x000fe20000410000 */
[----:B------:R-:W-:Y:S01]  /*1cb50*/  F2FP.PACK_AB R137, R240, R215 ;  /* 0x000000d7f089723e */ /* 0x000fe200000000ff */
[----:B------:R-:W-:Y:S01]  /*1cb60*/  FMUL.FTZ R6, R132, R138 ;  /* 0x0000008a84067220 */ /* 0x000fe20000410000 */
[----:B------:R3:W4:Y:S01]  /*1cb70*/  MUFU.EX2 R238, R13 ;  /* 0x0000000d00ee7308 */ /* 0x0007220000000800 */
[----:B------:R-:W-:Y:S01]  /*1cb80*/  F2FP.PACK_AB R138, R246, R244 ;  /* 0x000000f4f68a723e */ /* 0x000fe200000000ff */
[----:B------:R-:W-:Y:S01]  /*1cb90*/  FMUL.FTZ R7, R132, R139 ;  /* 0x0000008b84077220 */ /* 0x000fe20000410000 */
[----:B------:R-:W-:Y:S01]  /*1cba0*/  F2FP.PACK_AB R139, R241, R242 ;  /* 0x000000f2f18b723e */ /* 0x000fe200000000ff */
[----:B--2---:R-:W-:Y:S01]  /*1cbb0*/  FMUL.FTZ R8, R131, R140 ;  /* 0x0000008c83087220 */ /* 0x004fe20000410000 */
[----:B------:R-:W-:Y:S01]  /*1cbc0*/  F2FP.PACK_AB R140, R213, R205 ;  /* 0x000000cdd58c723e */ /* 0x000fe200000000ff */
[----:B------:R-:W-:Y:S02]  /*1cbd0*/  FMUL.FTZ R9, R131, R141 ;  /* 0x0000008d83097220 */ /* 0x000fe40000410000 */
[--C-:B------:R-:W-:Y:S02]  /*1cbe0*/  FFMA.FTZ R25, R25, c[0x0][0x2d0], -R135.reuse ;  /* 0x0000b40019197a23 */ /* 0x100fe40000010887 */
[----:B------:R2:W-:Y:S01]  /*1cbf0*/  MUFU.EX2 R201, R10 ;  /* 0x0000000a00c97308 */ /* 0x0005e20000000800 */
[-C--:B------:R-:W-:Y:S05]  /*1cc00*/  HMMA.16816.F32 R4, R136, R172.reuse, R4 ;  /* 0x000000ac8804723c */ /* 0x080fea0000001804 */
[----:B-1----:R-:W-:Y:S02]  /*1cc10*/  FMUL.FTZ R12, R131, R144 ;  /* 0x00000090830c7220 */ /* 0x002fe40000410000 */
[--C-:B------:R-:W-:Y:S02]  /*1cc20*/  FFMA.FTZ R134, R27, c[0x0][0x2d0], -R2.reuse ;  /* 0x0000b4001b867a23 */ /* 0x100fe40000010802 */
[----:B------:R-:W1:Y:S03]  /*1cc30*/  MUFU.EX2 R203, R11 ;  /* 0x0000000b00cb7308 */ /* 0x000e660000000800 */
[----:B------:R-:W-:Y:S02]  /*1cc40*/  FMUL.FTZ R27, R0, R163 ;  /* 0x000000a3001b7220 */ /* 0x000fe40000410000 */
[----:B---3--:R-:W-:Y:S02]  /*1cc50*/  FMUL.FTZ R13, R131, R145 ;  /* 0x00000091830d7220 */ /* 0x008fe40000410000 */
[--C-:B------:R-:W-:Y:S02]  /*1cc60*/  FFMA.FTZ R28, R28, c[0x0][0x2d0], -R135.reuse ;  /* 0x0000b4001c1c7a23 */ /* 0x100fe40000010887 */
[--C-:B------:R-:W-:Y:S01]  /*1cc70*/  FFMA.FTZ R29, R29, c[0x0][0x2d0], -R135.reuse ;  /* 0x0000b4001d1d7a23 */ /* 0x100fe20000010887 */
[----:B------:R3:W-:Y:S01]  /*1cc80*/  MUFU.EX2 R206, R14 ;  /* 0x0000000e00ce7308 */ /* 0x0007e20000000800 */
[--C-:B------:R-:W-:Y:S02]  /*1cc90*/  FFMA.FTZ R24, R24, c[0x0][0x2d0], -R135.reuse ;  /* 0x0000b40018187a23 */ /* 0x100fe40000010887 */
[--C-:B------:R-:W-:Y:S02]  /*1cca0*/  FFMA.FTZ R26, R26, c[0x0][0x2d0], -R2.reuse ;  /* 0x0000b4001a1a7a23 */ /* 0x100fe40000010802 */
[----:B--2---:R-:W-:Y:S01]  /*1ccb0*/  FMUL.FTZ R10, R0, R142 ;  /* 0x0000008e000a7220 */ /* 0x004fe20000410000 */
[----:B----4-:R-:W-:Y:S01]  /*1ccc0*/  F2FP.PACK_AB R142, R238, R214 ;  /* 0x000000d6ee8e723e */ /* 0x010fe200000000ff */
[--C-:B------:R-:W-:Y:S02]  /*1ccd0*/  FFMA.FTZ R30, R30, c[0x0][0x2d0], -R2.reuse ;  /* 0x0000b4001e1e7a23 */ /* 0x100fe40000010802 */
[--C-:B------:R-:W-:Y:S01]  /*1cce0*/  FFMA.FTZ R40, R40, c[0x0][0x2d0], -R135.reuse ;  /* 0x0000b40028287a23 */ /* 0x100fe20000010887 */
[----:B------:R-:W2:Y:S01]  /*1ccf0*/  MUFU.EX2 R210, R15 ;  /* 0x0000000f00d27308 */ /* 0x000ea20000000800 */
        /* <DEDUP_REMOVED lines=11> */
[----:B------:R-:W-:Y:S01]  /*1cdb0*/  FFMA.FTZ R63, R63, c[0x0][0x2d0], -R2 ;  /* 0x0000b4003f3f7a23 */ /* 0x000fe20000010802 */
[----:B------:R3:W-:Y:S01]  /*1cdc0*/  MUFU.EX2 R211, R33 ;  /* 0x0000002100d37308 */ /* 0x0007e20000000800 */
[--C-:B------:R-:W-:Y:S02]  /*1cdd0*/  FFMA.FTZ R82, R82, c[0x0][0x2d0], -R180.reuse ;  /* 0x0000b40052527a23 */ /* 0x100fe400000108b4 */
[----:B------:R-:W-:Y:S01]  /*1cde0*/  FFMA.FTZ R83, R83, c[0x0][0x2d0], -R180 ;  /* 0x0000b40053537a23 */ /* 0x000fe200000108b4 */
[----:B--2---:R-:W-:Y:S01]  /*1cdf0*/  F2FP.PACK_AB R143, R210, R206 ;  /* 0x000000ced28f723e */ /* 0x004fe200000000ff */
[----:B------:R-:W-:Y:S02]  /*1ce00*/  FMUL.FTZ R15, R0, R147 ;  /* 0x00000093000f7220 */ /* 0x000fe40000410000 */
[----:B------:R-:W2:Y:S01]  /*1ce10*/  LDSM.16.MT88.4 R144, [R218+0x100] ;  /* 0x00010000da90783b */ /* 0x000ea20000004200 */
[--C-:B------:R-:W-:Y:S02]  /*1ce20*/  FFMA.FTZ R72, R72, c[0x0][0x2d0], -R135.reuse ;  /* 0x0000b40048487a23 */ /* 0x100fe40000010887 */
[----:B------:R-:W-:Y:S01]  /*1ce30*/  MUFU.EX2 R186, R50 ;  /* 0x0000003200ba7308 */ /* 0x000fe20000000800 */
[C---:B------:R-:W-:Y:S04]  /*1ce40*/  HMMA.16816.F32 R8, R140.reuse, R172, R8 ;  /* 0x000000ac8c08723c */ /* 0x040fe80000001808 */
[----:B-1----:R-:W-:Y:S02]  /*1ce50*/  FMUL.FTZ R32, R131, R156 ;  /* 0x0000009c83207220 */ /* 0x002fe40000410000 */
[--C-:B------:R-:W-:Y:S02]  /*1ce60*/  FFMA.FTZ R73, R73, c[0x0][0x2d0], -R135.reuse ;  /* 0x0000b40049497a23 */ /* 0x100fe40000010887 */
[-C--:B------:R-:W-:Y:S01]  /*1ce70*/  HMMA.16816.F32 R12, R140, R174.reuse, R12 ;  /* 0x000000ae8c0c723c */ /* 0x080fe2000000180c */
[----:B------:R1:W-:Y:S03]  /*1ce80*/  MUFU.EX2 R202, R34 ;  /* 0x0000002200ca7308 */ /* 0x0003e60000000800 */
[--C-:B------:R-:W-:Y:S02]  /*1ce90*/  FFMA.FTZ R74, R74, c[0x0][0x2d0], -R2.reuse ;  /* 0x0000b4004a4a7a23 */ /* 0x100fe40000010802 */
[----:B---3--:R-:W-:Y:S02]  /*1cea0*/  FMUL.FTZ R33, R131, R157 ;  /* 0x0000009d83217220 */ /* 0x008fe40000410000 */
[C---:B------:R-:W-:Y:S03]  /*1ceb0*/  HMMA.16816.F32 R16, R136.reuse, R174, R16 ;  /* 0x000000ae8810723c */ /* 0x040fe60000001810 */
[----:B------:R3:W-:Y:S01]  /*1cec0*/  MUFU.EX2 R200, R35 ;  /* 0x0000002300c87308 */ /* 0x0007e20000000800 */
[--C-:B------:R-:W-:Y:S02]  /*1ced0*/  FFMA.FTZ R75, R75, c[0x0][0x2d0], -R2.reuse ;  /* 0x0000b4004b4b7a23 */ /* 0x100fe40000010802 */
[--C-:B------:R-:W-:Y:S02]  /*1cee0*/  FFMA.FTZ R76, R76, c[0x0][0x2d0], -R135.reuse ;  /* 0x0000b4004c4c7a23 */ /* 0x100fe40000010887 */
[-C--:B------:R-:W-:Y:S04]  /*1cef0*/  HMMA.16816.F32 R20, R136, R176.reuse, R20 ;  /* 0x000000b08814723c */ /* 0x080fe80000001814 */
[----:B------:R-:W-:Y:S01]  /*1cf00*/  FFMA.FTZ R77, R77, c[0x0][0x2d0], -R135 ;  /* 0x0000b4004d4d7a23 */ /* 0x000fe20000010887 */
[----:B------:R4:W-:Y:S01]  /*1cf10*/  MUFU.EX2 R198, R25 ;  /* 0x0000001900c67308 */ /* 0x0009e20000000800 */
[--C-:B------:R-:W-:Y:S02]  /*1cf20*/  FFMA.FTZ R78, R78, c[0x0][0x2d0], -R2.reuse ;  /* 0x0000b4004e4e7a23 */ /* 0x100fe40000010802 */
[----:B------:R-:W-:Y:S04]  /*1cf30*/  FFMA.FTZ R79, R79, c[0x0][0x2d0], -R2 ;  /* 0x0000b4004f4f7a23 */ /* 0x000fe80000010802 */
[----:B-1----:R-:W-:Y:S02]  /*1cf40*/  FMUL.FTZ R34, R0, R158 ;  /* 0x0000009e00227220 */ /* 0x002fe40000410000 */
[--C-:B------:R-:W-:Y:S01]  /*1cf50*/  FFMA.FTZ R84, R84, c[0x0][0x2d0], -R181.reuse ;  /* 0x0000b40054547a23 */ /* 0x100fe200000108b5 */
[----:B------:R1:W-:Y:S01]  /*1cf60*/  MUFU.EX2 R199, R24 ;  /* 0x0000001800c77308 */ /* 0x0003e20000000800 */
[--C-:B------:R-:W-:Y:S02]  /*1cf70*/  FFMA.FTZ R85, R85, c[0x0][0x2d0], -R181.reuse ;  /* 0x0000b40055557a23 */ /* 0x100fe400000108b5 */
[--C-:B------:R-:W-:Y:S02]  /*1cf80*/  FFMA.FTZ R86, R86, c[0x0][0x2d0], -R180.reuse ;  /* 0x0000b40056567a23 */ /* 0x100fe400000108b4 */
[----:B---3--:R-:W-:Y:S02]  /*1cf90*/  FMUL.FTZ R35, R0, R159 ;  /* 0x0000009f00237220 */ /* 0x008fe40000410000 */
[--C-:B------:R-:W-:Y:S02]  /*1cfa0*/  FFMA.FTZ R87, R87, c[0x0][0x2d0], -R180.reuse ;  /* 0x0000b40057577a23 */ /* 0x100fe400000108b4 */
[----:B------:R-:W-:Y:S01]  /*1cfb0*/  FFMA.FTZ R96, R96, c[0x0][0x2d0], -R181 ;  /* 0x0000b40060607a23 */ /* 0x000fe200000108b5 */
[----:B------:R3:W2:Y:S01]  /*1cfc0*/  MUFU.EX2 R197, R26 ;  /* 0x0000001a00c57308 */ /* 0x0006a20000000800 */
[----:B------:R-:W-:Y:S01]  /*1cfd0*/  FFMA.FTZ R98, R98, c[0x0][0x2d0], -R180 ;  /* 0x0000b40062627a23 */ /* 0x000fe200000108b4 */
[C---:B------:R-:W-:Y:S04]  /*1cfe0*/  HMMA.16816.F32 R32, R140.reuse, R176, R32 ;  /* 0x000000b08c20723c */ /* 0x040fe80000001820 */
[----:B----4-:R-:W-:Y:S02]  /*1cff0*/  FMUL.FTZ R25, R131, R161 ;  /* 0x000000a183197220 */ /* 0x010fe40000410000 */
[--C-:B------:R-:W-:Y:S02]  /*1d000*/  FFMA.FTZ R90, R90, c[0x0][0x2d0], -R2.reuse ;  /* 0x0000b4005a5a7a23 */ /* 0x100fe40000010802 */
[----:B------:R4:W-:Y:S01]  /*1d010*/  MUFU.EX2 R196, R28 ;  /* 0x0000001c00c47308 */ /* 0x0009e20000000800 */
[--C-:B------:R-:W-:Y:S03]  /*1d020*/  FFMA.FTZ R91, R91, c[0x0][0x2d0], -R2.reuse ;  /* 0x0000b4005b5b7a23 */ /* 0x100fe60000010802 */
[----:B-1----:R-:W-:Y:S02]  /*1d030*/  FMUL.FTZ R24, R131, R160 ;  /* 0x000000a083187220 */ /* 0x002fe40000410000 */
[--C-:B------:R-:W-:Y:S02]  /*1d040*/  FFMA.FTZ R92, R92, c[0x0][0x2d0], -R135.reuse ;  /* 0x0000b4005c5c7a23 */ /* 0x100fe40000010887 */
[--C-:B------:R-:W-:Y:S02]  /*1d050*/  FFMA.FTZ R94, R94, c[0x0][0x2d0], -R2.reuse ;  /* 0x0000b4005e5e7a23 */ /* 0x100fe40000010802 */
[----:B------:R1:W1:Y:S01]  /*1d060*/  MUFU.EX2 R160, R134 ;  /* 0x0000008600a07308 */ /* 0x0002620000000800 */
[--C-:B------:R-:W-:Y:S02]  /*1d070*/  FFMA.FTZ R88, R88, c[0x0][0x2d0], -R135.reuse ;  /* 0x0000b40058587a23 */ /* 0x100fe40000010887 */
[----:B------:R-:W-:Y:S01]  /*1d080*/  FFMA.FTZ R89, R89, c[0x0][0x2d0], -R135 ;  /* 0x0000b40059597a23 */ /* 0x000fe20000010887 */
[----:B------:R-:W-:Y:S01]  /*1d090*/  MOV R135, R3 ;  /* 0x0000000300877202 */ /* 0x000fe20000000f00 */
[C---:B---3--:R-:W-:Y:S05]  /*1d0a0*/  FMUL.FTZ R26, R0.reuse, R162 ;  /* 0x000000a2001a7220 */ /* 0x048fea0000410000 */
[----:B------:R3:W-:Y:S02]  /*1d0b0*/  MUFU.EX2 R185, R51 ;  /* 0x0000003300b97308 */ /* 0x0007e40000000800 */
[-C--:B------:R-:W-:Y:S03]  /*1d0c0*/  HMMA.16816.F32 R24, R140, R178.reuse, R24 ;  /* 0x000000b28c18723c */ /* 0x080fe60000001818 */
[----:B----4-:R-:W-:Y:S05]  /*1d0d0*/  FMUL.FTZ R28, R131, R164 ;  /* 0x000000a4831c7220 */ /* 0x010fea0000410000 */
[C---:B------:R-:W-:Y:S01]  /*1d0e0*/  HMMA.16816.F32 R100, R136.reuse, R178, R100 ;  /* 0x000000b28864723c */ /* 0x040fe20000001864 */
[----:B------:R4:W-:Y:S03]  /*1d0f0*/  MUFU.EX2 R194, R30 ;  /* 0x0000001e00c27308 */ /* 0x0009e60000000800 */
[--C-:B-1----:R-:W-:Y:S02]  /*1d100*/  FFMA.FTZ R134, R31, c[0x0][0x2d0], -R2.reuse ;  /* 0x0000b4001f867a23 */ /* 0x102fe40000010802 */
[C---:B------:R-:W-:Y:S02]  /*1d110*/  FMUL.FTZ R31, R0.reuse, R167 ;  /* 0x000000a7001f7220 */ /* 0x040fe40000410000 */
[-C--:B--2---:R-:W-:Y:S03]  /*1d120*/  HMMA.16816.F32 R104, R136, R144.reuse, R104 ;  /* 0x000000908868723c */ /* 0x084fe60000001868 */
[----:B------:R1:W2:Y:S01]  /*1d130*/  MUFU.EX2 R195, R29 ;  /* 0x0000001d00c37308 */ /* 0x0002a20000000800 */
[----:B------:R-:W-:Y:S01]  /*1d140*/  FFMA.FTZ R2, R95, c[0x0][0x2d0], -R2 ;  /* 0x0000b4005f027a23 */ /* 0x000fe20000010802 */
[----:B---3--:R-:W-:Y:S03]  /*1d150*/  LDSM.16.MT88.4 R48, [R218+0x900] ;  /* 0x00090000da30783b */ /* 0x008fe60000004200 */
[C---:B------:R-:W-:Y:S05]  /*1d160*/  HMMA.16816.F32 R108, R140.reuse, R144, R108 ;  /* 0x000000908c6c723c */ /* 0x040fea000000186c */
[----:B------:R3:W-:Y:S01]  /*1d170*/  MUFU.EX2 R192, R36 ;  /* 0x0000002400c07308 */ /* 0x0007e20000000800 */
[C---:B----4-:R-:W-:Y:S02]  /*1d180*/  FMUL.FTZ R30, R0.reuse, R166 ;  /* 0x000000a6001e7220 */ /* 0x050fe40000410000 */
[----:B-----5:R-:W-:Y:S07]  /*1d190*/  FFMA.FTZ R0, R0, R247, R201 ;  /* 0x000000f700007223 */ /* 0x020fee00000100c9 */
[----:B------:R4:W-:Y:S01]  /*1d1a0*/  MUFU.EX2 R191, R37 ;  /* 0x0000002500bf7308 */ /* 0x0009e20000000800 */
[----:B------:R-:W-:Y:S02]  /*1d1b0*/  FADD.FTZ R0, R203, R0 ;  /* 0x00000000cb007221 */ /* 0x000fe40000010000 */
[C---:B-1----:R-:W-:Y:S02]  /*1d1c0*/  FMUL.FTZ R29, R131.reuse, R165 ;  /* 0x000000a5831d7220 */ /* 0x042fe40000410000 */
[----:B------:R-:W-:Y:S02]  /*1d1d0*/  FADD.FTZ R0, R206, R0 ;  /* 0x00000000ce007221 */ /* 0x000fe40000010000 */
[----:B------:R-:W-:Y:S03]  /*1d1e0*/  FFMA.FTZ R131, R131, R248, R205 ;  /* 0x000000f883837223 */ /* 0x000fe600000100cd */
[----:B------:R-:W-:Y:S01]  /*1d1f0*/  MUFU.EX2 R178, R44 ;  /* 0x0000002c00b27308 */ /* 0x000fe20000000800 */
[-C--:B------:R-:W-:Y:S03]  /*1d200*/  HMMA.16816.F32 R28, R140, R146.reuse, R28 ;  /* 0x000000928c1c723c */ /* 0x080fe6000000181c */
[----:B---3--:R-:W-:Y:S02]  /*1d210*/  FMUL.FTZ R36, R133, R168 ;  /* 0x000000a885247220 */ /* 0x008fe40000410000 */
[----:B------:R-:W-:Y:S03]  /*1d220*/  FADD.FTZ R0, R210, R0 ;  /* 0x00000000d2007221 */ /* 0x000fe60000010000 */
[C---:B------:R-:W-:Y:S01]  /*1d230*/  HMMA.16816.F32 R112, R136.reuse, R146, R112 ;  /* 0x000000928870723c */ /* 0x040fe20000001870 */
[----:B------:R1:W-:Y:S01]  /*1d240*/  MUFU.EX2 R190, R38 ;  /* 0x0000002600be7308 */ /* 0x0003e20000000800 */
[----:B------:R-:W3:Y:S02]  /*1d250*/  LDSM.16.MT88.4 R144, [R217+0x900] ;  /* 0x00090000d990783b */ /* 0x000ee40000004200 */
[----:B------:R-:W-:Y:S02]  /*1d260*/  FADD.FTZ R0, R197, R0 ;  /* 0x00000000c5007221 */ /* 0x000fe40000010000 */
[C---:B----4-:R-:W-:Y:S02]  /*1d270*/  FMUL.FTZ R37, R133.reuse, R169 ;  /* 0x000000a985257220 */ /* 0x050fe40000410000 */
[-C--:B------:R-:W-:Y:S03]  /*1d280*/  HMMA.16816.F32 R116, R136, R148.reuse, R116 ;  /* 0x000000948874723c */ /* 0x080fe60000001874 */
[----:B------:R4:W-:Y:S01]  /*1d290*/  MUFU.EX2 R188, R39 ;  /* 0x0000002700bc7308 */ /* 0x0009e20000000800 */
[----:B------:R-:W-:Y:S04]  /*1d2a0*/  FFMA.FTZ R133, R133, R250, R239 ;  /* 0x000000fa85857223 */ /* 0x000fe800000100ef */
[C---:B------:R-:W-:Y:S05]  /*1d2b0*/  HMMA.16816.F32 R120, R140.reuse, R148, R120 ;  /* 0x000000948c78723c */ /* 0x040fea0000001878 */
[----:B------:R-:W5:Y:S03]  /*1d2c0*/  MUFU.EX2 R193, R134 ;  /* 0x0000008600c17308 */ /* 0x000f660000000800 */
[-C--:B------:R-:W-:Y:S04]  /*1d2d0*/  HMMA.16816.F32 R124, R140, R150.reuse, R124 ;  /* 0x000000968c7c723c */ /* 0x080fe8000000187c */
[----:B-1----:R-:W-:Y:S03]  /*1d2e0*/  FMUL.FTZ R38, R132, R170 ;  /* 0x000000aa84267220 */ /* 0x002fe60000410000 */
[----:B------:R-:W-:Y:S01]  /*1d2f0*/  F2FP.PACK_AB R140, R198, R199 ;  /* 0x000000c7c68c723e */ /* 0x000fe200000000ff */
[----:B------:R-:W-:Y:S01]  /*1d300*/  MUFU.EX2 R177, R45 ;  /* 0x0000002d00b17308 */ /* 0x000fe20000000800 */
[----:B------:R-:W-:Y:S03]  /*1d310*/  F2FP.PACK_AB R141, R160, R197 ;  /* 0x000000c5a08d723e */ /* 0x000fe600000000ff */
[C---:B----4-:R-:W-:Y:S01]  /*1d320*/  FMUL.FTZ R39, R132.reuse, R171 ;  /* 0x000000ab84277220 */ /* 0x050fe20000410000 */
[----:B--2---:R-:W-:Y:S01]  /*1d330*/  F2FP.PACK_AB R142, R195, R196 ;  /* 0x000000c4c38e723e */ /* 0x004fe200000000ff */
[----:B------:R-:W-:Y:S04]  /*1d340*/  FFMA.FTZ R132, R132, R249, R215 ;  /* 0x000000f984847223 */ /* 0x000fe800000100d7 */
[----:B------:R-:W-:Y:S01]  /*1d350*/  MUFU.EX2 R167, R46 ;  /* 0x0000002e00a77308 */ /* 0x000fe20000000800 */
[----:B------:R-:W-:Y:S01]  /*1d360*/  HMMA.16816.F32 R36, R136, R150, R36 ;  /* 0x000000968824723c */ /* 0x000fe20000001824 */
[----:B------:R-:W1:Y:S03]  /*1d370*/  LDSM.16.MT88.4 R148, [R220+0x900] ;  /* 0x00090000dc94783b */ /* 0x000e660000004200 */
[----:B-----5:R-:W-:Y:S03]  /*1d380*/  F2FP.PACK_AB R143, R193, R194 ;  /* 0x000000c2c18f723e */ /* 0x020fe600000000ff */
[----:B------:R-:W-:Y:S02]  /*1d390*/  F2FP.PACK_AB R136, R212, R209 ;  /* 0x000000d1d488723e */ /* 0x000fe400000000ff */
[----:B------:R-:W-:Y:S01]  /*1d3a0*/  F2FP.PACK_AB R137, R207, R204 ;  /* 0x000000cccf89723e */ /* 0x000fe200000000ff */
[----:B------:R2:W-:Y:S02]  /*1d3b0*/  MUFU.EX2 R166, R47 ;  /* 0x0000002f00a67308 */ /* 0x0005e40000000800 */
[----:B------:R-:W-:Y:S02]  /*1d3c0*/  F2FP.PACK_AB R138, R211, R208 ;  /* 0x000000d0d38a723e */ /* 0x000fe400000000ff */
[----:B------:R-:W-:Y:S06]  /*1d3d0*/  F2FP.PACK_AB R139, R200, R202 ;  /* 0x000000cac88b723e */ /* 0x000fec00000000ff */
[----:B------:R-:W-:Y:S01]  /*1d3e0*/  MUFU.EX2 R165, R52 ;  /* 0x0000003400a57308 */ /* 0x000fe20000000800 */
[-C--:B---3--:R-:W-:Y:S08]  /*1d3f0*/  HMMA.16816.F32 R4, R136, R144.reuse, R4 ;  /* 0x000000908804723c */ /* 0x088ff00000001804 */
[C---:B------:R-:W-:Y:S01]  /*1d400*/  HMMA.16816.F32 R8, R140.reuse, R144, R8 ;  /* 0x000000908c08723c */ /* 0x040fe20000001808 */
[----:B------:R-:W-:Y:S01]  /*1d410*/  MUFU.EX2 R176, R53 ;  /* 0x0000003500b07308 */ /* 0x000fe20000000800 */
[----:B--2---:R-:W-:Y:S06]  /*1d420*/  LDSM.16.MT88.4 R44, [R217+0x1100] ;  /* 0x00110000d92c783b */ /* 0x004fec0000004200 */
[-C--:B------:R-:W-:Y:S03]  /*1d430*/  HMMA.16816.F32 R12, R140, R146.reuse, R12 ;  /* 0x000000928c0c723c */ /* 0x080fe6000000180c */
[----:B------:R-:W-:Y:S05]  /*1d440*/  MUFU.EX2 R164, R54 ;  /* 0x0000003600a47308 */ /* 0x000fea0000000800 */
[C---:B------:R-:W-:Y:S01]  /*1d450*/  HMMA.16816.F32 R16, R136.reuse, R146, R16 ;  /* 0x000000928810723c */ /* 0x040fe20000001810 */
[----:B------:R-:W2:Y:S04]  /*1d460*/  LDSM.16.MT88.4 R144, [R219+0x900] ;  /* 0x00090000db90783b */ /* 0x000ea80000004200 */
[----:B------:R3:W-:Y:S03]  /*1d470*/  MUFU.EX2 R175, R55 ;  /* 0x0000003700af7308 */ /* 0x0007e60000000800 */
[-C--:B-1----:R-:W-:Y:S07]  /*1d480*/  HMMA.16816.F32 R20, R136, R148.reuse, R20 ;  /* 0x000000948814723c */ /* 0x082fee0000001814 */
[----:B------:R1:W-:Y:S01]  /*1d490*/  MUFU.EX2 R184, R40 ;  /* 0x0000002800b87308 */ /* 0x0003e20000000800 */
[C---:B------:R-:W-:Y:S08]  /*1d4a0*/  HMMA.16816.F32 R32, R140.reuse, R148, R32 ;  /* 0x000000948c20723c */ /* 0x040ff00000001820 */
[-C--:B------:R-:W-:Y:S01]  /*1d4b0*/  HMMA.16816.F32 R24, R140, R150.reuse, R24 ;  /* 0x000000968c18723c */ /* 0x080fe20000001818 */
[----:B------:R4:W5:Y:S01]  /*1d4c0*/  MUFU.EX2 R183, R41 ;  /* 0x0000002900b77308 */ /* 0x0009620000000800 */
[----:B---3--:R-:W3:Y:S06]  /*1d4d0*/  LDSM.16.MT88.4 R52, [R220+0x1100] ;  /* 0x00110000dc34783b */ /* 0x008eec0000004200 */
[C---:B------:R-:W-:Y:S03]  /*1d4e0*/  HMMA.16816.F32 R100, R136.reuse, R150, R100 ;  /* 0x000000968864723c */ /* 0x040fe60000001864 */
[----:B------:R2:W-:Y:S01]  /*1d4f0*/  MUFU.EX2 R182, R42 ;  /* 0x0000002a00b67308 */ /* 0x0005e20000000800 */
[----:B------:R-:W-:Y:S01]  /*1d500*/  LDSM.16.MT88.4 R148, [R217+0x2900] ;  /* 0x00290000d994783b */ /* 0x000fe20000004200 */
[----:B-1----:R-:W-:Y:S03]  /*1d510*/  F2FP.PACK_AB R40, R191, R192 ;  /* 0x000000c0bf28723e */ /* 0x002fe600000000ff */
[-C--:B------:R-:W-:Y:S05]  /*1d520*/  HMMA.16816.F32 R104, R136, R48.reuse, R104 ;  /* 0x000000308868723c */ /* 0x080fea0000001868 */
[----:B------:R-:W1:Y:S03]  /*1d530*/  MUFU.EX2 R179, R43 ;  /* 0x0000002b00b37308 */ /* 0x000e660000000800 */
[C---:B------:R-:W-:Y:S04]  /*1d540*/  HMMA.16816.F32 R108, R140.reuse, R48, R108 ;  /* 0x000000308c6c723c */ /* 0x040fe8000000186c */
[----:B----4-:R-:W-:Y:S03]  /*1d550*/  F2FP.PACK_AB R41, R188, R190 ;  /* 0x000000bebc29723e */ /* 0x010fe600000000ff */
[----:B-----5:R-:W-:Y:S01]  /*1d560*/  F2FP.PACK_AB R48, R183, R184 ;  /* 0x000000b8b730723e */ /* 0x020fe200000000ff */
[-C--:B------:R-:W-:Y:S01]  /*1d570*/  HMMA.16816.F32 R28, R140, R50.reuse, R28 ;  /* 0x000000328c1c723c */ /* 0x080fe2000000181c */
[----:B------:R-:W-:Y:S03]  /*1d580*/  MUFU.EX2 R173, R64 ;  /* 0x0000004000ad7308 */ /* 0x000fe60000000800 */
[----:B--2---:R-:W-:Y:S04]  /*1d590*/  F2FP.PACK_AB R42, R187, R189 ;  /* 0x000000bdbb2a723e */ /* 0x004fe800000000ff */
[C---:B------:R-:W-:Y:S03]  /*1d5a0*/  HMMA.16816.F32 R112, R136.reuse, R50, R112 ;  /* 0x000000328870723c */ /* 0x040fe60000001870 */
[----:B------:R-:W-:Y:S01]  /*1d5b0*/  MUFU.EX2 R64, R58 ;  /* 0x0000003a00407308 */ /* 0x000fe20000000800 */
[----:B-1----:R-:W-:Y:S03]  /*1d5c0*/  F2FP.PACK_AB R49, R179, R182 ;  /* 0x000000b6b331723e */ /* 0x002fe600000000ff */
[----:B------:R-:W-:Y:S01]  /*1d5d0*/  F2FP.PACK_AB R50, R177, R178 ;  /* 0x000000b2b132723e */ /* 0x000fe200000000ff */
[-C--:B------:R-:W-:Y:S04]  /*1d5e0*/  HMMA.16816.F32 R116, R136, R144.reuse, R116 ;  /* 0x000000908874723c */ /* 0x080fe80000001874 */
[----:B------:R-:W-:Y:S01]  /*1d5f0*/  F2FP.PACK_AB R51, R166, R167 ;  /* 0x000000a7a633723e */ /* 0x000fe200000000ff */
[----:B------:R-:W-:Y:S01]  /*1d600*/  MUFU.EX2 R174, R65 ;  /* 0x0000004100ae7308 */ /* 0x000fe20000000800 */
[----:B------:R-:W-:Y:S02]  /*1d610*/  F2FP.PACK_AB R43, R185, R186 ;  /* 0x000000bab92b723e */ /* 0x000fe400000000ff */
[C---:B------:R-:W-:Y:S07]  /*1d620*/  HMMA.16816.F32 R120, R140.reuse, R144, R120 ;  /* 0x000000908c78723c */ /* 0x040fee0000001878 */
[----:B------:R-:W-:Y:S01]  /*1d630*/  MUFU.EX2 R65, R59 ;  /* 0x0000003b00417308 */ /* 0x000fe20000000800 */
[-C--:B------:R-:W-:Y:S08]  /*1d640*/  HMMA.16816.F32 R124, R140, R146.reuse, R124 ;  /* 0x000000928c7c723c */ /* 0x080ff0000000187c */
[----:B------:R-:W-:Y:S01]  /*1d650*/  HMMA.16816.F32 R36, R136, R146, R36 ;  /* 0x000000928824723c */ /* 0x000fe20000001824 */
[----:B------:R-:W1:Y:S01]  /*1d660*/  LDSM.16.MT88.4 R136, [R218+0x1100] ;  /* 0x00110000da88783b */ /* 0x000e620000004200 */
[----:B------:R-:W-:Y:S06]  /*1d670*/  MUFU.EX2 R134, R66 ;  /* 0x0000004200867308 */ /* 0x000fec0000000800 */
[-C--:B------:R-:W-:Y:S04]  /*1d680*/  HMMA.16816.F32 R4, R40, R44.reuse, R4 ;  /* 0x0000002c2804723c */ /* 0x080fe80000001804 */
[----:B------:R-:W-:Y:S04]  /*1d690*/  MUFU.EX2 R66, R56 ;  /* 0x0000003800427308 */ /* 0x000fe80000000800 */
[C---:B------:R-:W-:Y:S06]  /*1d6a0*/  HMMA.16816.F32 R8, R48.reuse, R44, R8 ;  /* 0x0000002c3008723c */ /* 0x040fec0000001808 */
[----:B------:R-:W-:Y:S02]  /*1d6b0*/  MUFU.EX2 R172, R67 ;  /* 0x0000004300ac7308 */ /* 0x000fe40000000800 */
[-C--:B------:R-:W-:Y:S08]  /*1d6c0*/  HMMA.16816.F32 R12, R48, R46.reuse, R12 ;  /* 0x0000002e300c723c */ /* 0x080ff0000000180c */
[C---:B------:R-:W-:Y:S01]  /*1d6d0*/  HMMA.16816.F32 R16, R40.reuse, R46, R16 ;  /* 0x0000002e2810723c */ /* 0x040fe20000001810 */
[----:B------:R-:W2:Y:S01]  /*1d6e0*/  LDSM.16.MT88.4 R44, [R219+0x1100] ;  /* 0x00110000db2c783b */ /* 0x000ea20000004200 */
[----:B------:R4:W5:Y:S06]  /*1d6f0*/  MUFU.EX2 R67, R57 ;  /* 0x0000003900437308 */ /* 0x00096c0000000800 */
[-C--:B---3--:R-:W-:Y:S04]  /*1d700*/  HMMA.16816.F32 R20, R40, R52.reuse, R20 ;  /* 0x000000342814723c */ /* 0x088fe80000001814 */
[----:B------:R-:W-:Y:S04]  /*1d710*/  MUFU.EX2 R97, R97 ;  /* 0x0000006100617308 */ /* 0x000fe80000000800 */
[C---:B------:R-:W-:Y:S06]  /*1d720*/  HMMA.16816.F32 R32, R48.reuse, R52, R32 ;  /* 0x000000343020723c */ /* 0x040fec0000001820 */
[----:B------:R-:W-:Y:S02]  /*1d730*/  MUFU.EX2 R99, R99 ;  /* 0x0000006300637308 */ /* 0x000fe40000000800 */
[-C--:B------:R-:W-:Y:S01]  /*1d740*/  HMMA.16816.F32 R24, R48, R54.reuse, R24 ;  /* 0x000000363018723c */ /* 0x080fe20000001818 */
[----:B----4-:R-:W-:Y:S07]  /*1d750*/  LDSM.16.MT88.4 R56, [R218+0x1900] ;  /* 0x00190000da38783b */ /* 0x010fee0000004200 */
[C---:B------:R-:W-:Y:S01]  /*1d760*/  HMMA.16816.F32 R100, R40.reuse, R54, R100 ;  /* 0x000000362864723c */ /* 0x040fe20000001864 */
[----:B------:R-:W-:Y:S01]  /*1d770*/  MUFU.EX2 R93, R93 ;  /* 0x0000005d005d7308 */ /* 0x000fe20000000800 */
[----:B------:R-:W3:Y:S06]  /*1d780*/  LDSM.16.MT88.4 R52, [R217+0x1900] ;  /* 0x00190000d934783b */ /* 0x000eec0000004200 */
[-C--:B-1----:R-:W-:Y:S03]  /*1d790*/  HMMA.16816.F32 R104, R40, R136.reuse, R104 ;  /* 0x000000882868723c */ /* 0x082fe60000001868 */
[----:B------:R-:W-:Y:S05]  /*1d7a0*/  MUFU.EX2 R60, R60 ;  /* 0x0000003c003c7308 */ /* 0x000fea0000000800 */
[C---:B------:R-:W-:Y:S05]  /*1d7b0*/  HMMA.16816.F32 R108, R48.reuse, R136, R108 ;  /* 0x00000088306c723c */ /* 0x040fea000000186c */
[----:B------:R-:W1:Y:S03]  /*1d7c0*/  MUFU.EX2 R61, R61 ;  /* 0x0000003d003d7308 */ /* 0x000e660000000800 */
[-C--:B------:R-:W-:Y:S07]  /*1d7d0*/  HMMA.16816.F32 R28, R48, R138.reuse, R28 ;  /* 0x0000008a301c723c */ /* 0x080fee000000181c */
[----:B------:R-:W-:Y:S01]  /*1d7e0*/  MUFU.EX2 R62, R62 ;  /* 0x0000003e003e7308 */ /* 0x000fe20000000800 */
[C---:B------:R-:W-:Y:S08]  /*1d7f0*/  HMMA.16816.F32 R112, R40.reuse, R138, R112 ;  /* 0x0000008a2870723c */ /* 0x040ff00000001870 */
[-C--:B--2---:R-:W-:Y:S01]  /*1d800*/  HMMA.16816.F32 R116, R40, R44.reuse, R116 ;  /* 0x0000002c2874723c */ /* 0x084fe20000001874 */
[----:B------:R-:W2:Y:S07]  /*1d810*/  MUFU.EX2 R63, R63 ;  /* 0x0000003f003f7308 */ /* 0x000eae0000000800 */
[C---:B------:R-:W-:Y:S03]  /*1d820*/  HMMA.16816.F32 R120, R48.reuse, R44, R120 ;  /* 0x0000002c3078723c */ /* 0x040fe60000001878 */
[----:B------:R-:W-:Y:S04]  /*1d830*/  MUFU.EX2 R68, R68 ;  /* 0x0000004400447308 */ /* 0x000fe80000000800 */
[----:B-----5:R-:W-:Y:S01]  /*1d840*/  F2FP.PACK_AB R44, R67, R66 ;  /* 0x00000042432c723e */ /* 0x020fe200000000ff */
[-C--:B------:R-:W-:Y:S01]  /*1d850*/  HMMA.16816.F32 R124, R48, R46.reuse, R124 ;  /* 0x0000002e307c723c */ /* 0x080fe2000000187c */
[----:B------:R-:W4:Y:S03]  /*1d860*/  LDSM.16.MT88.4 R48, [R220+0x1900] ;  /* 0x00190000dc30783b */ /* 0x000f260000004200 */
[----:B------:R-:W-:Y:S01]  /*1d870*/  F2FP.PACK_AB R45, R65, R64 ;  /* 0x00000040412d723e */ /* 0x000fe200000000ff */
[----:B------:R-:W-:Y:S03]  /*1d880*/  MUFU.EX2 R69, R69 ;  /* 0x0000004500457308 */ /* 0x000fe60000000800 */
[----:B------:R-:W-:Y:S07]  /*1d890*/  HMMA.16816.F32 R36, R40, R46, R36 ;  /* 0x0000002e2824723c */ /* 0x000fee0000001824 */
[----:B------:R-:W-:Y:S01]  /*1d8a0*/  F2FP.PACK_AB R40, R176, R165 ;  /* 0x000000a5b028723e */ /* 0x000fe200000000ff */
[----:B------:R-:W-:Y:S01]  /*1d8b0*/  MUFU.EX2 R70, R70 ;  /* 0x0000004600467308 */ /* 0x000fe20000000800 */
[----:B------:R-:W-:Y:S03]  /*1d8c0*/  F2FP.PACK_AB R41, R175, R164 ;  /* 0x000000a4af29723e */ /* 0x000fe600000000ff */
[----:B------:R-:W-:Y:S02]  /*1d8d0*/  F2FP.PACK_AB R42, R174, R173 ;  /* 0x000000adae2a723e */ /* 0x000fe400000000ff */
[----:B------:R-:W-:Y:S02]  /*1d8e0*/  F2FP.PACK_AB R43, R172, R134 ;  /* 0x00000086ac2b723e */ /* 0x000fe400000000ff */
[----:B-1----:R-:W-:Y:S02]  /*1d8f0*/  F2FP.PACK_AB R46, R61, R60 ;  /* 0x0000003c3d2e723e */ /* 0x002fe400000000ff */
[----:B--2---:R-:W-:Y:S01]  /*1d900*/  F2FP.PACK_AB R47, R63, R62 ;  /* 0x0000003e3f2f723e */ /* 0x004fe200000000ff */
[----:B------:R-:W-:Y:S02]  /*1d910*/  MUFU.EX2 R71, R71 ;  /* 0x0000004700477308 */ /* 0x000fe40000000800 */
[-C--:B---3--:R-:W-:Y:S08]  /*1d920*/  HMMA.16816.F32 R4, R40, R52.reuse, R4 ;  /* 0x000000342804723c */ /* 0x088ff00000001804 */
[C---:B------:R-:W-:Y:S01]  /*1d930*/  HMMA.16816.F32 R8, R44.reuse, R52, R8 ;  /* 0x000000342c08723c */ /* 0x040fe20000001808 */
[----:B------:R-:W-:Y:S07]  /*1d940*/  MUFU.EX2 R80, R80 ;  /* 0x0000005000507308 */ /* 0x000fee0000000800 */
[-C--:B------:R-:W-:Y:S03]  /*1d950*/  HMMA.16816.F32 R12, R44, R54.reuse, R12 ;  /* 0x000000362c0c723c */ /* 0x080fe6000000180c */
[----:B------:R-:W-:Y:S05]  /*1d960*/  MUFU.EX2 R81, R81 ;  /* 0x0000005100517308 */ /* 0x000fea0000000800 */
[C---:B------:R-:W-:Y:S01]  /*1d970*/  HMMA.16816.F32 R16, R40.reuse, R54, R16 ;  /* 0x000000362810723c */ /* 0x040fe20000001810 */
[----:B------:R-:W1:Y:S04]  /*1d980*/  LDSM.16.MT88.4 R52, [R219+0x1900] ;  /* 0x00190000db34783b */ /* 0x000e680000004200 */
[----:B------:R-:W-:Y:S03]  /*1d990*/  MUFU.EX2 R82, R82 ;  /* 0x0000005200527308 */ /* 0x000fe60000000800 */
[-C--:B----4-:R-:W-:Y:S07]  /*1d9a0*/  HMMA.16816.F32 R20, R40, R48.reuse, R20 ;  /* 0x000000302814723c */ /* 0x090fee0000001814 */
[----:B------:R-:W-:Y:S01]  /*1d9b0*/  MUFU.EX2 R83, R83 ;  /* 0x0000005300537308 */ /* 0x000fe20000000800 */
[C---:B------:R-:W-:Y:S08]  /*1d9c0*/  HMMA.16816.F32 R32, R44.reuse, R48, R32 ;  /* 0x000000302c20723c */ /* 0x040ff00000001820 */
[-C--:B------:R-:W-:Y:S01]  /*1d9d0*/  HMMA.16816.F32 R24, R44, R50.reuse, R24 ;  /* 0x000000322c18723c */ /* 0x080fe20000001818 */
[----:B------:R-:W-:Y:S07]  /*1d9e0*/  MUFU.EX2 R72, R72 ;  /* 0x0000004800487308 */ /* 0x000fee0000000800 */
[C---:B------:R-:W-:Y:S01]  /*1d9f0*/  HMMA.16816.F32 R100, R40.reuse, R50, R100 ;  /* 0x000000322864723c */ /* 0x040fe20000001864 */
[----:B------:R-:W2:Y:S02]  /*1da00*/  LDSM.16.MT88.4 R48, [R217+0x2100] ;  /* 0x00210000d930783b */ /* 0x000ea40000004200 */
[----:B------:R-:W3:Y:S05]  /*1da10*/  MUFU.EX2 R73, R73 ;  /* 0x0000004900497308 */ /* 0x000eea0000000800 */
[-C--:B------:R-:W-:Y:S05]  /*1da20*/  HMMA.16816.F32 R104, R40, R56.reuse, R104 ;  /* 0x000000382868723c */ /* 0x080fea0000001868 */
[----:B------:R-:W-:Y:S03]  /*1da30*/  MUFU.EX2 R74, R74 ;  /* 0x0000004a004a7308 */ /* 0x000fe60000000800 */
[C---:B------:R-:W-:Y:S07]  /*1da40*/  HMMA.16816.F32 R108, R44.reuse, R56, R108 ;  /* 0x000000382c6c723c */ /* 0x040fee000000186c */
[----:B------:R-:W4:Y:S01]  /*1da50*/  MUFU.EX2 R75, R75 ;  /* 0x0000004b004b7308 */ /* 0x000f220000000800 */
[-C--:B------:R-:W-:Y:S08]  /*1da60*/  HMMA.16816.F32 R28, R44, R58.reuse, R28 ;  /* 0x0000003a2c1c723c */ /* 0x080ff0000000181c */
[C---:B------:R-:W-:Y:S01]  /*1da70*/  HMMA.16816.F32 R112, R40.reuse, R58, R112 ;  /* 0x0000003a2870723c */ /* 0x040fe20000001870 */
[----:B------:R-:W-:Y:S01]  /*1da80*/  LDSM.16.MT88.4 R56, [R218+0x2100] ;  /* 0x00210000da38783b */ /* 0x000fe20000004200 */
[----:B------:R-:W-:Y:S06]  /*1da90*/  MUFU.EX2 R76, R76 ;  /* 0x0000004c004c7308 */ /* 0x000fec0000000800 */
[-C--:B-1----:R-:W-:Y:S04]  /*1daa0*/  HMMA.16816.F32 R116, R40, R52.reuse, R116 ;  /* 0x000000342874723c */ /* 0x082fe80000001874 */
[----:B------:R-:W1:Y:S04]  /*1dab0*/  MUFU.EX2 R77, R77 ;  /* 0x0000004d004d7308 */ /* 0x000e680000000800 */
[C---:B------:R-:W-:Y:S06]  /*1dac0*/  HMMA.16816.F32 R120, R44.reuse, R52, R120 ;  /* 0x000000342c78723c */ /* 0x040fec0000001878 */
[----:B------:R-:W-:Y:S02]  /*1dad0*/  MUFU.EX2 R78, R78 ;  /* 0x0000004e004e7308 */ /* 0x000fe40000000800 */
[-C--:B------:R-:W-:Y:S07]  /*1dae0*/  HMMA.16816.F32 R124, R44, R54.reuse, R124 ;  /* 0x000000362c7c723c */ /* 0x080fee000000187c */
[----:B---3--:R-:W-:Y:S01]  /*1daf0*/  F2FP.PACK_AB R44, R73, R72 ;  /* 0x00000048492c723e */ /* 0x008fe200000000ff */
[----:B------:R-:W-:Y:S01]  /*1db00*/  HMMA.16816.F32 R36, R40, R54, R36 ;  /* 0x000000362824723c */ /* 0x000fe20000001824 */
[----:B------:R-:W3:Y:S01]  /*1db10*/  MUFU.EX2 R79, R79 ;  /* 0x0000004f004f7308 */ /* 0x000ee20000000800 */
[----:B------:R-:W5:Y:S02]  /*1db20*/  LDSM.16.MT88.4 R52, [R220+0x2100] ;  /* 0x00210000dc34783b */ /* 0x000f640000004200 */
[----:B----4-:R-:W-:Y:S02]  /*1db30*/  F2FP.PACK_AB R45, R75, R74 ;  /* 0x0000004a4b2d723e */ /* 0x010fe400000000ff */
[----:B-1----:R-:W-:Y:S02]  /*1db40*/  F2FP.PACK_AB R46, R77, R76 ;  /* 0x0000004c4d2e723e */ /* 0x002fe400000000ff */
[----:B------:R-:W-:Y:S03]  /*1db50*/  F2FP.PACK_AB R40, R69, R68 ;  /* 0x000000444528723e */ /* 0x000fe600000000ff */
[----:B------:R-:W-:Y:S01]  /*1db60*/  MUFU.EX2 R84, R84 ;  /* 0x0000005400547308 */ /* 0x000fe20000000800 */
[----:B------:R-:W-:Y:S02]  /*1db70*/  F2FP.PACK_AB R41, R71, R70 ;  /* 0x000000464729723e */ /* 0x000fe400000000ff */
[----:B------:R-:W-:Y:S02]  /*1db80*/  F2FP.PACK_AB R42, R81, R80 ;  /* 0x00000050512a723e */ /* 0x000fe400000000ff */
[----:B------:R-:W-:Y:S05]  /*1db90*/  F2FP.PACK_AB R43, R83, R82 ;  /* 0x00000052532b723e */ /* 0x000fea00000000ff */
[----:B------:R-:W1:Y:S02]  /*1dba0*/  MUFU.EX2 R85, R85 ;  /* 0x0000005500557308 */ /* 0x000e640000000800 */
[-C--:B--2---:R-:W-:Y:S03]  /*1dbb0*/  HMMA.16816.F32 R4, R40, R48.reuse, R4 ;  /* 0x000000302804723c */ /* 0x084fe60000001804 */
[----:B---3--:R-:W-:Y:S05]  /*1dbc0*/  F2FP.PACK_AB R47, R79, R78 ;  /* 0x0000004e4f2f723e */ /* 0x008fea00000000ff */
[----:B------:R-:W-:Y:S02]  /*1dbd0*/  MUFU.EX2 R86, R86 ;  /* 0x0000005600567308 */ /* 0x000fe40000000800 */
[C---:B------:R-:W-:Y:S08]  /*1dbe0*/  HMMA.16816.F32 R8, R44.reuse, R48, R8 ;  /* 0x000000302c08723c */ /* 0x040ff00000001808 */
[-C--:B------:R-:W-:Y:S01]  /*1dbf0*/  HMMA.16816.F32 R12, R44, R50.reuse, R12 ;  /* 0x000000322c0c723c */ /* 0x080fe2000000180c */
[----:B------:R-:W2:Y:S03]  /*1dc00*/  MUFU.EX2 R87, R87 ;  /* 0x0000005700577308 */ /* 0x000ea60000000800 */
[----:B-1----:R-:W-:Y:S04]  /*1dc10*/  F2FP.PACK_AB R168, R85, R84 ;  /* 0x0000005455a8723e */ /* 0x002fe800000000ff */
[C---:B------:R-:W-:Y:S01]  /*1dc20*/  HMMA.16816.F32 R16, R40.reuse, R50, R16 ;  /* 0x000000322810723c */ /* 0x040fe20000001810 */
[----:B------:R-:W1:Y:S02]  /*1dc30*/  LDSM.16.MT88.4 R48, [R219+0x2100] ;  /* 0x00210000db30783b */ /* 0x000e640000004200 */
[----:B------:R-:W3:Y:S05]  /*1dc40*/  MUFU.EX2 R96, R96 ;  /* 0x0000006000607308 */ /* 0x000eea0000000800 */
[-C--:B-----5:R-:W-:Y:S05]  /*1dc50*/  HMMA.16816.F32 R20, R40, R52.reuse, R20 ;  /* 0x000000342814723c */ /* 0x0a0fea0000001814 */
[----:B------:R-:W4:Y:S03]  /*1dc60*/  MUFU.EX2 R98, R98 ;  /* 0x0000006200627308 */ /* 0x000f260000000800 */
[C---:B------:R-:W-:Y:S04]  /*1dc70*/  HMMA.16816.F32 R32, R44.reuse, R52, R32 ;  /* 0x000000342c20723c */ /* 0x040fe80000001820 */
[----:B--2---:R-:W-:Y:S03]  /*1dc80*/  F2FP.PACK_AB R169, R87, R86 ;  /* 0x0000005657a9723e */ /* 0x004fe600000000ff */
[----:B------:R-:W-:Y:S01]  /*1dc90*/  MUFU.EX2 R92, R92 ;  /* 0x0000005c005c7308 */ /* 0x000fe20000000800 */
[-C--:B------:R-:W-:Y:S04]  /*1dca0*/  HMMA.16816.F32 R24, R44, R54.reuse, R24 ;  /* 0x000000362c18723c */ /* 0x080fe80000001818 */
[----:B---3--:R-:W-:Y:S04]  /*1dcb0*/  F2FP.PACK_AB R170, R97, R96 ;  /* 0x0000006061aa723e */ /* 0x008fe800000000ff */
[C---:B------:R-:W-:Y:S01]  /*1dcc0*/  HMMA.16816.F32 R100, R40.reuse, R54, R100 ;  /* 0x000000362864723c */ /* 0x040fe20000001864 */
[----:B------:R-:W2:Y:S01]  /*1dcd0*/  LDSM.16.MT88.4 R52, [R220+0x2900] ;  /* 0x00290000dc34783b */ /* 0x000ea20000004200 */
[----:B------:R-:W-:Y:S02]  /*1dce0*/  MUFU.EX2 R94, R94 ;  /* 0x0000005e005e7308 */ /* 0x000fe40000000800 */
[----:B----4-:R-:W-:Y:S04]  /*1dcf0*/  F2FP.PACK_AB R171, R99, R98 ;  /* 0x0000006263ab723e */ /* 0x010fe800000000ff */
[-C--:B------:R-:W-:Y:S04]  /*1dd00*/  HMMA.16816.F32 R104, R40, R56.reuse, R104 ;  /* 0x000000382868723c */ /* 0x080fe80000001868 */
[----:B------:R-:W-:Y:S04]  /*1dd10*/  MUFU.EX2 R88, R88 ;  /* 0x0000005800587308 */ /* 0x000fe80000000800 */
[C---:B------:R-:W-:Y:S06]  /*1dd20*/  HMMA.16816.F32 R108, R44.reuse, R56, R108 ;  /* 0x000000382c6c723c */ /* 0x040fec000000186c */
[----:B------:R3:W-:Y:S02]  /*1dd30*/  MUFU.EX2 R56, R2 ;  /* 0x0000000200387308 */ /* 0x0007e40000000800 */
[-C--:B------:R-:W-:Y:S08]  /*1dd40*/  HMMA.16816.F32 R28, R44, R58.reuse, R28 ;  /* 0x0000003a2c1c723c */ /* 0x080ff0000000181c */
[C---:B------:R-:W-:Y:S01]  /*1dd50*/  HMMA.16816.F32 R112, R40.reuse, R58, R112 ;  /* 0x0000003a2870723c */ /* 0x040fe20000001870 */
[----:B------:R-:W4:Y:S07]  /*1dd60*/  MUFU.EX2 R89, R89 ;  /* 0x0000005900597308 */ /* 0x000f2e0000000800 */
[-C--:B-1----:R-:W-:Y:S03]  /*1dd70*/  HMMA.16816.F32 R116, R40, R48.reuse, R116 ;  /* 0x000000302874723c */ /* 0x082fe60000001874 */
[----:B------:R-:W-:Y:S01]  /*1dd80*/  MUFU.EX2 R90, R90 ;  /* 0x0000005a005a7308 */ /* 0x000fe20000000800 */
[----:B---3--:R-:W-:Y:S01]  /*1dd90*/  FADD.FTZ R2, R213, R131 ;  /* 0x00000083d5027221 */ /* 0x008fe20000010000 */
[----:B------:R-:W-:Y:S03]  /*1dda0*/  MOV R131, R129 ;  /* 0x0000008100837202 */ /* 0x000fe60000000f00 */
[C---:B------:R-:W-:Y:S04]  /*1ddb0*/  HMMA.16816.F32 R120, R44.reuse, R48, R120 ;  /* 0x000000302c78723c */ /* 0x040fe80000001878 */
[----:B------:R-:W-:Y:S01]  /*1ddc0*/  FADD.FTZ R2, R214, R2 ;  /* 0x00000002d6027221 */ /* 0x000fe20000010000 */
[----:B------:R-:W1:Y:S03]  /*1ddd0*/  MUFU.EX2 R91, R91 ;  /* 0x0000005b005b7308 */ /* 0x000e660000000800 */
[----:B------:R-:W-:Y:S01]  /*1dde0*/  FADD.FTZ R2, R238, R2 ;  /* 0x00000002ee027221 */ /* 0x000fe20000010000 */
[-C--:B------:R-:W-:Y:S03]  /*1ddf0*/  HMMA.16816.F32 R124, R44, R50.reuse, R124 ;  /* 0x000000322c7c723c */ /* 0x080fe6000000187c */
[----:B------:R-:W-:Y:S05]  /*1de00*/  FADD.FTZ R2, R199, R2 ;  /* 0x00000002c7027221 */ /* 0x000fea0000010000 */
[----:B------:R-:W-:Y:S07]  /*1de10*/  HMMA.16816.F32 R36, R40, R50, R36 ;  /* 0x000000322824723c */ /* 0x000fee0000001824 */
[----:B----4-:R-:W-:Y:S01]  /*1de20*/  F2FP.PACK_AB R40, R89, R88 ;  /* 0x000000585928723e */ /* 0x010fe200000000ff */
[-C--:B------:R-:W-:Y:S01]  /*1de30*/  HMMA.16816.F32 R136, R168, R148.reuse, R4 ;  /* 0x00000094a888723c */ /* 0x080fe20000001804 */
[----:B------:R-:W3:Y:S04]  /*1de40*/  LDSM.16.MT88.4 R4, [R218+0x2900] ;  /* 0x00290000da04783b */ /* 0x000ee80000004200 */
[----:B-1----:R-:W-:Y:S02]  /*1de50*/  F2FP.PACK_AB R41, R91, R90 ;  /* 0x0000005a5b29723e */ /* 0x002fe400000000ff */
[----:B------:R-:W-:Y:S02]  /*1de60*/  F2FP.PACK_AB R42, R93, R92 ;  /* 0x0000005c5d2a723e */ /* 0x000fe400000000ff */
[----:B------:R-:W-:Y:S07]  /*1de70*/  F2FP.PACK_AB R43, R56, R94 ;  /* 0x0000005e382b723e */ /* 0x000fee00000000ff */
        /* <DEDUP_REMOVED lines=25> */
[----:B------:R-:W1:Y:S01]  /*1e010*/  LDSM.16.MT88.4 R8, [R219+0x2900] ;  /* 0x00290000db08783b */ /* 0x000e620000004200 */
[----:B------:R-:W-:Y:S01]  /*1e020*/  FADD.FTZ R13, R195, R0 ;  /* 0x00000000c30d7221 */ /* 0x000fe20000010000 */
[-C--:B---3--:R-:W-:Y:S03]  /*1e030*/  HMMA.16816.F32 R104, R168, R4.reuse, R104 ;  /* 0x00000004a868723c */ /* 0x088fe60000001868 */
        /* <DEDUP_REMOVED lines=29> */
[-C--:B-1----:R-:W-:Y:S03]  /*1e210*/  HMMA.16816.F32 R116, R168, R8.reuse, R116 ;  /* 0x00000008a874723c */ /* 0x082fe60000001874 */
[----:B------:R-:W-:Y:S01]  /*1e220*/  FADD.FTZ R12, R134, R2 ;  /* 0x00000002860c7221 */ /* 0x000fe20000010000 */
[----:B------:R-:W-:Y:S01]  /*1e230*/  MOV R134, R128 ;  /* 0x0000008000867202 */ /* 0x000fe20000000f00 */
        /* <DEDUP_REMOVED lines=36> */
[----:B------:R-:W-:Y:S01]  /*1e480*/  STL [R1+0x4], R5 ;  /* 0x0000040501007387 */ /* 0x000fe20000100800 */
[----:B------:R-:W-:Y:S02]  /*1e490*/  FADD.FTZ R4, R99, R4 ;  /* 0x0000000463047221 */ /* 0x000fe40000010000 */
[----:B------:R-:W-:Y:S02]  /*1e4a0*/  FADD.FTZ R0, R91, R6 ;  /* 0x000000065b007221 */ /* 0x000fe40000010000 */
[----:B------:R-:W-:Y:S01]  /*1e4b0*/  FADD.FTZ R2, R93, R2 ;  /* 0x000000025d027221 */ /* 0x000fe20000010000 */
[----:B------:R-:W-:Y:S01]  /*1e4c0*/  STL [R1+0x8], R4 ;  /* 0x0000080401007387 */ /* 0x000fe20000100800 */
[----:B------:R-:W-:Y:S03]  /*1e4d0*/  FADD.FTZ R0, R94, R0 ;  /* 0x000000005e007221 */ /* 0x000fe60000010000 */
[----:B------:R-:W-:Y:S01]  /*1e4e0*/  STL [R1+0xc], R2 ;  /* 0x00000c0201007387 */ /* 0x000fe20000100800 */
[----:B------:R-:W-:Y:S05]  /*1e4f0*/  FADD.FTZ R0, R56, R0 ;  /* 0x0000000038007221 */ /* 0x000fea0000010000 */
[----:B------:R1:W-:Y:S02]  /*1e500*/  STL [R1+0x10], R0 ;  /* 0x0000100001007387 */ /* 0x0003e40000100800 */
[----:B-1----:R-:W-:Y:S01]  /*1e510*/  MOV R0, R130 ;  /* 0x0000008200007202 */ /* 0x002fe20000000f00 */
[----:B------:R-:W-:-:S05]  /*1e520*/  @P0 BRA `(.L_x_480) ;  /* 0xffffc72000000947 */ /* 0x000fca000383ffff */
.L_x_477:
        /* <DEDUP_REMOVED lines=9> */
.L_x_499:
[----:B------:R-:W-:Y:S04]  /*1e5c0*/  DEPBAR.LE SB0, 0x0 ;  /* 0x000080000000791a */ /* 0x000fe80000000000 */
[----:B------:R-:W-:Y:S01]  /*1e5d0*/  BAR.SYNC.DEFER_BLOCKING 0x0 ;  /* 0x0000000000007b1d */ /* 0x000fe20000010000 */
[----:B-1----:R-:W-:Y:S01]  /*1e5e0*/  IMAD.WIDE.U32 R2, R236, c[0x0][0x208], RZ ;  /* 0x00008200ec027a25 */ /* 0x002fe200078e00ff */
[----:B------:R-:W-:Y:S01]  /*1e5f0*/  SHF.R.S32.HI R0, RZ, 0x1f, R236 ;  /* 0x0000001fff007819 */ /* 0x000fe200000114ec */
[----:B------:R-:W-:Y:S04]  /*1e600*/  UISETP.GT.AND UP0, UPT, UR19, UR18, UPT ;  /* 0x000000121300728c */ /* 0x000fe8000bf04270 */
[----:B------:R-:W-:Y:S04]  /*1e610*/  IMAD R0, R0, c[0x0][0x208], RZ ;  /* 0x0000820000007a24 */ /* 0x000fe800078e02ff */
[----:B------:R-:W-:Y:S04]  /*1e620*/  IMAD R0, R236, c[0x0][0x20c], R0 ;  /* 0x00008300ec007a24 */ /* 0x000fe800078e0200 */
[----:B------:R-:W-:Y:S01]  /*1e630*/  IMAD.IADD R3, R3, 0x1, R0 ;  /* 0x0000000103037824 */ /* 0x000fe200078e0200 */
[----:B------:R-:W-:Y:S03]  /*1e640*/  SHF.R.S32.HI R0, RZ, 0x1f, R235 ;  /* 0x0000001fff007819 */ /* 0x000fe600000114eb */
[C---:B------:R-:W-:Y:S04]  /*1e650*/  IMAD.WIDE.U32 R2, R235.reuse, c[0x0][0x218], R2 ;  /* 0x00008600eb027a25 */ /* 0x040fe800078e0002 */
[----:B------:R-:W-:Y:S01]  /*1e660*/  IMAD R0, R0, c[0x0][0x218], RZ ;  /* 0x0000860000007a24 */ /* 0x000fe200078e02ff */
[----:B-----5:R-:W-:Y:S01]  /*1e670*/  LDSM.16.M88.4 R96, [R223+0x6100] ;  /* 0x00610000df60783b */ /* 0x020fe20000000200 */
        /* <DEDUP_REMOVED lines=8> */
[----:B------:R-:W4:Y:S06]  /*1e700*/  LDSM.16.M88.4 R48, [R216+0x4100] ;  /* 0x00410000d830783b */ /* 0x000f2c0000000200 */
        /* <DEDUP_REMOVED lines=11> */
[----:B------:R-:W-:Y:S05]  /*1e7c0*/  LDSM.16.M88.4 R192, [R228] ;  /* 0x00000000e4c0783b */ /* 0x000fea0000000200 */
[-C--:B---3--:R-:W-:Y:S01]  /*1e7d0*/  HMMA.16816.F32 R20, R96, R32.reuse, RZ ;  /* 0x000000206014723c */ /* 0x088fe200000018ff */
[----:B------:R-:W-:Y:S06]  /*1e7e0*/  SHFL.IDX PT, R201, R0, 0x5, 0x181f ;  /* 0x00b81f0000c97f89 */ /* 0x000fec00000e0000 */
[----:B------:R-:W-:Y:S01]  /*1e7f0*/  SHFL.IDX PT, R202, R2, 0x3, 0x181f ;  /* 0x00781f0002ca7f89 */ /* 0x000fe200000e0000 */
[C---:B------:R-:W-:Y:S05]  /*1e800*/  HMMA.16816.F32 R24, R92.reuse, R32, RZ ;  /* 0x000000205c18723c */ /* 0x040fea00000018ff */
[----:B------:R-:W-:Y:S03]  /*1e810*/  SHFL.IDX PT, R200, R2, 0x4, 0x181f ;  /* 0x00981f0002c87f89 */ /* 0x000fe600000e0000 */
[-C--:B------:R-:W-:Y:S03]  /*1e820*/  HMMA.16816.F32 R28, R92, R34.reuse, RZ ;  /* 0x000000225c1c723c */ /* 0x080fe600000018ff */
[----:B------:R-:W1:Y:S05]  /*1e830*/  SHFL.IDX PT, R128, R0, RZ, 0x181f ;  /* 0x00181fff00807589 */ /* 0x000e6a00000e0000 */
[C---:B------:R-:W-:Y:S01]  /*1e840*/  HMMA.16816.F32 R32, R96.reuse, R34, RZ ;  /* 0x000000226020723c */ /* 0x040fe200000018ff */
[----:B------:R-:W2:Y:S06]  /*1e850*/  SHFL.IDX PT, R129, R2, RZ, 0x181f ;  /* 0x00181fff02817589 */ /* 0x000eac00000e0000 */
[----:B------:R-:W-:Y:S01]  /*1e860*/  SHFL.IDX PT, R3, R0, 0x1, 0x181f ;  /* 0x00381f0000037f89 */ /* 0x000fe200000e0000 */
[-C--:B----4-:R-:W-:Y:S05]  /*1e870*/  HMMA.16816.F32 R36, R96, R48.reuse, RZ ;  /* 0x000000306024723c */ /* 0x090fea00000018ff */
[----:B------:R-:W-:Y:S03]  /*1e880*/  SHFL.IDX PT, R130, R2, 0x1, 0x181f ;  /* 0x00381f0002827f89 */ /* 0x000fe600000e0000 */
[C---:B------:R-:W-:Y:S03]  /*1e890*/  HMMA.16816.F32 R40, R92.reuse, R48, RZ ;  /* 0x000000305c28723c */ /* 0x040fe600000018ff */
[----:B------:R-:W-:Y:S01]  /*1e8a0*/  SHFL.IDX PT, R196, R0, 0x2, 0x181f ;  /* 0x00581f0000c47f89 */ /* 0x000fe200000e0000 */
[-C--:B-1----:R-:W-:Y:S04]  /*1e8b0*/  IADD3 R128, P1, R128, R234.reuse, RZ ;  /* 0x000000ea80807210 */ /* 0x082fe80007f3e0ff */
[-C--:B------:R-:W-:Y:S01]  /*1e8c0*/  HMMA.16816.F32 R44, R92, R50.reuse, RZ ;  /* 0x000000325c2c723c */ /* 0x080fe200000018ff */
[--C-:B--2---:R-:W-:Y:S01]  /*1e8d0*/  IMAD.X R129, R129, 0x1, R233.reuse, P1 ;  /* 0x0000000181817824 */ /* 0x104fe200008e06e9 */
[----:B------:R-:W1:Y:S06]  /*1e8e0*/  SHFL.IDX PT, R198, R0, 0x3, 0x181f ;  /* 0x00781f0000c67f89 */ /* 0x000e6c00000e0000 */
[C---:B------:R-:W-:Y:S01]  /*1e8f0*/  HMMA.16816.F32 R48, R96.reuse, R50, RZ ;  /* 0x000000326030723c */ /* 0x040fe200000018ff */
[----:B------:R-:W2:Y:S06]  /*1e900*/  SHFL.IDX PT, R135, R2, 0x2, 0x181f ;  /* 0x00581f0002877f89 */ /* 0x000eac00000e0000 */
[----:B------:R-:W-:Y:S01]  /*1e910*/  SHFL.IDX PT, R199, R0, 0x4, 0x181f ;  /* 0x00981f0000c77f89 */ /* 0x000fe200000e0000 */
[-C--:B------:R-:W-:Y:S05]  /*1e920*/  HMMA.16816.F32 R52, R96, R64.reuse, RZ ;  /* 0x000000406034723c */ /* 0x080fea00000018ff */
[----:B------:R3:W-:Y:S03]  /*1e930*/  SHFL.IDX PT, R0, R2, 0x5, 0x181f ;  /* 0x00b81f0002007f89 */ /* 0x0007e600000e0000 */
[C---:B------:R-:W-:Y:S04]  /*1e940*/  HMMA.16816.F32 R56, R92.reuse, R64, RZ ;  /* 0x000000405c38723c */ /* 0x040fe800000018ff */
[-C--:B-1----:R-:W-:Y:S04]  /*1e950*/  IADD3 R198, P2, R198, R234.reuse, RZ ;  /* 0x000000eac6c67210 */ /* 0x082fe80007f5e0ff */
[-C--:B------:R-:W-:Y:S08]  /*1e960*/  HMMA.16816.F32 R60, R92, R66.reuse, RZ ;  /* 0x000000425c3c723c */ /* 0x080ff000000018ff */
[C---:B------:R-:W-:Y:S04]  /*1e970*/  HMMA.16816.F32 R64, R96.reuse, R66, RZ ;  /* 0x000000426040723c */ /* 0x040fe800000018ff */
[-C--:B---3--:R-:W-:Y:S04]  /*1e980*/  IADD3 R2, P0, R3, R234.reuse, RZ ;  /* 0x000000ea03027210 */ /* 0x088fe80007f1e0ff */
[-C--:B------:R-:W-:Y:S01]  /*1e990*/  HMMA.16816.F32 R68, R96, R80.reuse, RZ ;  /* 0x000000506044723c */ /* 0x080fe200000018ff */
[--C-:B------:R-:W-:Y:S03]  /*1e9a0*/  IMAD.X R3, R130, 0x1, R233.reuse, P0 ;  /* 0x0000000182037824 */ /* 0x100fe600000e06e9 */
[-C--:B------:R-:W-:Y:S04]  /*1e9b0*/  IADD3 R196, P0, R196, R234.reuse, RZ ;  /* 0x000000eac4c47210 */ /* 0x080fe80007f1e0ff */
[C---:B------:R-:W-:Y:S04]  /*1e9c0*/  HMMA.16816.F32 R72, R92.reuse, R80, RZ ;  /* 0x000000505c48723c */ /* 0x040fe800000018ff */
[--C-:B--2---:R-:W-:Y:S04]  /*1e9d0*/  IMAD.X R197, R135, 0x1, R233.reuse, P0 ;  /* 0x0000000187c57824 */ /* 0x104fe800000e06e9 */
        /* <DEDUP_REMOVED lines=23> */
[C---:B------:R-:W-:Y:S03]  /*1eb50*/  HMMA.16816.F32 R40, R184.reuse, R172, R40 ;  /* 0x000000acb828723c */ /* 0x040fe60000001828 */
[----:B------:R3:W-:Y:S05]  /*1eb60*/  LDGSTS.E.BYPASS.LTC128B.128 [R243+0x1000], [R196.64], !P6 ;  /* 0x01000000c4f37fae */ /* 0x0007ea000f101d4e */
[-C--:B------:R-:W-:Y:S08]  /*1eb70*/  HMMA.16816.F32 R44, R184, R174.reuse, R44 ;  /* 0x000000aeb82c723c */ /* 0x080ff0000000182c */
[C---:B------:R-:W-:Y:S04]  /*1eb80*/  HMMA.16816.F32 R48, R176.reuse, R174, R48 ;  /* 0x000000aeb030723c */ /* 0x040fe80000001830 */
[-C--:B----4-:R-:W-:Y:S01]  /*1eb90*/  IADD3 R128, P1, R199, R234.reuse, RZ ;  /* 0x000000eac7807210 */ /* 0x090fe20007f3e0ff */
[--C-:B------:R-:W-:Y:S03]  /*1eba0*/  IMAD.X R199, R202, 0x1, R233.reuse, P2 ;  /* 0x00000001cac77824 */ /* 0x100fe600010e06e9 */
[-C--:B--2---:R-:W-:Y:S02]  /*1ebb0*/  HMMA.16816.F32 R52, R176, R180.reuse, R52 ;  /* 0x000000b4b034723c */ /* 0x084fe40000001834 */
[----:B------:R2:W-:Y:S02]  /*1ebc0*/  LDGSTS.E.BYPASS.LTC128B.128 [R243+0x1800], [R198.64], !P6 ;  /* 0x01800000c6f37fae */ /* 0x0005e4000f101d4e */
[--C-:B------:R-:W-:Y:S01]  /*1ebd0*/  IMAD.X R129, R200, 0x1, R233.reuse, P1 ;  /* 0x00000001c8817824 */ /* 0x100fe200008e06e9 */
[----:B-1----:R-:W-:Y:S03]  /*1ebe0*/  IADD3 R2, P0, R201, R234, RZ ;  /* 0x000000eac9027210 */ /* 0x002fe60007f1e0ff */
[C---:B------:R-:W-:Y:S01]  /*1ebf0*/  HMMA.16816.F32 R56, R184.reuse, R180, R56 ;  /* 0x000000b4b838723c */ /* 0x040fe20000001838 */
[----:B------:R1:W-:Y:S03]  /*1ec00*/  LDGSTS.E.BYPASS.LTC128B.128 [R243+0x2000], [R128.64], !P6 ;  /* 0x0200000080f37fae */ /* 0x0003e6000f101d4e */
[----:B------:R-:W-:Y:S01]  /*1ec10*/  IMAD.X R3, R0, 0x1, R233, P0 ;  /* 0x0000000100037824 */ /* 0x000fe200000e06e9 */
[----:B------:R-:W-:Y:S03]  /*1ec20*/  PLOP3.LUT P0, PT, PT, PT, UP0, 0x80, 0x0 ;  /* 0x000000000000781c */ /* 0x000fe60003f0f008 */
[-C--:B------:R-:W-:Y:S01]  /*1ec30*/  HMMA.16816.F32 R60, R184, R182.reuse, R60 ;  /* 0x000000b6b83c723c */ /* 0x080fe2000000183c */
[----:B------:R1:W-:Y:S06]  /*1ec40*/  LDGSTS.E.BYPASS.LTC128B.128 [R243+0x2800], [R2.64], !P6 ;  /* 0x0280000002f37fae */ /* 0x0003ec000f101d4e */
[----:B------:R-:W-:Y:S01]  /*1ec50*/  LDSM.16.M88.4 R172, [R222+0x3100] ;  /* 0x00310000deac783b */ /* 0x000fe20000000200 */
[C---:B------:R-:W-:Y:S05]  /*1ec60*/  HMMA.16816.F32 R64, R176.reuse, R182, R64 ;  /* 0x000000b6b040723c */ /* 0x040fea0000001840 */
[----:B------:R-:W0:Y:S03]  /*1ec70*/  LDGDEPBAR ;  /* 0x00000000000079af */ /* 0x000e260000000000 */
[-C--:B---3--:R-:W-:Y:S03]  /*1ec80*/  HMMA.16816.F32 R68, R176, R188.reuse, R68 ;  /* 0x000000bcb044723c */ /* 0x088fe60000001844 */
[----:B--2---:R-:W2:Y:S05]  /*1ec90*/  LDSM.16.M88.4 R196, [R224+0x6100] ;  /* 0x00610000e0c4783b */ /* 0x004eaa0000000200 */
[C---:B------:R-:W-:Y:S01]  /*1eca0*/  HMMA.16816.F32 R72, R184.reuse, R188, R72 ;  /* 0x000000bcb848723c */ /* 0x040fe20000001848 */
[----:B------:R-:W3:Y:S06]  /*1ecb0*/  LDSM.16.M88.4 R200, [R224+0x8100] ;  /* 0x00810000e0c8783b */ /* 0x000eec0000000200 */
[----:B------:R-:W4:Y:S01]  /*1ecc0*/  LDSM.16.M88.4 R204, [R222+0x3900] ;  /* 0x00390000decc783b */ /* 0x000f220000000200 */
[-C--:B------:R-:W-:Y:S05]  /*1ecd0*/  HMMA.16816.F32 R76, R184, R190.reuse, R76 ;  /* 0x000000beb84c723c */ /* 0x080fea000000184c */
[----:B------:R-:W1:Y:S03]  /*1ece0*/  LDSM.16.M88.4 R208, [R222+0x4100] ;  /* 0x00410000ded0783b */ /* 0x000e660000000200 */
[C---:B------:R-:W-:Y:S03]  /*1ecf0*/  HMMA.16816.F32 R80, R176.reuse, R190, R80 ;  /* 0x000000beb050723c */ /* 0x040fe60000001850 */
[----:B------:R-:W1:Y:S05]  /*1ed00*/  LDSM.16.M88.4 R212, [R222+0x4900] ;  /* 0x00490000ded4783b */ /* 0x000e6a0000000200 */
[-C--:B------:R-:W-:Y:S01]  /*1ed10*/  HMMA.16816.F32 R84, R176, R192.reuse, R84 ;  /* 0x000000c0b054723c */ /* 0x080fe20000001854 */
[----:B------:R-:W-:Y:S06]  /*1ed20*/  LDSM.16.M88.4 R180, [R225+0x6100] ;  /* 0x00610000e1b4783b */ /* 0x000fec0000000200 */
[----:B------:R-:W-:Y:S01]  /*1ed30*/  LDSM.16.M88.4 R188, [R225+0x8100] ;  /* 0x00810000e1bc783b */ /* 0x000fe20000000200 */
[C---:B------:R-:W-:Y:S08]  /*1ed40*/  HMMA.16816.F32 R88, R184.reuse, R192, R88 ;  /* 0x000000c0b858723c */ /* 0x040ff00000001858 */
[-C--:B------:R-:W-:Y:S01]  /*1ed50*/  HMMA.16816.F32 R92, R184, R194.reuse, R92 ;  /* 0x000000c2b85c723c */ /* 0x080fe2000000185c */
[----:B------:R-:W-:Y:S07]  /*1ed60*/  LDSM.16.M88.4 R184, [R221] ;  /* 0x00000000ddb8783b */ /* 0x000fee0000000200 */
        /* <DEDUP_REMOVED lines=12> */
[----:B------:R-:W3:Y:S07]  /*1ee30*/  LDSM.16.M88.4 R204, [R221+0x1000] ;  /* 0x00100000ddcc783b */ /* 0x000eee0000000200 */
[-C--:B-1----:R-:W-:Y:S08]  /*1ee40*/  HMMA.16816.F32 R36, R196, R208.reuse, R36 ;  /* 0x000000d0c424723c */ /* 0x082ff00000001824 */
        /* <DEDUP_REMOVED lines=13> */
[----:B------:R-:W1:Y:S01]  /*1ef20*/  LDSM.16.M88.4 R176, [R221+0x2800] ;  /* 0x00280000ddb0783b */ /* 0x000e620000000200 */
[----:B------:R-:W-:Y:S05]  /*1ef30*/  DEPBAR.LE SB0, 0x0 ;  /* 0x000080000000791a */ /* 0x000fea0000000000 */
[----:B------:R-:W-:Y:S01]  /*1ef40*/  BAR.SYNC.DEFER_BLOCKING 0x0 ;  /* 0x0000000000007b1d */ /* 0x000fe20000010000 */
[-C--:B--2---:R-:W-:Y:S08]  /*1ef50*/  HMMA.16816.F32 R84, R196, R172.reuse, R84 ;  /* 0x000000acc454723c */ /* 0x084ff00000001854 */
        /* <DEDUP_REMOVED lines=15> */
[-C--:B-1----:R-:W-:Y:S08]  /*1f050*/  HMMA.16816.F32 R52, R180, R208.reuse, R52 ;  /* 0x000000d0b434723c */ /* 0x082ff00000001834 */
[C---:B------:R-:W-:Y:S08]  /*1f060*/  HMMA.16816.F32 R56, R188.reuse, R208, R56 ;  /* 0x000000d0bc38723c */ /* 0x040ff00000001838 */
[-C--:B------:R-:W-:Y:S08]  /*1f070*/  HMMA.16816.F32 R60, R188, R210.reuse, R60 ;  /* 0x000000d2bc3c723c */ /* 0x080ff0000000183c */
[C---:B------:R-:W-:Y:S08]  /*1f080*/  HMMA.16816.F32 R64, R180.reuse, R210, R64 ;  /* 0x000000d2b440723c */ /* 0x040ff00000001840 */
[-C--:B----4-:R-:W-:Y:S08]  /*1f090*/  HMMA.16816.F32 R68, R180, R212.reuse, R68 ;  /* 0x000000d4b444723c */ /* 0x090ff00000001844 */
[C---:B------:R-:W-:Y:S08]  /*1f0a0*/  HMMA.16816.F32 R72, R188.reuse, R212, R72 ;  /* 0x000000d4bc48723c */ /* 0x040ff00000001848 */
[-C--:B------:R-:W-:Y:S08]  /*1f0b0*/  HMMA.16816.F32 R76, R188, R214.reuse, R76 ;  /* 0x000000d6bc4c723c */ /* 0x080ff0000000184c */
[C---:B------:R-:W-:Y:S08]  /*1f0c0*/  HMMA.16816.F32 R80, R180.reuse, R214, R80 ;  /* 0x000000d6b450723c */ /* 0x040ff00000001850 */
[-C--:B------:R-:W-:Y:S08]  /*1f0d0*/  HMMA.16816.F32 R84, R180, R176.reuse, R84 ;  /* 0x000000b0b454723c */ /* 0x080ff00000001854 */
        /* <DEDUP_REMOVED lines=67> */
.L_x_482:
        /* <DEDUP_REMOVED lines=8> */
[----:B------:R-:W-:Y:S02]  /*1f590*/  PLOP3.LUT P0, PT, PT, PT, UP1, 0x80, 0x0 ;  /* 0x000000000000781c */ /* 0x000fe40003f0f018 */
[C---:B---3--:R-:W-:Y:S09]  /*1f5a0*/  IADD3 R173, -R2.reuse, UR35, RZ ;  /* 0x0000002302ad7c10 */ /* 0x048ff2000fffe1ff */
[----:B--2---:R-:W-:Y:S04]  /*1f5b0*/  @P1 IMAD.HI.U32 R0, R3, c[0x0][0x2c8], RZ ;  /* 0x0000b20003001a27 */ /* 0x004fe800078e00ff */
[----:B------:R-:W-:Y:S01]  /*1f5c0*/  IMAD.MOV.U32 R130, RZ, RZ, R3 ;  /* 0x000000ffff827224 */ /* 0x000fe200078e0003 */
[----:B------:R-:W-:Y:S01]  /*1f5d0*/  @P0 SHF.R.U32.HI R130, RZ, c[0x0][0x2cc], R0 ;  /* 0x0000b300ff820a19 */ /* 0x000fe20000011600 */
[----:B------:R-:W-:Y:S01]  /*1f5e0*/  IMAD.U32 R0, RZ, RZ, UR35 ;  /* 0x00000023ff007e24 */ /* 0x000fe2000f8e00ff */
[----:B------:R-:W-:Y:S03]  /*1f5f0*/  PLOP3.LUT P0, PT, PT, PT, UP0, 0x40, 0x0 ;  /* 0x000000000000781c */ /* 0x000fe60003f0e808 */
[----:B------:R-:W1:Y:S01]  /*1f600*/  SHFL.IDX PT, R3, R130, RZ, 0x1c1f ;  /* 0x001c1fff82037589 */ /* 0x000e6200000e0000 */
[----:B------:R-:W-:Y:S04]  /*1f610*/  IADD3 R0, -R2, 0x1, R0 ;  /* 0x0000000102007810 */ /* 0x000fe80007ffe100 */
        /* <DEDUP_REMOVED lines=20> */
.L_x_485:
[----:B------:R-:W-:Y:S04]  /*1f760*/  MOV R128, c[0x0][0x32c] ;  /* 0x0000cb0000807a02 */ /* 0x000fe80000000f00 */
[----:B------:R-:W-:Y:S11]  /*1f770*/  ISETP.NE.AND P0, PT, R128, 0x1, PT ;  /* 0x000000018000780c */ /* 0x000ff60003f05270 */
[----:B------:R-:W-:Y:S02]  /*1f780*/  @!UPT UIADD3 URZ, URZ, URZ, URZ ;  /* 0x0000003f3f3ff290 */ /* 0x000fe4000fffe03f */
[----:B------:R-:W-:Y:S05]  /*1f790*/  @P0 IMAD.HI.U32 R128, R3, c[0x0][0x330], RZ ;  /* 0x0000cc0003800a27 */ /* 0x000fea00078e00ff */
[----:B------:R-:W-:Y:S02]  /*1f7a0*/  @P0 SHF.R.U32.HI R3, RZ, c[0x0][0x334], R128 ;  /* 0x0000cd00ff030a19 */ /* 0x000fe40000011680 */
.L_x_486:
[----:B------:R-:W-:Y:S05]  /*1f7b0*/  BSYNC B0 ;  /* 0x0000000000007941 */ /* 0x000fea0003800000 */
.L_x_484:
[----:B------:R-:W-:Y:S05]  /*1f7c0*/  IMAD R3, R3, c[0x0][0x32c], R173 ;  /* 0x0000cb0003037a24 */ /* 0x000fea00078e02ad */
[----:B------:R-:W-:Y:S02]  /*1f7d0*/  IADD3 R128, R3, c[0x0][0x32c], RZ ;  /* 0x0000cb0003807a10 */ /* 0x000fe40007ffe0ff */
[----:B------:R-:W-:Y:S02]  /*1f7e0*/  IMNMX R0, R0, R3, !PT ;  /* 0x0000000300007217 */ /* 0x000fe40007800200 */
[----:B------:R-:W-:Y:S02]  /*1f7f0*/  IMNMX R2, R2, R128, PT ;  /* 0x0000008002027217 */ /* 0x000fe40003800200 */
.L_x_483:
        /* <DEDUP_REMOVED lines=20> */
.L_x_489:
[----:B------:R-:W-:Y:S04]  /*1f940*/  MOV R174, c[0x0][0x32c] ;  /* 0x0000cb0000ae7a02 */ /* 0x000fe80000000f00 */
[----:B------:R-:W-:Y:S11]  /*1f950*/  ISETP.NE.AND P0, PT, R174, 0x1, PT ;  /* 0x00000001ae00780c */ /* 0x000ff60003f05270 */
[----:B------:R-:W-:Y:S02]  /*1f960*/  @!UPT UIADD3 URZ, URZ, URZ, URZ ;  /* 0x0000003f3f3ff290 */ /* 0x000fe4000fffe03f */
[----:B------:R-:W-:Y:S05]  /*1f970*/  @P0 IMAD.HI.U32 R174, R129, c[0x0][0x330], RZ ;  /* 0x0000cc0081ae0a27 */ /* 0x000fea00078e00ff */
[----:B------:R-:W-:Y:S02]  /*1f980*/  @P0 SHF.R.U32.HI R129, RZ, c[0x0][0x334], R174 ;  /* 0x0000cd00ff810a19 */ /* 0x000fe400000116ae */
.L_x_490:
[----:B------:R-:W-:Y:S05]  /*1f990*/  BSYNC B0 ;  /* 0x0000000000007941 */ /* 0x000fea0003800000 */
.L_x_488:
[----:B------:R-:W-:Y:S05]  /*1f9a0*/  IMAD R129, R129, c[0x0][0x32c], R173 ;  /* 0x0000cb0081817a24 */ /* 0x000fea00078e02ad */
[----:B------:R-:W-:Y:S02]  /*1f9b0*/  IADD3 R174, R129, c[0x0][0x32c], RZ ;  /* 0x0000cb0081ae7a10 */ /* 0x000fe40007ffe0ff */
[----:B------:R-:W-:Y:S02]  /*1f9c0*/  IMNMX R3, R3, R129, !PT ;  /* 0x0000008103037217 */ /* 0x000fe40007800200 */
[----:B------:R-:W-:Y:S02]  /*1f9d0*/  IMNMX R128, R128, R174, PT ;  /* 0x000000ae80807217 */ /* 0x000fe40003800200 */
.L_x_487:
        /* <DEDUP_REMOVED lines=8> */
[----:B------:R-:W-:Y:S01]  /*1fa60*/  PLOP3.LUT P3, PT, PT, PT, UP2, 0x40, 0x0 ;  /* 0x000000000000781c */ /* 0x000fe20003f6e828 */
[----:B------:R-:W-:Y:S01]  /*1fa70*/  UISETP.GE.AND UP1, UPT, UR35, 0xa, UPT ;  /* 0x0000000a2300788c */ /* 0x000fe2000bf26270 */
[C---:B------:R-:W-:Y:S01]  /*1fa80*/  ISETP.GT.AND P0, PT, R0.reuse, RZ, P0 ;  /* 0x000000ff0000720c */ /* 0x040fe20000704270 */
[----:B------:R-:W-:Y:S01]  /*1fa90*/  UP2UR UR30, UPR, URZ, 0x1 ;  /* 0x000000013f1e7883 */ /* 0x000fe20008000000 */
[C---:B------:R-:W-:Y:S01]  /*1faa0*/  ISETP.GT.AND P4, PT, R0.reuse, 0x1, P1 ;  /* 0x000000010000780c */ /* 0x040fe20000f84270 */
[----:B------:R-:W-:Y:S01]  /*1fab0*/  UISETP.GE.AND UP6, UPT, UR35, 0x42, UPT ;  /* 0x000000422300788c */ /* 0x000fe2000bfc6270 */
[----:B------:R-:W-:Y:S01]  /*1fac0*/  ISETP.GT.AND P1, PT, R0, 0x8, P3 ;  /* 0x000000080000780c */ /* 0x000fe20001f24270 */
[----:B------:R-:W-:Y:S01]  /*1fad0*/  UISETP.GE.AND UP5, UPT, UR35, 0x49, UPT ;  /* 0x000000492300788c */ /* 0x000fe2000bfa6270 */
[----:B------:R-:W-:Y:S01]  /*1fae0*/  PLOP3.LUT P3, PT, PT, PT, UP0, 0x40, 0x0 ;  /* 0x000000000000781c */ /* 0x000fe20003f6e808 */
[----:B------:R-:W-:Y:S01]  /*1faf0*/  UISETP.GE.AND UP0, UPT, UR35, 0x12, UPT ;  /* 0x000000122300788c */ /* 0x000fe2000bf06270 */
[C---:B------:R-:W-:Y:S01]  /*1fb00*/  ISETP.LT.OR P2, PT, R2.reuse, 0x1, P0 ;  /* 0x000000010200780c */ /* 0x040fe20000741670 */
[----:B------:R-:W-:Y:S01]  /*1fb10*/  UISETP.GE.AND UP4, UPT, UR35, 0x4a, UPT ;  /* 0x0000004a2300788c */ /* 0x000fe2000bf86270 */
[----:B------:R-:W-:Y:S01]  /*1fb20*/  PLOP3.LUT P0, PT, PT, PT, UP1, 0x40, 0x0 ;  /* 0x000000000000781c */ /* 0x000fe20003f0e818 */
[----:B------:R-:W-:Y:S01]  /*1fb30*/  UP2UR UR29, UPR, URZ, 0x1 ;  /* 0x000000013f1d7883 */ /* 0x000fe20008000000 */
[----:B------:R-:W-:Y:S01]  /*1fb40*/  ISETP.LT.OR P5, PT, R2, 0x2, P4 ;  /* 0x000000020200780c */ /* 0x000fe200027a1670 */
[----:B------:R-:W-:Y:S01]  /*1fb50*/  UP2UR UR32, UPR, URZ, 0x4 ;  /* 0x000000043f207883 */ /* 0x000fe20008000000 */
[----:B------:R-:W-:Y:S01]  /*1fb60*/  ISETP.GT.AND P4, PT, R0, 0x9, P0 ;  /* 0x000000090000780c */ /* 0x000fe20000784270 */
[----:B------:R-:W-:Y:S01]  /*1fb70*/  UP2UR UR31, UPR, URZ, 0x2 ;  /* 0x000000023f1f7883 */ /* 0x000fe20008000000 */
[----:B------:R-:W-:Y:S01]  /*1fb80*/  PLOP3.LUT P0, PT, PT, PT, UP0, 0x40, 0x0 ;  /* 0x000000000000781c */ /* 0x000fe20003f0e808 */
[----:B------:R-:W-:Y:S01]  /*1fb90*/  UISETP.GE.AND UP0, UPT, UR35, 0x19, UPT ;  /* 0x000000192300788c */ /* 0x000fe2000bf06270 */
[----:B------:R-:W-:Y:S01]  /*1fba0*/  FSEL R174, R4, -INF , !P2 ;  /* 0xff80000004ae7808 */ /* 0x000fe20005000000 */
[----:B------:R-:W-:Y:S01]  /*1fbb0*/  UISETP.GE.AND UP2, UPT, UR35, 0x52, UPT ;  /* 0x000000522300788c */ /* 0x000fe2000bf46270 */
[----:B------:R-:W-:Y:S01]  /*1fbc0*/  ISETP.LT.OR P2, PT, R2, 0x9, P1 ;  /* 0x000000090200780c */ /* 0x000fe20000f41670 */
[----:B------:R-:W-:Y:S01]  /*1fbd0*/  UP2UR UR28, UPR, URZ, 0x1 ;  /* 0x000000013f1c7883 */ /* 0x000fe20008000000 */
[----:B------:R-:W-:Y:S01]  /*1fbe0*/  ISETP.GT.AND P1, PT, R0, 0x10, P3 ;  /* 0x000000100000780c */ /* 0x000fe20001f24270 */
[----:B------:R-:W-:Y:S01]  /*1fbf0*/  UISETP.GE.AND UP1, UPT, UR35, 0x59, UPT ;  /* 0x000000592300788c */ /* 0x000fe2000bf26270 */
[----:B------:R-:W-:Y:S01]  /*1fc00*/  PLOP3.LUT P3, PT, PT, PT, UP0, 0x40, 0x0 ;  /* 0x000000000000781c */ /* 0x000fe20003f6e808 */
[----:B------:R-:W-:Y:S01]  /*1fc10*/  UISETP.GE.AND UP0, UPT, UR35, 0x1a, UPT ;  /* 0x0000001a2300788c */ /* 0x000fe2000bf06270 */
[----:B------:R-:W-:Y:S01]  /*1fc20*/  FSEL R175, R5, -INF , !P5 ;  /* 0xff80000005af7808 */ /* 0x000fe20006800000 */
        /* <DEDUP_REMOVED lines=53> */
[----:B------:R-:W-:Y:S02]  /*1ff80*/  FSEL R182, R48, -INF , !P2 ;  /* 0xff80000030b67808 */ /* 0x000fe40005000000 */
[----:B------:R-:W-:Y:S02]  /*1ff90*/  ISETP.GT.AND P4, PT, R0, 0x31, P0 ;  /* 0x000000310000780c */ /* 0x000fe40000784270 */
[----:B------:R-:W-:Y:S02]  /*1ffa0*/  ISETP.LT.OR P2, PT, R2, 0x31, P1 ;  /* 0x000000310200780c */ /* 0x000fe40000f41670 */
[----:B------:R-:W-:Y:S01]  /*1ffb0*/  PLOP3.LUT P0, PT, PT, PT, UP0, 0x40, 0x0 ;  /* 0x000000000000781c */ /* 0x000fe20003f0e808 */
[----:B------:R-:W-:Y:S01]  /*1ffc0*/  UISETP.GE.AND UP0, UPT, UR35, 0x41, UPT ;  /* 0x000000412300788c */ /* 0x000fe2000bf06270 */
[----:B------:R-:W-:Y:S02]  /*1ffd0*/  ISETP.GT.AND P1, PT, R0, 0x38, P3 ;  /* 0x000000380000780c */ /* 0x000fe40001f24270 */
[----:B------:R-:W-:Y:S01]  /*1ffe0*/  FSEL R183, R49, -INF , !P5 ;  /* 0xff80000031b77808 */ /* 0x000fe20006800000 */
[----:B------:R-:W-:Y:S01]  /*1fff0*/  UP2UR UR16, UPR, URZ, 0x1 ;  /* 0x000000013f107883 */ /* 0x000fe20008000000 */
[----:B------:R-:W-:Y:S02]  /*20000*/  ISETP.LT.OR P5, PT, R2, 0x32, P4 ;  /* 0x000000320200780c */ /* 0x000fe400027a1670 */
[----:B------:R-:W-:Y:S02]  /*20010*/  ISETP.GT.AND P4, PT, R0, 0x39, P0 ;  /* 0x000000390000780c */ /* 0x000fe40000784270 */
[----:B------:R-:W-:Y:S02]  /*20020*/  ISETP.LT.OR P0, PT, R2, 0x39, P1 ;  /* 0x000000390200780c */ /* 0x000fe40000f01670 */
[----:B------:R-:W-:Y:S02]  /*20030*/  FSEL R184, R52, -INF , !P2 ;  /* 0xff80000034b87808 */ /* 0x000fe40005000000 */
[----:B------:R-:W-:Y:S01]  /*20040*/  PLOP3.LUT P2, PT, PT, PT, UP6, 0x40, 0x0 ;  /* 0x000000000000781c */ /* 0x000fe20003f4e868 */
[----:B------:R-:W-:Y:S01]  /*20050*/  UISETP.NE.AND UP6, UPT, UR12, URZ, UPT ;  /* 0x0000003f0c00728c */ /* 0x000fe2000bfc5270 */
[----:B------:R-:W-:Y:S02]  /*20060*/  FSEL R191, R64, -INF , !P0 ;  /* 0xff80000040bf7808 */ /* 0x000fe40004000000 */
[----:B------:R-:W-:Y:S02]  /*20070*/  PLOP3.LUT P1, PT, PT, PT, UP5, 0x40, 0x0 ;  /* 0x000000000000781c */ /* 0x000fe40003f2e858 */
[----:B------:R-:W-:Y:S02]  /*20080*/  PLOP3.LUT P0, PT, PT, PT, UP4, 0x40, 0x0 ;  /* 0x000000000000781c */ /* 0x000fe40003f0e848 */
[C---:B------:R-:W-:Y:S02]  /*20090*/  ISETP.GT.AND P2, PT, R0.reuse, 0x41, P2 ;  /* 0x000000410000780c */ /* 0x040fe40001744270 */
[C---:B------:R-:W-:Y:S02]  /*200a0*/  ISETP.GT.AND P1, PT, R0.reuse, 0x48, P1 ;  /* 0x000000480000780c */ /* 0x040fe40000f24270 */
[----:B------:R-:W-:Y:S02]  /*200b0*/  ISETP.GT.AND P0, PT, R0, 0x49, P0 ;  /* 0x000000490000780c */ /* 0x000fe40000704270 */
[----:B------:R-:W-:Y:S01]  /*200c0*/  PLOP3.LUT P3, PT, PT, PT, UP0, 0x40, 0x0 ;  /* 0x000000000000781c */ /* 0x000fe20003f6e808 */
[----:B------:R-:W-:Y:S01]  /*200d0*/  UISETP.GE.AND UP0, UPT, UR35, 0x5a, UPT ;  /* 0x0000005a2300788c */ /* 0x000fe2000bf06270 */
[C---:B------:R-:W-:Y:S02]  /*200e0*/  ISETP.LT.OR P2, PT, R2.reuse, 0x42, P2 ;  /* 0x000000420200780c */ /* 0x040fe40001741670 */
[C---:B------:R-:W-:Y:S02]  /*200f0*/  ISETP.LT.OR P1, PT, R2.reuse, 0x49, P1 ;  /* 0x000000490200780c */ /* 0x040fe40000f21670 */
[----:B------:R-:W-:Y:S02]  /*20100*/  ISETP.LT.OR P0, PT, R2, 0x4a, P0 ;  /* 0x0000004a0200780c */ /* 0x000fe40000701670 */
[----:B------:R-:W-:Y:S02]  /*20110*/  ISETP.GT.AND P3, PT, R0, 0x40, P3 ;  /* 0x000000400000780c */ /* 0x000fe40001f64270 */
[----:B------:R-:W-:Y:S02]  /*20120*/  FSEL R198, R69, -INF , !P2 ;  /* 0xff80000045c67808 */ /* 0x000fe40005000000 */
[----:B------:R-:W-:Y:S02]  /*20130*/  PLOP3.LUT P2, PT, PT, PT, UP2, 0x40, 0x0 ;  /* 0x000000000000781c */ /* 0x000fe40003f4e828 */
[----:B------:R-:W-:Y:S02]  /*20140*/  FSEL R203, R80, -INF , !P1 ;  /* 0xff80000050cb7808 */ /* 0x000fe40004800000 */
[----:B------:R-:W-:Y:S02]  /*20150*/  PLOP3.LUT P1, PT, PT, PT, UP1, 0x40, 0x0 ;  /* 0x000000000000781c */ /* 0x000fe40003f2e818 */
[----:B------:R-:W-:Y:S02]  /*20160*/  FSEL R204, R81, -INF , !P0 ;  /* 0xff80000051cc7808 */ /* 0x000fe40004000000 */
[----:B------:R-:W-:Y:S02]  /*20170*/  PLOP3.LUT P0, PT, PT, PT, UP0, 0x40, 0x0 ;  /* 0x000000000000781c */ /* 0x000fe40003f0e808 */
[----:B------:R-:W-:Y:S02]  /*20180*/  ISETP.LT.OR P3, PT, R2, 0x41, P3 ;  /* 0x000000410200780c */ /* 0x000fe40001f61670 */
[C---:B------:R-:W-:Y:S02]  /*20190*/  ISETP.GT.AND P2, PT, R0.reuse, 0x51, P2 ;  /* 0x000000510000780c */ /* 0x040fe40001744270 */
[C---:B------:R-:W-:Y:S02]  /*201a0*/  ISETP.GT.AND P1, PT, R0.reuse, 0x58, P1 ;  /* 0x000000580000780c */ /* 0x040fe40000f24270 */
[----:B------:R-:W-:Y:S02]  /*201b0*/  ISETP.GT.AND P0, PT, R0, 0x59, P0 ;  /* 0x000000590000780c */ /* 0x000fe40000704270 */
[----:B------:R-:W-:Y:S02]  /*201c0*/  ISETP.LT.OR P4, PT, R2, 0x3a, P4 ;  /* 0x0000003a0200780c */ /* 0x000fe40002781670 */
[----:B------:R-:W-:Y:S02]  /*201d0*/  FSEL R193, R68, -INF , !P3 ;  /* 0xff80000044c17808 */ /* 0x000fe40005800000 */
        /* <DEDUP_REMOVED lines=31> */
.L_x_493:
[----:B------:R-:W-:Y:S04]  /*203d0*/  MOV R5, c[0x0][0x32c] ;  /* 0x0000cb0000057a02 */ /* 0x000fe80000000f00 */
[----:B------:R-:W-:Y:S11]  /*203e0*/  ISETP.NE.AND P0, PT, R5, 0x1, PT ;  /* 0x000000010500780c */ /* 0x000ff60003f05270 */
[----:B------:R-:W-:Y:S02]  /*203f0*/  @!UPT UIADD3 URZ, URZ, URZ, URZ ;  /* 0x0000003f3f3ff290 */ /* 0x000fe4000fffe03f */
[----:B------:R-:W-:Y:S05]  /*20400*/  @P0 IMAD.HI.U32 R5, R4, c[0x0][0x330], RZ ;  /* 0x0000cc0004050a27 */ /* 0x000fea00078e00ff */
[----:B------:R-:W-:Y:S02]  /*20410*/  @P0 SHF.R.U32.HI R4, RZ, c[0x0][0x334], R5 ;  /* 0x0000cd00ff040a19 */ /* 0x000fe40000011605 */
.L_x_494:
[----:B------:R-:W-:Y:S05]  /*20420*/  BSYNC B0 ;  /* 0x0000000000007941 */ /* 0x000fea0003800000 */
.L_x_492:
[----:B------:R-:W-:Y:S05]  /*20430*/  IMAD R4, R4, c[0x0][0x32c], R173 ;  /* 0x0000cb0004047a24 */ /* 0x000fea00078e02ad */
[----:B------:R-:W-:Y:S02]  /*20440*/  IADD3 R5, R4, c[0x0][0x32c], RZ ;  /* 0x0000cb0004057a10 */ /* 0x000fe40007ffe0ff */
[----:B------:R-:W-:Y:S02]  /*20450*/  IMNMX R0, R0, R4, !PT ;  /* 0x0000000400007217 */ /* 0x000fe40007800200 */
[----:B------:R-:W-:Y:S02]  /*20460*/  IMNMX R2, R2, R5, PT ;  /* 0x0000000502027217 */ /* 0x000fe40003800200 */
.L_x_491:
        /* <DEDUP_REMOVED lines=8> */
[----:B------:R-:W-:Y:S02]  /*204f0*/  UP2UR UR36, UPR, URZ, 0x2 ;  /* 0x000000023f247883 */ /* 0x000fe40008000000 */
[----:B------:R-:W-:Y:S02]  /*20500*/  UISETP.NE.AND UP1, UPT, UR34, URZ, UPT ;  /* 0x0000003f2200728c */ /* 0x000fe4000bf25270 */
[----:B------:R-:W-:Y:S01]  /*20510*/  PLOP3.LUT P1, PT, PT, PT, UP2, 0x40, 0x0 ;  /* 0x000000000000781c */ /* 0x000fe20003f2e828 */
[----:B------:R-:W-:Y:S02]  /*20520*/  UP2UR UR35, UPR, URZ, 0x1 ;  /* 0x000000013f237883 */ /* 0x000fe40008000000 */
[----:B------:R-:W-:Y:S01]  /*20530*/  UISETP.NE.AND UP2, UPT, UR30, URZ, UPT ;  /* 0x0000003f1e00728c */ /* 0x000fe2000bf45270 */
[----:B------:R-:W-:Y:S01]  /*20540*/  PLOP3.LUT P2, PT, PT, PT, UP1, 0x40, 0x0 ;  /* 0x000000000000781c */ /* 0x000fe20003f4e818 */
[----:B------:R-:W-:Y:S02]  /*20550*/  UISETP.NE.AND UP1, UPT, UR29, URZ, UPT ;  /* 0x0000003f1d00728c */ /* 0x000fe4000bf25270 */
[----:B------:R-:W-:Y:S01]  /*20560*/  UISETP.NE.AND UP0, UPT, UR28, URZ, UPT ;  /* 0x0000003f1c00728c */ /* 0x000fe2000bf05270 */
[C---:B------:R-:W-:Y:S01]  /*20570*/  ISETP.GT.AND P4, PT, R3.reuse, RZ, P2 ;  /* 0x000000ff0300720c */ /* 0x040fe20001784270 */
[----:B------:R-:W-:Y:S01]  /*20580*/  UISETP.NE.AND UP4, UPT, UR27, URZ, UPT ;  /* 0x0000003f1b00728c */ /* 0x000fe2000bf85270 */
[C---:B------:R-:W-:Y:S01]  /*20590*/  ISETP.GT.AND P2, PT, R3.reuse, 0x1, P1 ;  /* 0x000000010300780c */ /* 0x040fe20000f44270 */
[----:B------:R-:W-:Y:S01]  /*205a0*/  UISETP.NE.AND UP3, UPT, UR26, URZ, UPT ;  /* 0x0000003f1a00728c */ /* 0x000fe2000bf65270 */
[C---:B------:R-:W-:Y:S02]  /*205b0*/  ISETP.GT.AND P1, PT, R3.reuse, 0x8, P0 ;  /* 0x000000080300780c */ /* 0x040fe40000724270 */
[----:B------:R-:W-:Y:S02]  /*205c0*/  ISETP.GT.AND P0, PT, R3, 0x9, P3 ;  /* 0x000000090300780c */ /* 0x000fe40001f04270 */
[C---:B------:R-:W-:Y:S02]  /*205d0*/  ISETP.LT.OR P3, PT, R128.reuse, 0x1, P4 ;  /* 0x000000018000780c */ /* 0x040fe40002761670 */
[C---:B------:R-:W-:Y:S02]  /*205e0*/  ISETP.LT.OR P2, PT, R128.reuse, 0x2, P2 ;  /* 0x000000028000780c */ /* 0x040fe40001741670 */
[C---:B------:R-:W-:Y:S02]  /*205f0*/  ISETP.LT.OR P1, PT, R128.reuse, 0x9, P1 ;  /* 0x000000098000780c */ /* 0x040fe40000f21670 */
[----:B------:R-:W-:Y:S02]  /*20600*/  ISETP.LT.OR P0, PT, R128, 0xa, P0 ;  /* 0x0000000a8000780c */ /* 0x000fe40000701670 */
[----:B------:R-:W-:Y:S02]  /*20610*/  FSEL R16, R6, -INF , !P3 ;  /* 0xff80000006107808 */ /* 0x000fe40005800000 */
[----:B------:R-:W-:Y:S02]  /*20620*/  FSEL R7, R7, -INF , !P2 ;  /* 0xff80000007077808 */ /* 0x000fe40005000000 */
[----:B------:R-:W-:Y:S02]  /*20630*/  FSEL R18, R18, -INF , !P1 ;  /* 0xff80000012127808 */ /* 0x000fe40004800000 */
[----:B------:R-:W-:Y:S02]  /*20640*/  FSEL R19, R19, -INF , !P0 ;  /* 0xff80000013137808 */ /* 0x000fe40004000000 */
        /* <DEDUP_REMOVED lines=48> */
[C---:B------:R-:W-:Y:S01]  /*20950*/  ISETP.GT.AND P4, PT, R3.reuse, 0x30, P2 ;  /* 0x000000300300780c */ /* 0x040fe20001784270 */
[----:B------:R-:W-:Y:S01]  /*20960*/  UP2UR UR36, UPR, URZ, 0x20 ;  /* 0x000000203f247883 */ /* 0x000fe20008000000 */
[C---:B------:R-:W-:Y:S01]  /*20970*/  ISETP.GT.AND P2, PT, R3.reuse, 0x31, P1 ;  /* 0x000000310300780c */ /* 0x040fe20000f44270 */
[----:B------:R-:W-:Y:S01]  /*20980*/  UP2UR UR40, UPR, URZ, 0x2 ;  /* 0x000000023f287883 */ /* 0x000fe20008000000 */
[C---:B------:R-:W-:Y:S01]  /*20990*/  ISETP.GT.AND P1, PT, R3.reuse, 0x38, P0 ;  /* 0x000000380300780c */ /* 0x040fe20000724270 */
[----:B------:R-:W-:Y:S01]  /*209a0*/  UP2UR UR38, UPR, URZ, 0x8 ;  /* 0x000000083f267883 */ /* 0x000fe20008000000 */
[----:B------:R-:W-:Y:S01]  /*209b0*/  ISETP.GT.AND P0, PT, R3, 0x39, P3 ;  /* 0x000000390300780c */ /* 0x000fe20001f04270 */
[----:B------:R-:W-:Y:S01]  /*209c0*/  UP2UR UR39, UPR, URZ, 0x4 ;  /* 0x000000043f277883 */ /* 0x000fe20008000000 */
[C---:B------:R-:W-:Y:S01]  /*209d0*/  ISETP.LT.OR P3, PT, R128.reuse, 0x31, P4 ;  /* 0x000000318000780c */ /* 0x040fe20002761670 */
[----:B------:R-:W-:Y:S01]  /*209e0*/  UP2UR UR37, UPR, URZ, 0x10 ;  /* 0x000000103f257883 */ /* 0x000fe20008000000 */
        /* <DEDUP_REMOVED lines=10> */
[----:B------:R-:W-:Y:S01]  /*20a90*/  UP2UR UR35, UPR, URZ, 0x40 ;  /* 0x000000403f237883 */ /* 0x000fe20008000000 */
[----:B------:R-:W-:Y:S01]  /*20aa0*/  PLOP3.LUT P0, PT, PT, PT, UP5, 0x40, 0x0 ;  /* 0x000000000000781c */ /* 0x000fe20003f0e858 */
[----:B------:R-:W-:Y:S01]  /*20ab0*/  UISETP.NE.AND UP5, UPT, UR33, URZ, UPT ;  /* 0x0000003f2100728c */ /* 0x000fe2000bfa5270 */
[----:B------:R-:W-:Y:S01]  /*20ac0*/  PLOP3.LUT P3, PT, PT, PT, UP4, 0x40, 0x0 ;  /* 0x000000000000781c */ /* 0x000fe20003f6e848 */
[----:B------:R-:W-:Y:S01]  /*20ad0*/  UP2UR UR41, UPR, URZ, 0x1 ;  /* 0x000000013f297883 */ /* 0x000fe20008000000 */
[C---:B------:R-:W-:Y:S01]  /*20ae0*/  ISETP.GT.AND P4, PT, R3.reuse, 0x40, P2 ;  /* 0x000000400300780c */ /* 0x040fe20001784270 */
        /* <DEDUP_REMOVED lines=8> */
[----:B------:R-:W-:Y:S01]  /*20b70*/  PLOP3.LUT P0, PT, PT, PT, UP3, 0x40, 0x0 ;  /* 0x000000000000781c */ /* 0x000fe20003f0e838 */
[----:B------:R-:W-:Y:S01]  /*20b80*/  UISETP.NE.AND UP3, UPT, UR29, URZ, UPT ;  /* 0x0000003f1d00728c */ /* 0x000fe2000bf65270 */
[----:B------:R-:W-:Y:S02]  /*20b90*/  ISETP.LT.OR P4, PT, R128, 0x41, P4 ;  /* 0x000000418000780c */ /* 0x000fe40002781670 */
[----:B------:R-:W-:Y:S02]  /*20ba0*/  FSEL R200, R82, -INF , !P2 ;  /* 0xff80000052c87808 */ /* 0x000fe40005000000 */
[----:B------:R-:W-:Y:S02]  /*20bb0*/  FSEL R202, R83, -INF , !P1 ;  /* 0xff80000053ca7808 */ /* 0x000fe40004800000 */
[----:B------:R-:W-:Y:S02]  /*20bc0*/  ISETP.GT.AND P1, PT, R3, 0x50, P0 ;  /* 0x000000500300780c */ /* 0x000fe40000724270 */
[----:B------:R-:W-:Y:S01]  /*20bd0*/  PLOP3.LUT P0, PT, PT, PT, UP1, 0x40, 0x0 ;  /* 0x000000000000781c */ /* 0x000fe20003f0e818 */
[----:B------:R-:W-:Y:S01]  /*20be0*/  UISETP.NE.AND UP1, UPT, UR31, URZ, UPT ;  /* 0x0000003f1f00728c */ /* 0x000fe2000bf25270 */
[----:B------:R-:W-:Y:S01]  /*20bf0*/  PLOP3.LUT P2, PT, PT, PT, UP0, 0x40, 0x0 ;  /* 0x000000000000781c */ /* 0x000fe20003f4e808 */
[----:B------:R-:W-:Y:S01]  /*20c00*/  UISETP.NE.AND UP0, UPT, UR34, URZ, UPT ;  /* 0x0000003f2200728c */ /* 0x000fe2000bf05270 */
[----:B------:R-:W-:Y:S02]  /*20c10*/  FSEL R195, R71, -INF , !P3 ;  /* 0xff80000047c37808 */ /* 0x000fe40005800000 */
[----:B------:R-:W-:Y:S01]  /*20c20*/  PLOP3.LUT P3, PT, PT, PT, UP2, 0x40, 0x0 ;  /* 0x000000000000781c */ /* 0x000fe20003f6e828 */
[----:B------:R-:W-:Y:S01]  /*20c30*/  UISETP.NE.AND UP2, UPT, UR30, URZ, UPT ;  /* 0x0000003f1e00728c */ /* 0x000fe2000bf45270 */
[----:B------:R-:W-:Y:S02]  /*20c40*/  FSEL R194, R70, -INF , !P4 ;  /* 0xff80000046c27808 */ /* 0x000fe40006000000 */
[----:B------:R-:W-:Y:S02]  /*20c50*/  ISETP.LT.OR P4, PT, R128, 0x51, P1 ;  /* 0x000000518000780c */ /* 0x000fe40000f81670 */
[C---:B------:R-:W-:Y:S02]  /*20c60*/  ISETP.GT.AND P1, PT, R3.reuse, 0x58, P0 ;  /* 0x000000580300780c */ /* 0x040fe40000724270 */
[C---:B------:R-:W-:Y:S02]  /*20c70*/  ISETP.GT.AND P0, PT, R3.reuse, 0x59, P2 ;  /* 0x000000590300780c */ /* 0x040fe40001704270 */
[----:B------:R-:W-:Y:S02]  /*20c80*/  ISETP.GT.AND P3, PT, R3, 0x51, P3 ;  /* 0x000000510300780c */ /* 0x000fe40001f64270 */
[----:B------:R-:W-:Y:S01]  /*20c90*/  FSEL R206, R86, -INF , !P4 ;  /* 0xff80000056ce7808 */ /* 0x000fe20006000000 */
[----:B------:R-:W1:Y:S01]  /*20ca0*/  SHFL.IDX PT, R3, R130, 0x3, 0x1c1f ;  /* 0x007c1f0082037f89 */ /* 0x000e6200000e0000 */
[----:B------:R-:W-:Y:S01]  /*20cb0*/  PLOP3.LUT P4, PT, PT, PT, UP0, 0x40, 0x0 ;  /* 0x000000000000781c */ /* 0x000fe20003f8e808 */
[----:B------:R-:W-:Y:S01]  /*20cc0*/  UISETP.NE.AND UP0, UPT, UR24, URZ, UPT ;  /* 0x0000003f1800728c */ /* 0x000fe2000bf05270 */
[C---:B------:R-:W-:Y:S02]  /*20cd0*/  ISETP.LT.OR P2, PT, R128.reuse, 0x5a, P0 ;  /* 0x0000005a8000780c */ /* 0x040fe40000741670 */
[----:B------:R-:W-:Y:S01]  /*20ce0*/  PLOP3.LUT P0, PT, PT, PT, UP5, 0x40, 0x0 ;  /* 0x000000000000781c */ /* 0x000fe20003f0e858 */
[----:B------:R-:W-:Y:S01]  /*20cf0*/  UISETP.NE.AND UP5, UPT, UR27, URZ, UPT ;  /* 0x0000003f1b00728c */ /* 0x000fe2000bfa5270 */
[C---:B------:R-:W-:Y:S01]  /*20d00*/  ISETP.LT.OR P3, PT, R128.reuse, 0x52, P3 ;  /* 0x000000528000780c */ /* 0x040fe20001f61670 */
[----:B------:R-:W-:Y:S01]  /*20d10*/  UP2UR UR42, UPR, URZ, 0x1 ;  /* 0x000000013f2a7883 */ /* 0x000fe20008000000 */
[----:B------:R-:W-:Y:S01]  /*20d20*/  ISETP.LT.OR P5, PT, R128, 0x59, P1 ;  /* 0x000000598000780c */ /* 0x000fe20000fa1670 */
[----:B------:R-:W-:Y:S01]  /*20d30*/  UISETP.NE.AND UP0, UPT, UR25, URZ, UPT ;  /* 0x0000003f1900728c */ /* 0x000fe2000bf05270 */
[C---:B------:R-:W-:Y:S02]  /*20d40*/  ISETP.GT.AND P1, PT, R0.reuse, RZ, P4 ;  /* 0x000000ff0000720c */ /* 0x040fe40002724270 */
[----:B------:R-:W-:Y:S02]  /*20d50*/  ISETP.GT.AND P4, PT, R0, 0x1, P0 ;  /* 0x000000010000780c */ /* 0x000fe40000784270 */
[----:B------:R-:W-:Y:S01]  /*20d60*/  PLOP3.LUT P0, PT, PT, PT, UP1, 0x40, 0x0 ;  /* 0x000000000000781c */ /* 0x000fe20003f0e818 */
[----:B------:R-:W-:Y:S01]  /*20d70*/  UISETP.NE.AND UP1, UPT, UR23, URZ, UPT ;  /* 0x0000003f1700728c */ /* 0x000fe2000bf25270 */
[----:B------:R-:W-:Y:S02]  /*20d80*/  FSEL R207, R87, -INF , !P3 ;  /* 0xff80000057cf7808 */ /* 0x000fe40005800000 */
        /* <DEDUP_REMOVED lines=128> */
.L_x_497:
[----:B------:R-:W-:Y:S04]  /*21590*/  MOV R4, c[0x0][0x32c] ;  /* 0x0000cb0000047a02 */ /* 0x000fe80000000f00 */
[----:B------:R-:W-:Y:S11]  /*215a0*/  ISETP.NE.AND P0, PT, R4, 0x1, PT ;  /* 0x000000010400780c */ /* 0x000ff60003f05270 */
[----:B------:R-:W-:Y:S02]  /*215b0*/  @!UPT UIADD3 URZ, URZ, URZ, URZ ;  /* 0x0000003f3f3ff290 */ /* 0x000fe4000fffe03f */
[----:B------:R-:W-:Y:S05]  /*215c0*/  @P0 IMAD.HI.U32 R4, R3, c[0x0][0x330], RZ ;  /* 0x0000cc0003040a27 */ /* 0x000fea00078e00ff */
[----:B------:R-:W-:Y:S02]  /*215d0*/  @P0 SHF.R.U32.HI R3, RZ, c[0x0][0x334], R4 ;  /* 0x0000cd00ff030a19 */ /* 0x000fe40000011604 */
.L_x_498:
[----:B------:R-:W-:Y:S05]  /*215e0*/  BSYNC B0 ;  /* 0x0000000000007941 */ /* 0x000fea0003800000 */
.L_x_496:
[----:B------:R-:W-:Y:S05]  /*215f0*/  IMAD R3, R3, c[0x0][0x32c], R173 ;  /* 0x0000cb0003037a24 */ /* 0x000fea00078e02ad */
[----:B------:R-:W-:Y:S02]  /*21600*/  IADD3 R4, R3, c[0x0][0x32c], RZ ;  /* 0x0000cb0003047a10 */ /* 0x000fe40007ffe0ff */
[----:B------:R-:W-:Y:S02]  /*21610*/  IMNMX R0, R0, R3, !PT ;  /* 0x0000000300007217 */ /* 0x000fe40007800200 */
[----:B------:R-:W-:Y:S02]  /*21620*/  IMNMX R2, R2, R4, PT ;  /* 0x0000000402027217 */ /* 0x000fe40003800200 */
.L_x_495:
        /* <DEDUP_REMOVED lines=25> */
[----:B------:R-:W-:Y:S01]  /*217c0*/  UISETP.NE.AND UP5, UPT, UR35, URZ, UPT ;  /* 0x0000003f2300728c */ /* 0x000fe2000bfa5270 */
[----:B------:R-:W-:Y:S01]  /*217d0*/  PLOP3.LUT P1, PT, PT, PT, UP1, 0x40, 0x0 ;  /* 0x000000000000781c */ /* 0x000fe20003f2e818 */
[----:B------:R-:W-:Y:S01]  /*217e0*/  UISETP.NE.AND UP1, UPT, UR28, URZ, UPT ;  /* 0x0000003f1c00728c */ /* 0x000fe2000bf25270 */
        /* <DEDUP_REMOVED lines=18> */
[----:B------:R-:W-:Y:S02]  /*21910*/  FSEL R14, R14, -INF , !P0 ;  /* 0xff8000000e0e7808 */ /* 0x000fe40004000000 */
        /* <DEDUP_REMOVED lines=27> */
[----:B------:R-:W-:Y:S02]  /*21ad0*/  FMNMX.FTZ R130, R204, R130, !PT ;  /* 0x00000082cc827209 */ /* 0x000fe40007810000 */
        /* <DEDUP_REMOVED lines=95> */
[----:B------:R-:W-:Y:S01]  /*220d0*/  FMNMX.FTZ R4, R56, R4, !PT ;  /* 0x0000000438047209 */ /* 0x000fe20007810000 */
[----:B------:R-:W-:Y:S01]  /*220e0*/  UISETP.NE.AND UP0, UPT, UR33, URZ, UPT ;  /* 0x0000003f2100728c */ /* 0x000fe2000bf05270 */
        /* <DEDUP_REMOVED lines=9> */
[----:B------:R-:W-:Y:S02]  /*22180*/  FMNMX.FTZ R128, R214, R3, !PT ;  /* 0x00000003d6807209 */ /* 0x000fe40007810000 */
[----:B------:R-:W-:Y:S01]  /*22190*/  FMNMX.FTZ R3, R61, R4, !PT ;  /* 0x000000043d037209 */ /* 0x000fe20007810000 */
[--C-:B------:R-:W-:Y:S01]  /*221a0*/  FFMA.FTZ R4, R174, c[0x0][0x2d0], -R43.reuse ;  /* 0x0000b400ae047a23 */ /* 0x100fe2000001082b */
[----:B------:R-:W-:Y:S01]  /*221b0*/  ISETP.LT.OR P0, PT, R2, 0x41, P0 ;  /* 0x000000410200780c */ /* 0x000fe20000701670 */
[----:B------:R-:W1:Y:S01]  /*221c0*/  SHFL.BFLY PT, R5, R128, 0x2, 0x1f ;  /* 0x0c401f0080057f89 */ /* 0x000e6200000e0000 */
[----:B------:R-:W-:Y:S01]  /*221d0*/  FMNMX.FTZ R3, R70, R3, !PT ;  /* 0x0000000346037209 */ /* 0x000fe20007810000 */
[----:B------:R3:W-:Y:S01]  /*221e0*/  MUFU.EX2 R28, R4 ;  /* 0x00000004001c7308 */ /* 0x0007e20000000800 */
[----:B--2---:R-:W-:Y:S02]  /*221f0*/  FMNMX.FTZ R129, R129, R6, !PT ;  /* 0x0000000681817209 */ /* 0x004fe40007810000 */
[----:B------:R-:W-:Y:S02]  /*22200*/  FMNMX.FTZ R3, R71, R3, !PT ;  /* 0x0000000347037209 */ /* 0x000fe40007810000 */
[----:B------:R-:W-:Y:S01]  /*22210*/  FSEL R135, R74, -INF , !P0 ;  /* 0xff8000004a877808 */ /* 0x000fe20004000000 */
[----:B------:R-:W2:Y:S01]  /*22220*/  SHFL.BFLY PT, R6, R129, 0x1, 0x1f ;  /* 0x0c201f0081067f89 */ /* 0x000ea200000e0000 */
[----:B------:R-:W-:Y:S02]  /*22230*/  FMNMX.FTZ R3, R72, R3, !PT ;  /* 0x0000000348037209 */ /* 0x000fe40007810000 */
[----:B------:R-:W-:Y:S02]  /*22240*/  PLOP3.LUT P3, PT, PT, PT, UP6, 0x40, 0x0 ;  /* 0x000000000000781c */ /* 0x000fe40003f6e868 */
[----:B------:R-:W-:Y:S02]  /*22250*/  FMNMX.FTZ R3, R73, R3, !PT ;  /* 0x0000000349037209 */ /* 0x000fe40007810000 */
[----:B------:R-:W-:Y:S02]  /*22260*/  PLOP3.LUT P0, PT, PT, PT, UP4, 0x40, 0x0 ;  /* 0x000000000000781c */ /* 0x000fe40003f0e848 */
[----:B------:R-:W-:Y:S02]  /*22270*/  FMNMX.FTZ R3, R87, R3, !PT ;  /* 0x0000000357037209 */ /* 0x000fe40007810000 */
[C---:B------:R-:W-:Y:S02]  /*22280*/  ISETP.GT.AND P3, PT, R0.reuse, 0x41, P3 ;  /* 0x000000410000780c */ /* 0x040fe40001f64270 */
[----:B------:R-:W-:Y:S02]  /*22290*/  FMNMX.FTZ R3, R89, R3, !PT ;  /* 0x0000000359037209 */ /* 0x000fe40007810000 */
[----:B------:R-:W-:Y:S02]  /*222a0*/  ISETP.GT.AND P0, PT, R0, 0x49, P0 ;  /* 0x000000490000780c */ /* 0x000fe40000704270 */
[----:B------:R-:W-:Y:S01]  /*222b0*/  PLOP3.LUT P1, PT, PT, PT, UP5, 0x40, 0x0 ;  /* 0x000000000000781c */ /* 0x000fe20003f2e858 */
[--C-:B---3--:R-:W-:Y:S01]  /*222c0*/  FFMA.FTZ R4, R175, c[0x0][0x2d0], -R43.reuse ;  /* 0x0000b400af047a23 */ /* 0x108fe2000001082b */
[C---:B------:R-:W-:Y:S02]  /*222d0*/  ISETP.LT.OR P3, PT, R2.reuse, 0x42, P3 ;  /* 0x000000420200780c */ /* 0x040fe40001f61670 */
[----:B------:R-:W-:Y:S01]  /*222e0*/  ISETP.LT.OR P0, PT, R2, 0x4a, P0 ;  /* 0x0000004a0200780c */ /* 0x000fe20000701670 */
[----:B------:R3:W-:Y:S01]  /*222f0*/  MUFU.EX2 R242, R4 ;  /* 0x0000000400f27308 */ /* 0x0007e20000000800 */
[----:B------:R-:W-:Y:S02]  /*22300*/  ISETP.GT.AND P1, PT, R0, 0x48, P1 ;  /* 0x000000480000780c */ /* 0x000fe40000f24270 */
[----:B------:R-:W-:Y:S02]  /*22310*/  FSEL R173, R79, -INF , !P0 ;  /* 0xff8000004fad7808 */ /* 0x000fe40004000000 */
[----:B------:R-:W-:Y:S02]  /*22320*/  ISETP.LT.OR P1, PT, R2, 0x49, P1 ;  /* 0x000000490200780c */ /* 0x000fe40000f21670 */
[----:B------:R-:W-:Y:S02]  /*22330*/  FSEL R93, R75, -INF , !P3 ;  /* 0xff8000004b5d7808 */ /* 0x000fe40005800000 */
[----:B------:R-:W-:Y:S02]  /*22340*/  PLOP3.LUT P3, PT, PT, PT, UP2, 0x40, 0x0 ;  /* 0x000000000000781c */ /* 0x000fe40003f6e828 */
[----:B------:R-:W-:Y:S02]  /*22350*/  PLOP3.LUT P0, PT, PT, PT, UP3, 0x40, 0x0 ;  /* 0x000000000000781c */ /* 0x000fe40003f0e838 */
[----:B-1----:R-:W-:Y:S02]  /*22360*/  FMNMX.FTZ R128, R128, R5, !PT ;  /* 0x0000000580807209 */ /* 0x002fe40007810000 */
[----:B--2---:R-:W-:Y:S02]  /*22370*/  FMNMX.FTZ R129, R129, R6, !PT ;  /* 0x0000000681817209 */ /* 0x004fe40007810000 */
[----:B------:R-:W-:Y:S01]  /*22380*/  FSEL R172, R78, -INF , !P1 ;  /* 0xff8000004eac7808 */ /* 0x000fe20004800000 */
[----:B------:R-:W1:Y:S01]  /*22390*/  SHFL.BFLY PT, R5, R128, 0x1, 0x1f ;  /* 0x0c201f0080057f89 */ /* 0x000e6200000e0000 */
[C---:B------:R-:W-:Y:S01]  /*223a0*/  ISETP.GT.AND P4, PT, R0.reuse, 0x50, P0 ;  /* 0x000000500000780c */ /* 0x040fe20000784270 */
[C---:B------:R-:W-:Y:S01]  /*223b0*/  FMUL.FTZ R64, R129.reuse, c[0x0][0x2d0] ;  /* 0x0000b40081407a20 */ /* 0x040fe20000410000 */
[----:B------:R-:W-:Y:S02]  /*223c0*/  ISETP.GT.AND P0, PT, R0, 0x51, P3 ;  /* 0x000000510000780c */ /* 0x000fe40001f04270 */
[----:B------:R-:W-:Y:S01]  /*223d0*/  FSETP.NEU.FTZ.AND P1, PT, R129, -INF , PT ;  /* 0xff8000008100780b */ /* 0x000fe20003f3d000 */
[--C-:B---3--:R-:W-:Y:S01]  /*223e0*/  FFMA.FTZ R4, R176, c[0x0][0x2d0], -R43.reuse ;  /* 0x0000b400b0047a23 */ /* 0x108fe2000001082b */
[----:B------:R-:W-:Y:S02]  /*223f0*/  ISETP.LT.OR P3, PT, R2, 0x51, P4 ;  /* 0x000000510200780c */ /* 0x000fe40002761670 */
[----:B------:R-:W-:Y:S01]  /*22400*/  FSEL R64, R64, RZ, P1 ;  /* 0x000000ff40407208 */ /* 0x000fe20000800000 */
[----:B------:R2:W-:Y:S01]  /*22410*/  MUFU.EX2 R239, R4 ;  /* 0x0000000400ef7308 */ /* 0x0005e20000000800 */
[----:B------:R-:W-:Y:S02]  /*22420*/  ISETP.LT.OR P0, PT, R2, 0x52, P0 ;  /* 0x000000520200780c */ /* 0x000fe40000701670 */
[----:B------:R-:W-:Y:S02]  /*22430*/  FSEL R174, R90, -INF , !P3 ;  /* 0xff8000005aae7808 */ /* 0x000fe40005800000 */
[----:B------:R-:W-:Y:S02]  /*22440*/  FSEL R175, R91, -INF , !P0 ;  /* 0xff8000005baf7808 */ /* 0x000fe40004000000 */
[----:B------:R-:W-:Y:S02]  /*22450*/  PLOP3.LUT P3, PT, PT, PT, UP1, 0x40, 0x0 ;  /* 0x000000000000781c */ /* 0x000fe40003f6e818 */
[----:B------:R-:W-:Y:S01]  /*22460*/  PLOP3.LUT P0, PT, PT, PT, UP0, 0x40, 0x0 ;  /* 0x000000000000781c */ /* 0x000fe20003f0e808 */
[----:B------:R-:W-:Y:S01]  /*22470*/  UISETP.GT.AND UP0, UPT, UR19, UR18, UPT ;  /* 0x000000121300728c */ /* 0x000fe2000bf04270 */
[C---:B------:R-:W-:Y:S01]  /*22480*/  ISETP.GT.AND P3, PT, R0.reuse, 0x58, P3 ;  /* 0x000000580000780c */ /* 0x040fe20001f64270 */
[----:B------:R-:W-:Y:S01]  /*22490*/  UIADD3 UR19, UR19, -0x1, URZ ;  /* 0xffffffff13137890 */ /* 0x000fe2000fffe03f */
[----:B------:R-:W-:Y:S02]  /*224a0*/  ISETP.GT.AND P0, PT, R0, 0x59, P0 ;  /* 0x000000590000780c */ /* 0x000fe40000704270 */
[----:B-1----:R-:W-:Y:S02]  /*224b0*/  FMNMX.FTZ R128, R128, R5, !PT ;  /* 0x0000000580807209 */ /* 0x002fe40007810000 */
[C---:B------:R-:W-:Y:S02]  /*224c0*/  ISETP.LT.OR P0, PT, R2.reuse, 0x5a, P0 ;  /* 0x0000005a0200780c */ /* 0x040fe40000701670 */
[----:B------:R-:W-:Y:S01]  /*224d0*/  ISETP.LT.OR P3, PT, R2, 0x59, P3 ;  /* 0x000000590200780c */ /* 0x000fe20001f61670 */
[----:B------:R-:W-:Y:S01]  /*224e0*/  FMUL.FTZ R65, R128, c[0x0][0x2d0] ;  /* 0x0000b40080417a20 */ /* 0x000fe20000410000 */
[----:B------:R-:W-:Y:S01]  /*224f0*/  FSEL R42, R95, -INF , !P0 ;  /* 0xff8000005f2a7808 */ /* 0x000fe20004000000 */
[--C-:B------:R-:W-:Y:S01]  /*22500*/  FFMA.FTZ R2, R18, c[0x0][0x2d0], -R64.reuse ;  /* 0x0000b40012027a23 */ /* 0x100fe20000010840 */
[----:B------:R-:W-:Y:S02]  /*22510*/  FSETP.NEU.FTZ.AND P0, PT, R128, -INF , PT ;  /* 0xff8000008000780b */ /* 0x000fe40003f1d000 */
[----:B--2---:R-:W-:Y:S01]  /*22520*/  FMNMX.FTZ R4, R92, R3, !PT ;  /* 0x000000035c047209 */ /* 0x004fe20007810000 */
[----:B------:R-:W-:Y:S01]  /*22530*/  MUFU.EX2 R88, R2 ;  /* 0x0000000200587308 */ /* 0x000fe20000000800 */
[--C-:B------:R-:W-:Y:S01]  /*22540*/  FFMA.FTZ R3, R17, c[0x0][0x2d0], -R43.reuse ;  /* 0x0000b40011037a23 */ /* 0x100fe2000001082b */
[----:B------:R-:W-:Y:S02]  /*22550*/  FSEL R65, R65, RZ, P0 ;  /* 0x000000ff41417208 */ /* 0x000fe40000000000 */
[----:B------:R-:W-:Y:S02]  /*22560*/  FMNMX.FTZ R4, R86, R4, !PT ;  /* 0x0000000456047209 */ /* 0x000fe40007810000 */
[----:B------:R-:W-:Y:S04]  /*22570*/  FSEL R94, R94, -INF , !P3 ;  /* 0xff8000005e5e7808 */ /* 0x000fe80005800000 */
[----:B------:R1:W2:Y:S02]  /*22580*/  MUFU.EX2 R76, R3 ;  /* 0x00000003004c7308 */ /* 0x0002a40000000800 */
[----:B-1----:R-:W-:Y:S01]  /*22590*/  FMNMX.FTZ R3, R135, R4, !PT ;  /* 0x0000000487037209 */ /* 0x002fe20007810000 */
[--C-:B------:R-:W-:Y:S01]  /*225a0*/  FFMA.FTZ R4, R16, c[0x0][0x2d0], -R64.reuse ;  /* 0x0000b40010047a23 */ /* 0x100fe20000010840 */
[----:B--2---:R-:W-:Y:S01]  /*225b0*/  F2FP.PACK_AB R46, R76, R239 ;  /* 0x000000ef4c2e723e */ /* 0x004fe200000000ff */
[----:B------:R-:W-:Y:S01]  /*225c0*/  FFMA.FTZ R16, R178, c[0x0][0x2d0], -R43 ;  /* 0x0000b400b2107a23 */ /* 0x000fe2000001082b */
[----:B------:R-:W-:Y:S04]  /*225d0*/  FMNMX.FTZ R3, R93, R3, !PT ;  /* 0x000000035d037209 */ /* 0x000fe80007810000 */
[----:B------:R1:W-:Y:S01]  /*225e0*/  MUFU.EX2 R240, R4 ;  /* 0x0000000400f07308 */ /* 0x0003e20000000800 */
[----:B------:R-:W-:Y:S02]  /*225f0*/  MOV R178, R239 ;  /* 0x000000ef00b27202 */ /* 0x000fe40000000f00 */
[----:B------:R-:W-:Y:S04]  /*22600*/  FMNMX.FTZ R3, R172, R3, !PT ;  /* 0x00000003ac037209 */ /* 0x000fe80007810000 */
[----:B------:R-:W-:Y:S03]  /*22610*/  FMNMX.FTZ R3, R173, R3, !PT ;  /* 0x00000003ad037209 */ /* 0x000fe60007810000 */
[----:B------:R-:W-:Y:S01]  /*22620*/  MUFU.EX2 R62, R16 ;  /* 0x00000010003e7308 */ /* 0x000fe20000000800 */
[----:B------:R-:W-:Y:S01]  /*22630*/  FMNMX.FTZ R0, R174, R3, !PT ;  /* 0x00000003ae007209 */ /* 0x000fe20007810000 */
[--C-:B------:R-:W-:Y:S03]  /*22640*/  FFMA.FTZ R3, R19, c[0x0][0x2d0], -R64.reuse ;  /* 0x0000b40013037a23 */ /* 0x100fe60000010840 */
[----:B------:R-:W-:Y:S04]  /*22650*/  FMNMX.FTZ R0, R175, R0, !PT ;  /* 0x00000000af007209 */ /* 0x000fe80007810000 */
[----:B------:R-:W-:Y:S01]  /*22660*/  FMNMX.FTZ R0, R94, R0, !PT ;  /* 0x000000005e007209 */ /* 0x000fe20007810000 */
[----:B------:R2:W3:Y:S03]  /*22670*/  MUFU.EX2 R55, R3 ;  /* 0x0000000300377308 */ /* 0x0004e60000000800 */
[----:B------:R-:W-:Y:S01]  /*22680*/  FMNMX.FTZ R0, R42, R0, !PT ;  /* 0x000000002a007209 */ /* 0x000fe20007810000 */
[--C-:B-1----:R-:W-:Y:S04]  /*22690*/  FFMA.FTZ R4, R7, c[0x0][0x2d0], -R64.reuse ;  /* 0x0000b40007047a23 */ /* 0x102fe80000010840 */
[----:B------:R-:W1:Y:S02]  /*226a0*/  SHFL.BFLY PT, R2, R0, 0x2, 0x1f ;  /* 0x0c401f0000027f89 */ /* 0x000e6400000e0000 */
[----:B------:R4:W5:Y:S01]  /*226b0*/  MUFU.EX2 R241, R4 ;  /* 0x0000000400f17308 */ /* 0x0009620000000800 */
[--C-:B--2---:R-:W-:Y:S01]  /*226c0*/  FFMA.FTZ R3, R8, c[0x0][0x2d0], -R65.reuse ;  /* 0x0000b40008037a23 */ /* 0x104fe20000010841 */
[----:B---3--:R-:W-:Y:S01]  /*226d0*/  F2FP.PACK_AB R47, R55, R88 ;  /* 0x00000058372f723e */ /* 0x008fe200000000ff */
[--C-:B------:R-:W-:Y:S07]  /*226e0*/  FFMA.FTZ R8, R32, c[0x0][0x2d0], -R64.reuse ;  /* 0x0000b40020087a23 */ /* 0x100fee0000010840 */
[----:B------:R2:W-:Y:S01]  /*226f0*/  MUFU.EX2 R24, R3 ;  /* 0x0000000300187308 */ /* 0x0005e20000000800 */
[----:B------:R-:W-:Y:S01]  /*22700*/  LDSM.16.MT88.4 R32, [R220+0x100] ;  /* 0x00010000dc20783b */ /* 0x000fe20000004200 */
[--C-:B----4-:R-:W-:Y:S01]  /*22710*/  FFMA.FTZ R4, R13, c[0x0][0x2d0], -R65.reuse ;  /* 0x0000b4000d047a23 */ /* 0x110fe20000010841 */
[----:B-----5:R-:W-:Y:S07]  /*22720*/  F2FP.PACK_AB R45, R241, R240 ;  /* 0x000000f0f12d723e */ /* 0x020fee00000000ff */
[----:B------:R-:W-:Y:S10]  /*22730*/  MUFU.EX2 R244, R4 ;  /* 0x0000000400f47308 */ /* 0x000ff40000000800 */
[----:B------:R-:W-:Y:S01]  /*22740*/  MUFU.EX2 R59, R8 ;  /* 0x00000008003b7308 */ /* 0x000fe20000000800 */
[--C-:B--2---:R-:W-:Y:S09]  /*22750*/  FFMA.FTZ R3, R9, c[0x0][0x2d0], -R65.reuse ;  /* 0x0000b40009037a23 */ /* 0x104ff20000010841 */
[----:B------:R2:W-:Y:S02]  /*22760*/  MUFU.EX2 R25, R3 ;  /* 0x0000000300197308 */ /* 0x0005e40000000800 */
[----:B--2---:R-:W-:Y:S02]  /*22770*/  FFMA.FTZ R3, R12, c[0x0][0x2d0], -R65 ;  /* 0x0000b4000c037a23 */ /* 0x004fe40000010841 */
[----:B------:R-:W-:Y:S06]  /*22780*/  FFMA.FTZ R12, R48, c[0x0][0x2d0], -R64 ;  /* 0x0000b400300c7a23 */ /* 0x000fec0000010840 */
[----:B------:R1:W2:Y:S02]  /*22790*/  MUFU.EX2 R77, R3 ;  /* 0x00000003004d7308 */ /* 0x0002a40000000800 */
[----:B-1----:R-:W-:Y:S01]  /*227a0*/  FMNMX.FTZ R3, R0, R2, !PT ;  /* 0x0000000200037209 */ /* 0x002fe20007810000 */
[----:B------:R-:W-:Y:S01]  /*227b0*/  FFMA.FTZ R2, R20, c[0x0][0x2d0], -R43 ;  /* 0x0000b40014027a23 */ /* 0x000fe2000001082b */
[----:B------:R-:W-:Y:S01]  /*227c0*/  FSEL R0, R130, RZ, P2 ;  /* 0x000000ff82007208 */ /* 0x000fe20001000000 */
[----:B------:R-:W-:Y:S01]  /*227d0*/  LDSM.16.MT88.4 R20, [R217+0x100] ;  /* 0x00010000d914783b */ /* 0x000fe20000004200 */
[----:B--2---:R-:W-:Y:S04]  /*227e0*/  F2FP.PACK_AB R38, R244, R77 ;  /* 0x0000004df426723e */ /* 0x004fe800000000ff */
        /* <DEDUP_REMOVED lines=11> */
[C---:B------:R-:W-:Y:S01]  /*228a0*/  FSETP.NEU.FTZ.AND P0, PT, R3.reuse, -INF , PT ;  /* 0xff8000000300780b */ /* 0x040fe20003f1d000 */
[----:B------:R-:W1:Y:S01]  /*228b0*/  MUFU.EX2 R40, R2 ;  /* 0x0000000200287308 */ /* 0x000e620000000800 */
[----:B------:R-:W-:Y:S02]  /*228c0*/  FMUL.FTZ R66, R3, c[0x0][0x2d0] ;  /* 0x0000b40003427a20 */ /* 0x000fe40000410000 */
[----:B------:R-:W-:Y:S02]  /*228d0*/  FADD.FTZ R0, -R0, R133 ;  /* 0x0000008500007221 */ /* 0x000fe40000010100 */
[C---:B------:R-:W-:Y:S01]  /*228e0*/  FMUL.FTZ R5, R41.reuse, R137 ;  /* 0x0000008929057220 */ /* 0x040fe20000410000 */
[----:B------:R-:W-:Y:S01]  /*228f0*/  FSEL R66, R66, RZ, P0 ;  /* 0x000000ff42427208 */ /* 0x000fe20000000000 */
[----:B------:R-:W-:Y:S02]  /*22900*/  FMUL.FTZ R0, R0, c[0x0][0x2d0] ;  /* 0x0000b40000007a20 */ /* 0x000fe40000410000 */
[C---:B------:R-:W-:Y:S01]  /*22910*/  FMUL.FTZ R17, R41.reuse, R149 ;  /* 0x0000009529117220 */ /* 0x040fe20000410000 */
[----:B------:R-:W-:Y:S01]  /*22920*/  MUFU.EX2 R137, R12 ;  /* 0x0000000c00897308 */ /* 0x000fe20000000800 */
[C---:B------:R-:W-:Y:S02]  /*22930*/  FMUL.FTZ R104, R41.reuse, R104 ;  /* 0x0000006829687220 */ /* 0x040fe40000410000 */
[C---:B------:R-:W-:Y:S02]  /*22940*/  FMUL.FTZ R105, R41.reuse, R105 ;  /* 0x0000006929697220 */ /* 0x040fe40000410000 */
[C---:B------:R-:W-:Y:S02]  /*22950*/  FMUL.FTZ R112, R41.reuse, R112 ;  /* 0x0000007029707220 */ /* 0x040fe40000410000 */
[C---:B------:R-:W-:Y:S02]  /*22960*/  FMUL.FTZ R113, R41.reuse, R113 ;  /* 0x0000007129717220 */ /* 0x040fe40000410000 */
[C---:B------:R-:W-:Y:S01]  /*22970*/  FMUL.FTZ R100, R41.reuse, R100 ;  /* 0x0000006429647220 */ /* 0x040fe20000410000 */
[----:B------:R2:W3:Y:S01]  /*22980*/  MUFU.EX2 R2, R0 ;  /* 0x0000000000027308 */ /* 0x0004e20000000800 */
[----:B------:R-:W-:Y:S02]  /*22990*/  FFMA.FTZ R4, R14, c[0x0][0x2d0], -R66 ;  /* 0x0000b4000e047a23 */ /* 0x000fe40000010842 */
[----:B------:R-:W-:Y:S02]  /*229a0*/  FMUL.FTZ R101, R41, R101 ;  /* 0x0000006529657220 */ /* 0x000fe40000410000 */
[C---:B-1----:R-:W-:Y:S02]  /*229b0*/  FMUL.FTZ R18, R40.reuse, R150 ;  /* 0x0000009628127220 */ /* 0x042fe40000410000 */
[C---:B------:R-:W-:Y:S02]  /*229c0*/  FMUL.FTZ R19, R40.reuse, R151 ;  /* 0x0000009728137220 */ /* 0x040fe40000410000 */
[----:B------:R-:W-:Y:S01]  /*229d0*/  LDSM.16.MT88.4 R148, [R217+0x2900] ;  /* 0x00290000d994783b */ /* 0x000fe20000004200 */
[----:B------:R1:W-:Y:S01]  /*229e0*/  MUFU.EX2 R132, R4 ;  /* 0x0000000400847308 */ /* 0x0003e20000000800 */
[C---:B------:R-:W-:Y:S02]  /*229f0*/  FMUL.FTZ R6, R40.reuse, R138 ;  /* 0x0000008a28067220 */ /* 0x040fe40000410000 */
[C---:B------:R-:W-:Y:S01]  /*22a00*/  FMUL.FTZ R7, R40.reuse, R139 ;  /* 0x0000008b28077220 */ /* 0x040fe20000410000 */
[----:B------:R-:W-:Y:S01]  /*22a10*/  MOV R139, R24 ;  /* 0x00000018008b7202 */ /* 0x000fe20000000f00 */
[----:B------:R-:W-:Y:S02]  /*22a20*/  FFMA.FTZ R24, R49, c[0x0][0x2d0], -R64 ;  /* 0x0000b40031187a23 */ /* 0x000fe40000010840 */
[----:B------:R-:W4:Y:S01]  /*22a30*/  LDSM.16.MT88.4 R48, [R218+0x100] ;  /* 0x00010000da30783b */ /* 0x000f220000004200 */
[----:B------:R-:W-:Y:S02]  /*22a40*/  IMAD.MOV.U32 R138, RZ, RZ, R240 ;  /* 0x000000ffff8a7224 */ /* 0x000fe400078e00f0 */
[----:B------:R5:W-:Y:S01]  /*22a50*/  MUFU.EX2 R31, R24 ;  /* 0x00000018001f7308 */ /* 0x000be20000000800 */
[C---:B------:R-:W-:Y:S02]  /*22a60*/  FMUL.FTZ R102, R40.reuse, R102 ;  /* 0x0000006628667220 */ /* 0x040fe40000410000 */
[----:B------:R-:W-:Y:S02]  /*22a70*/  FMUL.FTZ R103, R40, R103 ;  /* 0x0000006728677220 */ /* 0x000fe40000410000 */
[--C-:B--2---:R-:W-:Y:S02]  /*22a80*/  FFMA.FTZ R0, R10, c[0x0][0x2d0], -R66.reuse ;  /* 0x0000b4000a007a23 */ /* 0x104fe40000010842 */
[----:B---3--:R-:W-:Y:S02]  /*22a90*/  FMUL.FTZ R8, R2, R140 ;  /* 0x0000008c02087220 */ /* 0x008fe40000410000 */
[----:B------:R-:W-:Y:S01]  /*22aa0*/  FMUL.FTZ R106, R40, R106 ;  /* 0x0000006a286a7220 */ /* 0x000fe20000410000 */
[----:B------:R2:W-:Y:S01]  /*22ab0*/  MUFU.EX2 R95, R0 ;  /* 0x00000000005f7308 */ /* 0x0005e20000000800 */
[C---:B------:R-:W-:Y:S02]  /*22ac0*/  FMUL.FTZ R9, R2.reuse, R141 ;  /* 0x0000008d02097220 */ /* 0x040fe40000410000 */
[----:B------:R-:W-:Y:S02]  /*22ad0*/  FMUL.FTZ R12, R2, R144 ;  /* 0x00000090020c7220 */ /* 0x000fe40000410000 */
[--C-:B-1----:R-:W-:Y:S02]  /*22ae0*/  FFMA.FTZ R4, R15, c[0x0][0x2d0], -R66.reuse ;  /* 0x0000b4000f047a23 */ /* 0x102fe40000010842 */
[----:B------:R-:W-:Y:S02]  /*22af0*/  FMUL.FTZ R107, R40, R107 ;  /* 0x0000006b286b7220 */ /* 0x000fe40000410000 */
[C---:B------:R-:W-:Y:S01]  /*22b00*/  FMUL.FTZ R108, R2.reuse, R108 ;  /* 0x0000006c026c7220 */ /* 0x040fe20000410000 */
[----:B------:R1:W3:Y:S01]  /*22b10*/  MUFU.EX2 R133, R4 ;  /* 0x0000000400857308 */ /* 0x0002e20000000800 */
[C---:B------:R-:W-:Y:S01]  /*22b20*/  FMUL.FTZ R13, R2.reuse, R145 ;  /* 0x00000091020d7220 */ /* 0x040fe20000410000 */
[----:B------:R-:W-:Y:S01]  /*22b30*/  MOV R145, R77 ;  /* 0x0000004d00917202 */ /* 0x000fe20000000f00 */
[C---:B------:R-:W-:Y:S02]  /*22b40*/  FMUL.FTZ R29, R2.reuse, R161 ;  /* 0x000000a1021d7220 */ /* 0x040fe40000410000 */
[C---:B-----5:R-:W-:Y:S02]  /*22b50*/  FMUL.FTZ R24, R2.reuse, R156 ;  /* 0x0000009c02187220 */ /* 0x060fe40000410000 */
[----:B------:R-:W-:Y:S02]  /*22b60*/  FMUL.FTZ R109, R2, R109 ;  /* 0x0000006d026d7220 */ /* 0x000fe40000410000 */
[C---:B------:R-:W-:Y:S02]  /*22b70*/  FMUL.FTZ R114, R40.reuse, R114 ;  /* 0x0000007228727220 */ /* 0x040fe40000410000 */
[C---:B------:R-:W-:Y:S02]  /*22b80*/  FMUL.FTZ R115, R40.reuse, R115 ;  /* 0x0000007328737220 */ /* 0x040fe40000410000 */
[----:B------:R-:W-:Y:S02]  /*22b90*/  FMUL.FTZ R116, R41, R116 ;  /* 0x0000007429747220 */ /* 0x000fe40000410000 */
[----:B--2---:R-:W-:Y:S02]  /*22ba0*/  FFMA.FTZ R0, R11, c[0x0][0x2d0], -R66 ;  /* 0x0000b4000b007a23 */ /* 0x004fe40000010842 */
[----:B------:R-:W-:Y:S02]  /*22bb0*/  IMAD.MOV.U32 R144, RZ, RZ, R88 ;  /* 0x000000ffff907224 */ /* 0x000fe400078e0058 */
[----:B------:R2:W5:Y:S01]  /*22bc0*/  MUFU.EX2 R131, R0 ;  /* 0x0000000000837308 */ /* 0x0005620000000800 */
[----:B------:R-:W-:Y:S02]  /*22bd0*/  FMUL.FTZ R117, R41, R117 ;  /* 0x0000007529757220 */ /* 0x000fe40000410000 */
[----:B------:R-:W-:Y:S02]  /*22be0*/  FMUL.FTZ R118, R40, R118 ;  /* 0x0000007628767220 */ /* 0x000fe40000410000 */
[----:B-1----:R-:W-:Y:S01]  /*22bf0*/  FFMA.FTZ R4, R177, c[0x0][0x2d0], -R43 ;  /* 0x0000b400b1047a23 */ /* 0x002fe2000001082b */
[----:B---3--:R-:W-:Y:S01]  /*22c00*/  F2FP.PACK_AB R39, R133, R132 ;  /* 0x000000848527723e */ /* 0x008fe200000000ff */
[----:B------:R-:W-:Y:S02]  /*22c10*/  IMAD.MOV.U32 R177, RZ, RZ, R25 ;  /* 0x000000ffffb17224 */ /* 0x000fe400078e0019 */
[----:B------:R-:W-:Y:S01]  /*22c20*/  FMUL.FTZ R25, R2, R157 ;  /* 0x0000009d02197220 */ /* 0x000fe20000410000 */
[----:B------:R1:W3:Y:S01]  /*22c30*/  MUFU.EX2 R58, R4 ;  /* 0x00000004003a7308 */ /* 0x0002e20000000800 */
[----:B------:R-:W-:Y:S01]  /*22c40*/  FMUL.FTZ R119, R40, R119 ;  /* 0x0000007728777220 */ /* 0x000fe20000410000 */
[----:B------:R-:W-:Y:S01]  /*22c50*/  F2FP.PACK_AB R36, R177, R139 ;  /* 0x0000008bb124723e */ /* 0x000fe200000000ff */
[C---:B------:R-:W-:Y:S02]  /*22c60*/  FMUL.FTZ R120, R2.reuse, R120 ;  /* 0x0000007802787220 */ /* 0x040fe40000410000 */
[C---:B------:R-:W-:Y:S02]  /*22c70*/  FMUL.FTZ R121, R2.reuse, R121 ;  /* 0x0000007902797220 */ /* 0x040fe40000410000 */
[C---:B------:R-:W-:Y:S02]  /*22c80*/  FMUL.FTZ R124, R2.reuse, R124 ;  /* 0x0000007c027c7220 */ /* 0x040fe40000410000 */
[----:B------:R-:W-:Y:S02]  /*22c90*/  FMUL.FTZ R125, R2, R125 ;  /* 0x0000007d027d7220 */ /* 0x000fe40000410000 */
[----:B------:R-:W-:Y:S02]  /*22ca0*/  IMAD.MOV.U32 R157, RZ, RZ, R59 ;  /* 0x000000ffff9d7224 */ /* 0x000fe400078e003b */
[----:B------:R-:W-:Y:S01]  /*22cb0*/  IMAD.MOV.U32 R141, RZ, RZ, R242 ;  /* 0x000000ffff8d7224 */ /* 0x000fe200078e00f2 */
[----:B--2---:R-:W-:Y:S02]  /*22cc0*/  FSEL R0, R3, RZ, P0 ;  /* 0x000000ff03007208 */ /* 0x004fe40000000000 */
[----:B-----5:R-:W-:Y:S02]  /*22cd0*/  F2FP.PACK_AB R37, R131, R95 ;  /* 0x0000005f8325723e */ /* 0x020fe400000000ff */
[----:B------:R-:W-:Y:S01]  /*22ce0*/  PLOP3.LUT P0, PT, PT, PT, UP0, 0x80, 0x0 ;  /* 0x000000000000781c */ /* 0x000fe20003f0f008 */
[----:B------:R-:W-:Y:S01]  /*22cf0*/  FADD.FTZ R0, -R0, R134 ;  /* 0x0000008600007221 */ /* 0x000fe20000010100 */
[----:B------:R-:W-:Y:S01]  /*22d00*/  MOV R134, R28 ;  /* 0x0000001c00867202 */ /* 0x000fe20000000f00 */
[----:B------:R-:W-:Y:S02]  /*22d10*/  FFMA.FTZ R28, R68, c[0x0][0x2d0], -R64 ;  /* 0x0000b400441c7a23 */ /* 0x000fe40000010840 */
[----:B------:R-:W-:Y:S01]  /*22d20*/  FMUL.FTZ R0, R0, c[0x0][0x2d0] ;  /* 0x0000b40000007a20 */ /* 0x000fe20000410000 */
[----:B------:R-:W-:Y:S01]  /*22d30*/  F2FP.PACK_AB R44, R242, R134 ;  /* 0x00000086f22c723e */ /* 0x000fe200000000ff */
[----:B-1----:R-:W-:Y:S01]  /*22d40*/  FMUL.FTZ R4, R41, R136 ;  /* 0x0000008829047220 */ /* 0x002fe20000410000 */
[----:B------:R1:W-:Y:S01]  /*22d50*/  MUFU.EX2 R140, R28 ;  /* 0x0000001c008c7308 */ /* 0x0003e20000000800 */
[----:B---3--:R-:W-:Y:S05]  /*22d60*/  MOV R136, R58 ;  /* 0x0000003a00887202 */ /* 0x008fea0000000f00 */
[-C--:B------:R-:W-:Y:S04]  /*22d70*/  HMMA.16816.F32 R4, R44, R20.reuse, R4 ;  /* 0x000000142c04723c */ /* 0x080fe80000001804 */
[----:B------:R-:W2:Y:S01]  /*22d80*/  MUFU.EX2 R0, R0 ;  /* 0x0000000000007308 */ /* 0x000ea20000000800 */
[----:B-1----:R-:W-:Y:S02]  /*22d90*/  FMUL.FTZ R28, R2, R160 ;  /* 0x000000a0021c7220 */ /* 0x002fe40000410000 */
[C---:B--2---:R-:W-:Y:S02]  /*22da0*/  FMUL.FTZ R10, R0.reuse, R142 ;  /* 0x0000008e000a7220 */ /* 0x044fe40000410000 */
[C---:B------:R-:W-:Y:S03]  /*22db0*/  FMUL.FTZ R11, R0.reuse, R143 ;  /* 0x0000008f000b7220 */ /* 0x040fe60000410000 */
[----:B------:R-:W-:Y:S01]  /*22dc0*/  MOV R143, R241 ;  /* 0x000000f1008f7202 */ /* 0x000fe20000000f00 */
[C---:B------:R-:W-:Y:S01]  /*22dd0*/  FMUL.FTZ R15, R0.reuse, R147 ;  /* 0x00000093000f7220 */ /* 0x040fe20000410000 */
[----:B------:R-:W-:Y:S01]  /*22de0*/  MOV R147, R55 ;  /* 0x0000003700937202 */ /* 0x000fe20000000f00 */
[C---:B------:R-:W-:Y:S02]  /*22df0*/  FMUL.FTZ R110, R0.reuse, R110 ;  /* 0x0000006e006e7220 */ /* 0x040fe40000410000 */
[C---:B------:R-:W-:Y:S01]  /*22e00*/  FMUL.FTZ R111, R0.reuse, R111 ;  /* 0x0000006f006f7220 */ /* 0x040fe20000410000 */
[C---:B------:R-:W-:Y:S01]  /*22e10*/  HMMA.16816.F32 R8, R36.reuse, R20, R8 ;  /* 0x000000142408723c */ /* 0x040fe20000001808 */
[C---:B------:R-:W-:Y:S02]  /*22e20*/  FMUL.FTZ R14, R0.reuse, R146 ;  /* 0x00000092000e7220 */ /* 0x040fe40000410000 */
[C---:B------:R-:W-:Y:S01]  /*22e30*/  FMUL.FTZ R26, R0.reuse, R158 ;  /* 0x0000009e001a7220 */ /* 0x040fe20000410000 */
[----:B------:R-:W-:Y:S01]  /*22e40*/  MOV R158, R245 ;  /* 0x000000f5009e7202 */ /* 0x000fe20000000f00 */
[C---:B------:R-:W-:Y:S02]  /*22e50*/  FMUL.FTZ R27, R0.reuse, R159 ;  /* 0x0000009f001b7220 */ /* 0x040fe40000410000 */
[----:B------:R-:W-:Y:S01]  /*22e60*/  FFMA.FTZ R20, R179, c[0x0][0x2d0], -R43 ;  /* 0x0000b400b3147a23 */ /* 0x000fe2000001082b */
[-C--:B------:R-:W-:Y:S01]  /*22e70*/  HMMA.16816.F32 R12, R36, R22.reuse, R12 ;  /* 0x00000016240c723c */ /* 0x080fe2000000180c */
[C---:B------:R-:W-:Y:S02]  /*22e80*/  FMUL.FTZ R21, R41.reuse, R153 ;  /* 0x0000009929157220 */ /* 0x040fe40000410000 */
[----:B------:R1:W-:Y:S01]  /*22e90*/  MUFU.EX2 R176, R20 ;  /* 0x0000001400b07308 */ /* 0x0003e20000000800 */
[C---:B------:R-:W-:Y:S01]  /*22ea0*/  FMUL.FTZ R30, R0.reuse, R162 ;  /* 0x000000a2001e7220 */ /* 0x040fe20000410000 */
[----:B------:R-:W-:Y:S01]  /*22eb0*/  MOV R153, R145 ;  /* 0x0000009100997202 */ /* 0x000fe20000000f00 */
[----:B------:R-:W-:Y:S02]  /*22ec0*/  IMAD.MOV.U32 R162, RZ, RZ, R31 ;  /* 0x000000ffffa27224 */ /* 0x000fe400078e001f */
[C---:B------:R-:W-:Y:S01]  /*22ed0*/  HMMA.16816.F32 R16, R44.reuse, R22, R16 ;  /* 0x000000162c10723c */ /* 0x040fe20000001810 */
[C---:B------:R-:W-:Y:S03]  /*22ee0*/  FMUL.FTZ R31, R0.reuse, R163 ;  /* 0x000000a3001f7220 */ /* 0x040fe60000410000 */
[C---:B------:R-:W-:Y:S01]  /*22ef0*/  FMUL.FTZ R122, R0.reuse, R122 ;  /* 0x0000007a007a7220 */ /* 0x040fe20000410000 */
[----:B------:R-:W-:Y:S01]  /*22f00*/  MOV R163, R62 ;  /* 0x0000003e00a37202 */ /* 0x000fe20000000f00 */
[----:B------:R-:W-:Y:S02]  /*22f10*/  FMUL.FTZ R123, R0, R123 ;  /* 0x0000007b007b7220 */ /* 0x000fe40000410000 */
[C---:B------:R-:W-:Y:S04]  /*22f20*/  FMUL.FTZ R22, R40.reuse, R154 ;  /* 0x0000009a28167220 */ /* 0x040fe80000410000 */
[----:B------:R-:W-:Y:S01]  /*22f30*/  FMUL.FTZ R23, R40, R155 ;  /* 0x0000009b28177220 */ /* 0x000fe20000410000 */
[----:B------:R-:W-:Y:S01]  /*22f40*/  MOV R155, R178 ;  /* 0x000000b2009b7202 */ /* 0x000fe20000000f00 */
[C---:B------:R-:W-:Y:S02]  /*22f50*/  FMUL.FTZ R126, R0.reuse, R126 ;  /* 0x0000007e007e7220 */ /* 0x040fe40000410000 */
[----:B------:R-:W-:Y:S02]  /*22f60*/  FMUL.FTZ R127, R0, R127 ;  /* 0x0000007f007f7220 */ /* 0x000fe40000410000 */
[----:B------:R-:W-:Y:S02]  /*22f70*/  IMAD.MOV.U32 R159, RZ, RZ, R244 ;  /* 0x000000ffff9f7224 */ /* 0x000fe400078e00f4 */
[----:B-1----:R-:W-:Y:S02]  /*22f80*/  FMUL.FTZ R20, R41, R152 ;  /* 0x0000009829147220 */ /* 0x002fe40000410000 */
[----:B------:R-:W-:Y:S02]  /*22f90*/  IMAD.MOV.U32 R146, RZ, RZ, R76 ;  /* 0x000000ffff927224 */ /* 0x000fe400078e004c */
[----:B------:R-:W-:Y:S03]  /*22fa0*/  IMAD.MOV.U32 R154, RZ, RZ, R144 ;  /* 0x000000ffff9a7224 */ /* 0x000fe600078e0090 */
[-C--:B------:R-:W-:Y:S01]  /*22fb0*/  HMMA.16816.F32 R20, R44, R32.reuse, R20 ;  /* 0x000000202c14723c */ /* 0x080fe20000001814 */
[----:B------:R-:W-:Y:S07]  /*22fc0*/  MOV R152, R146 ;  /* 0x0000009200987202 */ /* 0x000fee0000000f00 */
[C---:B------:R-:W-:Y:S07]  /*22fd0*/  HMMA.16816.F32 R24, R36.reuse, R32, R24 ;  /* 0x000000202418723c */ /* 0x040fee0000001818 */
[--C-:B------:R-:W-:Y:S01]  /*22fe0*/  FFMA.FTZ R32, R52, c[0x0][0x2d0], -R65.reuse ;  /* 0x0000b40034207a23 */ /* 0x100fe20000010841 */
[-C--:B------:R-:W-:Y:S01]  /*22ff0*/  HMMA.16816.F32 R28, R36, R34.reuse, R28 ;  /* 0x00000022241c723c */ /* 0x080fe2000000181c */
[----:B------:R-:W-:Y:S02]  /*23000*/  FMUL.FTZ R33, R2, R165 ;  /* 0x000000a502217220 */ /* 0x000fe40000410000 */
[----:B------:R1:W-:Y:S05]  /*23010*/  MUFU.EX2 R156, R32 ;  /* 0x00000020009c7308 */ /* 0x0003ea0000000800 */
[C---:B------:R-:W-:Y:S07]  /*23020*/  HMMA.16816.F32 R100, R44.reuse, R34, R100 ;  /* 0x000000222c64723c */ /* 0x040fee0000001864 */
[C---:B------:R-:W-:Y:S01]  /*23030*/  FMUL.FTZ R34, R0.reuse, R166 ;  /* 0x000000a600227220 */ /* 0x040fe20000410000 */
[-C--:B----4-:R-:W-:Y:S01]  /*23040*/  HMMA.16816.F32 R104, R44, R48.reuse, R104 ;  /* 0x000000302c68723c */ /* 0x090fe20000001868 */
[----:B------:R-:W-:Y:S07]  /*23050*/  FMUL.FTZ R35, R0, R167 ;  /* 0x000000a700237220 */ /* 0x000fee0000410000 */
[C---:B------:R-:W-:Y:S01]  /*23060*/  HMMA.16816.F32 R108, R36.reuse, R48, R108 ;  /* 0x00000030246c723c */ /* 0x040fe2000000186c */
[----:B-1----:R-:W-:Y:S06]  /*23070*/  FFMA.FTZ R32, R53, c[0x0][0x2d0], -R65 ;  /* 0x0000b40035207a23 */ /* 0x002fec0000010841 */
[----:B------:R-:W-:Y:S01]  /*23080*/  FFMA.FTZ R48, R180, c[0x0][0x2d0], -R43 ;  /* 0x0000b400b4307a23 */ /* 0x000fe2000001082b */
[----:B------:R1:W-:Y:S10]  /*23090*/  MUFU.EX2 R161, R32 ;  /* 0x0000002000a17308 */ /* 0x0003f40000000800 */
[----:B------:R2:W-:Y:S01]  /*230a0*/  MUFU.EX2 R142, R48 ;  /* 0x00000030008e7308 */ /* 0x0005e20000000800 */
[--C-:B-1----:R-:W-:Y:S02]  /*230b0*/  FFMA.FTZ R32, R54, c[0x0][0x2d0], -R65.reuse ;  /* 0x0000b40036207a23 */ /* 0x102fe40000010841 */
[----:B------:R-:W1:Y:S07]  /*230c0*/  LDSM.16.MT88.4 R52, [R219+0x100] ;  /* 0x00010000db34783b */ /* 0x000e6e0000004200 */
[----:B------:R3:W-:Y:S01]  /*230d0*/  MUFU.EX2 R160, R32 ;  /* 0x0000002000a07308 */ /* 0x0007e20000000800 */
[--C-:B--2---:R-:W-:Y:S02]  /*230e0*/  FFMA.FTZ R48, R56, c[0x0][0x2d0], -R66.reuse ;  /* 0x0000b40038307a23 */ /* 0x104fe40000010842 */
[----:B------:R-:W-:Y:S07]  /*230f0*/  FFMA.FTZ R56, R60, c[0x0][0x2d0], -R66 ;  /* 0x0000b4003c387a23 */ /* 0x000fee0000010842 */
[----:B------:R2:W-:Y:S01]  /*23100*/  MUFU.EX2 R91, R48 ;  /* 0x00000030005b7308 */ /* 0x0005e20000000800 */
[----:B------:R-:W-:Y:S09]  /*23110*/  FFMA.FTZ R60, R80, c[0x0][0x2d0], -R64 ;  /* 0x0000b400503c7a23 */ /* 0x000ff20000010840 */
[----:B------:R4:W-:Y:S01]  /*23120*/  MUFU.EX2 R88, R56 ;  /* 0x0000003800587308 */ /* 0x0009e20000000800 */
[----:B---3--:R-:W-:Y:S09]  /*23130*/  FFMA.FTZ R32, R67, c[0x0][0x2d0], -R65 ;  /* 0x0000b40043207a23 */ /* 0x008ff20000010841 */
[----:B------:R3:W-:Y:S01]  /*23140*/  MUFU.EX2 R68, R32 ;  /* 0x0000002000447308 */ /* 0x0007e20000000800 */
[--C-:B--2---:R-:W-:Y:S09]  /*23150*/  FFMA.FTZ R48, R57, c[0x0][0x2d0], -R66.reuse ;  /* 0x0000b40039307a23 */ /* 0x104ff20000010842 */
[----:B------:R2:W5:Y:S01]  /*23160*/  MUFU.EX2 R90, R48 ;  /* 0x00000030005a7308 */ /* 0x0005620000000800 */
[----:B----4-:R-:W-:Y:S09]  /*23170*/  LDSM.16.MT88.4 R56, [R220+0x900] ;  /* 0x00090000dc38783b */ /* 0x010ff20000004200 */
[----:B------:R4:W-:Y:S01]  /*23180*/  MUFU.EX2 R251, R60 ;  /* 0x0000003c00fb7308 */ /* 0x0009e20000000800 */
[----:B---3--:R-:W-:Y:S07]  /*23190*/  FMUL.FTZ R32, R2, R164 ;  /* 0x000000a402207220 */ /* 0x008fee0000410000 */
[-C--:B------:R-:W-:Y:S08]  /*231a0*/  HMMA.16816.F32 R32, R36, R50.reuse, R32 ;  /* 0x000000322420723c */ /* 0x080ff00000001820 */
[C---:B------:R-:W-:Y:S01]  /*231b0*/  HMMA.16816.F32 R112, R44.reuse, R50, R112 ;  /* 0x000000322c70723c */ /* 0x040fe20000001870 */
[----:B--2---:R-:W2:Y:S07]  /*231c0*/  LDSM.16.MT88.4 R48, [R217+0x900] ;  /* 0x00090000d930783b */ /* 0x004eae0000004200 */
[-C--:B-1----:R-:W-:Y:S08]  /*231d0*/  HMMA.16816.F32 R116, R44, R52.reuse, R116 ;  /* 0x000000342c74723c */ /* 0x082ff00000001874 */
[C---:B------:R-:W-:Y:S07]  /*231e0*/  HMMA.16816.F32 R120, R36.reuse, R52, R120 ;  /* 0x000000342478723c */ /* 0x040fee0000001878 */
[----:B------:R-:W-:Y:S01]  /*231f0*/  FFMA.FTZ R52, R61, c[0x0][0x2d0], -R66 ;  /* 0x0000b4003d347a23 */ /* 0x000fe20000010842 */
[-C--:B------:R-:W-:Y:S01]  /*23200*/  HMMA.16816.F32 R124, R36, R54.reuse, R124 ;  /* 0x00000036247c723c */ /* 0x080fe2000000187c */
[----:B-----5:R-:W-:Y:S01]  /*23210*/  F2FP.PACK_AB R53, R90, R91 ;  /* 0x0000005b5a35723e */ /* 0x020fe200000000ff */
[----:B----4-:R-:W1:Y:S01]  /*23220*/  LDSM.16.MT88.4 R60, [R218+0x900] ;  /* 0x00090000da3c783b */ /* 0x010e620000004200 */
[----:B------:R3:W4:Y:S04]  /*23230*/  MUFU.EX2 R79, R52 ;  /* 0x00000034004f7308 */ /* 0x0007280000000800 */
[C---:B------:R-:W-:Y:S02]  /*23240*/  FMUL.FTZ R36, R41.reuse, R168 ;  /* 0x000000a829247220 */ /* 0x040fe40000410000 */
[----:B------:R-:W-:Y:S03]  /*23250*/  FMUL.FTZ R37, R41, R169 ;  /* 0x000000a929257220 */ /* 0x000fe60000410000 */
[C---:B------:R-:W-:Y:S02]  /*23260*/  FMUL.FTZ R38, R40.reuse, R170 ;  /* 0x000000aa28267220 */ /* 0x040fe40000410000 */
[----:B------:R-:W-:Y:S07]  /*23270*/  FMUL.FTZ R39, R40, R171 ;  /* 0x000000ab28277220 */ /* 0x000fee0000410000 */
[----:B------:R-:W-:Y:S01]  /*23280*/  HMMA.16816.F32 R36, R44, R54, R36 ;  /* 0x000000362c24723c */ /* 0x000fe20000001824 */
[--C-:B---3--:R-:W-:Y:S06]  /*23290*/  FFMA.FTZ R52, R181, c[0x0][0x2d0], -R43.reuse ;  /* 0x0000b400b5347a23 */ /* 0x108fec000001082b */
[----:B------:R-:W-:Y:S02]  /*232a0*/  F2FP.PACK_AB R47, R140, R162 ;  /* 0x000000a28c2f723e */ /* 0x000fe400000000ff */
[----:B------:R-:W-:Y:S01]  /*232b0*/  F2FP.PACK_AB R44, R136, R158 ;  /* 0x0000009e882c723e */ /* 0x000fe200000000ff */
[----:B------:R3:W-:Y:S02]  /*232c0*/  MUFU.EX2 R252, R52 ;  /* 0x0000003400fc7308 */ /* 0x0007e40000000800 */
[----:B------:R-:W-:Y:S02]  /*232d0*/  F2FP.PACK_AB R45, R137, R157 ;  /* 0x0000009d892d723e */ /* 0x000fe400000000ff */
[----:B------:R-:W-:Y:S02]  /*232e0*/  F2FP.PACK_AB R46, R176, R163 ;  /* 0x000000a3b02e723e */ /* 0x000fe400000000ff */
[----:B------:R-:W-:Y:S02]  /*232f0*/  F2FP.PACK_AB R54, R68, R160 ;  /* 0x000000a04436723e */ /* 0x000fe400000000ff */
[----:B----4-:R-:W-:Y:S03]  /*23300*/  F2FP.PACK_AB R55, R79, R88 ;  /* 0x000000584f37723e */ /* 0x010fe600000000ff */
[-C--:B--2---:R-:W-:Y:S01]  /*23310*/  HMMA.16816.F32 R4, R44, R48.reuse, R4 ;  /* 0x000000302c04723c */ /* 0x084fe20000001804 */
[--C-:B---3--:R-:W-:Y:S04]  /*23320*/  FFMA.FTZ R52, R69, c[0x0][0x2d0], -R64.reuse ;  /* 0x0000b40045347a23 */ /* 0x108fe80000010840 */
[----:B------:R2:W-:Y:S02]  /*23330*/  MUFU.EX2 R248, R52 ;  /* 0x0000003400f87308 */ /* 0x0005e40000000800 */
[----:B--2---:R-:W-:Y:S07]  /*23340*/  F2FP.PACK_AB R52, R161, R156 ;  /* 0x0000009ca134723e */ /* 0x004fee00000000ff */
[C---:B------:R-:W-:Y:S07]  /*23350*/  HMMA.16816.F32 R8, R52.reuse, R48, R8 ;  /* 0x000000303408723c */ /* 0x040fee0000001808 */
[--C-:B------:R-:W-:Y:S01]  /*23360*/  FFMA.FTZ R48, R182, c[0x0][0x2d0], -R43.reuse ;  /* 0x0000b400b6307a23 */ /* 0x100fe2000001082b */
[-C--:B------:R-:W-:Y:S03]  /*23370*/  HMMA.16816.F32 R12, R52, R50.reuse, R12 ;  /* 0x00000032340c723c */ /* 0x080fe6000000180c */
[----:B------:R2:W-:Y:S05]  /*23380*/  MUFU.EX2 R249, R48 ;  /* 0x0000003000f97308 */ /* 0x0005ea0000000800 */
[C---:B------:R-:W-:Y:S08]  /*23390*/  HMMA.16816.F32 R16, R44.reuse, R50, R16 ;  /* 0x000000322c10723c */ /* 0x040ff00000001810 */
[-C--:B------:R-:W-:Y:S08]  /*233a0*/  HMMA.16816.F32 R20, R44, R56.reuse, R20 ;  /* 0x000000382c14723c */ /* 0x080ff00000001814 */
[C---:B------:R-:W-:Y:S01]  /*233b0*/  HMMA.16816.F32 R24, R52.reuse, R56, R24 ;  /* 0x000000383418723c */ /* 0x040fe20000001818 */
[----:B--2---:R-:W-:Y:S06]  /*233c0*/  FFMA.FTZ R48, R183, c[0x0][0x2d0], -R43 ;  /* 0x0000b400b7307a23 */ /* 0x004fec000001082b */
[--C-:B------:R-:W-:Y:S01]  /*233d0*/  FFMA.FTZ R56, R82, c[0x0][0x2d0], -R65.reuse ;  /* 0x0000b40052387a23 */ /* 0x100fe20000010841 */
[-C--:B------:R-:W-:Y:S01]  /*233e0*/  HMMA.16816.F32 R28, R52, R58.reuse, R28 ;  /* 0x0000003a341c723c */ /* 0x080fe2000000181c */
[----:B------:R2:W-:Y:S07]  /*233f0*/  MUFU.EX2 R250, R48 ;  /* 0x0000003000fa7308 */ /* 0x0005ee0000000800 */
[C---:B------:R-:W-:Y:S03]  /*23400*/  HMMA.16816.F32 R100, R44.reuse, R58, R100 ;  /* 0x0000003a2c64723c */ /* 0x040fe60000001864 */
[----:B------:R3:W-:Y:S05]  /*23410*/  MUFU.EX2 R242, R56 ;  /* 0x0000003800f27308 */ /* 0x0007ea0000000800 */
[-C--:B-1----:R-:W-:Y:S08]  /*23420*/  HMMA.16816.F32 R104, R44, R60.reuse, R104 ;  /* 0x0000003c2c68723c */ /* 0x082ff00000001868 */
[C---:B------:R-:W-:Y:S01]  /*23430*/  HMMA.16816.F32 R108, R52.reuse, R60, R108 ;  /* 0x0000003c346c723c */ /* 0x040fe2000000186c */
[----:B--2---:R-:W-:Y:S04]  /*23440*/  FFMA.FTZ R48, R84, c[0x0][0x2d0], -R64 ;  /* 0x0000b40054307a23 */ /* 0x004fe80000010840 */
[----:B------:R1:W-:Y:S02]  /*23450*/  MUFU.EX2 R247, R48 ;  /* 0x0000003000f77308 */ /* 0x0003e40000000800 */
[----:B------:R-:W-:Y:S01]  /*23460*/  FFMA.FTZ R60, R71, c[0x0][0x2d0], -R66 ;  /* 0x0000b400473c7a23 */ /* 0x000fe20000010842 */
[-C--:B------:R-:W-:Y:S01]  /*23470*/  HMMA.16816.F32 R32, R52, R62.reuse, R32 ;  /* 0x0000003e3420723c */ /* 0x080fe20000001820 */
[--C-:B---3--:R-:W-:Y:S06]  /*23480*/  FFMA.FTZ R56, R83, c[0x0][0x2d0], -R65.reuse ;  /* 0x0000b40053387a23 */ /* 0x108fec0000010841 */
        /* <DEDUP_REMOVED lines=8> */
[----:B------:R3:W-:Y:S01]  /*23510*/  MUFU.EX2 R241, R56 ;  /* 0x0000003800f17308 */ /* 0x0007e20000000800 */
        /* <DEDUP_REMOVED lines=14> */
[-C--:B------:R-:W-:Y:S01]  /*23600*/  HMMA.16816.F32 R124, R52, R50.reuse, R124 ;  /* 0x00000032347c723c */ /* 0x080fe2000000187c */
[----:B------:R-:W2:Y:S02]  /*23610*/  LDSM.16.MT88.4 R52, [R220+0x1100] ;  /* 0x00110000dc34783b */ /* 0x000ea40000004200 */
[----:B------:R4:W5:Y:S01]  /*23620*/  MUFU.EX2 R75, R48 ;  /* 0x00000030004b7308 */ /* 0x0009620000000800 */
[----:B---3--:R-:W-:Y:S04]  /*23630*/  F2FP.PACK_AB R49, R77, R78 ;  /* 0x0000004e4d31723e */ /* 0x008fe800000000ff */
[----:B------:R-:W-:Y:S07]  /*23640*/  HMMA.16816.F32 R36, R44, R50, R36 ;  /* 0x000000322c24723c */ /* 0x000fee0000001824 */
[----:B------:R-:W-:Y:S02]  /*23650*/  F2FP.PACK_AB R44, R252, R142 ;  /* 0x0000008efc2c723e */ /* 0x000fe400000000ff */
[----:B------:R-:W-:Y:S03]  /*23660*/  F2FP.PACK_AB R45, R251, R248 ;  /* 0x000000f8fb2d723e */ /* 0x000fe600000000ff */
[----:B------:R-:W-:Y:S02]  /*23670*/  F2FP.PACK_AB R46, R250, R249 ;  /* 0x000000f9fa2e723e */ /* 0x000fe400000000ff */
[----:B------:R-:W-:Y:S02]  /*23680*/  F2FP.PACK_AB R47, R246, R247 ;  /* 0x000000f7f62f723e */ /* 0x000fe400000000ff */
[----:B------:R-:W-:Y:S01]  /*23690*/  F2FP.PACK_AB R50, R241, R244 ;  /* 0x000000f4f132723e */ /* 0x000fe200000000ff */
[--C-:B----4-:R-:W-:Y:S01]  /*236a0*/  FFMA.FTZ R48, R186, c[0x0][0x2d0], -R43.reuse ;  /* 0x0000b400ba307a23 */ /* 0x110fe2000001082b */
[----:B-----5:R-:W-:Y:S03]  /*236b0*/  F2FP.PACK_AB R51, R75, R76 ;  /* 0x0000004c4b33723e */ /* 0x020fe600000000ff */
[----:B------:R3:W-:Y:S01]  /*236c0*/  MUFU.EX2 R167, R48 ;  /* 0x0000003000a77308 */ /* 0x0007e20000000800 */
[-C--:B-1----:R-:W-:Y:S01]  /*236d0*/  HMMA.16816.F32 R4, R44, R56.reuse, R4 ;  /* 0x000000382c04723c */ /* 0x082fe20000001804 */
[--C-:B---3--:R-:W-:Y:S08]  /*236e0*/  FFMA.FTZ R48, R97, c[0x0][0x2d0], -R64.reuse ;  /* 0x0000b40061307a23 */ /* 0x108ff00000010840 */
[----:B------:R1:W-:Y:S03]  /*236f0*/  MUFU.EX2 R166, R48 ;  /* 0x0000003000a67308 */ /* 0x0003e60000000800 */
        /* <DEDUP_REMOVED lines=18> */
[----:B------:R-:W-:Y:S01]  /*23820*/  IMAD.MOV.U32 R188, RZ, RZ, R68 ;  /* 0x000000ffffbc7224 */ /* 0x000fe200078e0044 */
        /* <DEDUP_REMOVED lines=12> */
[----:B---3--:R-:W-:Y:S01]  /*238f0*/  FFMA.FTZ R52, R187, c[0x0][0x2d0], -R65 ;  /* 0x0000b400bb347a23 */ /* 0x008fe20000010841 */
[----:B------:R-:W-:Y:S08]  /*23900*/  MOV R187, R176 ;  /* 0x000000b000bb7202 */ /* 0x000ff00000000f00 */
[----:B------:R3:W-:Y:S01]  /*23910*/  MUFU.EX2 R182, R52 ;  /* 0x0000003400b67308 */ /* 0x0007e20000000800 */
[----:B-1----:R-:W1:Y:S01]  /*23920*/  LDSM.16.MT88.4 R56, [R219+0x1100] ;  /* 0x00110000db38783b */ /* 0x002e620000004200 */
[----:B--2---:R-:W-:Y:S02]  /*23930*/  FFMA.FTZ R60, R195, c[0x0][0x2d0], -R64 ;  /* 0x0000b400c33c7a23 */ /* 0x004fe40000010840 */
[----:B------:R-:W-:Y:S06]  /*23940*/  IMAD.MOV.U32 R195, RZ, RZ, R143 ;  /* 0x000000ffffc37224 */ /* 0x000fec00078e008f */
[----:B------:R2:W-:Y:S01]  /*23950*/  MUFU.EX2 R179, R60 ;  /* 0x0000003c00b37308 */ /* 0x0005e20000000800 */
[----:B---3--:R-:W-:Y:S02]  /*23960*/  FFMA.FTZ R52, R189, c[0x0][0x2d0], -R65 ;  /* 0x0000b400bd347a23 */ /* 0x008fe40000010841 */
[----:B------:R-:W-:Y:S07]  /*23970*/  IMAD.MOV.U32 R189, RZ, RZ, R137 ;  /* 0x000000ffffbd7224 */ /* 0x000fee00078e0089 */
[----:B------:R3:W4:Y:S01]  /*23980*/  MUFU.EX2 R183, R52 ;  /* 0x0000003400b77308 */ /* 0x0007220000000800 */
[----:B--2---:R-:W-:Y:S01]  /*23990*/  LDSM.16.MT88.4 R60, [R218+0x1900] ;  /* 0x00190000da3c783b */ /* 0x004fe20000004200 */
[-C--:B-1----:R-:W-:Y:S08]  /*239a0*/  HMMA.16816.F32 R116, R44, R56.reuse, R116 ;  /* 0x000000382c74723c */ /* 0x082ff00000001874 */
[C---:B------:R-:W-:Y:S01]  /*239b0*/  HMMA.16816.F32 R120, R48.reuse, R56, R120 ;  /* 0x000000383078723c */ /* 0x040fe20000001878 */
[--C-:B---3--:R-:W-:Y:S03]  /*239c0*/  FFMA.FTZ R52, R193, c[0x0][0x2d0], -R43.reuse ;  /* 0x0000b400c1347a23 */ /* 0x108fe6000001082b */
[----:B------:R-:W-:Y:S01]  /*239d0*/  MOV R193, R136 ;  /* 0x0000008800c17202 */ /* 0x000fe20000000f00 */
[----:B------:R1:W-:Y:S02]  /*239e0*/  MUFU.EX2 R181, R52 ;  /* 0x0000003400b57308 */ /* 0x0003e40000000800 */
[--C-:B------:R-:W-:Y:S01]  /*239f0*/  FFMA.FTZ R56, R86, c[0x0][0x2d0], -R66.reuse ;  /* 0x0000b40056387a23 */ /* 0x100fe20000010842 */
[-C--:B------:R-:W-:Y:S07]  /*23a00*/  HMMA.16816.F32 R124, R48, R58.reuse, R124 ;  /* 0x0000003a307c723c */ /* 0x080fee000000187c */
[----:B------:R-:W-:Y:S01]  /*23a10*/  FFMA.FTZ R48, R198, c[0x0][0x2d0], -R43 ;  /* 0x0000b400c6307a23 */ /* 0x000fe2000001082b */
[----:B------:R-:W-:Y:S01]  /*23a20*/  HMMA.16816.F32 R36, R44, R58, R36 ;  /* 0x0000003a2c24723c */ /* 0x000fe20000001824 */
[----:B------:R-:W2:Y:S03]  /*23a30*/  MUFU.EX2 R71, R56 ;  /* 0x0000003800477308 */ /* 0x000ea60000000800 */
[----:B----4-:R-:W-:Y:S01]  /*23a40*/  F2FP.PACK_AB R50, R183, R182 ;  /* 0x000000b6b732723e */ /* 0x010fe200000000ff */
[----:B------:R-:W-:Y:S02]  /*23a50*/  IMAD.MOV.U32 R198, RZ, RZ, R147 ;  /* 0x000000ffffc67224 */ /* 0x000fe400078e0093 */
[----:B------:R-:W-:Y:S02]  /*23a60*/  F2FP.PACK_AB R44, R167, R240 ;  /* 0x000000f0a72c723e */ /* 0x000fe400000000ff */
[----:B------:R-:W-:Y:S02]  /*23a70*/  F2FP.PACK_AB R45, R165, R166 ;  /* 0x000000a6a52d723e */ /* 0x000fe400000000ff */
[----:B------:R3:W-:Y:S01]  /*23a80*/  MUFU.EX2 R180, R48 ;  /* 0x0000003000b47308 */ /* 0x0007e20000000800 */
[----:B------:R-:W-:Y:S01]  /*23a90*/  F2FP.PACK_AB R46, R191, R239 ;  /* 0x000000efbf2e723e */ /* 0x000fe200000000ff */
[----:B-1----:R-:W-:Y:S01]  /*23aa0*/  FFMA.FTZ R52, R87, c[0x0][0x2d0], -R66 ;  /* 0x0000b40057347a23 */ /* 0x002fe20000010842 */
[----:B------:R-:W-:Y:S07]  /*23ab0*/  F2FP.PACK_AB R47, R186, R185 ;  /* 0x000000b9ba2f723e */ /* 0x000fee00000000ff */
[----:B------:R1:W4:Y:S01]  /*23ac0*/  MUFU.EX2 R74, R52 ;  /* 0x00000034004a7308 */ /* 0x0003220000000800 */
[----:B--2---:R-:W-:Y:S01]  /*23ad0*/  F2FP.PACK_AB R51, R71, R72 ;  /* 0x000000484733723e */ /* 0x004fe200000000ff */
[----:B------:R-:W-:Y:S01]  /*23ae0*/  LDSM.16.MT88.4 R56, [R220+0x1900] ;  /* 0x00190000dc38783b */ /* 0x000fe20000004200 */
[--C-:B---3--:R-:W-:Y:S01]  /*23af0*/  FFMA.FTZ R48, R194, c[0x0][0x2d0], -R64.reuse ;  /* 0x0000b400c2307a23 */ /* 0x108fe20000010840 */
[----:B------:R-:W-:Y:S06]  /*23b00*/  MOV R194, R177 ;  /* 0x000000b100c27202 */ /* 0x000fec0000000f00 */
[----:B------:R2:W-:Y:S01]  /*23b10*/  MUFU.EX2 R177, R48 ;  /* 0x0000003000b17308 */ /* 0x0005e20000000800 */
[----:B-1----:R-:W1:Y:S01]  /*23b20*/  LDSM.16.MT88.4 R52, [R217+0x1900] ;  /* 0x00190000d934783b */ /* 0x002e620000004200 */
[----:B----4-:R-:W-:Y:S02]  /*23b30*/  F2FP.PACK_AB R49, R73, R74 ;  /* 0x0000004a4931723e */ /* 0x010fe400000000ff */
[----:B--2---:R-:W-:Y:S01]  /*23b40*/  F2FP.PACK_AB R48, R184, R164 ;  /* 0x000000a4b830723e */ /* 0x004fe200000000ff */
[-C--:B-1----:R-:W-:Y:S08]  /*23b50*/  HMMA.16816.F32 R4, R44, R52.reuse, R4 ;  /* 0x000000342c04723c */ /* 0x082ff00000001804 */
[C---:B------:R-:W-:Y:S07]  /*23b60*/  HMMA.16816.F32 R8, R48.reuse, R52, R8 ;  /* 0x000000343008723c */ /* 0x040fee0000001808 */
[--C-:B------:R-:W-:Y:S01]  /*23b70*/  FFMA.FTZ R52, R203, c[0x0][0x2d0], -R43.reuse ;  /* 0x0000b400cb347a23 */ /* 0x100fe2000001082b */
[-C--:B------:R-:W-:Y:S01]  /*23b80*/  HMMA.16816.F32 R12, R48, R54.reuse, R12 ;  /* 0x00000036300c723c */ /* 0x080fe2000000180c */
[----:B------:R-:W-:Y:S02]  /*23b90*/  MOV R203, R141 ;  /* 0x0000008d00cb7202 */ /* 0x000fe40000000f00 */
[----:B------:R1:W-:Y:S01]  /*23ba0*/  MUFU.EX2 R176, R52 ;  /* 0x0000003400b07308 */ /* 0x0003e20000000800 */
[----:B------:R-:W-:Y:S04]  /*23bb0*/  MOV R141, R134 ;  /* 0x00000086008d7202 */ /* 0x000fe80000000f00 */
[C---:B------:R-:W-:Y:S08]  /*23bc0*/  HMMA.16816.F32 R16, R44.reuse, R54, R16 ;  /* 0x000000362c10723c */ /* 0x040ff00000001810 */
[-C--:B------:R-:W-:Y:S08]  /*23bd0*/  HMMA.16816.F32 R20, R44, R56.reuse, R20 ;  /* 0x000000382c14723c */ /* 0x080ff00000001814 */
[C---:B------:R-:W-:Y:S01]  /*23be0*/  HMMA.16816.F32 R24, R48.reuse, R56, R24 ;  /* 0x000000383018723c */ /* 0x040fe20000001818 */
[----:B-1----:R-:W-:Y:S02]  /*23bf0*/  FFMA.FTZ R52, R204, c[0x0][0x2d0], -R43 ;  /* 0x0000b400cc347a23 */ /* 0x002fe4000001082b */
[----:B------:R-:W4:Y:S04]  /*23c00*/  LDL.LU R204, [R1+0xc] ;  /* 0x00000c0001cc7983 */ /* 0x000f280000300800 */
[----:B------:R-:W-:Y:S01]  /*23c10*/  FFMA.FTZ R56, R197, c[0x0][0x2d0], -R65 ;  /* 0x0000b400c5387a23 */ /* 0x000fe20000010841 */
[-C--:B------:R-:W-:Y:S01]  /*23c20*/  HMMA.16816.F32 R28, R48, R58.reuse, R28 ;  /* 0x0000003a301c723c */ /* 0x080fe2000000181c */
[----:B------:R1:W-:Y:S01]  /*23c30*/  MUFU.EX2 R178, R52 ;  /* 0x0000003400b27308 */ /* 0x0003e20000000800 */
[----:B------:R-:W3:Y:S06]  /*23c40*/  LDL.LU R140, [R1+0x4] ;  /* 0x00000400018c7983 */ /* 0x000eec0000300800 */
[C---:B------:R-:W-:Y:S03]  /*23c50*/  HMMA.16816.F32 R100, R44.reuse, R58, R100 ;  /* 0x0000003a2c64723c */ /* 0x040fe60000001864 */
[----:B------:R4:W-:Y:S05]  /*23c60*/  MUFU.EX2 R98, R56 ;  /* 0x0000003800627308 */ /* 0x0009ea0000000800 */
[-C--:B------:R-:W-:Y:S08]  /*23c70*/  HMMA.16816.F32 R104, R44, R60.reuse, R104 ;  /* 0x0000003c2c68723c */ /* 0x080ff00000001868 */
[C---:B------:R-:W-:Y:S01]  /*23c80*/  HMMA.16816.F32 R108, R48.reuse, R60, R108 ;  /* 0x0000003c306c723c */ /* 0x040fe2000000186c */
[----:B-1----:R-:W-:Y:S03]  /*23c90*/  FFMA.FTZ R52, R200, c[0x0][0x2d0], -R64 ;  /* 0x0000b400c8347a23 */ /* 0x002fe60000010840 */
[----:B------:R-:W-:Y:S01]  /*23ca0*/  IMAD.MOV.U32 R200, RZ, RZ, R139 ;  /* 0x000000ffffc87224 */ /* 0x000fe200078e008b */
[----:B------:R1:W-:Y:S01]  /*23cb0*/  MUFU.EX2 R99, R52 ;  /* 0x0000003400637308 */ /* 0x0003e20000000800 */
[----:B------:R-:W-:Y:S01]  /*23cc0*/  MOV R139, R138 ;  /* 0x0000008a008b7202 */ /* 0x000fe20000000f00 */
[----:B------:R-:W-:Y:S01]  /*23cd0*/  FFMA.FTZ R60, R93, c[0x0][0x2d0], -R66 ;  /* 0x0000b4005d3c7a23 */ /* 0x000fe20000010842 */
[-C--:B------:R-:W-:Y:S01]  /*23ce0*/  HMMA.16816.F32 R32, R48, R62.reuse, R32 ;  /* 0x0000003e3020723c */ /* 0x080fe20000001820 */
[----:B------:R-:W5:Y:S03]  /*23cf0*/  LDL.LU R138, [R1+0x8] ;  /* 0x00000800018a7983 */ /* 0x000f660000300800 */
[--C-:B----4-:R-:W-:Y:S03]  /*23d00*/  FFMA.FTZ R56, R199, c[0x0][0x2d0], -R65.reuse ;  /* 0x0000b400c7387a23 */ /* 0x110fe60000010841 */
[----:B------:R4:W-:Y:S01]  /*23d10*/  MUFU.EX2 R69, R60 ;  /* 0x0000003c00457308 */ /* 0x0009e20000000800 */
[C---:B------:R-:W-:Y:S09]  /*23d20*/  HMMA.16816.F32 R112, R44.reuse, R62, R112 ;  /* 0x0000003e2c70723c */ /* 0x040ff20000001870 */
[----:B------:R4:W-:Y:S03]  /*23d30*/  MUFU.EX2 R97, R56 ;  /* 0x0000003800617308 */ /* 0x0009e60000000800 */
[----:B-1----:R-:W-:Y:S07]  /*23d40*/  FFMA.FTZ R52, R202, c[0x0][0x2d0], -R64 ;  /* 0x0000b400ca347a23 */ /* 0x002fee0000010840 */
[----:B------:R1:W-:Y:S01]  /*23d50*/  MUFU.EX2 R134, R52 ;  /* 0x0000003400867308 */ /* 0x0003e20000000800 */
[----:B----4-:R-:W-:Y:S09]  /*23d60*/  FFMA.FTZ R60, R172, c[0x0][0x2d0], -R66 ;  /* 0x0000b400ac3c7a23 */ /* 0x010ff20000010842 */
[----:B------:R4:W-:Y:S01]  /*23d70*/  MUFU.EX2 R68, R60 ;  /* 0x0000003c00447308 */ /* 0x0009e20000000800 */
[--C-:B------:R-:W-:Y:S09]  /*23d80*/  FFMA.FTZ R56, R201, c[0x0][0x2d0], -R65.reuse ;  /* 0x0000b400c9387a23 */ /* 0x100ff20000010841 */
[----:B------:R4:W4:Y:S01]  /*23d90*/  MUFU.EX2 R92, R56 ;  /* 0x00000038005c7308 */ /* 0x0009220000000800 */
[----:B-1----:R-:W-:Y:S09]  /*23da0*/  FFMA.FTZ R52, R196, c[0x0][0x2d0], -R65 ;  /* 0x0000b400c4347a23 */ /* 0x002ff20000010841 */
[----:B------:R1:W-:Y:S01]  /*23db0*/  MUFU.EX2 R96, R52 ;  /* 0x0000003400607308 */ /* 0x0003e20000000800 */
[----:B----4-:R-:W-:Y:S09]  /*23dc0*/  FFMA.FTZ R60, R207, c[0x0][0x2d0], -R64 ;  /* 0x0000b400cf3c7a23 */ /* 0x010ff20000010840 */
[----:B------:R4:W-:Y:S01]  /*23dd0*/  MUFU.EX2 R84, R60 ;  /* 0x0000003c00547308 */ /* 0x0009e20000000800 */
[--C-:B------:R-:W-:Y:S09]  /*23de0*/  FFMA.FTZ R56, R205, c[0x0][0x2d0], -R43.reuse ;  /* 0x0000b400cd387a23 */ /* 0x100ff2000001082b */
[----:B------:R4:W-:Y:S01]  /*23df0*/  MUFU.EX2 R89, R56 ;  /* 0x0000003800597308 */ /* 0x0009e20000000800 */
[----:B-1----:R-:W1:Y:S08]  /*23e00*/  LDSM.16.MT88.4 R52, [R219+0x1900] ;  /* 0x00190000db34783b */ /* 0x002e700000004200 */
[----:B----4-:R-:W-:Y:S01]  /*23e10*/  LDSM.16.MT88.4 R60, [R218+0x2100] ;  /* 0x00210000da3c783b */ /* 0x010fe20000004200 */
[--C-:B------:R-:W-:Y:S04]  /*23e20*/  FFMA.FTZ R56, R135, c[0x0][0x2d0], -R66.reuse ;  /* 0x0000b40087387a23 */ /* 0x100fe80000010842 */
[----:B------:R4:W4:Y:S01]  /*23e30*/  MUFU.EX2 R70, R56 ;  /* 0x0000003800467308 */ /* 0x0009220000000800 */
[-C--:B-1----:R-:W-:Y:S08]  /*23e40*/  HMMA.16816.F32 R116, R44, R52.reuse, R116 ;  /* 0x000000342c74723c */ /* 0x082ff00000001874 */
[C---:B------:R-:W-:Y:S01]  /*23e50*/  HMMA.16816.F32 R120, R48.reuse, R52, R120 ;  /* 0x000000343078723c */ /* 0x040fe20000001878 */
[----:B----4-:R-:W1:Y:S06]  /*23e60*/  LDSM.16.MT88.4 R56, [R217+0x2100] ;  /* 0x00210000d938783b */ /* 0x010e6c0000004200 */
[----:B------:R-:W-:Y:S01]  /*23e70*/  FFMA.FTZ R52, R173, c[0x0][0x2d0], -R66 ;  /* 0x0000b400ad347a23 */ /* 0x000fe20000010842 */
[-C--:B------:R-:W-:Y:S03]  /*23e80*/  HMMA.16816.F32 R124, R48, R54.reuse, R124 ;  /* 0x00000036307c723c */ /* 0x080fe6000000187c */
[----:B------:R4:W4:Y:S04]  /*23e90*/  MUFU.EX2 R67, R52 ;  /* 0x0000003400437308 */ /* 0x0009280000000800 */
[--C-:B------:R-:W-:Y:S01]  /*23ea0*/  FFMA.FTZ R48, R208, c[0x0][0x2d0], -R43.reuse ;  /* 0x0000b400d0307a23 */ /* 0x100fe2000001082b */
[----:B------:R-:W-:Y:S01]  /*23eb0*/  HMMA.16816.F32 R36, R44, R54, R36 ;  /* 0x000000362c24723c */ /* 0x000fe20000001824 */
[----:B------:R-:W-:Y:S03]  /*23ec0*/  F2FP.PACK_AB R50, R92, R97 ;  /* 0x000000615c32723e */ /* 0x000fe600000000ff */
[----:B------:R-:W-:Y:S01]  /*23ed0*/  F2FP.PACK_AB R49, R69, R70 ;  /* 0x000000464531723e */ /* 0x000fe200000000ff */
[----:B------:R1:W1:Y:S02]  /*23ee0*/  MUFU.EX2 R87, R48 ;  /* 0x0000003000577308 */ /* 0x0002640000000800 */
[----:B------:R-:W-:Y:S02]  /*23ef0*/  F2FP.PACK_AB R46, R178, R176 ;  /* 0x000000b0b22e723e */ /* 0x000fe400000000ff */
[----:B------:R-:W-:Y:S03]  /*23f00*/  F2FP.PACK_AB R44, R180, R181 ;  /* 0x000000b5b42c723e */ /* 0x000fe600000000ff */
[----:B------:R-:W-:Y:S02]  /*23f10*/  F2FP.PACK_AB R45, R179, R177 ;  /* 0x000000b1b32d723e */ /* 0x000fe400000000ff */
[----:B------:R-:W-:Y:S01]  /*23f20*/  F2FP.PACK_AB R47, R134, R99 ;  /* 0x00000063862f723e */ /* 0x000fe200000000ff */
[----:B----4-:R-:W4:Y:S01]  /*23f30*/  LDSM.16.MT88.4 R52, [R220+0x2100] ;  /* 0x00210000dc34783b */ /* 0x010f220000004200 */
[----:B------:R-:W-:Y:S05]  /*23f40*/  F2FP.PACK_AB R51, R67, R68 ;  /* 0x000000444333723e */ /* 0x000fea00000000ff */
[-C--:B-1----:R-:W-:Y:S01]  /*23f50*/  HMMA.16816.F32 R4, R44, R56.reuse, R4 ;  /* 0x000000382c04723c */ /* 0x082fe20000001804 */
[--C-:B------:R-:W-:Y:S01]  /*23f60*/  FFMA.FTZ R48, R206, c[0x0][0x2d0], -R64.reuse ;  /* 0x0000b400ce307a23 */ /* 0x100fe20000010840 */
[----:B------:R-:W-:Y:S03]  /*23f70*/  F2FP.PACK_AB R168, R87, R89 ;  /* 0x0000005957a8723e */ /* 0x000fe600000000ff */
[----:B------:R1:W1:Y:S02]  /*23f80*/  MUFU.EX2 R86, R48 ;  /* 0x0000003000567308 */ /* 0x0002640000000800 */
[----:B-1----:R-:W-:Y:S02]  /*23f90*/  F2FP.PACK_AB R48, R98, R96 ;  /* 0x000000606230723e */ /* 0x002fe400000000ff */
[----:B------:R-:W-:Y:S05]  /*23fa0*/  F2FP.PACK_AB R169, R84, R86 ;  /* 0x0000005654a9723e */ /* 0x000fea00000000ff */
[C---:B------:R-:W-:Y:S07]  /*23fb0*/  HMMA.16816.F32 R8, R48.reuse, R56, R8 ;  /* 0x000000383008723c */ /* 0x040fee0000001808 */
[--C-:B------:R-:W-:Y:S01]  /*23fc0*/  FFMA.FTZ R56, R215, c[0x0][0x2d0], -R43.reuse ;  /* 0x0000b400d7387a23 */ /* 0x100fe2000001082b */
[-C--:B------:R-:W-:Y:S01]  /*23fd0*/  HMMA.16816.F32 R12, R48, R58.reuse, R12 ;  /* 0x0000003a300c723c */ /* 0x080fe2000000180c */
[----:B------:R-:W-:Y:S02]  /*23fe0*/  FFMA.FTZ R43, R238, c[0x0][0x2d0], -R43 ;  /* 0x0000b400ee2b7a23 */ /* 0x000fe4000001082b */
[----:B------:R1:W-:Y:S05]  /*23ff0*/  MUFU.EX2 R85, R56 ;  /* 0x0000003800557308 */ /* 0x0003ea0000000800 */
[C---:B------:R-:W-:Y:S05]  /*24000*/  HMMA.16816.F32 R16, R44.reuse, R58, R16 ;  /* 0x0000003a2c10723c */ /* 0x040fea0000001810 */
[----:B------:R1:W1:Y:S03]  /*24010*/  MUFU.EX2 R83, R43 ;  /* 0x0000002b00537308 */ /* 0x0002660000000800 */
[-C--:B----4-:R-:W-:Y:S08]  /*24020*/  HMMA.16816.F32 R20, R44, R52.reuse, R20 ;  /* 0x000000342c14723c */ /* 0x090ff00000001814 */
[C---:B------:R-:W-:Y:S01]  /*24030*/  HMMA.16816.F32 R24, R48.reuse, R52, R24 ;  /* 0x000000343018723c */ /* 0x040fe20000001818 */
[----:B-1----:R-:W1:Y:S07]  /*24040*/  LDSM.16.MT88.4 R56, [R219+0x2100] ;  /* 0x00210000db38783b */ /* 0x002e6e0000004200 */
[-C--:B------:R-:W-:Y:S01]  /*24050*/  HMMA.16816.F32 R28, R48, R54.reuse, R28 ;  /* 0x00000036301c723c */ /* 0x080fe2000000181c */
[--C-:B------:R-:W-:Y:S03]  /*24060*/  FFMA.FTZ R43, R211, c[0x0][0x2d0], -R64.reuse ;  /* 0x0000b400d32b7a23 */ /* 0x100fe60000010840 */
[----:B------:R-:W-:Y:S01]  /*24070*/  F2FP.PACK_AB R170, R83, R85 ;  /* 0x0000005553aa723e */ /* 0x000fe200000000ff */
[----:B------:R-:W-:Y:S03]  /*24080*/  FFMA.FTZ R64, R213, c[0x0][0x2d0], -R64 ;  /* 0x0000b400d5407a23 */ /* 0x000fe60000010840 */
[C---:B------:R-:W-:Y:S01]  /*24090*/  HMMA.16816.F32 R100, R44.reuse, R54, R100 ;  /* 0x000000362c64723c */ /* 0x040fe20000001864 */
[----:B------:R4:W-:Y:S07]  /*240a0*/  MUFU.EX2 R82, R43 ;  /* 0x0000002b00527308 */ /* 0x0009ee0000000800 */
[-C--:B------:R-:W-:Y:S03]  /*240b0*/  HMMA.16816.F32 R104, R44, R60.reuse, R104 ;  /* 0x0000003c2c68723c */ /* 0x080fe60000001868 */
[----:B------:R-:W1:Y:S05]  /*240c0*/  MUFU.EX2 R81, R64 ;  /* 0x0000004000517308 */ /* 0x000e6a0000000800 */
[C---:B------:R-:W-:Y:S08]  /*240d0*/  HMMA.16816.F32 R108, R48.reuse, R60, R108 ;  /* 0x0000003c306c723c */ /* 0x040ff0000000186c */
[-C--:B------:R-:W-:Y:S01]  /*240e0*/  HMMA.16816.F32 R32, R48, R62.reuse, R32 ;  /* 0x0000003e3020723c */ /* 0x080fe20000001820 */
[--C-:B----4-:R-:W-:Y:S04]  /*240f0*/  FFMA.FTZ R43, R209, c[0x0][0x2d0], -R65.reuse ;  /* 0x0000b400d12b7a23 */ /* 0x110fe80000010841 */
[----:B------:R4:W-:Y:S03]  /*24100*/  MUFU.EX2 R80, R43 ;  /* 0x0000002b00507308 */ /* 0x0009e60000000800 */
[C---:B------:R-:W-:Y:S01]  /*24110*/  HMMA.16816.F32 R112, R44.reuse, R62, R112 ;  /* 0x0000003e2c70723c */ /* 0x040fe20000001870 */
[----:B-1----:R-:W-:Y:S07]  /*24120*/  F2FP.PACK_AB R171, R81, R82 ;  /* 0x0000005251ab723e */ /* 0x002fee00000000ff */
[-C--:B------:R-:W-:Y:S08]  /*24130*/  HMMA.16816.F32 R116, R44, R56.reuse, R116 ;  /* 0x000000382c74723c */ /* 0x080ff00000001874 */
[C---:B------:R-:W-:Y:S01]  /*24140*/  HMMA.16816.F32 R120, R48.reuse, R56, R120 ;  /* 0x000000383078723c */ /* 0x040fe20000001878 */
[----:B----4-:R-:W-:Y:S07]  /*24150*/  FFMA.FTZ R43, R210, c[0x0][0x2d0], -R65 ;  /* 0x0000b400d22b7a23 */ /* 0x010fee0000010841 */
[-C--:B------:R-:W-:Y:S01]  /*24160*/  HMMA.16816.F32 R124, R48, R58.reuse, R124 ;  /* 0x0000003a307c723c */ /* 0x080fe2000000187c */
[----:B------:R1:W4:Y:S01]  /*24170*/  MUFU.EX2 R55, R43 ;  /* 0x0000002b00377308 */ /* 0x0003220000000800 */
[----:B------:R-:W4:Y:S06]  /*24180*/  LDSM.16.MT88.4 R48, [R220+0x2900] ;  /* 0x00290000dc30783b */ /* 0x000f2c0000004200 */
[----:B------:R-:W-:Y:S02]  /*24190*/  HMMA.16816.F32 R36, R44, R58, R36 ;  /* 0x0000003a2c24723c */ /* 0x000fe40000001824 */
[----:B------:R-:W2:Y:S05]  /*241a0*/  LDL.LU R46, [R1+0x10] ;  /* 0x00001000012e7983 */ /* 0x000eaa0000300800 */
[----:B-----5:R-:W-:Y:S02]  /*241b0*/  FFMA.FTZ R44, R40, R138, R139 ;  /* 0x0000008a282c7223 */ /* 0x020fe4000001008b */
[----:B---3--:R-:W-:Y:S01]  /*241c0*/  FFMA.FTZ R45, R41, R140, R141 ;  /* 0x0000008c292d7223 */ /* 0x008fe2000001008d */
[-C--:B------:R-:W-:Y:S01]  /*241d0*/  HMMA.16816.F32 R136, R168, R148.reuse, R4 ;  /* 0x00000094a888723c */ /* 0x080fe20000001804 */
[----:B------:R-:W3:Y:S01]  /*241e0*/  LDSM.16.MT88.4 R4, [R218+0x2900] ;  /* 0x00290000da04783b */ /* 0x000ee20000004200 */
[--C-:B-1----:R-:W-:Y:S01]  /*241f0*/  FFMA.FTZ R43, R212, c[0x0][0x2d0], -R65.reuse ;  /* 0x0000b400d42b7a23 */ /* 0x102fe20000010841 */
[----:B----4-:R-:W-:Y:S01]  /*24200*/  F2FP.PACK_AB R40, R55, R80 ;  /* 0x000000503728723e */ /* 0x010fe200000000ff */
[----:B------:R-:W-:Y:S02]  /*24210*/  FFMA.FTZ R65, R214, c[0x0][0x2d0], -R65 ;  /* 0x0000b400d6417a23 */ /* 0x000fe40000010841 */
[----:B------:R1:W-:Y:S10]  /*24220*/  MUFU.EX2 R64, R43 ;  /* 0x0000002b00407308 */ /* 0x0003f40000000800 */
[----:B------:R-:W-:Y:S01]  /*24230*/  MUFU.EX2 R65, R65 ;  /* 0x0000004100417308 */ /* 0x000fe20000000800 */
[--C-:B-1----:R-:W-:Y:S09]  /*24240*/  FFMA.FTZ R43, R174, c[0x0][0x2d0], -R66.reuse ;  /* 0x0000b400ae2b7a23 */ /* 0x102ff20000010842 */
[----:B------:R1:W-:Y:S02]  /*24250*/  MUFU.EX2 R54, R43 ;  /* 0x0000002b00367308 */ /* 0x0003e40000000800 */
[--C-:B-1----:R-:W-:Y:S08]  /*24260*/  FFMA.FTZ R43, R175, c[0x0][0x2d0], -R66.reuse ;  /* 0x0000b400af2b7a23 */ /* 0x102ff00000010842 */
[----:B------:R1:W4:Y:S02]  /*24270*/  MUFU.EX2 R53, R43 ;  /* 0x0000002b00357308 */ /* 0x0003240000000800 */
[--C-:B-1----:R-:W-:Y:S01]  /*24280*/  FFMA.FTZ R43, R94, c[0x0][0x2d0], -R66.reuse ;  /* 0x0000b4005e2b7a23 */ /* 0x102fe20000010842 */
[----:B----4-:R-:W-:Y:S01]  /*24290*/  F2FP.PACK_AB R41, R53, R54 ;  /* 0x000000363529723e */ /* 0x010fe200000000ff */
[----:B------:R-:W-:Y:S01]  /*242a0*/  FFMA.FTZ R66, R42, c[0x0][0x2d0], -R66 ;  /* 0x0000b4002a427a23 */ /* 0x000fe20000010842 */
[----:B------:R-:W-:Y:S05]  /*242b0*/  F2FP.PACK_AB R42, R65, R64 ;  /* 0x00000040412a723e */ /* 0x000fea00000000ff */
[----:B------:R-:W-:Y:S10]  /*242c0*/  MUFU.EX2 R52, R43 ;  /* 0x0000002b00347308 */ /* 0x000ff40000000800 */
[----:B------:R-:W1:Y:S02]  /*242d0*/  MUFU.EX2 R66, R66 ;  /* 0x0000004200427308 */ /* 0x000e640000000800 */
[----:B-1----:R-:W-:Y:S07]  /*242e0*/  F2FP.PACK_AB R43, R66, R52 ;  /* 0x00000034422b723e */ /* 0x002fee00000000ff */
[C---:B------:R-:W-:Y:S07]  /*242f0*/  HMMA.16816.F32 R140, R40.reuse, R148, R8 ;  /* 0x00000094288c723c */ /* 0x040fee0000001808 */
[----:B------:R-:W-:Y:S01]  /*24300*/  FFMA.FTZ R8, R2, R204, R200 ;  /* 0x000000cc02087223 */ /* 0x000fe200000100c8 */
[-C--:B------:R-:W-:Y:S01]  /*24310*/  HMMA.16816.F32 R144, R40, R150.reuse, R12 ;  /* 0x000000962890723c */ /* 0x080fe2000000180c */
[----:B------:R-:W-:Y:S03]  /*24320*/  FADD.FTZ R2, R203, R45 ;  /* 0x0000002dcb027221 */ /* 0x000fe60000010000 */
[----:B------:R-:W-:Y:S02]  /*24330*/  FADD.FTZ R10, R195, R44 ;  /* 0x0000002cc30a7221 */ /* 0x000fe40000010000 */
[----:B------:R-:W-:Y:S02]  /*24340*/  FADD.FTZ R8, R194, R8 ;  /* 0x00000008c2087221 */ /* 0x000fe40000010000 */
[----:B------:R-:W-:Y:S01]  /*24350*/  FADD.FTZ R2, R155, R2 ;  /* 0x000000029b027221 */ /* 0x000fe20000010000 */
[C---:B------:R-:W-:Y:S03]  /*24360*/  HMMA.16816.F32 R148, R168.reuse, R150, R16 ;  /* 0x00000096a894723c */ /* 0x040fe60000001810 */
[----:B------:R-:W-:Y:S02]  /*24370*/  FADD.FTZ R10, R154, R10 ;  /* 0x0000000a9a0a7221 */ /* 0x000fe40000010000 */
[----:B------:R-:W-:Y:S02]  /*24380*/  FADD.FTZ R9, R153, R8 ;  /* 0x0000000899097221 */ /* 0x000fe40000010000 */
[----:B------:R-:W-:Y:S02]  /*24390*/  FADD.FTZ R11, R152, R2 ;  /* 0x00000002980b7221 */ /* 0x000fe40000010000 */
[----:B------:R-:W-:Y:S01]  /*243a0*/  FADD.FTZ R8, R198, R10 ;  /* 0x0000000ac6087221 */ /* 0x000fe20000010000 */
[-C--:B------:R-:W-:Y:S02]  /*243b0*/  HMMA.16816.F32 R152, R168, R48.reuse, R20 ;  /* 0x00000030a898723c */ /* 0x080fe40000001814 */
[----:B------:R-:W-:Y:S02]  /*243c0*/  FADD.FTZ R2, R159, R9 ;  /* 0x000000099f027221 */ /* 0x000fe40000010000 */
[----:B------:R-:W-:Y:S02]  /*243d0*/  FADD.FTZ R11, R158, R11 ;  /* 0x0000000b9e0b7221 */ /* 0x000fe40000010000 */
[----:B------:R-:W-:Y:S02]  /*243e0*/  FADD.FTZ R10, R157, R8 ;  /* 0x000000089d0a7221 */ /* 0x000fe40000010000 */
[----:B------:R-:W-:Y:S02]  /*243f0*/  FADD.FTZ R9, R156, R2 ;  /* 0x000000029c097221 */ /* 0x000fe40000010000 */
[C---:B------:R-:W-:Y:S02]  /*24400*/  HMMA.16816.F32 R156, R40.reuse, R48, R24 ;  /* 0x00000030289c723c */ /* 0x040fe40000001818 */
[----:B------:R-:W-:Y:S02]  /*24410*/  FADD.FTZ R8, R193, R11 ;  /* 0x0000000bc1087221 */ /* 0x000fe40000010000 */
[----:B------:R-:W-:Y:S02]  /*24420*/  FADD.FTZ R2, R189, R10 ;  /* 0x0000000abd027221 */ /* 0x000fe40000010000 */
[----:B------:R-:W-:Y:S02]  /*24430*/  FADD.FTZ R11, R163, R8 ;  /* 0x00000008a30b7221 */ /* 0x000fe40000010000 */
[----:B------:R-:W-:Y:S04]  /*24440*/  FADD.FTZ R10, R162, R2 ;  /* 0x00000002a20a7221 */ /* 0x000fe80000010000 */
[----:B------:R-:W-:Y:S04]  /*24450*/  FADD.FTZ R2, R187, R11 ;  /* 0x0000000bbb027221 */ /* 0x000fe80000010000 */
[----:B------:R-:W-:Y:S02]  /*24460*/  FADD.FTZ R13, R192, R2 ;  /* 0x00000002c00d7221 */ /* 0x000fe40000010000 */
[----:B--2---:R-:W-:Y:S04]  /*24470*/  FFMA.FTZ R0, R0, R46, R95 ;  /* 0x0000002e00007223 */ /* 0x004fe8000001005f */
[----:B------:R-:W-:Y:S02]  /*24480*/  FADD.FTZ R12, R131, R0 ;  /* 0x00000000830c7221 */ /* 0x000fe40000010000 */
[----:B------:R-:W-:Y:S02]  /*24490*/  FADD.FTZ R0, R161, R9 ;  /* 0x00000009a1007221 */ /* 0x000fe40000010000 */
[----:B------:R-:W-:Y:S01]  /*244a0*/  FADD.FTZ R12, R132, R12 ;  /* 0x0000000c840c7221 */ /* 0x000fe20000010000 */
[----:B------:R-:W-:Y:S01]  /*244b0*/  MOV R132, R129 ;  /* 0x0000008100847202 */ /* 0x000fe20000000f00 */
[----:B------:R-:W-:Y:S02]  /*244c0*/  FADD.FTZ R9, R160, R0 ;  /* 0x00000000a0097221 */ /* 0x000fe40000010000 */
[----:B------:R-:W-:Y:S01]  /*244d0*/  FADD.FTZ R8, R133, R12 ;  /* 0x0000000c85087221 */ /* 0x000fe20000010000 */
[-C--:B------:R-:W-:Y:S01]  /*244e0*/  HMMA.16816.F32 R160, R40, R50.reuse, R28 ;  /* 0x0000003228a0723c */ /* 0x080fe2000000181c */
[----:B------:R-:W-:Y:S01]  /*244f0*/  FADD.FTZ R0, R190, R10 ;  /* 0x0000000abe007221 */ /* 0x000fe20000010000 */
[----:B------:R-:W-:Y:S01]  /*24500*/  MOV R133, R128 ;  /* 0x0000008000857202 */ /* 0x000fe20000000f00 */
[----:B------:R-:W-:Y:S02]  /*24510*/  FADD.FTZ R12, R188, R9 ;  /* 0x00000009bc0c7221 */ /* 0x000fe40000010000 */
[----:B------:R-:W-:Y:S02]  /*24520*/  FADD.FTZ R15, R91, R8 ;  /* 0x000000085b0f7221 */ /* 0x000fe40000010000 */
[----:B------:R-:W-:Y:S01]  /*24530*/  FADD.FTZ R14, R248, R0 ;  /* 0x00000000f80e7221 */ /* 0x000fe20000010000 */
[----:B------:R-:W1:Y:S01]  /*24540*/  LDSM.16.MT88.4 R8, [R219+0x2900] ;  /* 0x00290000db08783b */ /* 0x000e620000004200 */
[----:B------:R-:W-:Y:S01]  /*24550*/  FADD.FTZ R2, R245, R12 ;  /* 0x0000000cf5027221 */ /* 0x000fe20000010000 */
[C---:B------:R-:W-:Y:S02]  /*24560*/  HMMA.16816.F32 R100, R168.reuse, R50, R100 ;  /* 0x00000032a864723c */ /* 0x040fe40000001864 */
[----:B------:R-:W-:Y:S02]  /*24570*/  FADD.FTZ R12, R90, R15 ;  /* 0x0000000f5a0c7221 */ /* 0x000fe40000010000 */
[----:B------:R-:W-:Y:S02]  /*24580*/  FADD.FTZ R0, R252, R13 ;  /* 0x0000000dfc007221 */ /* 0x000fe40000010000 */
[----:B------:R-:W-:Y:S02]  /*24590*/  FADD.FTZ R14, R251, R14 ;  /* 0x0000000efb0e7221 */ /* 0x000fe40000010000 */
[----:B------:R-:W-:Y:S01]  /*245a0*/  FADD.FTZ R12, R88, R12 ;  /* 0x0000000c580c7221 */ /* 0x000fe20000010000 */
[-C--:B---3--:R-:W-:Y:S03]  /*245b0*/  HMMA.16816.F32 R104, R168, R4.reuse, R104 ;  /* 0x00000004a868723c */ /* 0x088fe60000001868 */
        /* <DEDUP_REMOVED lines=26> */
[----:B------:R-:W-:Y:S01]  /*24760*/  FADD.FTZ R13, R182, R2 ;  /* 0x00000002b60d7221 */ /* 0x000fe20000010000 */
[-C--:B-1----:R-:W-:Y:S03]  /*24770*/  HMMA.16816.F32 R116, R168, R8.reuse, R116 ;  /* 0x00000008a874723c */ /* 0x082fe60000001874 */
        /* <DEDUP_REMOVED lines=8> */
[-C--:B------:R-:W-:Y:S03]  /*24800*/  HMMA.16816.F32 R124, R40, R10.reuse, R124 ;  /* 0x0000000a287c723c */ /* 0x080fe6000000187c */
[----:B------:R-:W-:Y:S02]  /*24810*/  FADD.FTZ R5, R96, R0 ;  /* 0x0000000060057221 */ /* 0x000fe40000010000 */
[----:B------:R-:W-:Y:S02]  /*24820*/  FADD.FTZ R0, R179, R7 ;  /* 0x00000007b3007221 */ /* 0x000fe40000010000 */
[----:B------:R-:W-:Y:S01]  /*24830*/  FADD.FTZ R7, R176, R2 ;  /* 0x00000002b0077221 */ /* 0x000fe20000010000 */
[----:B------:R-:W-:Y:S01]  /*24840*/  HMMA.16816.F32 R168, R168, R10, R36 ;  /* 0x0000000aa8a8723c */ /* 0x000fe20000001824 */
[----:B------:R-:W-:Y:S03]  /*24850*/  FADD.FTZ R4, R70, R4 ;  /* 0x0000000446047221 */ /* 0x000fe60000010000 */
[----:B------:R-:W-:Y:S02]  /*24860*/  FADD.FTZ R5, R98, R5 ;  /* 0x0000000562057221 */ /* 0x000fe40000010000 */
[----:B------:R-:W-:Y:S02]  /*24870*/  FADD.FTZ R6, R99, R0 ;  /* 0x0000000063067221 */ /* 0x000fe40000010000 */
[----:B------:R-:W-:Y:S04]  /*24880*/  FADD.FTZ R4, R69, R4 ;  /* 0x0000000445047221 */ /* 0x000fe80000010000 */
[----:B------:R-:W-:Y:S02]  /*24890*/  FADD.FTZ R0, R178, R7 ;  /* 0x00000007b2007221 */ /* 0x000fe40000010000 */
[----:B------:R-:W-:Y:S02]  /*248a0*/  FADD.FTZ R2, R97, R5 ;  /* 0x0000000561027221 */ /* 0x000fe40000010000 */
        /* <DEDUP_REMOVED lines=19> */
[----:B------:R-:W-:Y:S02]  /*249e0*/  FADD.FTZ R2, R65, R2 ;  /* 0x0000000241027221 */ /* 0x000fe40000010000 */
[----:B------:R-:W-:Y:S01]  /*249f0*/  FADD.FTZ R0, R52, R0 ;  /* 0x0000000034007221 */ /* 0x000fe20000010000 */
[----:B------:R1:W-:Y:S01]  /*24a00*/  STL [R1+0x8], R4 ;  /* 0x0000080401007387 */ /* 0x0003e20000100800 */
[----:B------:R-:W-:Y:S02]  /*24a10*/  IMAD.MOV.U32 R131, RZ, RZ, R130 ;  /* 0x000000ffff837224 */ /* 0x000fe400078e0082 */
[----:B------:R-:W-:Y:S01]  /*24a20*/  FADD.FTZ R0, R66, R0 ;  /* 0x0000000042007221 */ /* 0x000fe20000010000 */
[----:B------:R1:W-:Y:S04]  /*24a30*/  STL [R1+0xc], R2 ;  /* 0x00000c0201007387 */ /* 0x0003e80000100800 */
[----:B------:R1:W-:Y:S01]  /*24a40*/  STL [R1+0x10], R0 ;  /* 0x0000100001007387 */ /* 0x0003e20000100800 */
[----:B------:R-:W-:-:S05]  /*24a50*/  @P0 BRA `(.L_x_499) ;  /* 0xffff9b6000000947 */ /* 0x000fca000383ffff */
.L_x_481:
[----:B-1----:R-:W2:Y:S04]  /*24a60*/  LDL.LU R0, [R1+0x4] ;  /* 0x0000040001007983 */ /* 0x002ea80000300800 */
[----:B------:R-:W3:Y:S04]  /*24a70*/  LDL.LU R4, [R1+0x8] ;  /* 0x0000080001047983 */ /* 0x000ee80000300800 */
[----:B------:R-:W4:Y:S04]  /*24a80*/  LDL.LU R9, [R1+0xc] ;  /* 0x00000c0001097983 */ /* 0x000f280000300800 */
[----:B------:R-:W4:Y:S01]  /*24a90*/  LDL.LU R2, [R1+0x10] ;  /* 0x0000100001027983 */ /* 0x000f220000300800 */
[----:B------:R-:W-:-:S02]  /*24aa0*/  MOV R36, 0xff800000 ;  /* 0xff80000000247802 */ /* 0x000fc40000000f00 */
[----:B------:R-:W-:Y:S02]  /*24ab0*/  MOV R37, 0xff800000 ;  /* 0xff80000000257802 */ /* 0x000fe40000000f00 */
[----:B------:R-:W-:Y:S02]  /*24ac0*/  MOV R38, 0xff800000 ;  /* 0xff80000000267802 */ /* 0x000fe40000000f00 */
[----:B------:R-:W-:Y:S02]  /*24ad0*/  MOV R39, 0xff800000 ;  /* 0xff80000000277802 */ /* 0x000fe40000000f00 */
[----:B------:R-:W-:Y:S01]  /*24ae0*/  PLOP3.LUT P4, PT, PT, PT, PT, 0x8, 0x0 ;  /* 0x000000000000781c */ /* 0x000fe20003f8e170 */
[----:B--2---:R-:W1:Y:S04]  /*24af0*/  SHFL.BFLY PT, R5, R0, 0x2, 0x1f ;  /* 0x0c401f0000057f89 */ /* 0x004e6800000e0000 */
[----:B---3--:R-:W2:Y:S04]  /*24b00*/  SHFL.BFLY PT, R6, R4, 0x2, 0x1f ;  /* 0x0c401f0004067f89 */ /* 0x008ea800000e0000 */
[----:B----4-:R-:W3:Y:S04]  /*24b10*/  SHFL.BFLY PT, R7, R9, 0x2, 0x1f ;  /* 0x0c401f0009077f89 */ /* 0x010ee800000e0000 */
[----:B------:R-:W4:Y:S01]  /*24b20*/  SHFL.BFLY PT, R8, R2, 0x2, 0x1f ;  /* 0x0c401f0002087f89 */ /* 0x000f2200000e0000 */
[----:B-1----:R-:W-:-:S02]  /*24b30*/  FADD.FTZ R5, R5, R0 ;  /* 0x0000000005057221 */ /* 0x002fc40000010000 */
[----:B--2---:R-:W-:-:S03]  /*24b40*/  FADD.FTZ R6, R6, R4 ;  /* 0x0000000406067221 */ /* 0x004fc60000010000 */
[----:B------:R-:W1:Y:S01]  /*24b50*/  SHFL.BFLY PT, R0, R5, 0x1, 0x1f ;  /* 0x0c201f0005007f89 */ /* 0x000e6200000e0000 */
[----:B---3--:R-:W-:-:S03]  /*24b60*/  FADD.FTZ R7, R7, R9 ;  /* 0x0000000907077221 */ /* 0x008fc60000010000 */
[----:B------:R-:W2:Y:S01]  /*24b70*/  SHFL.BFLY PT, R4, R6, 0x1, 0x1f ;  /* 0x0c201f0006047f89 */ /* 0x000ea200000e0000 */
[----:B----4-:R-:W-:-:S03]  /*24b80*/  FADD.FTZ R8, R8, R2 ;  /* 0x0000000208087221 */ /* 0x010fc60000010000 */
[----:B------:R-:W3:Y:S04]  /*24b90*/  SHFL.BFLY PT, R2, R7, 0x1, 0x1f ;  /* 0x0c201f0007027f89 */ /* 0x000ee800000e0000 */
[----:B------:R-:W4:Y:S01]  /*24ba0*/  SHFL.BFLY PT, R9, R8, 0x1, 0x1f ;  /* 0x0c201f0008097f89 */ /* 0x000f2200000e0000 */
[----:B-1----:R-:W-:Y:S01]  /*24bb0*/  FADD.FTZ R5, R5, R0 ;  /* 0x0000000005057221 */ /* 0x002fe20000010000 */
[----:B------:R-:W-:Y:S01]  /*24bc0*/  MOV R0, RZ ;  /* 0x000000ff00007202 */ /* 0x000fe20000000f00 */
[----:B--2---:R-:W-:-:S03]  /*24bd0*/  FADD.FTZ R6, R6, R4 ;  /* 0x0000000406067221 */ /* 0x004fc60000010000 */
[----:B------:R-:W-:Y:S02]  /*24be0*/  FSETP.NE.FTZ.AND P3, PT, R5, RZ, PT ;  /* 0x000000ff0500720b */ /* 0x000fe40003f75000 */
[----:B------:R-:W-:Y:S01]  /*24bf0*/  MOV R4, RZ ;  /* 0x000000ff00047202 */ /* 0x000fe20000000f00 */
[----:B---3--:R-:W-:Y:S01]  /*24c00*/  FADD.FTZ R7, R7, R2 ;  /* 0x0000000207077221 */ /* 0x008fe20000010000 */
[----:B------:R-:W-:Y:S02]  /*24c10*/  FSETP.NE.FTZ.AND P2, PT, R6, RZ, PT ;  /* 0x000000ff0600720b */ /* 0x000fe40003f55000 */
[----:B------:R-:W-:Y:S01]  /*24c20*/  MOV R2, RZ ;  /* 0x000000ff00027202 */ /* 0x000fe20000000f00 */
[----:B----4-:R-:W-:Y:S01]  /*24c30*/  FADD.FTZ R8, R9, R8 ;  /* 0x0000000809087221 */ /* 0x010fe20000010000 */
[----:B------:R-:W-:-:S05]  /*24c40*/  FSETP.NE.FTZ.AND P1, PT, R7, RZ, PT ;  /* 0x000000ff0700720b */ /* 0x000fca0003f35000 */
[----:B------:R-:W1:Y:S01]  /*24c50*/  @P3 MUFU.RCP R0, R5 ;  /* 0x0000000500003308 */ /* 0x000e620000001000 */
[----:B------:R-:W-:-:S07]  /*24c60*/  FSETP.NE.FTZ.AND P0, PT, R8, RZ, PT ;  /* 0x000000ff0800720b */ /* 0x000fce0003f15000 */
[----:B------:R-:W-:Y:S01]  /*24c70*/  @P2 MUFU.RCP R4, R6 ;  /* 0x0000000600042308 */ /* 0x000fe20000001000 */
[----:B-1----:R-:W-:-:S07]  /*24c80*/  FMUL.FTZ R136, R0, R136 ;  /* 0x0000008800887220 */ /* 0x002fce0000410000 */
[----:B------:R-:W1:Y:S01]  /*24c90*/  @P1 MUFU.RCP R2, R7 ;  /* 0x0000000700021308 */ /* 0x000e620000001000 */
[C---:B------:R-:W-:Y:S02]  /*24ca0*/  FMUL.FTZ R137, R0.reuse, R137 ;  /* 0x0000008900897220 */ /* 0x040fe40000410000 */
[C---:B------:R-:W-:Y:S02]  /*24cb0*/  FMUL.FTZ R148, R0.reuse, R148 ;  /* 0x0000009400947220 */ /* 0x040fe40000410000 */
[C---:B------:R-:W-:Y:S02]  /*24cc0*/  FMUL.FTZ R149, R0.reuse, R149 ;  /* 0x0000009500957220 */ /* 0x040fe40000410000 */
[C---:B------:R-:W-:Y:S01]  /*24cd0*/  FMUL.FTZ R152, R0.reuse, R152 ;  /* 0x0000009800987220 */ /* 0x040fe20000410000 */
[----:B------:R-:W-:Y:S01]  /*24ce0*/  @P2 MUFU.LG2 R9, R6 ;  /* 0x0000000600092308 */ /* 0x000fe20000000c00 */
[C---:B------:R-:W-:Y:S02]  /*24cf0*/  FMUL.FTZ R28, R0.reuse, R153 ;  /* 0x00000099001c7220 */ /* 0x040fe40000410000 */
[----:B------:R-:W-:-:S02]  /*24d00*/  FMUL.FTZ R100, R0, R100 ;  /* 0x0000006400647220 */ /* 0x000fc40000410000 */
[C---:B------:R-:W-:Y:S02]  /*24d10*/  FMUL.FTZ R21, R0.reuse, R101 ;  /* 0x0000006500157220 */ /* 0x040fe40000410000 */
[C---:B------:R-:W-:Y:S01]  /*24d20*/  FMUL.FTZ R104, R0.reuse, R104 ;  /* 0x0000006800687220 */ /* 0x040fe20000410000 */
[----:B------:R-:W-:Y:S01]  /*24d30*/  @P3 MUFU.LG2 R11, R5 ;  /* 0x00000005000b3308 */ /* 0x000fe20000000c00 */
[C---:B------:R-:W-:Y:S02]  /*24d40*/  FMUL.FTZ R24, R0.reuse, R105 ;  /* 0x0000006900187220 */ /* 0x040fe40000410000 */
[C---:B------:R-:W-:Y:S02]  /*24d50*/  FMUL.FTZ R112, R0.reuse, R112 ;  /* 0x0000007000707220 */ /* 0x040fe40000410000 */
[C---:B------:R-:W-:Y:S02]  /*24d60*/  FMUL.FTZ R19, R0.reuse, R113 ;  /* 0x0000007100137220 */ /* 0x040fe40000410000 */
[C---:B------:R-:W-:Y:S01]  /*24d70*/  FMUL.FTZ R116, R0.reuse, R116 ;  /* 0x0000007400747220 */ /* 0x040fe20000410000 */
[----:B------:R-:W-:Y:S01]  /*24d80*/  @P1 MUFU.LG2 R7, R7 ;  /* 0x0000000700071308 */ /* 0x000fe20000000c00 */
[----:B------:R-:W-:-:S02]  /*24d90*/  FMUL.FTZ R18, R0, R117 ;  /* 0x0000007500127220 */ /* 0x000fc40000410000 */
[C---:B------:R-:W-:Y:S02]  /*24da0*/  FMUL.FTZ R168, R0.reuse, R168 ;  /* 0x000000a800a87220 */ /* 0x040fe40000410000 */
[----:B------:R-:W-:Y:S01]  /*24db0*/  FMUL.FTZ R169, R0, R169 ;  /* 0x000000a900a97220 */ /* 0x000fe20000410000 */
[----:B------:R-:W-:Y:S01]  /*24dc0*/  MOV R0, RZ ;  /* 0x000000ff00007202 */ /* 0x000fe20000000f00 */
[C---:B-1----:R-:W-:Y:S01]  /*24dd0*/  FMUL.FTZ R140, R2.reuse, R140 ;  /* 0x0000008c028c7220 */ /* 0x042fe20000410000 */
[----:B------:R-:W-:Y:S01]  /*24de0*/  @P0 MUFU.LG2 R6, R8 ;  /* 0x0000000800060308 */ /* 0x000fe20000000c00 */
[C---:B------:R-:W-:Y:S02]  /*24df0*/  FMUL.FTZ R33, R2.reuse, R141 ;  /* 0x0000008d02217220 */ /* 0x040fe40000410000 */
[C---:B------:R-:W-:Y:S02]  /*24e00*/  FMUL.FTZ R144, R2.reuse, R144 ;  /* 0x0000009002907220 */ /* 0x040fe40000410000 */
[----:B------:R-:W-:-:S02]  /*24e10*/  FMUL.FTZ R32, R2, R145 ;  /* 0x0000009102207220 */ /* 0x000fc40000410000 */
[C---:B------:R-:W-:Y:S01]  /*24e20*/  FMUL.FTZ R156, R2.reuse, R156 ;  /* 0x0000009c029c7220 */ /* 0x040fe20000410000 */
[----:B------:R1:W2:Y:S01]  /*24e30*/  @P0 MUFU.RCP R0, R8 ;  /* 0x0000000800000308 */ /* 0x0002a20000001000 */
[C---:B------:R-:W-:Y:S02]  /*24e40*/  FMUL.FTZ R31, R2.reuse, R157 ;  /* 0x0000009d021f7220 */ /* 0x040fe40000410000 */
[C---:B------:R-:W-:Y:S02]  /*24e50*/  FMUL.FTZ R160, R2.reuse, R160 ;  /* 0x000000a002a07220 */ /* 0x040fe40000410000 */
[C---:B------:R-:W-:Y:S02]  /*24e60*/  FMUL.FTZ R30, R2.reuse, R161 ;  /* 0x000000a1021e7220 */ /* 0x040fe40000410000 */
[C---:B------:R-:W-:Y:S02]  /*24e70*/  FMUL.FTZ R108, R2.reuse, R108 ;  /* 0x0000006c026c7220 */ /* 0x040fe40000410000 */
[----:B------:R-:W-:-:S02]  /*24e80*/  FMUL.FTZ R22, R2, R109 ;  /* 0x0000006d02167220 */ /* 0x000fc40000410000 */
[C---:B------:R-:W-:Y:S02]  /*24e90*/  FMUL.FTZ R164, R2.reuse, R164 ;  /* 0x000000a402a47220 */ /* 0x040fe40000410000 */
[C---:B------:R-:W-:Y:S02]  /*24ea0*/  FMUL.FTZ R14, R2.reuse, R165 ;  /* 0x000000a5020e7220 */ /* 0x040fe40000410000 */
[C---:B------:R-:W-:Y:S01]  /*24eb0*/  FMUL.FTZ R120, R2.reuse, R120 ;  /* 0x0000007802787220 */ /* 0x040fe20000410000 */
[----:B-1----:R-:W-:Y:S01]  /*24ec0*/  @P0 MOV R8, 0x3f317218 ;  /* 0x3f31721800080802 */ /* 0x002fe20000000f00 */
[C---:B------:R-:W-:Y:S02]  /*24ed0*/  FMUL.FTZ R13, R2.reuse, R121 ;  /* 0x00000079020d7220 */ /* 0x040fe40000410000 */
[C---:B------:R-:W-:Y:S02]  /*24ee0*/  FMUL.FTZ R124, R2.reuse, R124 ;  /* 0x0000007c027c7220 */ /* 0x040fe40000410000 */
[----:B------:R-:W-:Y:S01]  /*24ef0*/  FMUL.FTZ R125, R2, R125 ;  /* 0x0000007d027d7220 */ /* 0x000fe20000410000 */
[----:B------:R-:W-:Y:S01]  /*24f00*/  @P2 MOV R2, 0x3f317218 ;  /* 0x3f31721800022802 */ /* 0x000fe20000000f00 */
        /* <DEDUP_REMOVED lines=16> */
[----:B------:R-:W-:Y:S01]  /*25010*/  @P3 MOV R4, 0x3f317218 ;  /* 0x3f31721800043802 */ /* 0x000fe20000000f00 */
[C---:B--2---:R-:W-:Y:S02]  /*25020*/  FMUL.FTZ R142, R0.reuse, R142 ;  /* 0x0000008e008e7220 */ /* 0x044fe40000410000 */
        /* <DEDUP_REMOVED lines=16> */
[----:B------:R-:W-:Y:S02]  /*25130*/  @P2 FMUL.FTZ R5, R2, c[0x0][0x2d0] ;  /* 0x0000b40002052a20 */ /* 0x000fe40000410000 */
[----:B------:R-:W-:Y:S02]  /*25140*/  @P3 FMUL.FTZ R10, R4, c[0x0][0x2d0] ;  /* 0x0000b400040a3a20 */ /* 0x000fe40000410000 */
[----:B------:R-:W-:Y:S02]  /*25150*/  @P1 FMUL.FTZ R2, R0, c[0x0][0x2d0] ;  /* 0x0000b40000021a20 */ /* 0x000fe40000410000 */
[----:B------:R-:W-:Y:S02]  /*25160*/  @P3 FMUL.FTZ R11, R11, 0.69314718246459960938 ;  /* 0x3f3172180b0b3820 */ /* 0x000fe40000410000 */
[----:B------:R-:W-:-:S02]  /*25170*/  @P2 FMUL.FTZ R9, R9, 0.69314718246459960938 ;  /* 0x3f31721809092820 */ /* 0x000fc40000410000 */
[----:B------:R-:W-:Y:S02]  /*25180*/  @P1 FMUL.FTZ R7, R7, 0.69314718246459960938 ;  /* 0x3f31721807071820 */ /* 0x000fe40000410000 */
[----:B------:R-:W-:Y:S02]  /*25190*/  @P0 FMUL.FTZ R4, R6, 0.69314718246459960938 ;  /* 0x3f31721806040820 */ /* 0x000fe40000410000 */
[----:B------:R-:W-:Y:S02]  /*251a0*/  @P0 FMUL.FTZ R0, R8, c[0x0][0x2d0] ;  /* 0x0000b40008000a20 */ /* 0x000fe40000410000 */
[----:B------:R-:W-:Y:S02]  /*251b0*/  @P3 FFMA.FTZ R36, R10, R130, R11 ;  /* 0x000000820a243223 */ /* 0x000fe4000001000b */
[----:B------:R-:W-:Y:S02]  /*251c0*/  @P2 FFMA.FTZ R37, R5, R129, R9 ;  /* 0x0000008105252223 */ /* 0x000fe40000010009 */
[----:B------:R-:W-:-:S02]  /*251d0*/  @P1 FFMA.FTZ R38, R2, R128, R7 ;  /* 0x0000008002261223 */ /* 0x000fc40000010007 */
[----:B------:R-:W-:Y:S02]  /*251e0*/  @P0 FFMA.FTZ R39, R0, R3, R4 ;  /* 0x0000000300270223 */ /* 0x000fe40000010004 */
.L_x_383:
[----:B------:R-:W-:Y:S01]  /*251f0*/  USHF.R.S32.HI UR10, URZ, 0x1f, UR8 ;  /* 0x0000001f3f0a7899 */ /* 0x000fe20008011408 */
[----:B------:R-:W-:Y:S05]  /*25200*/  @P4 BRA `(.L_x_500) ;  /* 0x000014d000004947 */ /* 0x000fea0003800000 */
[----:B------:R-:W1:Y:S01]  /*25210*/  S2R R40, SR_TID.X ;  /* 0x0000000000287919 */ /* 0x000e620000002100 */
[----:B------:R-:W-:Y:S01]  /*25220*/  IMAD.MOV.U32 R6, RZ, RZ, -0x10 ;  /* 0xfffffff0ff067424 */ /* 0x000fe200078e00ff */
[----:B------:R-:W-:Y:S01]  /*25230*/  F2FP.PACK_AB R5, R137, R136 ;  /* 0x000000888905723e */ /* 0x000fe200000000ff */
[----:B------:R-:W-:Y:S01]  /*25240*/  ULDC.64 UR6, c[0x0][0x500] ;  /* 0x0001400000067ab9 */ /* 0x000fe20000000a00 */
[----:B------:R-:W-:Y:S01]  /*25250*/  F2FP.PACK_AB R26, R26, R138 ;  /* 0x0000008a1a1a723e */ /* 0x000fe200000000ff */
[----:B------:R-:W-:Y:S01]  /*25260*/  UISETP.NE.U32.AND UP1, UPT, URZ, UR6, UPT ;  /* 0x000000063f00728c */ /* 0x000fe2000bf25070 */
[----:B------:R-:W-:Y:S01]  /*25270*/  F2FP.PACK_AB R7, R149, R148 ;  /* 0x000000949507723e */ /* 0x000fe200000000ff */
[----:B------:R-:W-:Y:S01]  /*25280*/  ULDC.64 UR4, c[0x0][0x508] ;  /* 0x0001420000047ab9 */ /* 0x000fe20000000a00 */
[----:B------:R-:W-:Y:S01]  /*25290*/  F2FP.PACK_AB R29, R29, R150 ;  /* 0x000000961d1d723e */ /* 0x000fe200000000ff */
[----:B------:R-:W-:Y:S01]  /*252a0*/  UISETP.NE.AND.EX UP1, UPT, URZ, UR7, UPT, UP1 ;  /* 0x000000073f00728c */ /* 0x000fe2000bf25310 */
[----:B------:R-:W-:Y:S01]  /*252b0*/  F2FP.PACK_AB R33, R33, R140 ;  /* 0x0000008c2121723e */ /* 0x000fe200000000ff */
[----:B------:R-:W-:Y:S01]  /*252c0*/  UISETP.NE.U32.AND UP0, UPT, URZ, UR4, UPT ;  /* 0x000000043f00728c */ /* 0x000fe2000bf05070 */
[----:B------:R-:W-:Y:S01]  /*252d0*/  F2FP.PACK_AB R142, R143, R142 ;  /* 0x0000008e8f8e723e */ /* 0x000fe200000000ff */
[----:B------:R-:W-:Y:S01]  /*252e0*/  ULDC.64 UR6, c[0x0][0x500] ;  /* 0x0001400000067ab9 */ /* 0x000fe20000000a00 */
[----:B------:R-:W-:Y:S01]  /*252f0*/  F2FP.PACK_AB R32, R32, R144 ;  /* 0x000000902020723e */ /* 0x000fe200000000ff */
[----:B------:R-:W-:Y:S01]  /*25300*/  UMOV UR4, 0x4 ;  /* 0x0000000400047882 */ /* 0x000fe20000000000 */
[----:B------:R-:W-:Y:S01]  /*25310*/  F2FP.PACK_AB R146, R147, R146 ;  /* 0x000000929392723e */ /* 0x000fe200000000ff */
[----:B------:R-:W-:Y:S01]  /*25320*/  UIMAD.WIDE UR6, UR11, UR4, UR6 ;  /* 0x000000040b0672a5 */ /* 0x000fe2000f8e0206 */
[----:B------:R-:W-:Y:S01]  /*25330*/  F2FP.PACK_AB R28, R28, R152 ;  /* 0x000000981c1c723e */ /* 0x000fe200000000ff */
[----:B------:R-:W-:Y:S01]  /*25340*/  UISETP.NE.AND.EX UP0, UPT, URZ, UR5, UPT, UP0 ;  /* 0x000000053f00728c */ /* 0x000fe2000bf05300 */
[----:B------:R-:W-:-:S02]  /*25350*/  F2FP.PACK_AB R27, R27, R154 ;  /* 0x0000009a1b1b723e */ /* 0x000fc400000000ff */
[----:B------:R-:W-:Y:S02]  /*25360*/  F2FP.PACK_AB R21, R21, R100 ;  /* 0x000000641515723e */ /* 0x000fe400000000ff */
[----:B-1----:R-:W-:Y:S02]  /*25370*/  SHF.R.S32.HI R41, RZ, 0x1f, R40 ;  /* 0x0000001fff297819 */ /* 0x002fe40000011428 */
[----:B------:R-:W-:Y:S02]  /*25380*/  F2FP.PACK_AB R25, R25, R102 ;  /* 0x000000661919723e */ /* 0x000fe400000000ff */
[CC--:B------:R-:W-:Y:S02]  /*25390*/  LEA.HI R2, R41.reuse, R40.reuse, RZ, 0x2 ;  /* 0x0000002829027211 */ /* 0x0c0fe400078f10ff */
[----:B------:R-:W-:Y:S02]  /*253a0*/  LEA.HI R35, R41, R40, RZ, 0x5 ;  /* 0x0000002829237211 */ /* 0x000fe400078f28ff */
[----:B------:R-:W-:-:S02]  /*253b0*/  SHF.R.S32.HI R3, RZ, 0x2, R2 ;  /* 0x00000002ff037819 */ /* 0x000fc40000011402 */
[----:B------:R-:W-:Y:S02]  /*253c0*/  SHF.R.S32.HI R0, RZ, 0x1f, R2 ;  /* 0x0000001fff007819 */ /* 0x000fe40000011402 */
[----:B------:R-:W-:Y:S02]  /*253d0*/  SHF.R.S32.HI R34, RZ, 0x5, R35 ;  /* 0x00000005ff227819 */ /* 0x000fe40000011423 */
[----:B------:R-:W-:Y:S02]  /*253e0*/  LEA.HI R0, R0, R3, RZ, 0x3 ;  /* 0x0000000300007211 */ /* 0x000fe400078f18ff */
[----:B------:R-:W-:Y:S02]  /*253f0*/  F2FP.PACK_AB R31, R31, R156 ;  /* 0x0000009c1f1f723e */ /* 0x000fe400000000ff */
[----:B------:R-:W-:Y:S02]  /*25400*/  LOP3.LUT R0, R0, 0xfffffff8, RZ, 0xc0, !PT ;  /* 0xfffffff800007812 */ /* 0x000fe400078ec0ff */
[----:B------:R-:W-:-:S02]  /*25410*/  F2FP.PACK_AB R158, R159, R158 ;  /* 0x0000009e9f9e723e */ /* 0x000fc400000000ff */
[----:B------:R-:W-:Y:S01]  /*25420*/  F2FP.PACK_AB R30, R30, R160 ;  /* 0x000000a01e1e723e */ /* 0x000fe200000000ff */
[----:B------:R-:W-:Y:S01]  /*25430*/  IMAD.IADD R3, R3, 0x1, -R0 ;  /* 0x0000000103037824 */ /* 0x000fe200078e0a00 */
[----:B------:R-:W-:Y:S02]  /*25440*/  LOP3.LUT R0, R2, 0xfffffffc, RZ, 0xc0, !PT ;  /* 0xfffffffc02007812 */ /* 0x000fe400078ec0ff */
[----:B------:R-:W-:Y:S01]  /*25450*/  F2FP.PACK_AB R162, R163, R162 ;  /* 0x000000a2a3a2723e */ /* 0x000fe200000000ff */
[----:B------:R-:W-:Y:S01]  /*25460*/  IMAD.SHL.U32 R2, R3, 0x40, RZ ;  /* 0x0000004003027824 */ /* 0x000fe200078e00ff */
[----:B------:R-:W-:Y:S01]  /*25470*/  F2FP.PACK_AB R24, R24, R104 ;  /* 0x000000681818723e */ /* 0x000fe200000000ff */
[----:B------:R-:W-:Y:S01]  /*25480*/  IMAD.IADD R17, R40, 0x1, -R0 ;  /* 0x0000000128117824 */ /* 0x000fe200078e0a00 */
[----:B------:R-:W-:Y:S02]  /*25490*/  F2FP.PACK_AB R23, R23, R106 ;  /* 0x0000006a1717723e */ /* 0x000fe400000000ff */
[----:B------:R-:W-:Y:S01]  /*254a0*/  LOP3.LUT R0, R2, 0x1c0, RZ, 0xc0, !PT ;  /* 0x000001c002007812 */ /* 0x000fe200078ec0ff */
[----:B------:R-:W-:Y:S01]  /*254b0*/  IMAD R4, R34, 0x200, R17 ;  /* 0x0000020022047824 */ /* 0x000fe200078e0211 */
[----:B------:R-:W-:-:S02]  /*254c0*/  F2FP.PACK_AB R19, R19, R112 ;  /* 0x000000701313723e */ /* 0x000fc400000000ff */
[----:B------:R-:W-:Y:S02]  /*254d0*/  LEA.HI R2, R0, R0, RZ, 0x1d ;  /* 0x0000000000027211 */ /* 0x000fe400078fe8ff */
[----:B------:R-:W-:Y:S02]  /*254e0*/  LOP3.LUT R0, R3, 0x1, RZ, 0xc0, !PT ;  /* 0x0000000103007812 */ /* 0x000fe400078ec0ff */
[----:B------:R-:W-:Y:S01]  /*254f0*/  F2FP.PACK_AB R15, R15, R114 ;  /* 0x000000720f0f723e */ /* 0x000fe200000000ff */
[----:B------:R-:W-:Y:S01]  /*25500*/  IMAD.U32 R2, R4, 0x2, R2 ;  /* 0x0000000204027824 */ /* 0x000fe200078e0002 */
[----:B------:R-:W-:Y:S02]  /*25510*/  ISETP.NE.U32.AND P0, PT, R0, 0x1, PT ;  /* 0x000000010000780c */ /* 0x000fe40003f05070 */
[----:B------:R-:W-:Y:S01]  /*25520*/  F2FP.PACK_AB R22, R22, R108 ;  /* 0x0000006c1616723e */ /* 0x000fe200000000ff */
[----:B------:R-:W-:Y:S01]  /*25530*/  IMAD.SHL.U32 R2, R2, 0x2, RZ ;  /* 0x0000000202027824 */ /* 0x000fe200078e00ff */
[----:B------:R-:W-:Y:S01]  /*25540*/  BAR.SYNC.DEFER_BLOCKING 0x1, 0x80 ;  /* 0x0042000000007b1d */ /* 0x000fe20000010000 */
[----:B------:R-:W-:-:S02]  /*25550*/  SEL R6, R6, 0x10, !P0 ;  /* 0x0000001006067807 */ /* 0x000fc40004000000 */
[----:B------:R-:W-:Y:S02]  /*25560*/  R2P PR, R3, 0x6 ;  /* 0x0000000603007804 */ /* 0x000fe40000000000 */
[C---:B------:R-:W-:Y:S01]  /*25570*/  IADD3 R4, R2.reuse, 0x80, RZ ;  /* 0x0000008002047810 */ /* 0x040fe20007ffe0ff */
[C---:B------:R-:W-:Y:S01]  /*25580*/  IMAD.IADD R3, R2.reuse, 0x1, R6 ;  /* 0x0000000102037824 */ /* 0x040fe200078e0206 */
[----:B------:R-:W-:Y:S02]  /*25590*/  IADD3 R0, R2, 0xc0, RZ ;  /* 0x000000c002007810 */ /* 0x000fe40007ffe0ff */
[----:B------:R-:W-:Y:S02]  /*255a0*/  F2FP.PACK_AB R110, R111, R110 ;  /* 0x0000006e6f6e723e */ /* 0x000fe400000000ff */
[----:B------:R-:W-:Y:S02]  /*255b0*/  F2FP.PACK_AB R14, R14, R164 ;  /* 0x000000a40e0e723e */ /* 0x000fe400000000ff */
[----:B------:R-:W-:-:S02]  /*255c0*/  F2FP.PACK_AB R20, R20, R166 ;  /* 0x000000a61414723e */ /* 0x000fc400000000ff */
[----:B------:R-:W-:Y:S02]  /*255d0*/  F2FP.PACK_AB R18, R18, R116 ;  /* 0x000000741212723e */ /* 0x000fe400000000ff */
[----:B------:R-:W-:Y:S02]  /*255e0*/  @P2 IADD3 R0, R4, -0x40, RZ ;  /* 0xffffffc004002810 */ /* 0x000fe40007ffe0ff */
[----:B------:R-:W-:Y:S02]  /*255f0*/  F2FP.PACK_AB R16, R16, R118 ;  /* 0x000000761010723e */ /* 0x000fe400000000ff */
[----:B------:R-:W-:Y:S02]  /*25600*/  F2FP.PACK_AB R11, R169, R168 ;  /* 0x000000a8a90b723e */ /* 0x000fe400000000ff */
[----:B------:R-:W-:Y:S01]  /*25610*/  F2FP.PACK_AB R10, R171, R170 ;  /* 0x000000aaab0a723e */ /* 0x000fe200000000ff */
[----:B------:R1:W-:Y:S01]  /*25620*/  STS [R2+0x80], R5 ;  /* 0x0000800502007388 */ /* 0x0003e20000000800 */
[----:B------:R-:W-:-:S02]  /*25630*/  F2FP.PACK_AB R13, R13, R120 ;  /* 0x000000780d0d723e */ /* 0x000fc400000000ff */
[----:B------:R-:W-:Y:S01]  /*25640*/  F2FP.PACK_AB R12, R12, R122 ;  /* 0x0000007a0c0c723e */ /* 0x000fe200000000ff */
[----:B------:R-:W-:Y:S01]  /*25650*/  STS [R2+0x480], R26 ;  /* 0x0004801a02007388 */ /* 0x000fe20000000800 */
[----:B------:R-:W-:Y:S02]  /*25660*/  F2FP.PACK_AB R9, R125, R124 ;  /* 0x0000007c7d09723e */ /* 0x000fe400000000ff */
[----:B------:R-:W-:Y:S01]  /*25670*/  F2FP.PACK_AB R8, R127, R126 ;  /* 0x0000007e7f08723e */ /* 0x000fe200000000ff */
[----:B------:R2:W-:Y:S01]  /*25680*/  STS [R3+0x80], R7 ;  /* 0x0000800703007388 */ /* 0x0005e20000000800 */
[----:B------:R-:W-:-:S03]  /*25690*/  PLOP3.LUT P0, PT, PT, PT, UP1, 0x80, 0x0 ;  /* 0x000000000000781c */ /* 0x000fc60003f0f018 */
[----:B------:R-:W-:Y:S04]  /*256a0*/  STS [R3+0x480], R29 ;  /* 0x0004801d03007388 */ /* 0x000fe80000000800 */
[----:B------:R-:W-:Y:S04]  /*256b0*/  STS [R2+0x2080], R33 ;  /* 0x0020802102007388 */ /* 0x000fe80000000800 */
[----:B------:R3:W-:Y:S04]  /*256c0*/  STS [R2+0x2480], R142 ;  /* 0x0024808e02007388 */ /* 0x0007e80000000800 */
[----:B------:R-:W-:Y:S01]  /*256d0*/  STS [R3+0x2080], R32 ;  /* 0x0020802003007388 */ /* 0x000fe20000000800 */
[----:B-1----:R-:W-:-:S03]  /*256e0*/  IMAD.MOV.U32 R5, RZ, RZ, 0x20 ;  /* 0x00000020ff057424 */ /* 0x002fc600078e00ff */
[----:B------:R-:W-:Y:S02]  /*256f0*/  STS [R3+0x2480], R146 ;  /* 0x0024809203007388 */ /* 0x000fe40000000800 */
[----:B--2---:R-:W-:Y:S02]  /*25700*/  SEL R7, R5, 0xffffffe0, !P1 ;  /* 0xffffffe005077807 */ /* 0x004fe40004800000 */
[----:B------:R-:W-:-:S03]  /*25710*/  PLOP3.LUT P1, PT, PT, PT, UP0, 0x80, 0x0 ;  /* 0x000000000000781c */ /* 0x000fc60003f2f008 */
[----:B------:R-:W-:Y:S02]  /*25720*/  IMAD.IADD R5, R2, 0x1, R7 ;  /* 0x0000000102057824 */ /* 0x000fe400078e0207 */
[----:B------:R-:W-:-:S03]  /*25730*/  IMAD.IADD R4, R7, 0x1, R3 ;  /* 0x0000000107047824 */ /* 0x000fc600078e0203 */
[----:B------:R-:W-:Y:S01]  /*25740*/  STS [R5+0x80], R28 ;  /* 0x0000801c05007388 */ /* 0x000fe20000000800 */
[----:B---3--:R-:W-:-:S03]  /*25750*/  IADD3 R2, R7, 0x400, R0 ;  /* 0x0000040007027810 */ /* 0x008fc60007ffe000 */
[----:B------:R-:W-:Y:S04]  /*25760*/  STS [R5+0x480], R27 ;  /* 0x0004801b05007388 */ /* 0x000fe80000000800 */
[----:B------:R-:W-:Y:S04]  /*25770*/  STS [R4+0x80], R21 ;  /* 0x0000801504007388 */ /* 0x000fe80000000800 */
        /* <DEDUP_REMOVED lines=8> */
[----:B------:R-:W-:-:S04]  /*25800*/  IMAD.IADD R2, R6, 0x1, R0 ;  /* 0x0000000106027824 */ /* 0x000fc800078e0200 */
[----:B------:R-:W-:Y:S01]  /*25810*/  IMAD.IADD R3, R7, 0x1, R2 ;  /* 0x0000000107037824 */ /* 0x000fe200078e0202 */
[----:B------:R-:W-:Y:S01]  /*25820*/  STS [R2], R19 ;  /* 0x0000001302007388 */ /* 0x000fe20000000800 */
[----:B--2---:R-:W-:-:S03]  /*25830*/  IMAD.U32 R4, RZ, RZ, UR6 ;  /* 0x00000006ff047e24 */ /* 0x004fc6000f8e00ff */
        /* <DEDUP_REMOVED lines=8> */
[----:B------:R-:W-:Y:S04]  /*258c0*/  STS [R3], R11 ;  /* 0x0000000b03007388 */ /* 0x000fe80000000800 */
[----:B------:R-:W-:Y:S04]  /*258d0*/  STS [R5], R10 ;  /* 0x0000000a05007388 */ /* 0x000fe80000000800 */
[----:B------:R-:W-:Y:S04]  /*258e0*/  STS [R0+0x2000], R13 ;  /* 0x0020000d00007388 */ /* 0x000fe80000000800 */
[----:B------:R-:W-:Y:S04]  /*258f0*/  STS [R0+0x2400], R12 ;  /* 0x0024000c00007388 */ /* 0x000fe80000000800 */
[----:B------:R-:W-:Y:S04]  /*25900*/  STS [R3+0x2000], R9 ;  /* 0x0020000903007388 */ /* 0x000fe80000000800 */
[----:B------:R1:W-:Y:S02]  /*25910*/  STS [R5+0x2000], R8 ;  /* 0x0020000805007388 */ /* 0x0003e40000000800 */
[----:B-1----:R-:W-:-:S02]  /*25920*/  IMAD.U32 R5, RZ, RZ, UR7 ;  /* 0x00000007ff057e24 */ /* 0x002fc4000f8e00ff */
[----:B------:R-:W-:Y:S06]  /*25930*/  BAR.SYNC.DEFER_BLOCKING 0x1, 0x80 ;  /* 0x0042000000007b1d */ /* 0x000fec0000010000 */
[----:B------:R-:W-:Y:S02]  /*25940*/  ULDC.64 UR6, c[0x0][0x508] ;  /* 0x0001420000067ab9 */ /* 0x000fe40000000a00 */
[----:B------:R-:W-:Y:S01]  /*25950*/  @UP0 UIMAD.WIDE UR6, UR11, UR4, UR6 ;  /* 0x000000040b0602a5 */ /* 0x000fe2000f8e0206 */
[----:B------:R-:W2:Y:S01]  /*25960*/  @P0 LDG.E R0, [R4.64] ;  /* 0x0000000e04000981 */ /* 0x000ea2000c1e1900 */
[----:B------:R-:W-:-:S04]  /*25970*/  IMAD.MOV.U32 R12, RZ, RZ, c[0x0][0x388] ;  /* 0x0000e200ff0c7624 */ /* 0x000fc800078e00ff */
[----:B------:R-:W-:Y:S02]  /*25980*/  IMAD.U32 R2, RZ, RZ, UR6 ;  /* 0x00000006ff027e24 */ /* 0x000fe4000f8e00ff */
[----:B------:R-:W-:-:S05]  /*25990*/  IMAD.U32 R3, RZ, RZ, UR7 ;  /* 0x00000007ff037e24 */ /* 0x000fca000f8e00ff */
[----:B------:R1:W5:Y:S02]  /*259a0*/  @P1 LDG.E R12, [R2.64] ;  /* 0x0000000e020c1981 */ /* 0x000364000c1e1900 */
[----:B-1----:R-:W-:Y:S02]  /*259b0*/  CS2R R2, SRZ ;  /* 0x0000000000027805 */ /* 0x002fe4000001ff00 */
[--C-:B--2---:R-:W-:Y:S01]  /*259c0*/  @P0 SHF.R.S32.HI R3, RZ, 0x1f, R0.reuse ;  /* 0x0000001fff030819 */ /* 0x104fe20000011400 */
[----:B------:R-:W-:Y:S01]  /*259d0*/  @P0 IMAD.MOV.U32 R2, RZ, RZ, R0 ;  /* 0x000000ffff020224 */ /* 0x000fe200078e0000 */
[----:B------:R-:W-:Y:S05]  /*259e0*/  @P1 BRA `(.L_x_501) ;  /* 0x0000004000001947 */ /* 0x000fea0003800000 */
[----:B------:R-:W-:Y:S05]  /*259f0*/  @!P0 BRA `(.L_x_501) ;  /* 0x0000003000008947 */ /* 0x000fea0003800000 */
[----:B------:R1:W2:Y:S04]  /*25a00*/  LDG.E R0, [R4.64] ;  /* 0x0000000e04007981 */ /* 0x0002a8000c1e1900 */
[----:B-1----:R-:W2:Y:S02]  /*25a10*/  LDG.E R4, [R4.64+0x4] ;  /* 0x0000040e04047981 */ /* 0x002ea4000c1e1900 */
[----:B--2--5:R-:W-:-:S02]  /*25a20*/  IADD3 R12, -R0, R4, RZ ;  /* 0x00000004000c7210 */ /* 0x024fc40007ffe1ff */
.L_x_501:
[----:B------:R-:W-:Y:S01]  /*25a30*/  LEA.HI R0, R17, R17, RZ, 0x1 ;  /* 0x0000001111007211 */ /* 0x000fe200078f08ff */
[----:B------:R1:W2:Y:S01]  /*25a40*/  R2UR UR6, R2 ;  /* 0x00000000020673c2 */ /* 0x0002a200000e0000 */
[----:B------:R-:W-:Y:S01]  /*25a50*/  IMAD.MOV.U32 R5, RZ, RZ, c[0x0][0x4e8] ;  /* 0x00013a00ff057624 */ /* 0x000fe200078e00ff */
[----:B------:R-:W3:Y:S01]  /*25a60*/  S2R R22, SR_CTAID.X ;  /* 0x0000000000167919 */ /* 0x000ee20000002500 */
[C---:B------:R-:W-:Y:S01]  /*25a70*/  LOP3.LUT R4, R0.reuse, 0x1ffffffe, RZ, 0xc0, !PT ;  /* 0x1ffffffe00047812 */ /* 0x040fe200078ec0ff */
[----:B------:R-:W-:Y:S01]  /*25a80*/  IMAD.SHL.U32 R0, R0, 0x20, RZ ;  /* 0x0000002000007824 */ /* 0x000fe200078e00ff */
[----:B------:R-:W-:Y:S01]  /*25a90*/  ULDC.64 UR18, c[0x0][0x490] ;  /* 0x0001240000127ab9 */ /* 0x000fe20000000a00 */
[----:B------:R-:W-:Y:S01]  /*25aa0*/  ISETP.NE.AND P0, PT, R5, 0x1, PT ;  /* 0x000000010500780c */ /* 0x000fe20003f05270 */
[----:B------:R-:W-:Y:S01]  /*25ab0*/  USHF.R.S32.HI UR12, URZ, 0x1f, UR11 ;  /* 0x0000001f3f0c7899 */ /* 0x000fe2000801140b */
[----:B------:R1:W4:Y:S01]  /*25ac0*/  R2UR UR4, R2 ;  /* 0x00000000020473c2 */ /* 0x00032200000e0000 */
[----:B------:R-:W-:Y:S01]  /*25ad0*/  LOP3.LUT R0, R0, 0xffffffc0, RZ, 0xc0, !PT ;  /* 0xffffffc000007812 */ /* 0x000fe200078ec0ff */
[----:B------:R-:W-:Y:S01]  /*25ae0*/  IMAD.IADD R4, R17, 0x1, -R4 ;  /* 0x0000000111047824 */ /* 0x000fe200078e0a04 */
[----:B----4-:R-:W-:Y:S01]  /*25af0*/  UIMAD UR4, UR10, UR18, URZ ;  /* 0x000000120a0472a4 */ /* 0x010fe2000f8e023f */
[----:B------:R-:W-:Y:S01]  /*25b00*/  LEA.HI R21, R41, R40, RZ, 0x6 ;  /* 0x0000002829157211 */ /* 0x000fe200078f30ff */
[----:B------:R-:W-:-:S02]  /*25b10*/  USEL UR12, UR12, URZ, !UP1 ;  /* 0x0000003f0c0c7287 */ /* 0x000fc4000c800000 */
[----:B------:R-:W-:Y:S01]  /*25b20*/  UIMAD UR19, UR8, UR19, UR4 ;  /* 0x00000013081372a4 */ /* 0x000fe2000f8e0204 */
[----:B------:R1:W4:Y:S01]  /*25b30*/  R2UR UR16, R2 ;  /* 0x00000000021073c2 */ /* 0x00032200000e0000 */
[----:B------:R-:W-:Y:S02]  /*25b40*/  USEL UR13, UR11, URZ, !UP1 ;  /* 0x0000003f0b0d7287 */ /* 0x000fe4000c800000 */
[----:B------:R-:W-:-:S05]  /*25b50*/  ULDC UR9, c[0x0][0x3a4] ;  /* 0x0000e90000097ab9 */ /* 0x000fca0000000800 */
[----:B------:R1:W2:Y:S08]  /*25b60*/  R2UR UR20, R2 ;  /* 0x00000000021473c2 */ /* 0x0002b000000e0000 */
[----:B------:R2:W2:Y:S08]  /*25b70*/  R2UR UR7, R3 ;  /* 0x00000000030773c2 */ /* 0x0004b000000e0000 */
[----:B------:R-:W2:Y:S01]  /*25b80*/  R2UR UR5, R3 ;  /* 0x00000000030573c2 */ /* 0x000ea200000e0000 */
[----:B-1----:R-:W-:-:S07]  /*25b90*/  LOP3.LUT R2, R35, 0xffffffe0, RZ, 0xc0, !PT ;  /* 0xffffffe023027812 */ /* 0x002fce00078ec0ff */
[----:B------:R1:W1:Y:S02]  /*25ba0*/  R2UR UR17, R3 ;  /* 0x00000000031173c2 */ /* 0x00026400000e0000 */
[----:B-1----:R-:W-:Y:S02]  /*25bb0*/  ULDC UR17, c[0x0][0x3a0] ;  /* 0x0000e80000117ab9 */ /* 0x002fe40000000800 */
[----:B----4-:R-:W-:Y:S01]  /*25bc0*/  UIMAD.WIDE.U32 UR24, UR16, UR17, URZ ;  /* 0x00000011101872a5 */ /* 0x010fe2000f8e003f */
[----:B------:R-:W-:-:S03]  /*25bd0*/  IMAD.IADD R5, R40, 0x1, -R2 ;  /* 0x0000000128057824 */ /* 0x000fc600078e0a02 */
[----:B------:R1:W4:Y:S02]  /*25be0*/  R2UR UR21, R3 ;  /* 0x00000000031573c2 */ /* 0x00032400000e0000 */
[----:B------:R-:W-:Y:S02]  /*25bf0*/  SHF.R.S32.HI R2, RZ, 0x1f, R5 ;  /* 0x0000001fff027819 */ /* 0x000fe40000011405 */
[----:B------:R-:W-:Y:S02]  /*25c00*/  LOP3.LUT P1, RZ, R5, 0x3, RZ, 0xc0, !PT ;  /* 0x0000000305ff7812 */ /* 0x000fe4000782c0ff */
[----:B------:R-:W-:Y:S01]  /*25c10*/  LEA.HI R2, R2, R5, RZ, 0x2 ;  /* 0x0000000502027211 */ /* 0x000fe200078f10ff */
[----:B--2---:R-:W-:-:S03]  /*25c20*/  UMOV UR7, UR5 ;  /* 0x0000000500077c82 */ /* 0x004fc60008000000 */
[----:B------:R-:W-:Y:S01]  /*25c30*/  SHF.R.S32.HI R2, RZ, 0x2, R2 ;  /* 0x00000002ff027819 */ /* 0x000fe20000011402 */
[----:B------:R-:W-:Y:S02]  /*25c40*/  UIMAD.WIDE.U32 UR22, UR8, UR18, UR6 ;  /* 0x00000012081672a5 */ /* 0x000fe4000f8e0006 */
[----:B------:R-:W-:Y:S02]  /*25c50*/  ULDC.64 UR4, c[0x0][0x3e8] ;  /* 0x0000fa0000047ab9 */ /* 0x000fe40000000a00 */
[----:B------:R-:W-:Y:S02]  /*25c60*/  ULDC.64 UR6, c[0x0][0x498] ;  /* 0x0001260000067ab9 */ /* 0x000fe40000000a00 */
[----:B------:R-:W-:Y:S02]  /*25c70*/  UIMAD UR18, UR12, UR6, URZ ;  /* 0x000000060c1272a4 */ /* 0x000fe4000f8e023f */
[----:B------:R-:W-:Y:S02]  /*25c80*/  UIADD3 UR23, UR23, UR19, URZ ;  /* 0x0000001317177290 */ /* 0x000fe4000fffe03f */
[----:B------:R-:W-:-:S02]  /*25c90*/  UIMAD UR7, UR13, UR7, UR18 ;  /* 0x000000070d0772a4 */ /* 0x000fc4000f8e0212 */
[----:B------:R-:W-:Y:S01]  /*25ca0*/  UIMAD.WIDE.U32 UR22, UR13, UR6, UR22 ;  /* 0x000000060d1672a5 */ /* 0x000fe2000f8e0016 */
[----:B-1----:R-:W-:Y:S01]  /*25cb0*/  IMAD R3, R4, 0x8, R0 ;  /* 0x0000000804037824 */ /* 0x002fe200078e0200 */
[----:B------:R-:W-:Y:S01]  /*25cc0*/  SHF.R.S32.HI R0, RZ, 0x1f, R34 ;  /* 0x0000001fff007819 */ /* 0x000fe20000011422 */
[----:B----4-:R-:W-:Y:S01]  /*25cd0*/  UIMAD UR17, UR21, UR17, URZ ;  /* 0x00000011151172a4 */ /* 0x010fe2000f8e023f */
[----:B------:R-:W-:Y:S01]  /*25ce0*/  LEA.HI R4, R41, R40, RZ, 0x3 ;  /* 0x0000002829047211 */ /* 0x000fe200078f18ff */
[----:B------:R-:W-:Y:S01]  /*25cf0*/  UIMAD UR16, UR10, UR4, URZ ;  /* 0x000000040a1072a4 */ /* 0x000fe2000f8e023f */
[----:B------:R-:W-:Y:S01]  /*25d00*/  LEA.HI R0, R0, R34, RZ, 0x2 ;  /* 0x0000002200007211 */ /* 0x000fe200078f10ff */
[----:B------:R-:W-:Y:S01]  /*25d10*/  UIMAD UR9, UR20, UR9, UR17 ;  /* 0x00000009140972a4 */ /* 0x000fe2000f8e0211 */
[----:B------:R-:W-:Y:S01]  /*25d20*/  SHF.R.S32.HI R19, RZ, 0x3, R4 ;  /* 0x00000003ff137819 */ /* 0x000fe20000011404 */
[----:B------:R-:W-:Y:S01]  /*25d30*/  UIMAD UR16, UR8, UR5, UR16 ;  /* 0x00000005081072a4 */ /* 0x000fe2000f8e0210 */
[----:B------:R-:W-:Y:S01]  /*25d40*/  LOP3.LUT R0, R0, 0xffffffc, RZ, 0xc0, !PT ;  /* 0x0ffffffc00007812 */ /* 0x000fe200078ec0ff */
[----:B------:R-:W-:-:S04]  /*25d50*/  UIADD3 UR25, UR25, UR9, URZ ;  /* 0x0000000919197290 */ /* 0x000fc8000fffe03f */
[----:B------:R-:W-:Y:S01]  /*25d60*/  IMAD.IADD R0, R34, 0x1, -R0 ;  /* 0x0000000122007824 */ /* 0x000fe200078e0a00 */
[----:B------:R-:W-:-:S03]  /*25d70*/  UIMAD.WIDE.U32 UR24, UR8, UR4, UR24 ;  /* 0x00000004081872a5 */ /* 0x000fc6000f8e0018 */
[----:B------:R-:W-:Y:S01]  /*25d80*/  IMAD R11, R0, 0x10, R2 ;  /* 0x00000010000b7824 */ /* 0x000fe200078e0202 */
[----:B------:R-:W-:Y:S01]  /*25d90*/  LOP3.LUT R2, R4, 0xfffffff8, RZ, 0xc0, !PT ;  /* 0xfffffff804027812 */ /* 0x000fe200078ec0ff */
[----:B------:R-:W-:Y:S02]  /*25da0*/  ULDC.64 UR4, c[0x0][0x3f0] ;  /* 0x0000fc0000047ab9 */ /* 0x000fe40000000a00 */
[----:B------:R-:W-:Y:S01]  /*25db0*/  IMAD.IADD R3, R11, 0x1, R3 ;  /* 0x000000010b037824 */ /* 0x000fe200078e0203 */
[----:B------:R-:W-:Y:S01]  /*25dc0*/  UIMAD UR12, UR12, UR4, URZ ;  /* 0x000000040c0c72a4 */ /* 0x000fe2000f8e023f */
[----:B------:R-:W-:Y:S01]  /*25dd0*/  IMAD.IADD R2, R40, 0x1, -R2 ;  /* 0x0000000128027824 */ /* 0x000fe200078e0a02 */
[----:B------:R-:W-:Y:S01]  /*25de0*/  UIADD3 UR17, UR25, UR16, URZ ;  /* 0x0000001019117290 */ /* 0x000fe2000fffe03f */
[----:B---3--:R-:W-:Y:S01]  /*25df0*/  IMAD R3, R22, 0x80, R3 ;  /* 0x0000008016037824 */ /* 0x008fe200078e0203 */
[----:B------:R-:W-:Y:S01]  /*25e00*/  UIMAD UR5, UR13, UR5, UR12 ;  /* 0x000000050d0572a4 */ /* 0x000fe2000f8e020c */
[----:B------:R-:W-:Y:S01]  /*25e10*/  IMAD R6, R2, 0x10, R19 ;  /* 0x0000001002067824 */ /* 0x000fe200078e0213 */
[----:B------:R-:W-:Y:S01]  /*25e20*/  UMOV UR16, UR24 ;  /* 0x0000001800107c82 */ /* 0x000fe20008000000 */
[----:B------:R-:W-:Y:S01]  /*25e30*/  @P0 IMAD.HI.U32 R4, R3, c[0x0][0x4ec], RZ ;  /* 0x00013b0003040a27 */ /* 0x000fe200078e00ff */
[----:B------:R-:W-:-:S03]  /*25e40*/  UIMAD.WIDE.U32 UR16, UR13, UR4, UR16 ;  /* 0x000000040d1072a5 */ /* 0x000fc6000f8e0010 */
[----:B------:R-:W-:Y:S01]  /*25e50*/  IMAD R10, R22, 0x80, R6 ;  /* 0x00000080160a7824 */ /* 0x000fe200078e0206 */
[----:B------:R-:W-:Y:S01]  /*25e60*/  UIADD3 UR5, UR17, UR5, URZ ;  /* 0x0000000511057290 */ /* 0x000fe2000fffe03f */
[----:B------:R-:W-:Y:S01]  /*25e70*/  IMAD.MOV.U32 R0, RZ, RZ, R3 ;  /* 0x000000ffff007224 */ /* 0x000fe200078e0003 */
[----:B------:R-:W-:Y:S01]  /*25e80*/  @P0 SHF.R.U32.HI R0, RZ, c[0x0][0x4f0], R4 ;  /* 0x00013c00ff000a19 */ /* 0x000fe20000011604 */
[----:B------:R-:W-:-:S03]  /*25e90*/  @P0 IMAD.HI.U32 R4, R10, c[0x0][0x4ec], RZ ;  /* 0x00013b000a040a27 */ /* 0x000fc600078e00ff */
[----:B------:R-:W-:Y:S01]  /*25ea0*/  SHF.R.S32.HI R7, RZ, 0x1f, R0 ;  /* 0x0000001fff077819 */ /* 0x000fe20000011400 */
[----:B------:R-:W-:Y:S01]  /*25eb0*/  IMAD.MOV.U32 R8, RZ, RZ, R10 ;  /* 0x000000ffff087224 */ /* 0x000fe200078e000a */
[----:B------:R-:W-:Y:S01]  /*25ec0*/  @P0 SHF.R.U32.HI R8, RZ, c[0x0][0x4f0], R4 ;  /* 0x00013c00ff080a19 */ /* 0x000fe20000011604 */
[----:B------:R-:W-:Y:S02]  /*25ed0*/  IMAD.SHL.U32 R4, R19, 0x40, RZ ;  /* 0x0000004013047824 */ /* 0x000fe400078e00ff */
[----:B------:R-:W-:Y:S02]  /*25ee0*/  IMAD.MOV R5, RZ, RZ, -R0 ;  /* 0x000000ffff057224 */ /* 0x000fe400078e0a00 */
[----:B------:R-:W-:Y:S01]  /*25ef0*/  IMAD.SHL.U32 R2, R2, 0x8, RZ ;  /* 0x0000000802027824 */ /* 0x000fe200078e00ff */
[----:B------:R-:W-:Y:S01]  /*25f00*/  LOP3.LUT R4, R4, 0x1c0, RZ, 0xc0, !PT ;  /* 0x000001c004047812 */ /* 0x000fe200078ec0ff */
[----:B------:R-:W-:Y:S02]  /*25f10*/  IMAD R3, R5, c[0x0][0x4e8], R3 ;  /* 0x00013a0005037a24 */ /* 0x000fe400078e0203 */
[----:B------:R-:W-:Y:S01]  /*25f20*/  IMAD.U32 R5, RZ, RZ, UR7 ;  /* 0x00000007ff057e24 */ /* 0x000fe2000f8e00ff */
[----:B------:R-:W-:Y:S01]  /*25f30*/  LOP3.LUT R9, R4, 0x38, R2, 0xf8, !PT ;  /* 0x0000003804097812 */ /* 0x000fe200078ef802 */
[----:B------:R-:W-:Y:S01]  /*25f40*/  IMAD.MOV R16, RZ, RZ, -R8 ;  /* 0x000000ffff107224 */ /* 0x000fe200078e0a08 */
[----:B------:R-:W-:-:S02]  /*25f50*/  SHF.R.U32.HI R6, RZ, 0x3, R4 ;  /* 0x00000003ff067819 */ /* 0x000fc40000011604 */
[----:B------:R-:W-:Y:S01]  /*25f60*/  IADD3 R4, P0, R0, UR22, RZ ;  /* 0x0000001600047c10 */ /* 0x000fe2000ff1e0ff */
[----:B------:R-:W-:Y:S01]  /*25f70*/  IMAD R16, R16, c[0x0][0x4e8], R10 ;  /* 0x00013a0010107a24 */ /* 0x000fe200078e020a */
[----:B------:R-:W-:Y:S02]  /*25f80*/  SHF.R.S32.HI R0, RZ, 0x1f, R3 ;  /* 0x0000001fff007819 */ /* 0x000fe40000011403 */
[----:B------:R-:W-:Y:S02]  /*25f90*/  IADD3.X R5, R7, UR23, R5, P0, !PT ;  /* 0x0000001707057c10 */ /* 0x000fe400087fe405 */
[----:B------:R-:W-:Y:S01]  /*25fa0*/  LOP3.LUT R20, R9, R6, RZ, 0x3c, !PT ;  /* 0x0000000609147212 */ /* 0x000fe200078e3cff */
[----:B------:R-:W-:Y:S01]  /*25fb0*/  IMAD R0, R0, c[0x0][0x488], RZ ;  /* 0x0001220000007a24 */ /* 0x000fe200078e02ff */
[----:B------:R-:W-:Y:S01]  /*25fc0*/  SHF.R.S32.HI R9, RZ, 0x1f, R8 ;  /* 0x0000001fff097819 */ /* 0x000fe20000011408 */
[----:B------:R-:W-:Y:S01]  /*25fd0*/  IMAD.WIDE.U32 R6, R3, c[0x0][0x488], R4 ;  /* 0x0001220003067a25 */ /* 0x000fe200078e0004 */
[----:B------:R-:W-:-:S03]  /*25fe0*/  SHF.R.S32.HI R53, RZ, 0x1f, R2 ;  /* 0x0000001fff357819 */ /* 0x000fc60000011402 */
[----:B------:R-:W-:Y:S02]  /*25ff0*/  IMAD R3, R3, c[0x0][0x48c], R0 ;  /* 0x0001230003037a24 */ /* 0x000fe400078e0200 */
[----:B------:R-:W-:Y:S01]  /*26000*/  IMAD R0, R9, c[0x0][0x3e0], RZ ;  /* 0x0000f80009007a24 */ /* 0x000fe200078e02ff */
[C---:B------:R-:W-:Y:S01]  /*26010*/  LEA R9, P0, R6.reuse, c[0x0][0x450], 0x2 ;  /* 0x0001140006097a11 */ /* 0x040fe200078010ff */
[----:B------:R-:W-:Y:S02]  /*26020*/  IMAD.IADD R3, R7, 0x1, R3 ;  /* 0x0000000107037824 */ /* 0x000fe400078e0203 */
[----:B------:R-:W-:Y:S02]  /*26030*/  IMAD.U32 R5, RZ, RZ, UR17 ;  /* 0x00000011ff057e24 */ /* 0x000fe4000f8e00ff */
[----:B------:R-:W-:Y:S01]  /*26040*/  IMAD.U32 R4, RZ, RZ, UR16 ;  /* 0x00000010ff047e24 */ /* 0x000fe2000f8e00ff */
[----:B------:R-:W-:Y:S01]  /*26050*/  LEA.HI.X R3, R6, c[0x0][0x454], R3, 0x2, P0 ;  /* 0x0001150006037a11 */ /* 0x000fe200000f1403 */
[----:B------:R-:W-:Y:S01]  /*26060*/  IMAD.U32 R5, RZ, RZ, UR5 ;  /* 0x00000005ff057e24 */ /* 0x000fe2000f8e00ff */
[----:B------:R-:W-:Y:S01]  /*26070*/  SHFL.IDX PT, R14, R9, RZ, 0x1c1f ;  /* 0x001c1fff090e7589 */ /* 0x000fe200000e0000 */
[----:B------:R-:W-:-:S02]  /*26080*/  IMAD R7, R8, c[0x0][0x3e4], R0 ;  /* 0x0000f90008077a24 */ /* 0x000fc400078e0200 */
[----:B------:R-:W-:Y:S01]  /*26090*/  IMAD.WIDE.U32 R4, R8, c[0x0][0x3e0], R4 ;  /* 0x0000f80008047a25 */ /* 0x000fe200078e0004 */
[----:B------:R-:W1:Y:S01]  /*260a0*/  SHFL.IDX PT, R15, R3, RZ, 0x1c1f ;  /* 0x001c1fff030f7589 */ /* 0x000e6200000e0000 */
[----:B------:R-:W-:Y:S02]  /*260b0*/  SHF.R.S32.HI R8, RZ, 0x1f, R16 ;  /* 0x0000001fff087819 */ /* 0x000fe40000011410 */
[----:B-----5:R-:W-:Y:S01]  /*260c0*/  IMAD R0, R12, c[0x0][0x4e8], RZ ;  /* 0x00013a000c007a24 */ /* 0x020fe200078e02ff */
[----:B------:R-:W-:Y:S01]  /*260d0*/  SHFL.IDX PT, R13, R3, 0x1, 0x1c1f ;  /* 0x003c1f00030d7f89 */ /* 0x000fe200000e0000 */
[----:B------:R-:W-:Y:S02]  /*260e0*/  IMAD R6, R22, 0x80, R11 ;  /* 0x0000008016067824 */ /* 0x000fe400078e020b */
[----:B------:R-:W-:Y:S01]  /*260f0*/  IMAD.IADD R5, R5, 0x1, R7 ;  /* 0x0000000105057824 */ /* 0x000fe200078e0207 */
[----:B------:R-:W2:Y:S01]  /*26100*/  SHFL.IDX PT, R12, R9, 0x1, 0x1c1f ;  /* 0x003c1f00090c7f89 */ /* 0x000ea200000e0000 */
[----:B------:R-:W-:Y:S01]  /*26110*/  IMAD R7, R8, c[0x0][0x3d8], RZ ;  /* 0x0000f60008077a24 */ /* 0x000fe200078e02ff */
[----:B------:R-:W-:Y:S01]  /*26120*/  IADD3 R17, R6, 0x8, RZ ;  /* 0x0000000806117810 */ /* 0x000fe20007ffe0ff */
[----:B------:R-:W-:Y:S01]  /*26130*/  IMAD.WIDE.U32 R4, R16, c[0x0][0x3d8], R4 ;  /* 0x0000f60010047a25 */ /* 0x000fe200078e0004 */
[----:B------:R-:W-:Y:S01]  /*26140*/  SHFL.IDX PT, R10, R9, 0x2, 0x1c1f ;  /* 0x005c1f00090a7f89 */ /* 0x000fe200000e0000 */
[----:B------:R-:W-:-:S02]  /*26150*/  ISETP.GE.OR P5, PT, R6, R0, P1 ;  /* 0x000000000600720c */ /* 0x000fc40000fa6670 */
[-C--:B------:R-:W-:Y:S01]  /*26160*/  ISETP.GE.OR P4, PT, R17, R0.reuse, P1 ;  /* 0x000000001100720c */ /* 0x080fe20000f86670 */
[----:B------:R-:W3:Y:S01]  /*26170*/  SHFL.IDX PT, R11, R3, 0x2, 0x1c1f ;  /* 0x005c1f00030b7f89 */ /* 0x000ee200000e0000 */
[----:B------:R-:W-:Y:S01]  /*26180*/  IMAD R18, R16, c[0x0][0x3dc], R7 ;  /* 0x0000f70010127a24 */ /* 0x000fe200078e0207 */
[----:B------:R-:W-:Y:S01]  /*26190*/  IADD3 R16, R6, 0x48, RZ ;  /* 0x0000004806107810 */ /* 0x000fe20007ffe0ff */
[----:B------:R-:W-:Y:S01]  /*261a0*/  IMAD.SHL.U32 R7, R21, 0x8, RZ ;  /* 0x0000000815077824 */ /* 0x000fe200078e00ff */
[----:B------:R-:W-:Y:S02]  /*261b0*/  SHFL.IDX PT, R8, R9, 0x3, 0x1c1f ;  /* 0x007c1f0009087f89 */ /* 0x000fe400000e0000 */
[----:B------:R-:W-:Y:S02]  /*261c0*/  ISETP.GE.OR P0, PT, R16, R0, P1 ;  /* 0x000000001000720c */ /* 0x000fe40000f06670 */
[----:B------:R4:W3:Y:S01]  /*261d0*/  SHFL.IDX PT, R9, R3, 0x3, 0x1c1f ;  /* 0x007c1f0003097f89 */ /* 0x0008e200000e0000 */
[----:B------:R-:W-:-:S03]  /*261e0*/  LOP3.LUT R7, R20, 0x7ffffe00, R7, 0xf8, !PT ;  /* 0x7ffffe0014077812 */ /* 0x000fc600078ef807 */
[----:B-1----:R-:W-:Y:S04]  /*261f0*/  @!P5 ST.E [R14.64], R36 ;  /* 0x000000240e00d985 */ /* 0x002fe8000c10190e */
[----:B--2---:R-:W-:Y:S01]  /*26200*/  @!P4 ST.E [R12.64], R37 ;  /* 0x000000250c00c985 */ /* 0x004fe2000c10190e */
[----:B----4-:R-:W-:Y:S01]  /*26210*/  IADD3 R3, R6, 0x40, RZ ;  /* 0x0000004006037810 */ /* 0x010fe20007ffe0ff */
[----:B------:R-:W-:Y:S01]  /*26220*/  IMAD.IADD R6, R5, 0x1, R18 ;  /* 0x0000000105067824 */ /* 0x000fe200078e0212 */
[----:B------:R-:W-:Y:S02]  /*26230*/  LEA R5, P2, R4, c[0x0][0x380], 0x1 ;  /* 0x0000e00004057a11 */ /* 0x000fe400078408ff */
[----:B------:R-:W-:Y:S01]  /*26240*/  ISETP.GE.OR P3, PT, R3, R0, P1 ;  /* 0x000000000300720c */ /* 0x000fe20000f66670 */
[----:B------:R-:W-:Y:S01]  /*26250*/  IMAD R3, R22, 0x80, R19 ;  /* 0x0000008016037824 */ /* 0x000fe200078e0213 */
[----:B------:R-:W-:Y:S01]  /*26260*/  LEA.HI.X R4, R4, c[0x0][0x384], R6, 0x1, P2 ;  /* 0x0000e10004047a11 */ /* 0x000fe200010f0c06 */
[----:B------:R-:W-:Y:S01]  /*26270*/  IMAD.SHL.U32 R6, R7, 0x2, RZ ;  /* 0x0000000207067824 */ /* 0x000fe200078e00ff */
[----:B------:R-:W-:Y:S02]  /*26280*/  SHFL.IDX PT, R12, R5, RZ, 0x181f ;  /* 0x00181fff050c7589 */ /* 0x000fe400000e0000 */
[----:B------:R-:W-:-:S02]  /*26290*/  IADD3 R7, R3, 0x10, RZ ;  /* 0x0000001003077810 */ /* 0x000fc40007ffe0ff */
[----:B------:R-:W-:Y:S01]  /*262a0*/  SHFL.IDX PT, R15, R4, 0x2, 0x181f ;  /* 0x00581f00040f7f89 */ /* 0x000fe200000e0000 */
[C---:B------:R-:W-:Y:S02]  /*262b0*/  IADD3 R32, R3.reuse, 0x40, RZ ;  /* 0x0000004003207810 */ /* 0x040fe40007ffe0ff */
[C---:B------:R-:W-:Y:S01]  /*262c0*/  IADD3 R45, R3.reuse, 0x50, RZ ;  /* 0x00000050032d7810 */ /* 0x040fe20007ffe0ff */
[----:B------:R-:W-:Y:S01]  /*262d0*/  SHFL.IDX PT, R14, R5, 0x3, 0x181f ;  /* 0x00781f00050e7f89 */ /* 0x000fe200000e0000 */
[----:B------:R-:W-:-:S03]  /*262e0*/  IADD3 R54, R3, 0x60, RZ ;  /* 0x0000006003367810 */ /* 0x000fc60007ffe0ff */
[----:B---3--:R-:W-:Y:S04]  /*262f0*/  @!P3 ST.E [R10.64], R38 ;  /* 0x000000260a00b985 */ /* 0x008fe8000c10190e */
[----:B------:R-:W1:Y:S04]  /*26300*/  SHFL.IDX PT, R10, R5, 0x1, 0x181f ;  /* 0x00381f00050a7f89 */ /* 0x000e6800000e0000 */
[----:B------:R-:W-:Y:S01]  /*26310*/  @!P0 ST.E [R8.64], R39 ;  /* 0x0000002708008985 */ /* 0x000fe2000c10190e */
        /* <DEDUP_REMOVED lines=8> */
[C---:B------:R-:W-:Y:S01]  /*263a0*/  IADD3 R7, R3.reuse, 0x30, RZ ;  /* 0x0000003003077810 */ /* 0x040fe20007ffe0ff */
[----:B------:R-:W4:Y:S01]  /*263b0*/  SHFL.IDX PT, R9, R5, 0x2, 0x181f ;  /* 0x00581f0005097f89 */ /* 0x000f2200000e0000 */
[----:B------:R-:W-:Y:S02]  /*263c0*/  IADD3 R3, R3, 0x70, RZ ;  /* 0x0000007003037810 */ /* 0x000fe40007ffe0ff */
[----:B------:R-:W-:Y:S01]  /*263d0*/  ISETP.GE.OR P2, PT, R7, R0, P0 ;  /* 0x000000000700720c */ /* 0x000fe20000746670 */
[----:B------:R-:W-:Y:S01]  /*263e0*/  LDS.128 R20, [R6+0x880] ;  /* 0x0008800006147984 */ /* 0x000fe20000000c00 */
[C---:B-1----:R-:W-:Y:S02]  /*263f0*/  @!P4 LEA R10, P6, R2.reuse, R10, 0x1 ;  /* 0x0000000a020ac211 */ /* 0x042fe400078c08ff */
[C---:B------:R-:W-:Y:S01]  /*26400*/  @!P1 LEA R12, P5, R2.reuse, R12, 0x1 ;  /* 0x0000000c020c9211 */ /* 0x040fe200078a08ff */
[----:B------:R-:W-:Y:S04]  /*26410*/  LDS.128 R16, [R6+0x1080] ;  /* 0x0010800006107984 */ /* 0x000fe80000000c00 */
[----:B------:R-:W1:Y:S01]  /*26420*/  SHFL.IDX PT, R44, R4, 0x3, 0x181f ;  /* 0x00781f00042c7f89 */ /* 0x000e6200000e0000 */
[----:B--2---:R-:W-:-:S03]  /*26430*/  @!P1 LEA.HI.X R13, R2, R11, R53, 0x1, P5 ;  /* 0x0000000b020d9211 */ /* 0x004fc600028f0c35 */
[----:B------:R-:W2:Y:S02]  /*26440*/  LDS.128 R28, [R6+0x1880] ;  /* 0x00188000061c7984 */ /* 0x000ea40000000c00 */
[----:B------:R-:W-:Y:S02]  /*26450*/  P2R R7, PR, RZ, 0x40 ;  /* 0x00000040ff077803 */ /* 0x000fe40000000000 */
[----:B------:R-:W-:Y:S01]  /*26460*/  ISETP.GE.OR P6, PT, R32, R0, P0 ;  /* 0x000000002000720c */ /* 0x000fe200007c6670 */
[----:B------:R-:W-:Y:S01]  /*26470*/  LDS.128 R36, [R6+0x2880] ;  /* 0x0028800006247984 */ /* 0x000fe20000000c00 */
[----:B------:R-:W-:-:S03]  /*26480*/  ISETP.NE.AND P5, PT, R7, RZ, PT ;  /* 0x000000ff0700720c */ /* 0x000fc60003fa5270 */
[----:B------:R-:W-:Y:S01]  /*26490*/  LDS.128 R32, [R6+0x2080] ;  /* 0x0020800006207984 */ /* 0x000fe20000000c00 */
[C-C-:B---3--:R-:W-:Y:S02]  /*264a0*/  @!P4 LEA.HI.X R11, R2.reuse, R8, R53.reuse, 0x1, P5 ;  /* 0x00000008020bc211 */ /* 0x148fe400028f0c35 */
[C---:B----4-:R-:W-:Y:S01]  /*264b0*/  @!P3 LEA R8, P5, R2.reuse, R9, 0x1 ;  /* 0x000000090208b211 */ /* 0x050fe200078a08ff */
[----:B------:R-:W-:Y:S03]  /*264c0*/  LDS.128 R40, [R6+0x3080] ;  /* 0x0030800006287984 */ /* 0x000fe60000000c00 */
[C---:B------:R-:W-:Y:S01]  /*264d0*/  @!P3 LEA.HI.X R9, R2.reuse, R15, R53, 0x1, P5 ;  /* 0x0000000f0209b211 */ /* 0x040fe200028f0c35 */
[----:B------:R-:W-:Y:S01]  /*264e0*/  SHFL.IDX PT, R48, R5, 0x4, 0x181f ;  /* 0x00981f0005307f89 */ /* 0x000fe200000e0000 */
[----:B------:R-:W-:-:S03]  /*264f0*/  @!P2 LEA R14, P5, R2, R14, 0x1 ;  /* 0x0000000e020ea211 */ /* 0x000fc600078a08ff */
[----:B------:R-:W-:Y:S01]  /*26500*/  SHFL.IDX PT, R7, R5, 0x5, 0x181f ;  /* 0x00b81f0005077f89 */ /* 0x000fe200000e0000 */
[----:B-1----:R-:W-:Y:S02]  /*26510*/  @!P2 LEA.HI.X R15, R2, R44, R53, 0x1, P5 ;  /* 0x0000002c020fa211 */ /* 0x002fe400028f0c35 */
[-C--:B------:R-:W-:Y:S01]  /*26520*/  ISETP.GE.OR P5, PT, R45, R0.reuse, P0 ;  /* 0x000000002d00720c */ /* 0x080fe200007a6670 */
[----:B------:R-:W1:Y:S04]  /*26530*/  SHFL.IDX PT, R49, R5, 0x6, 0x181f ;  /* 0x00d81f0005317f89 */ /* 0x000e6800000e0000 */
[----:B------:R-:W3:Y:S04]  /*26540*/  SHFL.IDX PT, R52, R4, 0x4, 0x181f ;  /* 0x00981f0004347f89 */ /* 0x000ee800000e0000 */
[----:B------:R-:W4:Y:S04]  /*26550*/  SHFL.IDX PT, R51, R4, 0x5, 0x181f ;  /* 0x00b81f0004337f89 */ /* 0x000f2800000e0000 */
[----:B------:R-:W1:Y:S04]  /*26560*/  SHFL.IDX PT, R50, R4, 0x6, 0x181f ;  /* 0x00d81f0004327f89 */ /* 0x000e6800000e0000 */
[----:B------:R1:W3:Y:S04]  /*26570*/  LDS.128 R44, [R6+0x3880] ;  /* 0x00388000062c7984 */ /* 0x0002e80000000c00 */
[----:B------:R-:W-:Y:S01]  /*26580*/  @!P1 ST.E.128 [R12.64], R24 ;  /* 0x000000180c009985 */ /* 0x000fe2000c101d0e */
[----:B------:R-:W-:-:S02]  /*26590*/  ISETP.GE.OR P1, PT, R54, R0, P0 ;  /* 0x000000003600720c */ /* 0x000fc40000726670 */
[----:B------:R-:W-:Y:S01]  /*265a0*/  ISETP.GE.OR P0, PT, R3, R0, P0 ;  /* 0x000000000300720c */ /* 0x000fe20000706670 */
[----:B------:R3:W-:Y:S04]  /*265b0*/  @!P4 ST.E.128 [R10.64], R20 ;  /* 0x000000140a00c985 */ /* 0x0007e8000c101d0e */
[----:B------:R4:W-:Y:S04]  /*265c0*/  @!P3 ST.E.128 [R8.64], R16 ;  /* 0x000000100800b985 */ /* 0x0009e8000c101d0e */
[----:B--2---:R2:W-:Y:S02]  /*265d0*/  @!P2 ST.E.128 [R14.64], R28 ;  /* 0x0000001c0e00a985 */ /* 0x0045e4000c101d0e */
[----:B-1----:R-:W-:-:S02]  /*265e0*/  @!P1 LEA R6, P2, R2, R49, 0x1 ;  /* 0x0000003102069211 */ /* 0x002fc400078408ff */
[C---:B---3--:R-:W-:Y:S02]  /*265f0*/  @!P6 LEA R10, P4, R2.reuse, R48, 0x1 ;  /* 0x00000030020ae211 */ /* 0x048fe400078808ff */
[C---:B----4-:R-:W-:Y:S02]  /*26600*/  @!P5 LEA R8, P3, R2.reuse, R7, 0x1 ;  /* 0x000000070208d211 */ /* 0x050fe400078608ff */
[C-C-:B------:R-:W-:Y:S02]  /*26610*/  @!P6 LEA.HI.X R11, R2.reuse, R52, R53.reuse, 0x1, P4 ;  /* 0x00000034020be211 */ /* 0x140fe400020f0c35 */
[C-C-:B------:R-:W-:Y:S02]  /*26620*/  @!P5 LEA.HI.X R9, R2.reuse, R51, R53.reuse, 0x1, P3 ;  /* 0x000000330209d211 */ /* 0x140fe400018f0c35 */
[----:B------:R-:W-:Y:S01]  /*26630*/  @!P1 LEA.HI.X R7, R2, R50, R53, 0x1, P2 ;  /* 0x0000003202079211 */ /* 0x000fe200010f0c35 */
[----:B------:R2:W-:Y:S04]  /*26640*/  @!P6 ST.E.128 [R10.64], R32 ;  /* 0x000000200a00e985 */ /* 0x0005e8000c101d0e */
[----:B------:R2:W1:Y:S04]  /*26650*/  SHFL.IDX PT, R10, R5, 0x7, 0x181f ;  /* 0x00f81f00050a7f89 */ /* 0x00046800000e0000 */
[----:B------:R2:W-:Y:S04]  /*26660*/  @!P5 ST.E.128 [R8.64], R36 ;  /* 0x000000240800d985 */ /* 0x0005e8000c101d0e */
[----:B------:R2:W3:Y:S04]  /*26670*/  SHFL.IDX PT, R5, R4, 0x7, 0x181f ;  /* 0x00f81f0004057f89 */ /* 0x0004e800000e0000 */
[----:B------:R2:W-:Y:S01]  /*26680*/  @!P1 ST.E.128 [R6.64], R40 ;  /* 0x0000002806009985 */ /* 0x0005e2000c101d0e */
[----:B------:R-:W-:Y:S05]  /*26690*/  @P0 EXIT ;  /* 0x000000000000094d */ /* 0x000fea0003800000 */
[----:B-12---:R-:W-:-:S04]  /*266a0*/  LEA R4, P0, R2, R10, 0x1 ;  /* 0x0000000a02047211 */ /* 0x006fc800078008ff */
[----:B---3--:R-:W-:-:S05]  /*266b0*/  LEA.HI.X R5, R2, R5, R53, 0x1, P0 ;  /* 0x0000000502057211 */ /* 0x008fca00000f0c35 */
[----:B------:R-:W-:Y:S01]  /*266c0*/  ST.E.128 [R4.64], R44 ;  /* 0x0000002c04007985 */ /* 0x000fe2000c101d0e */
[----:B------:R-:W-:Y:S05]  /*266d0*/  EXIT ;  /* 0x000000000000794d */ /* 0x000fea0003800000 */
.L_x_500:
[----:B------:R-:W-:Y:S02]  /*266e0*/  ULDC.64 UR6, c[0x0][0x500] ;  /* 0x0001400000067ab9 */ /* 0x000fe40000000a00 */
[----:B------:R-:W-:Y:S02]  /*266f0*/  UISETP.NE.U32.AND UP1, UPT, URZ, UR6, UPT ;  /* 0x000000063f00728c */ /* 0x000fe4000bf25070 */
[----:B------:R-:W-:Y:S02]  /*26700*/  ULDC.64 UR4, c[0x0][0x508] ;  /* 0x0001420000047ab9 */ /* 0x000fe40000000a00 */
[----:B------:R-:W-:Y:S02]  /*26710*/  UISETP.NE.AND.EX UP1, UPT, URZ, UR7, UPT, UP1 ;  /* 0x000000073f00728c */ /* 0x000fe4000bf25310 */
[----:B------:R-:W-:Y:S02]  /*26720*/  UISETP.NE.U32.AND UP0, UPT, URZ, UR4, UPT ;  /* 0x000000043f00728c */ /* 0x000fe4000bf05070 */
[----:B------:R-:W-:-:S02]  /*26730*/  ULDC.64 UR6, c[0x0][0x500] ;  /* 0x0001400000067ab9 */ /* 0x000fc40000000a00 */
[----:B------:R-:W-:Y:S01]  /*26740*/  UMOV UR4, 0x4 ;  /* 0x0000000400047882 */ /* 0x000fe20000000000 */
[----:B------:R-:W-:Y:S01]  /*26750*/  PLOP3.LUT P0, PT, PT, PT, UP1, 0x80, 0x0 ;  /* 0x000000000000781c */ /* 0x000fe20003f0f018 */
[----:B------:R-:W-:Y:S02]  /*26760*/  UIMAD.WIDE UR6, UR11, UR4, UR6 ;  /* 0x000000040b0672a5 */ /* 0x000fe4000f8e0206 */
[----:B------:R-:W-:-:S04]  /*26770*/  UISETP.NE.AND.EX UP0, UPT, URZ, UR5, UPT, UP0 ;  /* 0x000000053f00728c */ /* 0x000fc8000bf05300 */
[----:B------:R-:W-:Y:S02]  /*26780*/  IMAD.U32 R4, RZ, RZ, UR6 ;  /* 0x00000006ff047e24 */ /* 0x000fe4000f8e00ff */
[----:B------:R-:W-:Y:S01]  /*26790*/  IMAD.U32 R5, RZ, RZ, UR7 ;  /* 0x00000007ff057e24 */ /* 0x000fe2000f8e00ff */
[----:B------:R-:W-:Y:S01]  /*267a0*/  ULDC.64 UR6, c[0x0][0x508] ;  /* 0x0001420000067ab9 */ /* 0x000fe20000000a00 */
[----:B------:R-:W-:-:S03]  /*267b0*/  PLOP3.LUT P1, PT, PT, PT, UP0, 0x80, 0x0 ;  /* 0x000000000000781c */ /* 0x000fc60003f2f008 */
[----:B------:R-:W2:Y:S01]  /*267c0*/  @P0 LDG.E R0, [R4.64] ;  /* 0x0000000e04000981 */ /* 0x000ea2000c1e1900 */
[----:B------:R-:W-:Y:S01]  /*267d0*/  @UP0 UIMAD.WIDE UR6, UR11, UR4, UR6 ;  /* 0x000000040b0602a5 */ /* 0x000fe2000f8e0206 */
[----:B------:R-:W-:-:S05]  /*267e0*/  MOV R9, c[0x0][0x388] ;  /* 0x0000e20000097a02 */ /* 0x000fca0000000f00 */
[----:B------:R-:W-:Y:S01]  /*267f0*/  IMAD.U32 R2, RZ, RZ, UR6 ;  /* 0x00000006ff027e24 */ /* 0x000fe2000f8e00ff */
[----:B------:R-:W-:-:S05]  /*26800*/  MOV R3, UR7 ;  /* 0x0000000700037c02 */ /* 0x000fca0008000f00 */
        /* <DEDUP_REMOVED lines=9> */
.L_x_502:
[----:B------:R-:W1:Y:S01]  /*268a0*/  S2R R8, SR_TID.X ;  /* 0x0000000000087919 */ /* 0x000e620000002100 */
        /* <DEDUP_REMOVED lines=11> */
[----:B------:R-:W1:Y:S01]  /*26960*/  R2UR UR16, R2 ;  /* 0x00000000021073c2 */ /* 0x000e6200000e0000 */
[----:B------:R-:W-:Y:S01]  /*26970*/  IMAD.MOV.U32 R0, RZ, RZ, c[0x0][0x4e8] ;  /* 0x00013a00ff007624 */ /* 0x000fe200078e00ff */
[----:B------:R-:W-:Y:S02]  /*26980*/  ULDC.64 UR4, c[0x0][0x490] ;  /* 0x0001240000047ab9 */ /* 0x000fe40000000a00 */
[----:B------:R-:W-:Y:S02]  /*26990*/  UIMAD UR7, UR10, UR4, URZ ;  /* 0x000000040a0772a4 */ /* 0x000fe4000f8e023f */
[----:B------:R-:W-:Y:S01]  /*269a0*/  ISETP.NE.AND P0, PT, R0, 0x1, PT ;  /* 0x000000010000780c */ /* 0x000fe20003f05270 */
[----:B------:R-:W-:Y:S01]  /*269b0*/  IMAD.MOV.U32 R0, RZ, RZ, R4 ;  /* 0x000000ffff007224 */ /* 0x000fe200078e0004 */
[----:B------:R-:W2:Y:S01]  /*269c0*/  R2UR UR13, R3 ;  /* 0x00000000030d73c2 */ /* 0x000ea200000e0000 */
[----:B------:R-:W-:-:S07]  /*269d0*/  UIMAD UR7, UR8, UR5, UR7 ;  /* 0x00000005080772a4 */ /* 0x000fce000f8e0207 */
[----:B------:R3:W1:Y:S03]  /*269e0*/  R2UR UR12, R2 ;  /* 0x00000000020c73c2 */ /* 0x00066600000e0000 */
[----:B------:R-:W-:Y:S01]  /*269f0*/  @P0 IMAD.HI.U32 R5, R4, c[0x0][0x4ec], RZ ;  /* 0x00013b0004050a27 */ /* 0x000fe200078e00ff */
[----:B-1----:R-:W-:-:S04]  /*26a00*/  UMOV UR12, UR16 ;  /* 0x00000010000c7c82 */ /* 0x002fc80008000000 */
[----:B------:R-:W-:Y:S01]  /*26a10*/  @P0 SHF.R.U32.HI R0, RZ, c[0x0][0x4f0], R5 ;  /* 0x00013c00ff000a19 */ /* 0x000fe20000011605 */
[----:B------:R3:W1:Y:S03]  /*26a20*/  R2UR UR17, R3 ;  /* 0x00000000031173c2 */ /* 0x00066600000e0000 */
[----:B------:R-:W-:Y:S02]  /*26a30*/  IADD3 R6, -R0, RZ, RZ ;  /* 0x000000ff00067210 */ /* 0x000fe40007ffe1ff */
[----:B------:R-:W-:Y:S01]  /*26a40*/  SHF.R.S32.HI R5, RZ, 0x1f, R0 ;  /* 0x0000001fff057819 */ /* 0x000fe20000011400 */
[----:B--2---:R-:W-:Y:S02]  /*26a50*/  UIMAD.WIDE.U32 UR12, UR8, UR4, UR12 ;  /* 0x00000004080c72a5 */ /* 0x004fe4000f8e000c */
[----:B------:R-:W-:Y:S01]  /*26a60*/  IMAD R6, R6, c[0x0][0x4e8], R4 ;  /* 0x00013a0006067a24 */ /* 0x000fe200078e0204 */
[----:B------:R-:W-:-:S02]  /*26a70*/  ULDC.64 UR4, c[0x0][0x498] ;  /* 0x0001260000047ab9 */ /* 0x000fc40000000a00 */
[----:B------:R-:W-:Y:S02]  /*26a80*/  UIADD3 UR13, UR7, UR13, URZ ;  /* 0x0000000d070d7290 */ /* 0x000fe4000fffe03f */
[----:B------:R-:W-:Y:S02]  /*26a90*/  UIMAD UR7, UR6, UR4, URZ ;  /* 0x00000004060772a4 */ /* 0x000fe4000f8e023f */
[----:B------:R-:W-:Y:S02]  /*26aa0*/  UIMAD.WIDE.U32 UR12, UR11, UR4, UR12 ;  /* 0x000000040b0c72a5 */ /* 0x000fe4000f8e000c */
[----:B------:R-:W-:-:S04]  /*26ab0*/  UIMAD UR5, UR11, UR5, UR7 ;  /* 0x000000050b0572a4 */ /* 0x000fc8000f8e0207 */
[----:B------:R-:W-:Y:S02]  /*26ac0*/  IADD3 R4, P0, R0, UR12, RZ ;  /* 0x0000000c00047c10 */ /* 0x000fe4000ff1e0ff */
[----:B------:R-:W-:Y:S01]  /*26ad0*/  IMAD.U32 R7, RZ, RZ, UR5 ;  /* 0x00000005ff077e24 */ /* 0x000fe2000f8e00ff */
[----:B------:R-:W-:-:S04]  /*26ae0*/  SHF.R.S32.HI R0, RZ, 0x1f, R6 ;  /* 0x0000001fff007819 */ /* 0x000fc80000011406 */
[----:B------:R-:W-:Y:S01]  /*26af0*/  IADD3.X R5, R5, UR13, R7, P0, !PT ;  /* 0x0000000d05057c10 */ /* 0x000fe200087fe407 */
[----:B------:R-:W-:-:S04]  /*26b00*/  IMAD R0, R0, c[0x0][0x488], RZ ;  /* 0x0001220000007a24 */ /* 0x000fc800078e02ff */
[C---:B------:R-:W-:Y:S02]  /*26b10*/  IMAD R0, R6.reuse, c[0x0][0x48c], R0 ;  /* 0x0001230006007a24 */ /* 0x040fe400078e0200 */
[----:B------:R-:W-:-:S05]  /*26b20*/  IMAD.WIDE.U32 R4, R6, c[0x0][0x488], R4 ;  /* 0x0001220006047a25 */ /* 0x000fca00078e0004 */
[----:B------:R-:W-:Y:S02]  /*26b30*/  IADD3 R0, R5, R0, RZ ;  /* 0x0000000005007210 */ /* 0x000fe40007ffe0ff */
[----:B------:R-:W-:-:S04]  /*26b40*/  LEA R6, P0, R4, c[0x0][0x450], 0x2 ;  /* 0x0001140004067a11 */ /* 0x000fc800078010ff */
[----:B------:R-:W-:Y:S01]  /*26b50*/  LEA.HI.X R7, R4, c[0x0][0x454], R0, 0x2, P0 ;  /* 0x0001150004077a11 */ /* 0x000fe200000f1400 */
[----:B------:R-:W-:-:S05]  /*26b60*/  IMAD.MOV.U32 R0, RZ, RZ, -0x800000 ;  /* 0xff800000ff007424 */ /* 0x000fca00078e00ff */
[----:B------:R3:W-:Y:S01]  /*26b70*/  STG.E [R6.64], R0 ;  /* 0x0000000006007986 */ /* 0x0007e2000c10190e */
[----:B------:R-:W-:-:S04]  /*26b80*/  DEPBAR.LE SB1, 0x0, {3} ;  /* 0x000090080000791a */ /* 0x000fc80000000000 */
.L_x_504:
[----:B------:R-:W-:Y:S05]  /*26b90*/  BSYNC B0 ;  /* 0x0000000000007941 */ /* 0x000fea0003800000 */
.L_x_503:
[----:B------:R-:W1:Y:S01]  /*26ba0*/  R2UR UR17, R3 ;  /* 0x00000000031173c2 */ /* 0x000e6200000e0000 */
[----:B------:R-:W2:Y:S01]  /*26bb0*/  S2R R10, SR_CTAID.X ;  /* 0x00000000000a7919 */ /* 0x000ea20000002500 */
[----:B------:R-:W-:Y:S01]  /*26bc0*/  SHF.R.S32.HI R0, RZ, 0x1f, R8 ;  /* 0x0000001fff007819 */ /* 0x000fe20000011408 */
[----:B------:R-:W-:Y:S01]  /*26bd0*/  ULDC UR12, c[0x0][0x3a0] ;  /* 0x0000e800000c7ab9 */ /* 0x000fe20000000800 */
[----:B-----5:R-:W-:Y:S01]  /*26be0*/  IMAD R19, R9, c[0x0][0x4e8], RZ ;  /* 0x00013a0009137a24 */ /* 0x020fe200078e02ff */
[----:B------:R-:W-:Y:S01]  /*26bf0*/  ULDC UR7, c[0x0][0x3a4] ;  /* 0x0000e90000077ab9 */ /* 0x000fe20000000800 */
[----:B------:R-:W-:Y:S02]  /*26c00*/  LEA.HI R0, R0, R8, RZ, 0x3 ;  /* 0x0000000800007211 */ /* 0x000fe400078f18ff */
[----:B------:R-:W3:Y:S08]  /*26c10*/  R2UR UR16, R2 ;  /* 0x00000000021073c2 */ /* 0x000ef000000e0000 */
[----:B------:R4:W2:Y:S08]  /*26c20*/  R2UR UR18, R2 ;  /* 0x00000000021273c2 */ /* 0x0008b000000e0000 */
[----:B------:R2:W2:Y:S01]  /*26c30*/  R2UR UR19, R3 ;  /* 0x00000000031373c2 */ /* 0x0004a200000e0000 */
[----:B-1----:R-:W-:-:S04]  /*26c40*/  UIMAD UR4, UR17, UR12, URZ ;  /* 0x0000000c110472a4 */ /* 0x002fc8000f8e023f */
[----:B---3--:R-:W-:-:S03]  /*26c50*/  UIMAD UR7, UR16, UR7, UR4 ;  /* 0x00000007100772a4 */ /* 0x008fc6000f8e0204 */
[----:B------:R-:W-:Y:S01]  /*26c60*/  ULDC.64 UR4, c[0x0][0x3e8] ;  /* 0x0000fa0000047ab9 */ /* 0x000fe20000000a00 */
[----:B----4-:R-:W-:Y:S01]  /*26c70*/  LOP3.LUT R2, R0, 0xfffffff8, RZ, 0xc0, !PT ;  /* 0xfffffff800027812 */ /* 0x010fe200078ec0ff */
[----:B--2---:R-:W-:-:S04]  /*26c80*/  UIMAD.WIDE.U32 UR12, UR18, UR12, URZ ;  /* 0x0000000c120c72a5 */ /* 0x004fc8000f8e003f */
[----:B------:R-:W-:Y:S01]  /*26c90*/  IMAD.IADD R7, R8, 0x1, -R2 ;  /* 0x0000000108077824 */ /* 0x000fe200078e0a02 */
[----:B------:R-:W-:Y:S01]  /*26ca0*/  SHF.R.S32.HI R8, RZ, 0x3, R0 ;  /* 0x00000003ff087819 */ /* 0x000fe20000011400 */
[----:B------:R-:W-:Y:S01]  /*26cb0*/  UIADD3 UR13, UR13, UR7, URZ ;  /* 0x000000070d0d7290 */ /* 0x000fe2000fffe03f */
[----:B------:R-:W-:Y:S01]  /*26cc0*/  IMAD.MOV.U32 R3, RZ, RZ, c[0x0][0x4e8] ;  /* 0x00013a00ff037624 */ /* 0x000fe200078e00ff */
[----:B------:R-:W-:Y:S02]  /*26cd0*/  UIMAD UR7, UR10, UR4, URZ ;  /* 0x000000040a0772a4 */ /* 0x000fe4000f8e023f */
[----:B------:R-:W-:Y:S01]  /*26ce0*/  IMAD R0, R7, 0x10, R8 ;  /* 0x0000001007007824 */ /* 0x000fe200078e0208 */
[----:B------:R-:W-:Y:S01]  /*26cf0*/  UIMAD.WIDE.U32 UR12, UR8, UR4, UR12 ;  /* 0x00000004080c72a5 */ /* 0x000fe2000f8e000c */
[----:B------:R-:W-:Y:S01]  /*26d00*/  ISETP.NE.AND P0, PT, R3, 0x1, PT ;  /* 0x000000010300780c */ /* 0x000fe20003f05270 */
[----:B------:R-:W-:Y:S01]  /*26d10*/  UIMAD UR7, UR8, UR5, UR7 ;  /* 0x00000005080772a4 */ /* 0x000fe2000f8e0207 */
[----:B------:R-:W-:-:S02]  /*26d20*/  IMAD R0, R10, 0x80, R0 ;  /* 0x000000800a007824 */ /* 0x000fc400078e0200 */
[----:B------:R-:W-:Y:S02]  /*26d30*/  ULDC.64 UR4, c[0x0][0x3f0] ;  /* 0x0000fc0000047ab9 */ /* 0x000fe40000000a00 */
[----:B------:R-:W-:Y:S01]  /*26d40*/  UIMAD UR9, UR6, UR4, URZ ;  /* 0x00000004060972a4 */ /* 0x000fe2000f8e023f */
[----:B------:R-:W-:Y:S01]  /*26d50*/  IMAD.MOV.U32 R4, RZ, RZ, R0 ;  /* 0x000000ffff047224 */ /* 0x000fe200078e0000 */
[----:B------:R-:W-:Y:S02]  /*26d60*/  UIADD3 UR13, UR7, UR13, URZ ;  /* 0x0000000d070d7290 */ /* 0x000fe4000fffe03f */
[----:B------:R-:W-:Y:S02]  /*26d70*/  UIMAD UR5, UR11, UR5, UR9 ;  /* 0x000000050b0572a4 */ /* 0x000fe4000f8e0209 */
[----:B------:R-:W-:Y:S01]  /*26d80*/  UIMAD.WIDE.U32 UR12, UR11, UR4, UR12 ;  /* 0x000000040b0c72a5 */ /* 0x000fe2000f8e000c */
[----:B------:R-:W-:-:S03]  /*26d90*/  @P0 IMAD.HI.U32 R2, R0, c[0x0][0x4ec], RZ ;  /* 0x00013b0000020a27 */ /* 0x000fc600078e00ff */
[----:B------:R-:W-:Y:S02]  /*26da0*/  UIADD3 UR5, UR13, UR5, URZ ;  /* 0x000000050d057290 */ /* 0x000fe4000fffe03f */
[----:B------:R-:W-:-:S04]  /*26db0*/  @P0 SHF.R.U32.HI R4, RZ, c[0x0][0x4f0], R2 ;  /* 0x00013c00ff040a19 */ /* 0x000fc80000011602 */
[--C-:B------:R-:W-:Y:S01]  /*26dc0*/  SHF.R.S32.HI R3, RZ, 0x1f, R4.reuse ;  /* 0x0000001fff037819 */ /* 0x100fe20000011404 */
[----:B------:R-:W-:-:S04]  /*26dd0*/  IMAD.MOV R2, RZ, RZ, -R4 ;  /* 0x000000ffff027224 */ /* 0x000fc800078e0a04 */
        /* <DEDUP_REMOVED lines=21> */
[C---:B------:R-:W-:Y:S01]  /*26f30*/  IADD3 R8, R2.reuse, 0x10, RZ ;  /* 0x0000001002087810 */ /* 0x040fe20007ffe0ff */
[----:B------:R-:W3:Y:S01]  /*26f40*/  SHFL.IDX PT, R5, R4, 0x1, 0x181f ;  /* 0x00381f0004057f89 */ /* 0x000ee200000e0000 */
[----:B------:R-:W-:-:S02]  /*26f50*/  ISETP.GE.OR P1, PT, R2, R19, P0 ;  /* 0x000000130200720c */ /* 0x000fc40000726670 */
[-C--:B------:R-:W-:Y:S01]  /*26f60*/  ISETP.GE.OR P5, PT, R8, R19.reuse, P0 ;  /* 0x000000130800720c */ /* 0x080fe200007a6670 */
[----:B------:R-:W4:Y:S01]  /*26f70*/  SHFL.IDX PT, R9, R3, 0x1, 0x181f ;  /* 0x00381f0003097f89 */ /* 0x000f2200000e0000 */
[C---:B------:R-:W-:Y:S02]  /*26f80*/  IADD3 R14, R2.reuse, 0x20, RZ ;  /* 0x00000020020e7810 */ /* 0x040fe40007ffe0ff */
[----:B------:R-:W-:Y:S01]  /*26f90*/  IADD3 R10, R2, 0x40, RZ ;  /* 0x00000040020a7810 */ /* 0x000fe20007ffe0ff */
[----:B------:R-:W3:Y:S01]  /*26fa0*/  SHFL.IDX PT, R8, R4, 0x2, 0x181f ;  /* 0x00581f0004087f89 */ /* 0x000ee200000e0000 */
[-C--:B------:R-:W-:Y:S02]  /*26fb0*/  ISETP.GE.OR P4, PT, R14, R19.reuse, P0 ;  /* 0x000000130e00720c */ /* 0x080fe40000786670 */
[----:B------:R-:W-:Y:S01]  /*26fc0*/  IADD3 R13, R2, 0x30, RZ ;  /* 0x00000030020d7810 */ /* 0x000fe20007ffe0ff */
[----:B------:R-:W3:Y:S01]  /*26fd0*/  SHFL.IDX PT, R12, R3, 0x2, 0x181f ;  /* 0x00581f00030c7f89 */ /* 0x000ee200000e0000 */
[----:B------:R-:W-:-:S02]  /*26fe0*/  ISETP.GE.OR P6, PT, R10, R19, P0 ;  /* 0x000000130a00720c */ /* 0x000fc400007c6670 */
[----:B------:R-:W-:Y:S01]  /*26ff0*/  ISETP.GE.OR P3, PT, R13, R19, P0 ;  /* 0x000000130d00720c */ /* 0x000fe20000766670 */
[----:B------:R-:W3:Y:S01]  /*27000*/  SHFL.IDX PT, R11, R4, 0x3, 0x181f ;  /* 0x00781f00040b7f89 */ /* 0x000ee200000e0000 */
[----:B-1----:R-:W-:-:S03]  /*27010*/  @!P1 LEA R6, P2, R0, R6, 0x1 ;  /* 0x0000000600069211 */ /* 0x002fc600078408ff */
[----:B------:R-:W1:Y:S01]  /*27020*/  SHFL.IDX PT, R14, R3, 0x3, 0x181f ;  /* 0x00781f00030e7f89 */ /* 0x000e6200000e0000 */
[----:B--2---:R-:W-:-:S03]  /*27030*/  @!P1 LEA.HI.X R7, R0, R7, R20, 0x1, P2 ;  /* 0x0000000700079211 */ /* 0x004fc600010f0c14 */
[----:B------:R-:W2:Y:S04]  /*27040*/  SHFL.IDX PT, R10, R4, 0x4, 0x181f ;  /* 0x00981f00040a7f89 */ /* 0x000ea800000e0000 */
[----:B------:R1:W-:Y:S04]  /*27050*/  @!P1 ST.E.128 [R6.64], RZ ;  /* 0x000000ff06009985 */ /* 0x0003e8000c101d0e */
[----:B------:R-:W-:Y:S04]  /*27060*/  SHFL.IDX PT, R13, R4, 0x5, 0x181f ;  /* 0x00b81f00040d7f89 */ /* 0x000fe800000e0000 */
[----:B------:R-:W-:Y:S04]  /*27070*/  SHFL.IDX PT, R15, R4, 0x6, 0x181f ;  /* 0x00d81f00040f7f89 */ /* 0x000fe800000e0000 */
[----:B------:R-:W2:Y:S04]  /*27080*/  SHFL.IDX PT, R18, R3, 0x4, 0x181f ;  /* 0x00981f0003127f89 */ /* 0x000ea800000e0000 */
[----:B------:R-:W2:Y:S04]  /*27090*/  SHFL.IDX PT, R17, R3, 0x5, 0x181f ;  /* 0x00b81f0003117f89 */ /* 0x000ea800000e0000 */
[----:B------:R-:W2:Y:S04]  /*270a0*/  SHFL.IDX PT, R16, R3, 0x6, 0x181f ;  /* 0x00d81f0003107f89 */ /* 0x000ea800000e0000 */
[----:B------:R-:W2:Y:S01]  /*270b0*/  SHFL.IDX PT, R4, R4, 0x7, 0x181f ;  /* 0x00f81f0004047f89 */ /* 0x000ea200000e0000 */
[----:B-1----:R-:W-:-:S02]  /*270c0*/  IADD3 R7, R2, 0x50, RZ ;  /* 0x0000005002077810 */ /* 0x002fc40007ffe0ff */
[C---:B---3--:R-:W-:Y:S01]  /*270d0*/  @!P5 LEA R6, P1, R0.reuse, R5, 0x1 ;  /* 0x000000050006d211 */ /* 0x048fe200078208ff */
[----:B------:R-:W1:Y:S01]  /*270e0*/  SHFL.IDX PT, R3, R3, 0x7, 0x181f ;  /* 0x00f81f0003037f89 */ /* 0x000e6200000e0000 */
[----:B------:R-:W-:Y:S02]  /*270f0*/  ISETP.GE.OR P2, PT, R7, R19, P0 ;  /* 0x000000130700720c */ /* 0x000fe40000746670 */
[C---:B----4-:R-:W-:Y:S02]  /*27100*/  @!P5 LEA.HI.X R7, R0.reuse, R9, R20, 0x1, P1 ;  /* 0x000000090007d211 */ /* 0x050fe400008f0c14 */
        /* <DEDUP_REMOVED lines=10> */
[----:B---3--:R-:W-:-:S04]  /*271b0*/  @!P3 LEA R6, P5, R0, R11, 0x1 ;  /* 0x0000000b0006b211 */ /* 0x008fc800078a08ff */
[C---:B------:R-:W-:Y:S02]  /*271c0*/  @!P3 LEA.HI.X R7, R0.reuse, R14, R20, 0x1, P5 ;  /* 0x0000000e0007b211 */ /* 0x040fe400028f0c14 */
[----:B--2---:R-:W-:-:S03]  /*271d0*/  @!P6 LEA R10, P5, R0, R10, 0x1 ;  /* 0x0000000a000ae211 */ /* 0x004fc600078a08ff */
        /* <DEDUP_REMOVED lines=14> */
.L_x_505:
        /* <DEDUP_REMOVED lines=12> */
.L_x_803:


//--------------------- .text._ZN7cutlass13device_kernelIN5flash19enable_sm80_to_sm89INS1_16FlashAttnFwdSm80INS1_25CollectiveMainloopFwdSm80ILi4ELi1ELb0EN4cute5tupleIJNS5_1CILi128EEENS7_ILi112EEENS7_ILi64EEEEEELi64ENS_6half_tEfNS_4arch4Sm80ELb1ELb0ELb0ELb0ELb1ELb0ELb1ELb0EEENS1_21CollectiveEpilogueFwdINS6_IJS8_SA_S9_EEENS6_IJNS7_ILi1EEESI_SI_EEESC_SE_Li128ELb0ELb1ELb0ELb0EEENS1_30DynamicPersistentTileSchedulerILi128ELi128ELb0ELb1ELb0EEEEEEEEEvNT_6ParamsE --------------------------
	.section	.text._ZN7cutlass13device_kernelIN5flash19enable_sm80_to_sm89INS1_16FlashAttnFwdSm80INS1_25CollectiveMainloopFwdSm80ILi4ELi1ELb0EN4cute5tupleIJNS5_1CILi128EEENS7_ILi112EEENS7_ILi64EEEEEELi64ENS_6half_tEfNS_4arch4Sm80ELb1ELb0ELb0ELb0ELb1ELb0ELb1ELb0EEENS1_21CollectiveEpilogueFwdINS6_IJS8_SA_S9_EEENS6_IJNS7_ILi1EEESI_SI_EEESC_SE_Li128ELb0ELb1ELb0ELb0EEENS1_30DynamicPersistentTileSchedulerILi128ELi128ELb0ELb1ELb0EEEEEEEEEvNT_6ParamsE,"ax",@progbits
	.sectioninfo	@"SHI_REGISTERS=255"
	.align	128
.text._ZN7cutlass13device_kernelIN5flash19enable_sm80_to_sm89INS1_16FlashAttnFwdSm80INS1_25CollectiveMainloopFwdSm80ILi4ELi1ELb0EN4cute5tupleIJNS5_1CILi128EEENS7_ILi112EEENS7_ILi64EEEEEELi64ENS_6half_tEfNS_4arch4Sm80ELb1ELb0ELb0ELb0ELb1ELb0ELb1ELb0EEENS1_21CollectiveEpilogueFwdINS6_IJS8_SA_S9_EEENS6_IJNS7_ILi1EEESI_SI_EEESC_SE_Li128ELb0ELb1ELb0ELb0EEENS1_30DynamicPersistentTileSchedulerILi128ELi128ELb0ELb1ELb0EEEEEEEEEvNT_6ParamsE:
        .type           _ZN7cutlass13device_kernelIN5flash19enable_sm80_to_sm89INS1_16FlashAttnFwdSm80INS1_25CollectiveMainloopFwdSm80ILi4ELi1ELb0EN4cute5tupleIJNS5_1CILi128EEENS7_ILi112EEENS7_ILi64EEEEEELi64ENS_6half_tEfNS_4arch4Sm80ELb1ELb0ELb0ELb0ELb1ELb0ELb1ELb0EEENS1_21CollectiveEpilogueFwdINS6_IJS8_SA_S9_EEENS6_IJNS7_ILi1EEESI_SI_EEESC_SE_Li128ELb0ELb1ELb0ELb0EEENS1_30DynamicPersistentTileSchedulerILi128ELi128ELb0ELb1ELb0EEEEEEEEEvNT_6ParamsE,@function
        .size           _ZN7cutlass13device_kernelIN5flash19enable_sm80_to_sm89INS1_16FlashAttnFwdSm80INS1_25CollectiveMainloopFwdSm80ILi4ELi1ELb0EN4cute5tupleIJNS5_1CILi128EEENS7_ILi112EEENS7_ILi64EEEEEELi64ENS_6half_tEfNS_4arch4Sm80ELb1ELb0ELb0ELb0ELb1ELb0ELb1ELb0EEENS1_21CollectiveEpilogueFwdINS6_IJS8_SA_S9_EEENS6_IJNS7_ILi1EEESI_SI_EEESC_SE_Li128ELb0ELb1ELb0ELb0EEENS1_30DynamicPersistentTileSchedulerILi128ELi128ELb0ELb1ELb0EEEEEEEEEvNT_6ParamsE,(.L_x_804 - _ZN7cutlass13device_kernelIN5flash19enable_sm80_to_sm89INS1_16FlashAttnFwdSm80INS1_25CollectiveMainloopFwdSm80ILi4ELi1ELb0EN4cute5tupleIJNS5_1CILi128EEENS7_ILi112EEENS7_ILi64EEEEEELi64ENS_6half_tEfNS_4arch4Sm80ELb1ELb0ELb0ELb0ELb1ELb0ELb1ELb0EEENS1_21CollectiveEpilogueFwdINS6_IJS8_SA_S9_EEENS6_IJNS7_ILi1EEESI_SI_EEESC_SE_Li128ELb0ELb1ELb0ELb0EEENS1_30DynamicPersistentTileSchedulerILi128ELi128ELb0ELb1ELb0EEEEEEEEEvNT_6ParamsE)
        .other          _ZN7cutlass13device_kernelIN5flash19enable_sm80_to_sm89INS1_16FlashAttnFwdSm80INS1_25CollectiveMainloopFwdSm80ILi4ELi1ELb0EN4cute5tupleIJNS5_1CILi128EEENS7_ILi112EEENS7_ILi64EEEEEELi64ENS_6half_tEfNS_4arch4Sm80ELb1ELb0ELb0ELb0ELb1ELb0ELb1ELb0EEENS1_21CollectiveEpilogueFwdINS6_IJS8_SA_S9_EEENS6_IJNS7_ILi1EEESI_SI_EEESC_SE_Li128ELb0ELb1ELb0ELb0EEENS1_30DynamicPersistentTileSchedulerILi128ELi128ELb0ELb1ELb0EEEEEEEEEvNT_6ParamsE,@"STO_CUDA_ENTRY STV_DEFAULT"
_ZN7cutlass13device_kernelIN5flash19enable_sm80_to_sm89INS1_16FlashAttnFwdSm80INS1_25CollectiveMainloopFwdSm80ILi4ELi1ELb0EN4cute5tupleIJNS5_1CILi128EEENS7_ILi112EEENS7_ILi64EEEEEELi64ENS_6half_tEfNS_4arch4Sm80ELb1ELb0ELb0ELb0ELb1ELb0ELb1ELb0EEENS1_21CollectiveEpilogueFwdINS6_IJS8_SA_S9_EEENS6_IJNS7_ILi1EEESI_SI_EEESC_SE_Li128ELb0ELb1ELb0ELb0EEENS1_30DynamicPersistentTileSchedulerILi128ELi128ELb0ELb1ELb0EEEEEEEEEvNT_6ParamsE:
[----:B------:R-:W-:-:S03]  /*0000*/  MOV R1, c[0x0][0x28] ;  /* 0x00000a0000017a02 */ /* 0x000fc60000000f00 */
[----:B------:R-:W1:Y:S01]  /*0010*/  S2R R21, SR_TID.X ;  /* 0x0000000000157919 */ /* 0x000e620000002100 */
[----:B------:R-:W-:-:S03]  /*0020*/  IADD3 R1, R1, -0x98, RZ ;  /* 0xffffff6801017810 */ /* 0x000fc60007ffe0ff */
[----:B------:R-:W2:Y:S01]  /*0030*/  S2R R17, SR_CTAID.X ;  /* 0x0000000000117919 */ /* 0x000ea20000002500 */
[----:B-1----:R-:W-:-:S05]  /*0040*/  SHF.R.U32.HI R2, RZ, 0x5, R21 ;  /* 0x00000005ff027819 */ /* 0x002fca0000011615 */
[----:B------:R-:W1:Y:S02]  /*0050*/  SHFL.IDX PT, R0, R2, RZ, 0x1f ;  /* 0x00001fff02007589 */ /* 0x000e6400000e0000 */
[----:B-1----:R-:W-:Y:S02]  /*0060*/  ISETP.GE.AND P0, PT, R0, 0x1, PT ;  /* 0x000000010000780c */ /* 0x002fe40003f06270 */
[----:B------:R1:W-:Y:S11]  /*0070*/  STL [R1+0x80], R0 ;  /* 0x0000800001007387 */ /* 0x0003f60000100800 */
[----:B------:R-:W-:Y:S06]  /*0080*/  @P0 BAR.ARV 0x4, 0x80 ;  /* 0x0102000000000b1d */ /* 0x000fec0000002000 */
[----:B--2---:R-:W-:-:S13]  /*0090*/  ISETP.GE.AND P0, PT, R17, c[0x0][0x538], PT ;  /* 0x00014e0011007a0c */ /* 0x004fda0003f06270 */
[----:B------:R-:W-:Y:S05]  /*00a0*/  @P0 EXIT ;  /* 0x000000000000094d */ /* 0x000fea0003800000 */
[----:B-1----:R-:W-:Y:S01]  /*00b0*/  SHF.R.S32.HI R16, RZ, 0x1f, R21 ;  /* 0x0000001fff107819 */ /* 0x002fe20000011415 */
[----:B------:R-:W-:Y:S01]  /*00c0*/  IMAD.MOV.U32 R228, RZ, RZ, 0x20 ;  /* 0x00000020ffe47424 */ /* 0x000fe200078e00ff */
[----:B------:R-:W-:Y:S01]  /*00d0*/  ULDC.64 UR6, c[0x0][0x118] ;  /* 0x0000460000067ab9 */ /* 0x000fe20000000a00 */
[----:B------:R-:W-:Y:S01]  /*00e0*/  IMAD.MOV.U32 R226, RZ, RZ, 0x40 ;  /* 0x00000040ffe27424 */ /* 0x000fe200078e00ff */
[CC--:B------:R-:W-:Y:S02]  /*00f0*/  LEA.HI R2, R16.reuse, R21.reuse, RZ, 0x4 ;  /* 0x0000001510027211 */ /* 0x0c0fe400078f20ff */
[----:B------:R-:W-:Y:S02]  /*0100*/  LEA.HI R13, R16, R21, RZ, 0x3 ;  /* 0x00000015100d7211 */ /* 0x000fe400078f18ff */
[----:B------:R-:W-:Y:S02]  /*0110*/  SHF.R.S32.HI R3, RZ, 0x4, R2 ;  /* 0x00000004ff037819 */ /* 0x000fe40000011402 */
[----:B------:R-:W-:-:S02]  /*0120*/  SHF.R.S32.HI R20, RZ, 0x3, R13 ;  /* 0x00000003ff147819 */ /* 0x000fc4000001140d */
[----:B------:R-:W-:Y:S02]  /*0130*/  LEA.HI R0, R2, R3, RZ, 0x1 ;  /* 0x0000000302007211 */ /* 0x000fe400078f08ff */
[----:B------:R-:W-:Y:S02]  /*0140*/  LOP3.LUT R4, R13, 0xfffffff8, RZ, 0xc0, !PT ;  /* 0xfffffff80d047812 */ /* 0x000fe400078ec0ff */
[----:B------:R-:W-:Y:S02]  /*0150*/  LOP3.LUT R0, R0, 0xfffffffe, RZ, 0xc0, !PT ;  /* 0xfffffffe00007812 */ /* 0x000fe400078ec0ff */
[----:B------:R-:W-:Y:S01]  /*0160*/  LEA.HI R10, R16, R21, RZ, 0x2 ;  /* 0x00000015100a7211 */ /* 0x000fe200078f10ff */
[----:B------:R-:W-:Y:S02]  /*0170*/  IMAD.IADD R8, R21, 0x1, -R4 ;  /* 0x0000000115087824 */ /* 0x000fe400078e0a04 */
[----:B------:R-:W-:Y:S01]  /*0180*/  IMAD.IADD R14, R3, 0x1, -R0 ;  /* 0x00000001030e7824 */ /* 0x000fe200078e0a00 */
[----:B------:R-:W-:Y:S01]  /*0190*/  LOP3.LUT R0, R2, 0xfffffff0, RZ, 0xc0, !PT ;  /* 0xfffffff002007812 */ /* 0x000fe200078ec0ff */
[----:B------:R-:W-:Y:S01]  /*01a0*/  IMAD.SHL.U32 R2, R20, 0x40, RZ ;  /* 0x0000004014027824 */ /* 0x000fe200078e00ff */
[--C-:B------:R-:W-:Y:S01]  /*01b0*/  SHF.R.S32.HI R7, RZ, 0x2, R10.reuse ;  /* 0x00000002ff077819 */ /* 0x100fe2000001140a */
[----:B------:R-:W-:Y:S01]  /*01c0*/  IMAD.SHL.U32 R242, R8, 0x8, RZ ;  /* 0x0000000808f27824 */ /* 0x000fe200078e00ff */
[----:B------:R-:W-:Y:S01]  /*01d0*/  SHF.R.S32.HI R3, RZ, 0x1f, R10 ;  /* 0x0000001fff037819 */ /* 0x000fe2000001140a */
[----:B------:R-:W-:Y:S01]  /*01e0*/  IMAD.IADD R0, R21, 0x1, -R0 ;  /* 0x0000000115007824 */ /* 0x000fe200078e0a00 */
[----:B------:R-:W-:Y:S01]  /*01f0*/  LOP3.LUT R2, R2, 0x1c0, RZ, 0xc0, !PT ;  /* 0x000001c002027812 */ /* 0x000fe200078ec0ff */
[----:B------:R-:W-:Y:S01]  /*0200*/  IMAD.SHL.U32 R9, R8, 0x40, RZ ;  /* 0x0000004008097824 */ /* 0x000fe200078e00ff */
[----:B------:R-:W-:Y:S01]  /*0210*/  LEA.HI R3, R3, R7, RZ, 0x3 ;  /* 0x0000000703037211 */ /* 0x000fe200078f18ff */
[----:B------:R-:W-:Y:S01]  /*0220*/  IMAD.SHL.U32 R225, R14, 0x8, RZ ;  /* 0x000000080ee17824 */ /* 0x000fe200078e00ff */
[----:B------:R-:W-:-:S02]  /*0230*/  SHF.R.S32.HI R4, RZ, 0x1f, R0 ;  /* 0x0000001fff047819 */ /* 0x000fc40000011400 */
[----:B------:R-:W-:Y:S02]  /*0240*/  LOP3.LUT R6, R2, 0x38, R242, 0xf8, !PT ;  /* 0x0000003802067812 */ /* 0x000fe400078ef8f2 */
[----:B------:R-:W-:Y:S02]  /*0250*/  LEA.HI R11, R4, R0, RZ, 0x3 ;  /* 0x00000000040b7211 */ /* 0x000fe400078f18ff */
[----:B------:R-:W-:Y:S02]  /*0260*/  SHF.R.U32.HI R4, RZ, 0x3, R2 ;  /* 0x00000003ff047819 */ /* 0x000fe40000011602 */
[----:B------:R-:W-:Y:S02]  /*0270*/  LOP3.LUT R3, R3, 0xfffffff8, RZ, 0xc0, !PT ;  /* 0xfffffff803037812 */ /* 0x000fe400078ec0ff */
[----:B------:R-:W-:Y:S02]  /*0280*/  LOP3.LUT R5, R11, 0xfffffff8, RZ, 0xc0, !PT ;  /* 0xfffffff80b057812 */ /* 0x000fe400078ec0ff */
[----:B------:R-:W-:Y:S01]  /*0290*/  LOP3.LUT R12, R6, R4, RZ, 0x3c, !PT ;  /* 0x00000004060c7212 */ /* 0x000fe200078e3cff */
[----:B------:R-:W-:Y:S01]  /*02a0*/  IMAD.IADD R7, R7, 0x1, -R3 ;  /* 0x0000000107077824 */ /* 0x000fe200078e0a03 */
[----:B------:R-:W-:-:S02]  /*02b0*/  LOP3.LUT R4, R10, 0xfffffffc, RZ, 0xc0, !PT ;  /* 0xfffffffc0a047812 */ /* 0x000fc400078ec0ff */
[----:B------:R-:W-:Y:S01]  /*02c0*/  LOP3.LUT R2, R9, 0x1c0, RZ, 0xc0, !PT ;  /* 0x000001c009027812 */ /* 0x000fe200078ec0ff */
[----:B------:R-:W-:Y:S01]  /*02d0*/  IMAD.IADD R9, R0, 0x1, -R5 ;  /* 0x0000000100097824 */ /* 0x000fe200078e0a05 */
[----:B------:R-:W-:Y:S01]  /*02e0*/  LOP3.LUT R3, R7, 0x1, RZ, 0xc0, !PT ;  /* 0x0000000107037812 */ /* 0x000fe200078ec0ff */
[----:B------:R-:W-:Y:S01]  /*02f0*/  IMAD.IADD R6, R21, 0x1, -R4 ;  /* 0x0000000115067824 */ /* 0x000fe200078e0a04 */
[----:B------:R-:W-:Y:S02]  /*0300*/  LOP3.LUT R5, R2, 0x8, R13, 0xf8, !PT ;  /* 0x0000000802057812 */ /* 0x000fe400078ef80d */
[----:B------:R-:W-:Y:S02]  /*0310*/  SHF.R.U32.HI R0, RZ, 0x3, R2 ;  /* 0x00000003ff007819 */ /* 0x000fe40000011602 */
[----:B------:R-:W-:Y:S02]  /*0320*/  LEA.HI R4, R16, R21, RZ, 0x5 ;  /* 0x0000001510047211 */ /* 0x000fe400078f28ff */
[----:B------:R-:W-:Y:S01]  /*0330*/  LOP3.LUT R13, R5, R0, RZ, 0x3c, !PT ;  /* 0x00000000050d7212 */ /* 0x000fe200078e3cff */
[----:B------:R-:W-:Y:S01]  /*0340*/  IMAD.SHL.U32 R5, R11, 0x40, RZ ;  /* 0x000000400b057824 */ /* 0x000fe200078e00ff */
[----:B------:R-:W-:-:S02]  /*0350*/  LEA.HI R0, R6, R6, RZ, 0x1 ;  /* 0x0000000606007211 */ /* 0x000fc400078f08ff */
[----:B------:R-:W-:Y:S02]  /*0360*/  LOP3.LUT R2, R4, 0xffffffe0, RZ, 0xc0, !PT ;  /* 0xffffffe004027812 */ /* 0x000fe400078ec0ff */
[----:B------:R-:W-:Y:S02]  /*0370*/  ISETP.NE.U32.AND P0, PT, R3, 0x1, PT ;  /* 0x000000010300780c */ /* 0x000fe40003f05070 */
[----:B------:R-:W-:Y:S01]  /*0380*/  SHF.R.S32.HI R231, RZ, 0x5, R4 ;  /* 0x00000005ffe77819 */ /* 0x000fe20000011404 */
[----:B------:R-:W-:Y:S01]  /*0390*/  IMAD.IADD R19, R21, 0x1, -R2 ;  /* 0x0000000115137824 */ /* 0x000fe200078e0a02 */
[----:B------:R-:W-:Y:S02]  /*03a0*/  SHF.R.S32.HI R3, RZ, 0x1f, R4 ;  /* 0x0000001fff037819 */ /* 0x000fe40000011404 */
[C---:B------:R-:W-:Y:S01]  /*03b0*/  LOP3.LUT R4, R0.reuse, 0x1ffffffe, RZ, 0xc0, !PT ;  /* 0x1ffffffe00047812 */ /* 0x040fe200078ec0ff */
[----:B------:R-:W-:Y:S01]  /*03c0*/  IMAD.SHL.U32 R0, R0, 0x20, RZ ;  /* 0x0000002000007824 */ /* 0x000fe200078e00ff */
[----:B------:R-:W-:-:S02]  /*03d0*/  LEA.HI R2, R3, R231, RZ, 0x2 ;  /* 0x000000e703027211 */ /* 0x000fc400078f10ff */
[----:B------:R-:W-:Y:S01]  /*03e0*/  SHF.R.S32.HI R10, RZ, 0x1f, R19 ;  /* 0x0000001fff0a7819 */ /* 0x000fe20000011413 */
[----:B------:R-:W-:Y:S01]  /*03f0*/  IMAD.IADD R3, R6, 0x1, -R4 ;  /* 0x0000000106037824 */ /* 0x000fe200078e0a04 */
[----:B------:R-:W-:Y:S02]  /*0400*/  LOP3.LUT R0, R0, 0xffffffc0, RZ, 0xc0, !PT ;  /* 0xffffffc000007812 */ /* 0x000fe400078ec0ff */
[----:B------:R-:W-:Y:S02]  /*0410*/  LOP3.LUT R2, R2, 0xffffffc, RZ, 0xc0, !PT ;  /* 0x0ffffffc02027812 */ /* 0x000fe400078ec0ff */
[----:B------:R-:W-:Y:S01]  /*0420*/  LEA.HI R10, R10, R19, RZ, 0x2 ;  /* 0x000000130a0a7211 */ /* 0x000fe200078f10ff */
[----:B------:R-:W-:Y:S01]  /*0430*/  IMAD R15, R3, 0x8, R0 ;  /* 0x00000008030f7824 */ /* 0x000fe200078e0200 */
[----:B------:R-:W-:Y:S01]  /*0440*/  LEA.HI R4, R16, R21, RZ, 0x6 ;  /* 0x0000001510047211 */ /* 0x000fe200078f30ff */
[----:B------:R-:W-:Y:S01]  /*0450*/  IMAD.SHL.U32 R0, R9, 0x40, RZ ;  /* 0x0000004009007824 */ /* 0x000fe200078e00ff */
[----:B------:R-:W-:Y:S01]  /*0460*/  R2P PR, R7, 0x6 ;  /* 0x0000000607007804 */ /* 0x000fe20000000000 */
[C---:B------:R-:W-:Y:S01]  /*0470*/  IMAD.IADD R3, R231.reuse, 0x1, -R2 ;  /* 0x00000001e7037824 */ /* 0x040fe200078e0a02 */
[----:B------:R-:W-:Y:S01]  /*0480*/  SHF.R.S32.HI R2, RZ, 0x2, R10 ;  /* 0x00000002ff027819 */ /* 0x000fe2000001140a */
[----:B------:R-:W-:Y:S01]  /*0490*/  IMAD.SHL.U32 R4, R4, 0x8, RZ ;  /* 0x0000000804047824 */ /* 0x000fe200078e00ff */
[----:B------:R-:W-:Y:S01]  /*04a0*/  LOP3.LUT R0, R0, 0x1c0, RZ, 0xc0, !PT ;  /* 0x000001c000007812 */ /* 0x000fe200078ec0ff */
[----:B------:R-:W-:Y:S01]  /*04b0*/  IMAD.SHL.U32 R231, R231, 0x400, RZ ;  /* 0x00000400e7e77824 */ /* 0x000fe200078e00ff */
[----:B------:R-:W-:Y:S01]  /*04c0*/  LOP3.LUT P4, RZ, R8, 0x2, RZ, 0xc0, !PT ;  /* 0x0000000208ff7812 */ /* 0x000fe2000788c0ff */
[----:B------:R-:W-:Y:S01]  /*04d0*/  IMAD R18, R3, 0x10, R2 ;  /* 0x0000001003127824 */ /* 0x000fe200078e0202 */
[----:B------:R-:W-:Y:S01]  /*04e0*/  LOP3.LUT R225, R0, 0x8, R225, 0xf8, !PT ;  /* 0x0000000800e17812 */ /* 0x000fe200078ef8e1 */
[----:B------:R-:W-:Y:S01]  /*04f0*/  IMAD.SHL.U32 R2, R7, 0x40, RZ ;  /* 0x0000004007027824 */ /* 0x000fe200078e00ff */
[----:B------:R-:W-:-:S02]  /*0500*/  SHF.R.U32.HI R0, RZ, 0x3, R0 ;  /* 0x00000003ff007819 */ /* 0x000fc40000011600 */
[----:B------:R-:W-:Y:S01]  /*0510*/  LOP3.LUT R12, R12, 0x7ffffe00, R4, 0xf8, !PT ;  /* 0x7ffffe000c0c7812 */ /* 0x000fe200078ef804 */
[----:B------:R-:W-:Y:S01]  /*0520*/  IMAD R4, R6, 0x2, R231 ;  /* 0x0000000206047824 */ /* 0x000fe200078e02e7 */
[----:B------:R-:W-:Y:S01]  /*0530*/  LOP3.LUT R3, R2, 0x1c0, RZ, 0xc0, !PT ;  /* 0x000001c002037812 */ /* 0x000fe200078ec0ff */
[----:B------:R-:W-:Y:S01]  /*0540*/  STL [R1+0x84], R18 ;  /* 0x0000841201007387 */ /* 0x000fe20000100800 */
[----:B------:R-:W-:Y:S01]  /*0550*/  LOP3.LUT R225, R225, R0, RZ, 0x3c, !PT ;  /* 0x00000000e1e17212 */ /* 0x000fe200078e3cff */
[----:B------:R-:W-:Y:S01]  /*0560*/  IMAD R0, R14, 0x200, R13 ;  /* 0x000002000e007824 */ /* 0x000fe200078e020d */
[----:B------:R-:W-:Y:S01]  /*0570*/  LOP3.LUT R2, R5, 0xfffffe00, RZ, 0xc0, !PT ;  /* 0xfffffe0005027812 */ /* 0x000fe200078ec0ff */
[----:B------:R-:W-:Y:S01]  /*0580*/  IMAD.MOV.U32 R5, RZ, RZ, -0x10 ;  /* 0xfffffff0ff057424 */ /* 0x000fe200078e00ff */
[----:B------:R-:W-:Y:S01]  /*0590*/  LEA.HI R3, R3, R3, RZ, 0x1d ;  /* 0x0000000303037211 */ /* 0x000fe200078fe8ff */
[----:B------:R-:W-:Y:S01]  /*05a0*/  STL [R1+0x58], R17 ;  /* 0x0000581101007387 */ /* 0x000fe20000100800 */
[CC--:B------:R-:W-:Y:S01]  /*05b0*/  IADD3 R231, R225.reuse, R2.reuse, R231 ;  /* 0x00000002e1e77210 */ /* 0x0c0fe20007ffe0e7 */
[----:B------:R-:W-:Y:S01]  /*05c0*/  IMAD.SHL.U32 R243, R12, 0x2, RZ ;  /* 0x000000020cf37824 */ /* 0x000fe200078e00ff */
[----:B------:R-:W-:Y:S01]  /*05d0*/  LOP3.LUT R225, R225, R2, RZ, 0xfc, !PT ;  /* 0x00000002e1e17212 */ /* 0x000fe200078efcff */
[----:B------:R-:W-:Y:S01]  /*05e0*/  IMAD.IADD R4, R4, 0x1, R3 ;  /* 0x0000000104047824 */ /* 0x000fe200078e0203 */
[----:B------:R-:W-:Y:S01]  /*05f0*/  LEA.HI R2, R16, R21, RZ, 0x7 ;  /* 0x0000001510027211 */ /* 0x000fe200078f38ff */
[----:B------:R-:W-:Y:S01]  /*0600*/  IMAD R3, R8, 0x10, R20 ;  /* 0x0000001008037824 */ /* 0x000fe200078e0214 */
[----:B------:R-:W-:Y:S01]  /*0610*/  SHF.R.S32.HI R6, RZ, 0x1f, R242 ;  /* 0x0000001fff067819 */ /* 0x000fe200000114f2 */
[----:B------:R-:W-:Y:S01]  /*0620*/  IMAD.IADD R6, R18, 0x1, R15 ;  /* 0x0000000112067824 */ /* 0x000fe200078e020f */
[----:B------:R-:W-:-:S02]  /*0630*/  SHF.R.S32.HI R2, RZ, 0x7, R2 ;  /* 0x00000007ff027819 */ /* 0x000fc40000011402 */
[----:B------:R-:W-:Y:S01]  /*0640*/  LOP3.LUT R2, R10, 0x7ffffffc, RZ, 0xc0, !PT ;  /* 0x7ffffffc0a027812 */ /* 0x000fe200078ec0ff */
[----:B------:R1:W-:Y:S01]  /*0650*/  STL [R1+0x18], R3 ;  /* 0x0000180301007387 */ /* 0x0003e20000100800 */
[----:B------:R-:W-:Y:S02]  /*0660*/  LEA R4, R4, 0x80, 0x1 ;  /* 0x0000008004047811 */ /* 0x000fe400078e08ff */
[----:B------:R-:W-:Y:S01]  /*0670*/  LEA R224, R0, 0x3900, 0x1 ;  /* 0x0000390000e07811 */ /* 0x000fe200078e08ff */
[----:B------:R-:W-:Y:S01]  /*0680*/  IMAD.IADD R2, R19, 0x1, -R2 ;  /* 0x0000000113027824 */ /* 0x000fe200078e0a02 */
[----:B------:R-:W-:Y:S01]  /*0690*/  SEL R0, R5, 0x10, !P0 ;  /* 0x0000001005007807 */ /* 0x000fe20004000000 */
[----:B------:R2:W-:Y:S01]  /*06a0*/  STL [R1+0x54], R6 ;  /* 0x0000540601007387 */ /* 0x0005e20000100800 */
[----:B------:R-:W-:Y:S01]  /*06b0*/  LOP3.LUT P3, RZ, R8, 0x4, RZ, 0xc0, !PT ;  /* 0x0000000408ff7812 */ /* 0x000fe2000786c0ff */
[----:B------:R-:W-:Y:S01]  /*06c0*/  IMAD.SHL.U32 R2, R2, 0x2, RZ ;  /* 0x0000000202027824 */ /* 0x000fe200078e00ff */
[----:B------:R-:W-:Y:S01]  /*06d0*/  LOP3.LUT P5, RZ, R9, 0x4, RZ, 0xc0, !PT ;  /* 0x0000000409ff7812 */ /* 0x000fe200078ac0ff */
[----:B------:R-:W-:Y:S01]  /*06e0*/  IMAD.IADD R7, R4, 0x1, R0 ;  /* 0x0000000104077824 */ /* 0x000fe200078e0200 */
[----:B------:R-:W-:-:S02]  /*06f0*/  SEL R227, R226, 0xffffffc0, !P3 ;  /* 0xffffffc0e2e37807 */ /* 0x000fc40005800000 */
[----:B------:R3:W-:Y:S01]  /*0700*/  STL [R1+0x50], R2 ;  /* 0x0000500201007387 */ /* 0x0007e20000100800 */
[----:B------:R-:W-:Y:S02]  /*0710*/  LOP3.LUT P6, RZ, R9, 0x2, RZ, 0xc0, !PT ;  /* 0x0000000209ff7812 */ /* 0x000fe400078cc0ff */
[----:B------:R-:W-:Y:S01]  /*0720*/  SEL R226, R226, 0xffffffc0, !P5 ;  /* 0xffffffc0e2e27807 */ /* 0x000fe20006800000 */
[----:B------:R4:W-:Y:S01]  /*0730*/  STL [R1+0x5c], R4 ;  /* 0x00005c0401007387 */ /* 0x0009e20000100800 */
[----:B------:R-:W-:Y:S01]  /*0740*/  LEA R231, R231, 0x7100, 0x1 ;  /* 0x00007100e7e77811 */ /* 0x000fe200078e08ff */
[C---:B------:R-:W-:Y:S01]  /*0750*/  IMAD.IADD R230, R224.reuse, 0x1, R227 ;  /* 0x00000001e0e67824 */ /* 0x040fe200078e02e3 */
[----:B------:R-:W-:Y:S02]  /*0760*/  LEA R225, R225, 0x100, 0x1 ;  /* 0x00000100e1e17811 */ /* 0x000fe400078e08ff */
[C---:B------:R-:W-:Y:S01]  /*0770*/  IADD3 R235, R224.reuse, 0x20, RZ ;  /* 0x00000020e0eb7810 */ /* 0x040fe20007ffe0ff */
[----:B------:R-:W-:Y:S01]  /*0780*/  IMAD.IADD R232, R231, 0x1, R226 ;  /* 0x00000001e7e87824 */ /* 0x000fe200078e02e2 */
[----:B------:R-:W-:Y:S01]  /*0790*/  @P4 IADD3 R235, R224, -0x20, RZ ;  /* 0xffffffe0e0eb4810 */ /* 0x000fe20007ffe0ff */
[----:B------:R-:W-:Y:S01]  /*07a0*/  IMAD.IADD R226, R226, 0x1, R225 ;  /* 0x00000001e2e27824 */ /* 0x000fe200078e02e1 */
[----:B-1----:R-:W-:-:S02]  /*07b0*/  SEL R3, R228, 0xffffffe0, !P1 ;  /* 0xffffffe0e4037807 */ /* 0x002fc40004800000 */
[----:B------:R-:W-:Y:S01]  /*07c0*/  SEL R228, R228, 0xffffffe0, !P6 ;  /* 0xffffffe0e4e47807 */ /* 0x000fe20007000000 */
[----:B------:R-:W-:Y:S01]  /*07d0*/  IMAD.IADD R227, R227, 0x1, R235 ;  /* 0x00000001e3e37824 */ /* 0x000fe200078e02eb */
[----:B------:R-:W-:Y:S02]  /*07e0*/  IADD3 R241, R235, 0x800, RZ ;  /* 0x00000800ebf17810 */ /* 0x000fe40007ffe0ff */
[C---:B--2---:R-:W-:Y:S01]  /*07f0*/  IADD3 R6, R4.reuse, 0x40, RZ ;  /* 0x0000004004067810 */ /* 0x044fe20007ffe0ff */
[----:B------:R-:W-:Y:S01]  /*0800*/  IMAD.IADD R234, R231, 0x1, R228 ;  /* 0x00000001e7ea7824 */ /* 0x000fe200078e02e4 */
[----:B------:R-:W-:Y:S01]  /*0810*/  @P2 IADD3 R6, R4, -0x40, RZ ;  /* 0xffffffc004062810 */ /* 0x000fe20007ffe0ff */
[C---:B------:R-:W-:Y:S01]  /*0820*/  IMAD.IADD R229, R228.reuse, 0x1, R225 ;  /* 0x00000001e4e57824 */ /* 0x040fe200078e02e1 */
[C---:B------:R-:W-:Y:S01]  /*0830*/  IADD3 R240, R235.reuse, 0x1000, RZ ;  /* 0x00001000ebf07810 */ /* 0x040fe20007ffe0ff */
[----:B------:R-:W-:Y:S01]  /*0840*/  IMAD.IADD R233, R228, 0x1, R232 ;  /* 0x00000001e4e97824 */ /* 0x000fe200078e02e8 */
[C---:B------:R-:W-:Y:S01]  /*0850*/  IADD3 R239, R235.reuse, 0x1800, RZ ;  /* 0x00001800ebef7810 */ /* 0x040fe20007ffe0ff */
[----:B---3--:R-:W-:Y:S01]  /*0860*/  IMAD.IADD R2, R4, 0x1, R3 ;  /* 0x0000000104027824 */ /* 0x008fe200078e0203 */
[C---:B------:R-:W-:Y:S01]  /*0870*/  IADD3 R238, R235.reuse, 0x2000, RZ ;  /* 0x00002000ebee7810 */ /* 0x040fe20007ffe0ff */
[----:B------:R-:W-:Y:S01]  /*0880*/  IMAD.IADD R228, R228, 0x1, R226 ;  /* 0x00000001e4e47824 */ /* 0x000fe200078e02e2 */
[----:B------:R-:W-:Y:S01]  /*0890*/  IADD3 R237, R235, 0x2800, RZ ;  /* 0x00002800ebed7810 */ /* 0x000fe20007ffe0ff */
[----:B----4-:R-:W-:Y:S01]  /*08a0*/  IMAD.IADD R4, R3, 0x1, R6 ;  /* 0x0000000103047824 */ /* 0x010fe200078e0206 */
[----:B------:R1:W-:Y:S01]  /*08b0*/  STL [R1+0x74], R2 ;  /* 0x0000740201007387 */ /* 0x0003e20000100800 */
[----:B------:R-:W-:-:S03]  /*08c0*/  IADD3 R236, R235, 0x3000, RZ ;  /* 0x00003000ebec7810 */ /* 0x000fc60007ffe0ff */
[----:B------:R-:W-:Y:S01]  /*08d0*/  STL [R1+0x6c], R7 ;  /* 0x00006c0701007387 */ /* 0x000fe20000100800 */
[----:B-1----:R-:W-:-:S05]  /*08e0*/  IMAD.IADD R2, R7, 0x1, R3 ;  /* 0x0000000107027824 */ /* 0x002fca00078e0203 */
[----:B------:R1:W-:Y:S04]  /*08f0*/  STL [R1+0x70], R2 ;  /* 0x0000700201007387 */ /* 0x0003e80000100800 */
[----:B------:R-:W-:Y:S04]  /*0900*/  STL [R1+0x60], R6 ;  /* 0x0000600601007387 */ /* 0x000fe80000100800 */
[----:B------:R2:W-:Y:S01]  /*0910*/  STL [R1+0x64], R4 ;  /* 0x0000640401007387 */ /* 0x0005e20000100800 */
[----:B-1----:R-:W-:-:S05]  /*0920*/  IMAD.IADD R2, R0, 0x1, R6 ;  /* 0x0000000100027824 */ /* 0x002fca00078e0206 */
[----:B------:R1:W-:Y:S01]  /*0930*/  STL [R1+0x68], R2 ;  /* 0x0000680201007387 */ /* 0x0003e20000100800 */
[----:B--2---:R-:W-:Y:S02]  /*0940*/  IMAD.IADD R4, R0, 0x1, R4 ;  /* 0x0000000100047824 */ /* 0x004fe400078e0204 */
[----:B------:R-:W-:-:S03]  /*0950*/  IMAD.IADD R0, R3, 0x1, R2 ;  /* 0x0000000103007824 */ /* 0x000fc600078e0202 */
[----:B------:R1:W-:Y:S04]  /*0960*/  STL [R1+0x7c], R4 ;  /* 0x00007c0401007387 */ /* 0x0003e80000100800 */
[----:B------:R1:W-:Y:S02]  /*0970*/  STL [R1+0x78], R0 ;  /* 0x0000780001007387 */ /* 0x0003e40000100800 */
.L_x_589:
[----:B-1----:R-:W2:Y:S01]  /*0980*/  LDL R4, [R1+0x58] ;  /* 0x0000580001047983 */ /* 0x002ea20000100800 */
[----:B------:R-:W-:Y:S01]  /*0990*/  IMAD.MOV.U32 R0, RZ, RZ, c[0x0][0x560] ;  /* 0x00015800ff007624 */ /* 0x000fe200078e00ff */
[----:B------:R-:W-:Y:S01]  /*09a0*/  YIELD ;  /* 0x0000000000007946 */ /* 0x000fe20003800000 */
[----:B------:R-:W-:Y:S03]  /*09b0*/  BSSY B0, `(.L_x_506) ;  /* 0x0000016000007945 */ /* 0x000fe60003800000 */
[----:B------:R-:W-:-:S13]  /*09c0*/  ISETP.NE.AND P0, PT, R0, 0x1, PT ;  /* 0x000000010000780c */ /* 0x000fda0003f05270 */
[----:B--2---:R-:W-:Y:S01]  /*09d0*/  @P0 IMAD.HI.U32 R0, R4, c[0x0][0x564], RZ ;  /* 0x0001590004000a27 */ /* 0x004fe200078e00ff */
[----:B------:R-:W-:-:S04]  /*09e0*/  MOV R3, R4 ;  /* 0x0000000400037202 */ /* 0x000fc80000000f00 */
[----:B------:R-:W-:-:S04]  /*09f0*/  @P0 SHF.R.U32.HI R3, RZ, c[0x0][0x568], R0 ;  /* 0x00015a00ff030a19 */ /* 0x000fc80000011600 */
[----:B------:R-:W-:Y:S01]  /*0a00*/  ISETP.GE.AND P0, PT, R3, c[0x0][0x578], PT ;  /* 0x00015e0003007a0c */ /* 0x000fe20003f06270 */
[----:B------:R-:W-:-:S04]  /*0a10*/  IMAD.MOV R2, RZ, RZ, -R3 ;  /* 0x000000ffff027224 */ /* 0x000fc800078e0a03 */
[----:B------:R-:W-:-:S08]  /*0a20*/  IMAD R2, R2, c[0x0][0x560], R4 ;  /* 0x0001580002027a24 */ /* 0x000fd000078e0204 */
[----:B------:R-:W-:Y:S05]  /*0a30*/  @!P0 BRA `(.L_x_507) ;  /* 0x0000007000008947 */ /* 0x000fea0003800000 */
[----:B------:R-:W-:-:S04]  /*0a40*/  MOV R0, c[0x0][0x56c] ;  /* 0x00015b0000007a02 */ /* 0x000fc80000000f00 */
[----:B------:R-:W-:Y:S02]  /*0a50*/  ISETP.NE.AND P0, PT, R0, 0x1, PT ;  /* 0x000000010000780c */ /* 0x000fe40003f05270 */
[----:B------:R-:W-:-:S11]  /*0a60*/  MOV R0, R2 ;  /* 0x0000000200007202 */ /* 0x000fd60000000f00 */
[----:B------:R-:W-:-:S05]  /*0a70*/  @P0 IMAD.HI.U32 R4, R2, c[0x0][0x570], RZ ;  /* 0x00015c0002040a27 */ /* 0x000fca00078e00ff */
[----:B------:R-:W-:-:S05]  /*0a80*/  @P0 SHF.R.U32.HI R0, RZ, c[0x0][0x574], R4 ;  /* 0x00015d00ff000a19 */ /* 0x000fca0000011604 */
[----:B------:R-:W-:Y:S01]  /*0a90*/  IMAD R4, R0, c[0x0][0x56c], RZ ;  /* 0x00015b0000047a24 */ /* 0x000fe200078e02ff */
[----:B------:R-:W-:Y:S05]  /*0aa0*/  BRA `(.L_x_508) ;  /* 0x0000006000007947 */ /* 0x000fea0003800000 */
.L_x_507:
[----:B------:R-:W-:-:S04]  /*0ab0*/  MOV R0, c[0x0][0x554] ;  /* 0x0001550000007a02 */ /* 0x000fc80000000f00 */
[----:B------:R-:W-:Y:S02]  /*0ac0*/  ISETP.NE.AND P0, PT, R0, 0x1, PT ;  /* 0x000000010000780c */ /* 0x000fe40003f05270 */
[----:B------:R-:W-:-:S11]  /*0ad0*/  MOV R0, R2 ;  /* 0x0000000200007202 */ /* 0x000fd60000000f00 */
[----:B------:R-:W-:-:S05]  /*0ae0*/  @P0 IMAD.HI.U32 R4, R2, c[0x0][0x558], RZ ;  /* 0x0001560002040a27 */ /* 0x000fca00078e00ff */
[----:B------:R-:W-:-:S05]  /*0af0*/  @P0 SHF.R.U32.HI R0, RZ, c[0x0][0x55c], R4 ;  /* 0x00015700ff000a19 */ /* 0x000fca0000011604 */
[----:B------:R-:W-:Y:S02]  /*0b00*/  IMAD R4, R0, c[0x0][0x554], RZ ;  /* 0x0001550000047a24 */ /* 0x000fe400078e02ff */
.L_x_508:
[----:B------:R-:W-:Y:S05]  /*0b10*/  BSYNC B0 ;  /* 0x0000000000007941 */ /* 0x000fea0003800000 */
.L_x_506:
[----:B------:R-:W-:Y:S01]  /*0b20*/  IMAD.MOV.U32 R5, RZ, RZ, c[0x0][0x548] ;  /* 0x00015200ff057624 */ /* 0x000fe200078e00ff */
[----:B------:R-:W-:Y:S01]  /*0b30*/  ISETP.NE.U32.AND P0, PT, RZ, c[0x0][0x370], PT ;  /* 0x0000dc00ff007a0c */ /* 0x000fe20003f05070 */
[----:B------:R-:W-:Y:S02]  /*0b40*/  IMAD.IADD R4, R2, 0x1, -R4 ;  /* 0x0000000102047824 */ /* 0x000fe400078e0a04 */
[----:B------:R-:W-:Y:S01]  /*0b50*/  IMAD.MOV.U32 R7, RZ, RZ, RZ ;  /* 0x000000ffff077224 */ /* 0x000fe200078e00ff */
[----:B------:R-:W-:Y:S01]  /*0b60*/  ISETP.NE.AND P1, PT, R5, 0x1, PT ;  /* 0x000000010500780c */ /* 0x000fe20003f25270 */
[----:B------:R-:W-:Y:S01]  /*0b70*/  IMAD R6, R3, c[0x0][0x554], R4 ;  /* 0x0001550003067a24 */ /* 0x000fe200078e0204 */
[----:B------:R-:W-:-:S04]  /*0b80*/  ISETP.NE.AND.EX P0, PT, RZ, c[0x0][0x374], PT, P0 ;  /* 0x0000dd00ff007a0c */ /* 0x000fc80003f05300 */
[----:B------:R-:W-:-:S07]  /*0b90*/  MOV R35, R6 ;  /* 0x0000000600237202 */ /* 0x000fce0000000f00 */
[----:B------:R-:W-:-:S04]  /*0ba0*/  @P1 IMAD.HI.U32 R2, R6, c[0x0][0x54c], RZ ;  /* 0x0001530006021a27 */ /* 0x000fc800078e00ff */
[----:B------:R-:W-:Y:S01]  /*0bb0*/  @P0 IMAD.MOV.U32 R3, RZ, RZ, 0x4 ;  /* 0x00000004ff030424 */ /* 0x000fe200078e00ff */
[----:B------:R-:W-:-:S05]  /*0bc0*/  @P1 SHF.R.U32.HI R35, RZ, c[0x0][0x550], R2 ;  /* 0x00015400ff231a19 */ /* 0x000fca0000011602 */
[----:B------:R-:W-:Y:S01]  /*0bd0*/  @P0 IMAD.WIDE R2, R35, R3, c[0x0][0x370] ;  /* 0x0000dc0023020625 */ /* 0x000fe200078e0203 */
[----:B------:R-:W-:Y:S01]  /*0be0*/  LOP3.LUT R0, R0, 0x1ffffff, RZ, 0x3c, !PT ;  /* 0x01ffffff00007812 */ /* 0x000fe200078e3cff */
[----:B------:R-:W-:Y:S04]  /*0bf0*/  STL [R1+0x48], R35 ;  /* 0x0000482301007387 */ /* 0x000fe80000100800 */
[----:B------:R1:W2:Y:S01]  /*0c00*/  @P0 LDG.E R7, [R2.64] ;  /* 0x0000000602070981 */ /* 0x0002a2000c1e1900 */
[----:B------:R-:W-:Y:S01]  /*0c10*/  IADD3 R0, R0, c[0x0][0x53c], RZ ;  /* 0x00014f0000007a10 */ /* 0x000fe20007ffe0ff */
[----:B------:R-:W-:Y:S01]  /*0c20*/  IMAD.MOV.U32 R4, RZ, RZ, c[0x0][0x168] ;  /* 0x00005a00ff047624 */ /* 0x000fe200078e00ff */
[----:B------:R-:W-:Y:S01]  /*0c30*/  CS2R R126, SRZ ;  /* 0x00000000007e7805 */ /* 0x000fe2000001ff00 */
[----:B------:R-:W-:Y:S01]  /*0c40*/  CS2R R124, SRZ ;  /* 0x00000000007c7805 */ /* 0x000fe2000001ff00 */
[----:B------:R-:W-:Y:S01]  /*0c50*/  CS2R R130, SRZ ;  /* 0x0000000000827805 */ /* 0x000fe2000001ff00 */
[----:B------:R-:W-:Y:S01]  /*0c60*/  IMAD.SHL.U32 R37, R0, 0x80, RZ ;  /* 0x0000008000257824 */ /* 0x000fe200078e00ff */
[----:B------:R-:W-:Y:S01]  /*0c70*/  IADD3 R4, -R4, 0x70, RZ ;  /* 0x0000007004047810 */ /* 0x000fe20007ffe1ff */
[----:B------:R-:W-:Y:S01]  /*0c80*/  CS2R R128, SRZ ;  /* 0x0000000000807805 */ /* 0x000fe2000001ff00 */
[----:B------:R-:W-:Y:S01]  /*0c90*/  MOV R134, RZ ;  /* 0x000000ff00867202 */ /* 0x000fe20000000f00 */
[----:B------:R-:W-:Y:S01]  /*0ca0*/  CS2R R132, SRZ ;  /* 0x0000000000847805 */ /* 0x000fe2000001ff00 */
[----:B------:R-:W-:Y:S01]  /*0cb0*/  IADD3 R0, R37, 0x7f, RZ ;  /* 0x0000007f25007810 */ /* 0x000fe20007ffe0ff */
[----:B------:R-:W-:Y:S01]  /*0cc0*/  STL [R1+0x44], R37 ;  /* 0x0000442501007387 */ /* 0x000fe20000100800 */
[----:B------:R-:W-:Y:S01]  /*0cd0*/  IMAD.MOV.U32 R158, RZ, RZ, RZ ;  /* 0x000000ffff9e7224 */ /* 0x000fe200078e00ff */
[----:B------:R-:W-:Y:S01]  /*0ce0*/  CS2R R8, SRZ ;  /* 0x0000000000087805 */ /* 0x000fe2000001ff00 */
[----:B------:R-:W-:Y:S01]  /*0cf0*/  MOV R156, RZ ;  /* 0x000000ff009c7202 */ /* 0x000fe20000000f00 */
[----:B------:R-:W-:Y:S01]  /*0d00*/  IMAD.MOV.U32 R142, RZ, RZ, RZ ;  /* 0x000000ffff8e7224 */ /* 0x000fe200078e00ff */
[----:B------:R-:W-:Y:S01]  /*0d10*/  CS2R R10, SRZ ;  /* 0x00000000000a7805 */ /* 0x000fe2000001ff00 */
[----:B------:R-:W-:Y:S01]  /*0d20*/  IMAD.MOV.U32 R140, RZ, RZ, RZ ;  /* 0x000000ffff8c7224 */ /* 0x000fe200078e00ff */
[----:B------:R-:W-:Y:S01]  /*0d30*/  MOV R166, RZ ;  /* 0x000000ff00a67202 */ /* 0x000fe20000000f00 */
[----:B------:R-:W-:Y:S01]  /*0d40*/  CS2R R12, SRZ ;  /* 0x00000000000c7805 */ /* 0x000fe2000001ff00 */
[----:B------:R-:W-:Y:S01]  /*0d50*/  IMAD.MOV.U32 R164, RZ, RZ, RZ ;  /* 0x000000ffffa47224 */ /* 0x000fe200078e00ff */
[----:B------:R-:W-:Y:S01]  /*0d60*/  MOV R138, RZ ;  /* 0x000000ff008a7202 */ /* 0x000fe20000000f00 */
[----:B------:R-:W-:Y:S01]  /*0d70*/  CS2R R14, SRZ ;  /* 0x00000000000e7805 */ /* 0x000fe2000001ff00 */
[----:B------:R-:W-:Y:S01]  /*0d80*/  IMAD.MOV.U32 R136, RZ, RZ, RZ ;  /* 0x000000ffff887224 */ /* 0x000fe200078e00ff */
[----:B-1----:R-:W-:Y:S01]  /*0d90*/  MOV R2, c[0x0][0x2c4] ;  /* 0x0000b10000027a02 */ /* 0x002fe20000000f00 */
[----:B------:R-:W-:Y:S01]  /*0da0*/  CS2R R16, SRZ ;  /* 0x0000000000107805 */ /* 0x000fe2000001ff00 */
[----:B------:R-:W-:Y:S01]  /*0db0*/  MOV R3, c[0x0][0x2ac] ;  /* 0x0000ab0000037a02 */ /* 0x000fe20000000f00 */
[----:B------:R-:W-:Y:S01]  /*0dc0*/  IMAD.MOV.U32 R172, RZ, RZ, RZ ;  /* 0x000000ffffac7224 */ /* 0x000fe200078e00ff */
[----:B------:R-:W-:Y:S01]  /*0dd0*/  ISETP.NE.AND P4, PT, R2, 0x1, PT ;  /* 0x000000010200780c */ /* 0x000fe20003f85270 */
[----:B------:R-:W-:Y:S01]  /*0de0*/  CS2R R18, SRZ ;  /* 0x0000000000127805 */ /* 0x000fe2000001ff00 */
[----:B------:R-:W-:Y:S01]  /*0df0*/  MOV R174, RZ ;  /* 0x000000ff00ae7202 */ /* 0x000fe20000000f00 */
[C---:B------:R-:W-:Y:S01]  /*0e00*/  IMAD R5, R3.reuse, c[0x0][0x1d0], RZ ;  /* 0x0000740003057a24 */ /* 0x040fe200078e02ff */
[----:B------:R-:W-:Y:S01]  /*0e10*/  MOV R150, RZ ;  /* 0x000000ff00967202 */ /* 0x000fe20000000f00 */
[----:B------:R-:W-:Y:S01]  /*0e20*/  IMAD R3, R3, c[0x0][0x1d0], R4 ;  /* 0x0000740003037a24 */ /* 0x000fe200078e0204 */
[----:B------:R-:W-:Y:S01]  /*0e30*/  MOV R170, RZ ;  /* 0x000000ff00aa7202 */ /* 0x000fe20000000f00 */
[----:B------:R-:W-:Y:S01]  /*0e40*/  IMAD.MOV.U32 R4, RZ, RZ, RZ ;  /* 0x000000ffff047224 */ /* 0x000fe200078e00ff */
[----:B------:R-:W-:Y:S01]  /*0e50*/  IADD3 R5, R5, 0x6f, RZ ;  /* 0x0000006f05057810 */ /* 0x000fe20007ffe0ff */
[----:B------:R-:W-:Y:S01]  /*0e60*/  IMAD.MOV.U32 R148, RZ, RZ, RZ ;  /* 0x000000ffff947224 */ /* 0x000fe200078e00ff */
[----:B------:R-:W-:Y:S01]  /*0e70*/  CS2R R20, SRZ ;  /* 0x0000000000147805 */ /* 0x000fe2000001ff00 */
[----:B------:R-:W-:Y:S01]  /*0e80*/  IMAD.MOV.U32 R168, RZ, RZ, RZ ;  /* 0x000000ffffa87224 */ /* 0x000fe200078e00ff */
[----:B------:R-:W-:Y:S01]  /*0e90*/  MOV R146, RZ ;  /* 0x000000ff00927202 */ /* 0x000fe20000000f00 */
[----:B------:R-:W-:Y:S01]  /*0ea0*/  @P4 IMAD.HI.U32 R2, R0, c[0x0][0x2c8], RZ ;  /* 0x0000b20000024a27 */ /* 0x000fe200078e00ff */
[----:B------:R-:W-:Y:S01]  /*0eb0*/  CS2R R22, SRZ ;  /* 0x0000000000167805 */ /* 0x000fe2000001ff00 */
[----:B------:R-:W-:Y:S01]  /*0ec0*/  MOV R182, RZ ;  /* 0x000000ff00b67202 */ /* 0x000fe20000000f00 */
[----:B------:R-:W-:Y:S01]  /*0ed0*/  CS2R R24, SRZ ;  /* 0x0000000000187805 */ /* 0x000fe2000001ff00 */
[----:B------:R-:W-:Y:S01]  /*0ee0*/  IMAD.HI R4, R5, -0x6db6db6d, R4 ;  /* 0x9249249305047827 */ /* 0x000fe200078e0204 */
[----:B------:R-:W-:Y:S01]  /*0ef0*/  @P4 SHF.R.U32.HI R0, RZ, c[0x0][0x2cc], R2 ;  /* 0x0000b300ff004a19 */ /* 0x000fe20000011602 */
[----:B------:R-:W-:Y:S01]  /*0f00*/  CS2R R162, SRZ ;  /* 0x0000000000a27805 */ /* 0x000fe2000001ff00 */
[----:B------:R-:W-:Y:S01]  /*0f10*/  MOV R2, RZ ;  /* 0x000000ff00027202 */ /* 0x000fe20000000f00 */
[----:B------:R-:W-:Y:S01]  /*0f20*/  IMAD.MOV R5, RZ, RZ, -R35 ;  /* 0x000000ffff057224 */ /* 0x000fe200078e0a23 */
[----:B------:R-:W-:Y:S01]  /*0f30*/  MOV R160, RZ ;  /* 0x000000ff00a07202 */ /* 0x000fe20000000f00 */
[----:B------:R-:W-:Y:S01]  /*0f40*/  IMAD.IADD R3, R3, 0x1, R0 ;  /* 0x0000000103037824 */ /* 0x000fe200078e0200 */
[----:B------:R-:W-:Y:S01]  /*0f50*/  SHF.R.U32.HI R0, RZ, 0x1f, R4 ;  /* 0x0000001fff007819 */ /* 0x000fe20000011604 */
[----:B------:R-:W-:Y:S01]  /*0f60*/  IMAD R36, R5, c[0x0][0x548], R6 ;  /* 0x0001520005247a24 */ /* 0x000fe200078e0206 */
[----:B------:R-:W-:Y:S01]  /*0f70*/  CS2R R26, SRZ ;  /* 0x00000000001a7805 */ /* 0x000fe2000001ff00 */
[----:B------:R-:W-:Y:S01]  /*0f80*/  IMAD.HI R2, R3, -0x6db6db6d, R2 ;  /* 0x9249249303027827 */ /* 0x000fe200078e0202 */
[----:B------:R-:W-:Y:S01]  /*0f90*/  LEA.HI.SX32 R4, R4, R0, 0x1a ;  /* 0x0000000004047211 */ /* 0x000fe200078fd2ff */
[----:B------:R-:W-:Y:S01]  /*0fa0*/  CS2R R154, SRZ ;  /* 0x00000000009a7805 */ /* 0x000fe2000001ff00 */
[----:B------:R-:W-:Y:S01]  /*0fb0*/  STL [R1+0x4c], R36 ;  /* 0x00004c2401007387 */ /* 0x000fe20000100800 */
[----:B------:R-:W-:Y:S01]  /*0fc0*/  PRMT R0, RZ, 0x7610, R0 ;  /* 0x00007610ff007816 */ /* 0x000fe20000000000 */
[----:B------:R-:W-:Y:S01]  /*0fd0*/  IMAD.MOV.U32 R5, RZ, RZ, RZ ;  /* 0x000000ffff057224 */ /* 0x000fe200078e00ff */
[----:B------:R-:W-:Y:S01]  /*0fe0*/  SHF.R.U32.HI R3, RZ, 0x1f, R2 ;  /* 0x0000001fff037819 */ /* 0x000fe20000011602 */
[----:B------:R-:W-:Y:S01]  /*0ff0*/  IMAD.MOV.U32 R144, RZ, RZ, RZ ;  /* 0x000000ffff907224 */ /* 0x000fe200078e00ff */
[----:B------:R-:W-:Y:S01]  /*1000*/  MOV R176, RZ ;  /* 0x000000ff00b07202 */ /* 0x000fe20000000f00 */
[----:B------:R-:W-:Y:S01]  /*1010*/  IMAD.MOV.U32 R180, RZ, RZ, RZ ;  /* 0x000000ffffb47224 */ /* 0x000fe200078e00ff */
[----:B------:R-:W-:Y:S01]  /*1020*/  LEA.HI.SX32 R2, R2, R3, 0x1a ;  /* 0x0000000302027211 */ /* 0x000fe200078fd2ff */
[----:B------:R-:W-:Y:S01]  /*1030*/  IMAD.MOV.U32 R178, RZ, RZ, RZ ;  /* 0x000000ffffb27224 */ /* 0x000fe200078e00ff */
[----:B------:R-:W-:Y:S01]  /*1040*/  CS2R R28, SRZ ;  /* 0x00000000001c7805 */ /* 0x000fe2000001ff00 */
[----:B------:R-:W-:Y:S01]  /*1050*/  IMAD.MOV.U32 R152, RZ, RZ, RZ ;  /* 0x000000ffff987224 */ /* 0x000fe200078e00ff */
[----:B------:R-:W-:Y:S01]  /*1060*/  IMNMX R245, R4, R2, PT ;  /* 0x0000000204f57217 */ /* 0x000fe20003800200 */
[----:B------:R-:W-:Y:S01]  /*1070*/  CS2R R30, SRZ ;  /* 0x00000000001e7805 */ /* 0x000fe2000001ff00 */
[----:B------:R-:W-:Y:S01]  /*1080*/  MOV R186, RZ ;  /* 0x000000ff00ba7202 */ /* 0x000fe20000000f00 */
[----:B------:R-:W-:Y:S01]  /*1090*/  IMAD.MOV.U32 R184, RZ, RZ, RZ ;  /* 0x000000ffffb87224 */ /* 0x000fe200078e00ff */
[----:B------:R-:W-:Y:S01]  /*10a0*/  ISETP.GE.AND P0, PT, R245, 0x1, PT ;  /* 0x00000001f500780c */ /* 0x000fe20003f06270 */
[----:B------:R-:W-:Y:S01]  /*10b0*/  CS2R R32, SRZ ;  /* 0x0000000000207805 */ /* 0x000fe2000001ff00 */
[----:B------:R-:W-:Y:S01]  /*10c0*/  MOV R34, RZ ;  /* 0x000000ff00227202 */ /* 0x000fe20000000f00 */
[----:B--2---:R1:W-:Y:S02]  /*10d0*/  STL [R1+0x1c], R7 ;  /* 0x00001c0701007387 */ /* 0x0043e40000100800 */
[----:B-1----:R-:W-:-:S08]  /*10e0*/  IMAD.MOV.U32 R7, RZ, RZ, RZ ;  /* 0x000000ffff077224 */ /* 0x002fd000078e00ff */
[----:B------:R-:W-:Y:S05]  /*10f0*/  @!P0 BRA `(.L_x_509) ;  /* 0x0001098000008947 */ /* 0x000fea0003800000 */
[----:B------:R-:W-:-:S04]  /*1100*/  ISETP.NE.U32.AND P0, PT, RZ, c[0x0][0x340], PT ;  /* 0x0000d000ff007a0c */ /* 0x000fc80003f05070 */
[----:B------:R-:W-:-:S13]  /*1110*/  ISETP.NE.AND.EX P0, PT, RZ, c[0x0][0x344], PT, P0 ;  /* 0x0000d100ff007a0c */ /* 0x000fda0003f05300 */
[----:B------:R-:W-:Y:S05]  /*1120*/  @!P0 BRA `(.L_x_510) ;  /* 0x0000004000008947 */ /* 0x000fea0003800000 */
[----:B------:R-:W-:-:S05]  /*1130*/  MOV R2, 0x4 ;  /* 0x0000000400027802 */ /* 0x000fca0000000f00 */
[----:B------:R-:W-:-:S05]  /*1140*/  IMAD.WIDE R2, R35, R2, c[0x0][0x340] ;  /* 0x0000d00023027625 */ /* 0x000fca00078e0202 */
[----:B------:R1:W5:Y:S01]  /*1150*/  LDG.E R8, [R2.64] ;  /* 0x0000000602087981 */ /* 0x000362000c1e1900 */
[----:B------:R-:W-:Y:S05]  /*1160*/  BRA `(.L_x_511) ;  /* 0x0000001000007947 */ /* 0x000fea0003800000 */
.L_x_510:
[----:B------:R-:W-:Y:S02]  /*1170*/  MOV R8, R35 ;  /* 0x0000002300087202 */ /* 0x000fe40000000f00 */
.L_x_511:
[----:B------:R-:W2:Y:S01]  /*1180*/  LDL R0, [R1+0x18] ;  /* 0x0000180001007983 */ /* 0x000ea20000100800 */
[----:B------:R-:W-:Y:S01]  /*1190*/  SHF.R.S32.HI R58, RZ, 0x1f, R36 ;  /* 0x0000001fff3a7819 */ /* 0x000fe20000011424 */
[----:B-1----:R-:W-:Y:S01]  /*11a0*/  IMAD.WIDE.U32 R2, R36, c[0x0][0x1b8], RZ ;  /* 0x00006e0024027a25 */ /* 0x002fe200078e00ff */
[----:B------:R-:W-:Y:S02]  /*11b0*/  SHF.R.S32.HI R6, RZ, 0x1f, R35 ;  /* 0x0000001fff067819 */ /* 0x000fe40000011423 */
[----:B------:R-:W-:Y:S01]  /*11c0*/  ISETP.GE.AND P2, PT, R242, c[0x0][0x198], PT ;  /* 0x00006600f2007a0c */ /* 0x000fe20003f46270 */
[----:B------:R-:W-:Y:S02]  /*11d0*/  IMAD R5, R58, c[0x0][0x1b8], RZ ;  /* 0x00006e003a057a24 */ /* 0x000fe400078e02ff */
[----:B------:R-:W-:Y:S02]  /*11e0*/  IMAD R6, R6, c[0x0][0x1c0], RZ ;  /* 0x0000700006067a24 */ /* 0x000fe400078e02ff */
[----:B------:R-:W-:-:S05]  /*11f0*/  IMAD R5, R36, c[0x0][0x1bc], R5 ;  /* 0x00006f0024057a24 */ /* 0x000fca00078e0205 */
[----:B------:R-:W-:-:S05]  /*1200*/  IADD3 R3, R3, R5, RZ ;  /* 0x0000000503037210 */ /* 0x000fca0007ffe0ff */
[----:B------:R-:W-:Y:S01]  /*1210*/  IMAD.WIDE.U32 R2, R35, c[0x0][0x1c0], R2 ;  /* 0x0000700023027a25 */ /* 0x000fe200078e0002 */
[----:B--2---:R-:W-:-:S04]  /*1220*/  IADD3 R4, R0, R37, RZ ;  /* 0x0000002500047210 */ /* 0x004fc80007ffe0ff */
[----:B------:R-:W-:Y:S01]  /*1230*/  MOV R0, R4 ;  /* 0x0000000400007202 */ /* 0x000fe20000000f00 */
[----:B------:R-:W-:-:S05]  /*1240*/  @P4 IMAD.HI.U32 R7, R4, c[0x0][0x2c8], RZ ;  /* 0x0000b20004074a27 */ /* 0x000fca00078e00ff */
[----:B------:R-:W-:Y:S01]  /*1250*/  @P4 SHF.R.U32.HI R0, RZ, c[0x0][0x2cc], R7 ;  /* 0x0000b300ff004a19 */ /* 0x000fe20000011607 */
[----:B------:R-:W-:-:S03]  /*1260*/  IMAD R7, R35, c[0x0][0x1c4], R6 ;  /* 0x0000710023077a24 */ /* 0x000fc600078e0206 */
[----:B------:R-:W-:Y:S02]  /*1270*/  SHF.R.S32.HI R6, RZ, 0x1f, R0 ;  /* 0x0000001fff067819 */ /* 0x000fe40000011400 */
[----:B------:R-:W-:Y:S02]  /*1280*/  IADD3 R5, -R0, RZ, RZ ;  /* 0x000000ff00057210 */ /* 0x000fe40007ffe1ff */
[----:B------:R-:W-:Y:S01]  /*1290*/  IADD3 R3, R3, R7, RZ ;  /* 0x0000000703037210 */ /* 0x000fe20007ffe0ff */
[----:B------:R-:W-:Y:S02]  /*12a0*/  IMAD R6, R6, c[0x0][0x1b0], RZ ;  /* 0x00006c0006067a24 */ /* 0x000fe400078e02ff */
[----:B------:R-:W-:Y:S02]  /*12b0*/  IMAD R4, R5, c[0x0][0x2c4], R4 ;  /* 0x0000b10005047a24 */ /* 0x000fe400078e0204 */
[C---:B------:R-:W-:Y:S02]  /*12c0*/  IMAD R6, R0.reuse, c[0x0][0x1b4], R6 ;  /* 0x00006d0000067a24 */ /* 0x040fe400078e0206 */
[----:B------:R-:W-:Y:S01]  /*12d0*/  IMAD.WIDE.U32 R2, R0, c[0x0][0x1b0], R2 ;  /* 0x00006c0000027a25 */ /* 0x000fe200078e0002 */
[----:B------:R-:W-:-:S04]  /*12e0*/  SHF.R.S32.HI R0, RZ, 0x1f, R4 ;  /* 0x0000001fff007819 */ /* 0x000fc80000011404 */
[----:B------:R-:W-:Y:S01]  /*12f0*/  IADD3 R3, R3, R6, RZ ;  /* 0x0000000603037210 */ /* 0x000fe20007ffe0ff */
[----:B------:R-:W-:-:S04]  /*1300*/  IMAD R0, R0, c[0x0][0x1a8], RZ ;  /* 0x00006a0000007a24 */ /* 0x000fc800078e02ff */
[----:B------:R-:W-:-:S04]  /*1310*/  IMAD.WIDE.U32 R2, R4, c[0x0][0x1a8], R2 ;  /* 0x00006a0004027a25 */ /* 0x000fc800078e0002 */
[----:B------:R-:W-:Y:S01]  /*1320*/  IMAD R4, R4, c[0x0][0x1ac], R0 ;  /* 0x00006b0004047a24 */ /* 0x000fe200078e0200 */
[----:B------:R-:W-:-:S04]  /*1330*/  LEA R5, P0, R2, c[0x0][0x160], 0x1 ;  /* 0x0000580002057a11 */ /* 0x000fc800078008ff */
[----:B------:R-:W-:-:S04]  /*1340*/  IADD3 R4, R3, R4, RZ ;  /* 0x0000000403047210 */ /* 0x000fc80007ffe0ff */
[----:B------:R-:W-:Y:S01]  /*1350*/  LEA.HI.X R4, R2, c[0x0][0x164], R4, 0x1, P0 ;  /* 0x0000590002047a11 */ /* 0x000fe200000f0c04 */
[----:B------:R-:W-:Y:S05]  /*1360*/  BRA.DIV ~URZ, `(.L_x_512) ;  /* 0x000123227f007947 */ /* 0x000fea000b800000 */
[----:B------:R1:W2:Y:S02]  /*1370*/  SHFL.IDX PT, R6, R4, RZ, 0x181f ;  /* 0x00181fff04067589 */ /* 0x0002a400000e0000 */
.L_x_590:
[----:B------:R-:W-:Y:S05]  /*1380*/  BRA.DIV ~URZ, `(.L_x_513) ;  /* 0x000123727f007947 */ /* 0x000fea000b800000 */
[----:B------:R3:W4:Y:S02]  /*1390*/  SHFL.IDX PT, R2, R5, RZ, 0x181f ;  /* 0x00181fff05027589 */ /* 0x00072400000e0000 */
.L_x_591:
[----:B---3--:R-:W3:Y:S04]  /*13a0*/  LDL R3, [R1+0x44] ;  /* 0x0000440001037983 */ /* 0x008ee80000100800 */
[----:B------:R-:W1:Y:S02]  /*13b0*/  S2R R7, SR_TID.X ;  /* 0x0000000000077919 */ /* 0x000e640000002100 */
[----:B-1----:R-:W-:-:S04]  /*13c0*/  SHF.R.S32.HI R0, RZ, 0x1f, R7 ;  /* 0x0000001fff007819 */ /* 0x002fc80000011407 */
[----:B------:R-:W-:Y:S01]  /*13d0*/  LEA.HI R0, R0, R7, RZ, 0x3 ;  /* 0x0000000700007211 */ /* 0x000fe200078f18ff */
[----:B------:R-:W-:-:S03]  /*13e0*/  IMAD.MOV.U32 R7, RZ, RZ, c[0x0][0x2c4] ;  /* 0x0000b100ff077624 */ /* 0x000fc600078e00ff */
[----:B------:R-:W-:Y:S01]  /*13f0*/  SHF.R.S32.HI R0, RZ, 0x3, R0 ;  /* 0x00000003ff007819 */ /* 0x000fe20000011400 */
[----:B------:R-:W-:Y:S01]  /*1400*/  IMAD R7, R7, c[0x0][0x168], RZ ;  /* 0x00005a0007077a24 */ /* 0x000fe200078e02ff */
[----:B------:R-:W-:Y:S03]  /*1410*/  BSSY B0, `(.L_x_514) ;  /* 0x000000b000007945 */ /* 0x000fe60003800000 */
[----:B---3--:R-:W-:-:S05]  /*1420*/  IMAD.IADD R0, R0, 0x1, R3 ;  /* 0x0000000100007824 */ /* 0x008fca00078e0203 */
[----:B------:R-:W-:-:S13]  /*1430*/  ISETP.GE.AND P0, PT, R0, R7, PT ;  /* 0x000000070000720c */ /* 0x000fda0003f06270 */
[----:B------:R-:W-:Y:S05]  /*1440*/  @P0 BRA `(.L_x_515) ;  /* 0x0000007000000947 */ /* 0x000fea0003800000 */
[----:B------:R-:W-:Y:S02]  /*1450*/  SHF.R.S32.HI R9, RZ, 0x1f, R242 ;  /* 0x0000001fff097819 */ /* 0x000fe400000114f2 */
[----:B----4-:R-:W-:-:S04]  /*1460*/  LEA R2, P0, R242, R2, 0x1 ;  /* 0x00000002f2027211 */ /* 0x010fc800078008ff */
[----:B--2---:R-:W-:-:S05]  /*1470*/  LEA.HI.X R3, R242, R6, R9, 0x1, P0 ;  /* 0x00000006f2037211 */ /* 0x004fca00000f0c09 */
[----:B------:R-:W-:Y:S01]  /*1480*/  @!PT LDS RZ, [RZ] ;  /* 0x00000000fffff984 */ /* 0x000fe20000000800 */
[----:B------:R-:W-:Y:S01]  /*1490*/  @!PT LDS RZ, [RZ] ;  /* 0x00000000fffff984 */ /* 0x000fe20000000800 */
[----:B------:R-:W-:Y:S01]  /*14a0*/  @!PT LDS RZ, [RZ] ;  /* 0x00000000fffff984 */ /* 0x000fe20000000800 */
[----:B------:R1:W-:Y:S04]  /*14b0*/  LDGSTS.E.BYPASS.LTC128B.128 [R243+0x7100], [R2.64], !P2 ;  /* 0x0710000002f37fae */ /* 0x0003e8000d101d46 */
.L_x_515:
[----:B------:R-:W-:Y:S05]  /*14c0*/  BSYNC B0 ;  /* 0x0000000000007941 */ /* 0x000fea0003800000 */
.L_x_514:
[----:B------:R-:W-:Y:S05]  /*14d0*/  BRA.DIV ~URZ, `(.L_x_516) ;  /* 0x000122927f007947 */ /* 0x000fea000b800000 */
[----:B--2---:R2:W3:Y:S04]  /*14e0*/  SHFL.IDX PT, R6, R4, 0x1, 0x181f ;  /* 0x00381f0004067f89 */ /* 0x0044e800000e0000 */
[----:B-1--4-:R2:W1:Y:S02]  /*14f0*/  SHFL.IDX PT, R2, R5, 0x1, 0x181f ;  /* 0x00381f0005027f89 */ /* 0x01246400000e0000 */
.L_x_592:
[----:B------:R-:W-:Y:S01]  /*1500*/  IADD3 R3, R0, 0x10, RZ ;  /* 0x0000001000037810 */ /* 0x000fe20007ffe0ff */
[----:B------:R-:W-:Y:S03]  /*1510*/  BSSY B0, `(.L_x_517) ;  /* 0x000000a000007945 */ /* 0x000fe60003800000 */
[----:B------:R-:W-:-:S13]  /*1520*/  ISETP.GE.AND P0, PT, R3, R7, PT ;  /* 0x000000070300720c */ /* 0x000fda0003f06270 */
[----:B------:R-:W-:Y:S05]  /*1530*/  @P0 BRA `(.L_x_518) ;  /* 0x0000007000000947 */ /* 0x000fea0003800000 */
[----:B------:R-:W-:Y:S02]  /*1540*/  SHF.R.S32.HI R9, RZ, 0x1f, R242 ;  /* 0x0000001fff097819 */ /* 0x000fe400000114f2 */
[----:B-1----:R-:W-:-:S04]  /*1550*/  LEA R2, P0, R242, R2, 0x1 ;  /* 0x00000002f2027211 */ /* 0x002fc800078008ff */
[----:B---3--:R-:W-:-:S05]  /*1560*/  LEA.HI.X R3, R242, R6, R9, 0x1, P0 ;  /* 0x00000006f2037211 */ /* 0x008fca00000f0c09 */
[----:B------:R-:W-:Y:S01]  /*1570*/  @!PT LDS RZ, [RZ] ;  /* 0x00000000fffff984 */ /* 0x000fe20000000800 */
[----:B------:R-:W-:Y:S01]  /*1580*/  @!PT LDS RZ, [RZ] ;  /* 0x00000000fffff984 */ /* 0x000fe20000000800 */
[----:B------:R-:W-:Y:S01]  /*1590*/  @!PT LDS RZ, [RZ] ;  /* 0x00000000fffff984 */ /* 0x000fe20000000800 */
[----:B------:R1:W-:Y:S04]  /*15a0*/  LDGSTS.E.BYPASS.LTC128B.128 [R243+0x7900], [R2.64], !P2 ;  /* 0x0790000002f37fae */ /* 0x0003e8000d101d46 */
.L_x_518:
[----:B------:R-:W-:Y:S05]  /*15b0*/  BSYNC B0 ;  /* 0x0000000000007941 */ /* 0x000fea0003800000 */
.L_x_517:
[----:B------:R-:W-:Y:S05]  /*15c0*/  BRA.DIV ~URZ, `(.L_x_519) ;  /* 0x000122727f007947 */ /* 0x000fea000b800000 */
[----:B---3--:R3:W4:Y:S02]  /*15d0*/  SHFL.IDX PT, R6, R4, 0x2, 0x181f ;  /* 0x00581f0004067f89 */ /* 0x00872400000e0000 */
.L_x_593:
[----:B------:R-:W-:Y:S05]  /*15e0*/  BRA.DIV ~URZ, `(.L_x_520) ;  /* 0x000122c27f007947 */ /* 0x000fea000b800000 */
[----:B-1----:R1:W2:Y:S02]  /*15f0*/  SHFL.IDX PT, R2, R5, 0x2, 0x181f ;  /* 0x00581f0005027f89 */ /* 0x0022a400000e0000 */
.L_x_594:
[----:B------:R-:W-:Y:S01]  /*1600*/  IADD3 R3, R0, 0x20, RZ ;  /* 0x0000002000037810 */ /* 0x000fe20007ffe0ff */
[----:B------:R-:W-:Y:S03]  /*1610*/  BSSY B0, `(.L_x_521) ;  /* 0x000000a000007945 */ /* 0x000fe60003800000 */
[----:B------:R-:W-:-:S13]  /*1620*/  ISETP.GE.AND P0, PT, R3, R7, PT ;  /* 0x000000070300720c */ /* 0x000fda0003f06270 */
[----:B------:R-:W-:Y:S05]  /*1630*/  @P0 BRA `(.L_x_522) ;  /* 0x0000007000000947 */ /* 0x000fea0003800000 */
[----:B------:R-:W-:Y:S02]  /*1640*/  SHF.R.S32.HI R9, RZ, 0x1f, R242 ;  /* 0x0000001fff097819 */ /* 0x000fe400000114f2 */
[----:B--2---:R-:W-:-:S04]  /*1650*/  LEA R2, P0, R242, R2, 0x1 ;  /* 0x00000002f2027211 */ /* 0x004fc800078008ff */
[----:B----4-:R-:W-:-:S05]  /*1660*/  LEA.HI.X R3, R242, R6, R9, 0x1, P0 ;  /* 0x00000006f2037211 */ /* 0x010fca00000f0c09 */
[----:B------:R-:W-:Y:S01]  /*1670*/  @!PT LDS RZ, [RZ] ;  /* 0x00000000fffff984 */ /* 0x000fe20000000800 */
[----:B------:R-:W-:Y:S01]  /*1680*/  @!PT LDS RZ, [RZ] ;  /* 0x00000000fffff984 */ /* 0x000fe20000000800 */
[----:B------:R-:W-:Y:S01]  /*1690*/  @!PT LDS RZ, [RZ] ;  /* 0x00000000fffff984 */ /* 0x000fe20000000800 */
[----:B------:R2:W-:Y:S04]  /*16a0*/  LDGSTS.E.BYPASS.LTC128B.128 [R243+0x8100], [R2.64], !P2 ;  /* 0x0810000002f37fae */ /* 0x0005e8000d101d46 */
.L_x_522:
[----:B------:R-:W-:Y:S05]  /*16b0*/  BSYNC B0 ;  /* 0x0000000000007941 */ /* 0x000fea0003800000 */
.L_x_521:
[----:B------:R-:W-:Y:S05]  /*16c0*/  BRA.DIV ~URZ, `(.L_x_523) ;  /* 0x000122527f007947 */ /* 0x000fea000b800000 */
[----:B----4-:R4:W1:Y:S04]  /*16d0*/  SHFL.IDX PT, R6, R4, 0x3, 0x181f ;  /* 0x00781f0004067f89 */ /* 0x01086800000e0000 */
[----:B--2---:R4:W2:Y:S02]  /*16e0*/  SHFL.IDX PT, R2, R5, 0x3, 0x181f ;  /* 0x00781f0005027f89 */ /* 0x0048a400000e0000 */
.L_x_595:
[----:B------:R-:W-:Y:S01]  /*16f0*/  IADD3 R3, R0, 0x30, RZ ;  /* 0x0000003000037810 */ /* 0x000fe20007ffe0ff */
[----:B------:R-:W-:Y:S03]  /*1700*/  BSSY B0, `(.L_x_524) ;  /* 0x000000a000007945 */ /* 0x000fe60003800000 */
[----:B------:R-:W-:-:S13]  /*1710*/  ISETP.GE.AND P0, PT, R3, R7, PT ;  /* 0x000000070300720c */ /* 0x000fda0003f06270 */
[----:B------:R-:W-:Y:S05]  /*1720*/  @P0 BRA `(.L_x_525) ;  /* 0x0000007000000947 */ /* 0x000fea0003800000 */
[----:B------:R-:W-:Y:S02]  /*1730*/  SHF.R.S32.HI R9, RZ, 0x1f, R242 ;  /* 0x0000001fff097819 */ /* 0x000fe400000114f2 */
[----:B--2---:R-:W-:-:S04]  /*1740*/  LEA R2, P0, R242, R2, 0x1 ;  /* 0x00000002f2027211 */ /* 0x004fc800078008ff */
[----:B-1----:R-:W-:-:S05]  /*1750*/  LEA.HI.X R3, R242, R6, R9, 0x1, P0 ;  /* 0x00000006f2037211 */ /* 0x002fca00000f0c09 */
[----:B------:R-:W-:Y:S01]  /*1760*/  @!PT LDS RZ, [RZ] ;  /* 0x00000000fffff984 */ /* 0x000fe20000000800 */
[----:B------:R-:W-:Y:S01]  /*1770*/  @!PT LDS RZ, [RZ] ;  /* 0x00000000fffff984 */ /* 0x000fe20000000800 */
[----:B------:R-:W-:Y:S01]  /*1780*/  @!PT LDS RZ, [RZ] ;  /* 0x00000000fffff984 */ /* 0x000fe20000000800 */
[----:B------:R1:W-:Y:S04]  /*1790*/  LDGSTS.E.BYPASS.LTC128B.128 [R243+0x8900], [R2.64], !P2 ;  /* 0x0890000002f37fae */ /* 0x0003e8000d101d46 */
.L_x_525:
[----:B------:R-:W-:Y:S05]  /*17a0*/  BSYNC B0 ;  /* 0x0000000000007941 */ /* 0x000fea0003800000 */
.L_x_524:
[----:B------:R-:W-:Y:S05]  /*17b0*/  BRA.DIV ~URZ, `(.L_x_526) ;  /* 0x000122327f007947 */ /* 0x000fea000b800000 */
[----:B-1----:R1:W3:Y:S02]  /*17c0*/  SHFL.IDX PT, R6, R4, 0x4, 0x181f ;  /* 0x00981f0004067f89 */ /* 0x0022e400000e0000 */
.L_x_596:
[----:B------:R-:W-:Y:S05]  /*17d0*/  BRA.DIV ~URZ, `(.L_x_527) ;  /* 0x000122827f007947 */ /* 0x000fea000b800000 */
[----:B--2---:R2:W1:Y:S02]  /*17e0*/  SHFL.IDX PT, R2, R5, 0x4, 0x181f ;  /* 0x00981f0005027f89 */ /* 0x00446400000e0000 */
.L_x_597:
        /* <DEDUP_REMOVED lines=11> */
.L_x_529:
[----:B------:R-:W-:Y:S05]  /*18a0*/  BSYNC B0 ;  /* 0x0000000000007941 */ /* 0x000fea0003800000 */
.L_x_528:
[----:B------:R-:W-:Y:S05]  /*18b0*/  BRA.DIV ~URZ, `(.L_x_530) ;  /* 0x000122127f007947 */ /* 0x000fea000b800000 */
[----:B---3--:R3:W2:Y:S04]  /*18c0*/  SHFL.IDX PT, R6, R4, 0x5, 0x181f ;  /* 0x00b81f0004067f89 */ /* 0x0086a800000e0000 */
[----:B-1----:R3:W1:Y:S02]  /*18d0*/  SHFL.IDX PT, R2, R5, 0x5, 0x181f ;  /* 0x00b81f0005027f89 */ /* 0x00266400000e0000 */
.L_x_598:
[----:B------:R-:W-:Y:S01]  /*18e0*/  IADD3 R3, R0, 0x50, RZ ;  /* 0x0000005000037810 */ /* 0x000fe20007ffe0ff */
[----:B------:R-:W-:Y:S03]  /*18f0*/  BSSY B0, `(.L_x_531) ;  /* 0x000000a000007945 */ /* 0x000fe60003800000 */
[----:B------:R-:W-:-:S13]  /*1900*/  ISETP.GE.AND P0, PT, R3, R7, PT ;  /* 0x000000070300720c */ /* 0x000fda0003f06270 */
[----:B------:R-:W-:Y:S05]  /*1910*/  @P0 BRA `(.L_x_532) ;  /* 0x0000007000000947 */ /* 0x000fea0003800000 */
[----:B------:R-:W-:Y:S02]  /*1920*/  SHF.R.S32.HI R9, RZ, 0x1f, R242 ;  /* 0x0000001fff097819 */ /* 0x000fe400000114f2 */
[----:B-1----:R-:W-:-:S04]  /*1930*/  LEA R2, P0, R242, R2, 0x1 ;  /* 0x00000002f2027211 */ /* 0x002fc800078008ff */
[----:B--2---:R-:W-:-:S05]  /*1940*/  LEA.HI.X R3, R242, R6, R9, 0x1, P0 ;  /* 0x00000006f2037211 */ /* 0x004fca00000f0c09 */
[----:B------:R-:W-:Y:S01]  /*1950*/  @!PT LDS RZ, [RZ] ;  /* 0x00000000fffff984 */ /* 0x000fe20000000800 */
[----:B------:R-:W-:Y:S01]  /*1960*/  @!PT LDS RZ, [RZ] ;  /* 0x00000000fffff984 */ /* 0x000fe20000000800 */
[----:B------:R-:W-:Y:S01]  /*1970*/  @!PT LDS RZ, [RZ] ;  /* 0x00000000fffff984 */ /* 0x000fe20000000800 */
[----:B------:R1:W-:Y:S04]  /*1980*/  LDGSTS.E.BYPASS.LTC128B.128 [R243+0x9900], [R2.64], !P2 ;  /* 0x0990000002f37fae */ /* 0x0003e8000d101d46 */
.L_x_532:
[----:B------:R-:W-:Y:S05]  /*1990*/  BSYNC B0 ;  /* 0x0000000000007941 */ /* 0x000fea0003800000 */
.L_x_531:
[----:B------:R-:W-:Y:S05]  /*19a0*/  BRA.DIV ~URZ, `(.L_x_533) ;  /* 0x000121f27f007947 */ /* 0x000fea000b800000 */
[----:B--2---:R2:W3:Y:S02]  /*19b0*/  SHFL.IDX PT, R6, R4, 0x6, 0x181f ;  /* 0x00d81f0004067f89 */ /* 0x0044e400000e0000 */
.L_x_599:
[----:B------:R-:W-:Y:S05]  /*19c0*/  BRA.DIV ~URZ, `(.L_x_534) ;  /* 0x000122427f007947 */ /* 0x000fea000b800000 */
[----:B-1----:R1:W2:Y:S02]  /*19d0*/  SHFL.IDX PT, R2, R5, 0x6, 0x181f ;  /* 0x00d81f0005027f89 */ /* 0x0022a400000e0000 */
.L_x_600:
[----:B------:R-:W-:Y:S01]  /*19e0*/  IADD3 R3, R0, 0x60, RZ ;  /* 0x0000006000037810 */ /* 0x000fe20007ffe0ff */
[----:B------:R-:W-:Y:S03]  /*19f0*/  BSSY B0, `(.L_x_535) ;  /* 0x000000a000007945 */ /* 0x000fe60003800000 */
[----:B------:R-:W-:-:S13]  /*1a00*/  ISETP.GE.AND P0, PT, R3, R7, PT ;  /* 0x000000070300720c */ /* 0x000fda0003f06270 */
[----:B------:R-:W-:Y:S05]  /*1a10*/  @P0 BRA `(.L_x_536) ;  /* 0x0000007000000947 */ /* 0x000fea0003800000 */
[----:B------:R-:W-:Y:S02]  /*1a20*/  SHF.R.S32.HI R9, RZ, 0x1f, R242 ;  /* 0x0000001fff097819 */ /* 0x000fe400000114f2 */
[----:B--2---:R-:W-:-:S04]  /*1a30*/  LEA R2, P0, R242, R2, 0x1 ;  /* 0x00000002f2027211 */ /* 0x004fc800078008ff */
[----:B---3--:R-:W-:-:S05]  /*1a40*/  LEA.HI.X R3, R242, R6, R9, 0x1, P0 ;  /* 0x00000006f2037211 */ /* 0x008fca00000f0c09 */
[----:B------:R-:W-:Y:S01]  /*1a50*/  @!PT LDS RZ, [RZ] ;  /* 0x00000000fffff984 */ /* 0x000fe20000000800 */
[----:B------:R-:W-:Y:S01]  /*1a60*/  @!PT LDS RZ, [RZ] ;  /* 0x00000000fffff984 */ /* 0x000fe20000000800 */
[----:B------:R-:W-:Y:S01]  /*1a70*/  @!PT LDS RZ, [RZ] ;  /* 0x00000000fffff984 */ /* 0x000fe20000000800 */
[----:B------:R2:W-:Y:S04]  /*1a80*/  LDGSTS.E.BYPASS.LTC128B.128 [R243+0xa100], [R2.64], !P2 ;  /* 0x0a10000002f37fae */ /* 0x0005e8000d101d46 */
.L_x_536:
[----:B------:R-:W-:Y:S05]  /*1a90*/  BSYNC B0 ;  /* 0x0000000000007941 */ /* 0x000fea0003800000 */
.L_x_535:
[----:B------:R-:W-:Y:S05]  /*1aa0*/  BRA.DIV ~URZ, `(.L_x_537) ;  /* 0x000121d27f007947 */ /* 0x000fea000b800000 */
[----:B--234-:R-:W2:Y:S04]  /*1ab0*/  SHFL.IDX PT, R4, R4, 0x7, 0x181f ;  /* 0x00f81f0004047f89 */ /* 0x01cea800000e0000 */
[----:B------:R3:W4:Y:S02]  /*1ac0*/  SHFL.IDX PT, R2, R5, 0x7, 0x181f ;  /* 0x00f81f0005027f89 */ /* 0x00072400000e0000 */
.L_x_601:
[----:B------:R-:W-:Y:S01]  /*1ad0*/  IADD3 R0, R0, 0x70, RZ ;  /* 0x0000007000007810 */ /* 0x000fe20007ffe0ff */
[----:B-----5:R-:W-:Y:S01]  /*1ae0*/  IMAD.WIDE.U32 R10, R8, c[0x0][0x2b0], RZ ;  /* 0x0000ac00080a7a25 */ /* 0x020fe200078e00ff */
[----:B------:R-:W-:Y:S02]  /*1af0*/  SHF.R.S32.HI R188, RZ, 0x1f, R242 ;  /* 0x0000001fffbc7819 */ /* 0x000fe400000114f2 */
[----:B------:R-:W-:Y:S02]  /*1b00*/  ISETP.GE.AND P1, PT, R0, R7, PT ;  /* 0x000000070000720c */ /* 0x000fe40003f26270 */
[----:B------:R-:W-:Y:S01]  /*1b10*/  SHF.R.S32.HI R0, RZ, 0x1f, R8 ;  /* 0x0000001fff007819 */ /* 0x000fe20000011408 */
[----:B------:R1:W-:Y:S04]  /*1b20*/  STL.64 [R1+0x28], R10 ;  /* 0x0000280a01007387 */ /* 0x0003e80000100a00 */
[----:B------:R-:W-:-:S04]  /*1b30*/  IMAD R0, R0, c[0x0][0x2b0], RZ ;  /* 0x0000ac0000007a24 */ /* 0x000fc800078e02ff */
[----:B------:R-:W-:Y:S02]  /*1b40*/  IMAD R0, R8, c[0x0][0x2b4], R0 ;  /* 0x0000ad0008007a24 */ /* 0x000fe400078e0200 */
[C---:B----4-:R-:W-:Y:S02]  /*1b50*/  @!P1 LEA R2, P0, R242.reuse, R2, 0x1 ;  /* 0x00000002f2029211 */ /* 0x050fe400078008ff */
[----:B------:R-:W-:Y:S02]  /*1b60*/  IMAD.IADD R248, R11, 0x1, R0 ;  /* 0x000000010bf87824 */ /* 0x000fe400078e0200 */
[----:B--2---:R-:W-:-:S03]  /*1b70*/  @!P1 LEA.HI.X R3, R242, R4, R188, 0x1, P0 ;  /* 0x00000004f2039211 */ /* 0x004fc600000f0cbc */
[----:B------:R1:W-:Y:S04]  /*1b80*/  STL [R1+0x3c], R248 ;  /* 0x00003cf801007387 */ /* 0x0003e80000100800 */
[----:B------:R-:W-:Y:S01]  /*1b90*/  @!PT LDS RZ, [RZ] ;  /* 0x00000000fffff984 */ /* 0x000fe20000000800 */
[----:B------:R-:W-:Y:S01]  /*1ba0*/  @!PT LDS RZ, [RZ] ;  /* 0x00000000fffff984 */ /* 0x000fe20000000800 */
[----:B------:R-:W-:Y:S01]  /*1bb0*/  @!PT LDS RZ, [RZ] ;  /* 0x00000000fffff984 */ /* 0x000fe20000000800 */
[----:B------:R1:W-:Y:S04]  /*1bc0*/  @!P1 LDGSTS.E.BYPASS.LTC128B.128 [R243+0xa900], [R2.64], !P2 ;  /* 0x0a90000002f39fae */ /* 0x0003e8000d101d46 */
[----:B------:R-:W0:Y:S01]  /*1bd0*/  LDGDEPBAR ;  /* 0x00000000000079af */ /* 0x000e220000000000 */
[----:B------:R-:W-:Y:S02]  /*1be0*/  WARPSYNC 0xffffffff ;  /* 0xffffffff00007948 */ /* 0x000fe40003800000 */
[----:B------:R-:W2:Y:S04]  /*1bf0*/  LDL R249, [R1+0x18] ;  /* 0x0000180001f97983 */ /* 0x000ea80000100800 */
[----:B------:R-:W4:Y:S01]  /*1c00*/  LDL R251, [R1+0x1c] ;  /* 0x00001c0001fb7983 */ /* 0x000f220000100800 */
[----:B------:R-:W-:-:S02]  /*1c10*/  IMAD.MOV.U32 R6, RZ, RZ, 0x70 ;  /* 0x00000070ff067424 */ /* 0x000fc400078e00ff */
[----:B------:R-:W-:Y:S01]  /*1c20*/  IMAD.MOV.U32 R0, RZ, RZ, c[0x0][0x2b8] ;  /* 0x0000ae00ff007624 */ /* 0x000fe200078e00ff */
[----:B------:R-:W5:Y:S01]  /*1c30*/  LDL R114, [R1+0x4c] ;  /* 0x00004c0001727983 */ /* 0x000f620000100800 */
[----:B-1-3--:R-:W-:Y:S02]  /*1c40*/  IMAD.MOV.U32 R5, RZ, RZ, c[0x0][0x2ac] ;  /* 0x0000ab00ff057624 */ /* 0x00afe400078e00ff */
[----:B------:R-:W-:Y:S01]  /*1c50*/  IMAD R173, R245, R6, -0x70 ;  /* 0xffffff90f5ad7424 */ /* 0x000fe200078e0206 */
[----:B------:R-:W-:Y:S01]  /*1c60*/  ISETP.NE.AND P3, PT, R0, 0x1, PT ;  /* 0x000000010000780c */ /* 0x000fe20003f65270 */
[----:B------:R-:W-:Y:S02]  /*1c70*/  IMAD R5, R5, c[0x0][0x1d0], RZ ;  /* 0x0000740005057a24 */ /* 0x000fe400078e02ff */
[----:B------:R-:W-:Y:S01]  /*1c80*/  IMAD.MOV.U32 R244, RZ, RZ, RZ ;  /* 0x000000fffff47224 */ /* 0x000fe200078e00ff */
[----:B------:R-:W-:Y:S01]  /*1c90*/  BAR.SYNC.DEFER_BLOCKING 0x0 ;  /* 0x0000000000007b1d */ /* 0x000fe20000010000 */
[----:B--2---:R-:W-:-:S05]  /*1ca0*/  IMAD.IADD R2, R249, 0x1, R173 ;  /* 0x00000001f9027824 */ /* 0x004fca00078e02ad */
[C---:B------:R-:W-:Y:S01]  /*1cb0*/  ISETP.GE.AND P1, PT, R2.reuse, R5, PT ;  /* 0x000000050200720c */ /* 0x040fe20003f26270 */
[----:B----4-:R-:W-:-:S03]  /*1cc0*/  IMAD.IADD R2, R2, 0x1, R251 ;  /* 0x0000000102027824 */ /* 0x010fc600078e02fb */
[----:B------:R-:W-:Y:S01]  /*1cd0*/  ISETP.GT.OR P1, PT, R249, 0x6f, P1 ;  /* 0x0000006ff900780c */ /* 0x000fe20000f24670 */
[----:B------:R-:W-:-:S04]  /*1ce0*/  @P3 IMAD.HI.U32 R3, R2, c[0x0][0x2bc], RZ ;  /* 0x0000af0002033a27 */ /* 0x000fc800078e00ff */
[----:B------:R-:W-:Y:S01]  /*1cf0*/  IMAD.MOV.U32 R0, RZ, RZ, R2 ;  /* 0x000000ffff007224 */ /* 0x000fe200078e0002 */
[----:B------:R-:W-:-:S07]  /*1d00*/  @P3 SHF.R.U32.HI R0, RZ, c[0x0][0x2c0], R3 ;  /* 0x0000b000ff003a19 */ /* 0x000fce0000011603 */
[----:B------:R-:W-:-:S04]  /*1d10*/  @!P1 IADD3 R3, P0, R0, R10, RZ ;  /* 0x0000000a00039210 */ /* 0x000fc80007f1e0ff */
[----:B------:R-:W-:Y:S02]  /*1d20*/  @!P1 LEA.HI.X.SX32 R5, R0, R248, 0x1, P0 ;  /* 0x000000f800059211 */ /* 0x000fe400000f0eff */
[----:B------:R-:W-:-:S04]  /*1d30*/  @!P1 LEA R4, P0, R3, c[0x0][0x2a0], 0x2 ;  /* 0x0000a80003049a11 */ /* 0x000fc800078010ff */
[----:B------:R-:W-:-:S05]  /*1d40*/  @!P1 LEA.HI.X R5, R3, c[0x0][0x2a4], R5, 0x2, P0 ;  /* 0x0000a90003059a11 */ /* 0x000fca00000f1405 */
[----:B------:R1:W2:Y:S01]  /*1d50*/  @!P1 LDG.E R244, [R4.64] ;  /* 0x0000000604f49981 */ /* 0x0002a2000c1e1900 */
[----:B------:R-:W-:-:S05]  /*1d60*/  IADD3 R0, -R0, RZ, RZ ;  /* 0x000000ff00007210 */ /* 0x000fca0007ffe1ff */
[----:B------:R-:W-:Y:S01]  /*1d70*/  IMAD R250, R0, c[0x0][0x2b8], R2 ;  /* 0x0000ae0000fa7a24 */ /* 0x000fe200078e0202 */
[----:B------:R-:W3:Y:S04]  /*1d80*/  S2R R9, SR_TID.X ;  /* 0x0000000000097919 */ /* 0x000ee80000002100 */
[----:B------:R-:W-:Y:S01]  /*1d90*/  SHF.R.S32.HI R56, RZ, 0x1f, R250 ;  /* 0x0000001fff387819 */ /* 0x000fe200000114fa */
[----:B------:R-:W-:-:S04]  /*1da0*/  IMAD.WIDE.U32 R2, R250, c[0x0][0x1e0], RZ ;  /* 0x00007800fa027a25 */ /* 0x000fc800078e00ff */
[----:B------:R-:W-:-:S04]  /*1db0*/  IMAD R0, R56, c[0x0][0x1e0], RZ ;  /* 0x0000780038007a24 */ /* 0x000fc800078e02ff */
[----:B------:R-:W-:-:S04]  /*1dc0*/  IMAD R0, R250, c[0x0][0x1e4], R0 ;  /* 0x00007900fa007a24 */ /* 0x000fc800078e0200 */
[----:B------:R-:W-:Y:S02]  /*1dd0*/  IMAD.IADD R3, R3, 0x1, R0 ;  /* 0x0000000103037824 */ /* 0x000fe400078e0200 */
[----:B------:R-:W-:Y:S02]  /*1de0*/  IMAD R0, R58, c[0x0][0x1e8], RZ ;  /* 0x00007a003a007a24 */ /* 0x000fe400078e02ff */
[----:B-----5:R-:W-:-:S04]  /*1df0*/  IMAD.WIDE.U32 R246, R114, c[0x0][0x1e8], RZ ;  /* 0x00007a0072f67a25 */ /* 0x020fc800078e00ff */
[----:B------:R-:W-:-:S04]  /*1e00*/  IMAD R0, R114, c[0x0][0x1ec], R0 ;  /* 0x00007b0072007a24 */ /* 0x000fc800078e0200 */
[----:B------:R-:W-:Y:S01]  /*1e10*/  IMAD.IADD R175, R247, 0x1, R0 ;  /* 0x00000001f7af7824 */ /* 0x000fe200078e0200 */
[----:B---3--:R-:W-:Y:S01]  /*1e20*/  SHF.R.S32.HI R7, RZ, 0x1f, R9 ;  /* 0x0000001fff077819 */ /* 0x008fe20000011409 */
[----:B------:R-:W-:Y:S02]  /*1e30*/  IMAD.MOV.U32 R172, RZ, RZ, c[0x0][0x2ac] ;  /* 0x0000ab00ffac7624 */ /* 0x000fe400078e00ff */
[----:B-1----:R-:W-:Y:S01]  /*1e40*/  IMAD R5, R245, -0x70, R6 ;  /* 0xffffff90f5057824 */ /* 0x002fe200078e0206 */
[----:B------:R-:W-:-:S03]  /*1e50*/  LEA.HI R7, R7, R9, RZ, 0x3 ;  /* 0x0000000907077211 */ /* 0x000fc600078f18ff */
[----:B------:R-:W-:Y:S01]  /*1e60*/  IMAD R172, R172, c[0x0][0x1d0], R5 ;  /* 0x00007400acac7a24 */ /* 0x000fe200078e0205 */
[----:B------:R-:W-:Y:S02]  /*1e70*/  SHF.R.S32.HI R7, RZ, 0x3, R7 ;  /* 0x00000003ff077819 */ /* 0x000fe40000011407 */
[----:B------:R-:W-:Y:S01]  /*1e80*/  ISETP.GE.AND P5, PT, R242, c[0x0][0x1d4], PT ;  /* 0x00007500f2007a0c */ /* 0x000fe20003fa6270 */
[----:B------:R-:W-:Y:S01]  /*1e90*/  IMAD.WIDE.U32 R112, R114, c[0x0][0x210], RZ ;  /* 0x0000840072707a25 */ /* 0x000fe200078e00ff */
[----:B--2---:R-:W-:-:S03]  /*1ea0*/  SHF.R.S32.HI R57, RZ, 0x1f, R244 ;  /* 0x0000001fff397819 */ /* 0x004fc600000114f4 */
[----:B------:R-:W-:-:S04]  /*1eb0*/  IMAD.WIDE.U32 R2, R244, c[0x0][0x1f0], R2 ;  /* 0x00007c00f4027a25 */ /* 0x000fc800078e0002 */
[----:B------:R-:W-:Y:S01]  /*1ec0*/  IMAD R4, R57, c[0x0][0x1f0], RZ ;  /* 0x00007c0039047a24 */ /* 0x000fe200078e02ff */
[----:B------:R-:W-:-:S03]  /*1ed0*/  IADD3 R2, P0, R2, R246, RZ ;  /* 0x000000f602027210 */ /* 0x000fc60007f1e0ff */
[----:B------:R-:W-:-:S05]  /*1ee0*/  IMAD R0, R244, c[0x0][0x1f4], R4 ;  /* 0x00007d00f4007a24 */ /* 0x000fca00078e0204 */
[----:B------:R-:W-:Y:S02]  /*1ef0*/  IADD3.X R3, R175, R3, R0, P0, !PT ;  /* 0x00000003af037210 */ /* 0x000fe400007fe400 */
[----:B------:R-:W-:-:S04]  /*1f00*/  LEA R0, P0, R2, c[0x0][0x1c8], 0x1 ;  /* 0x0000720002007a11 */ /* 0x000fc800078008ff */
[----:B------:R-:W-:Y:S01]  /*1f10*/  LEA.HI.X R3, R2, c[0x0][0x1cc], R3, 0x1, P0 ;  /* 0x0000730002037a11 */ /* 0x000fe200000f0c03 */
[----:B------:R-:W1:Y:S01]  /*1f20*/  SHFL.IDX PT, R4, R0, RZ, 0x181f ;  /* 0x00181fff00047589 */ /* 0x000e6200000e0000 */
[----:B------:R-:W-:-:S03]  /*1f30*/  IMAD.IADD R2, R172, 0x1, -R7 ;  /* 0x00000001ac027824 */ /* 0x000fc600078e0a07 */
[----:B------:R-:W2:Y:S02]  /*1f40*/  SHFL.IDX PT, R5, R3, RZ, 0x181f ;  /* 0x00181fff03057589 */ /* 0x000ea400000e0000 */
[C---:B------:R-:W-:Y:S02]  /*1f50*/  ISETP.GE.AND P0, PT, R2.reuse, 0x1, PT ;  /* 0x000000010200780c */ /* 0x040fe40003f06270 */
[----:B------:R-:W3:Y:S04]  /*1f60*/  SHFL.IDX PT, R8, R0, 0x1, 0x181f ;  /* 0x00381f0000087f89 */ /* 0x000ee800000e0000 */
[----:B------:R-:W4:Y:S04]  /*1f70*/  SHFL.IDX PT, R7, R3, 0x1, 0x181f ;  /* 0x00381f0003077f89 */ /* 0x000f2800000e0000 */
[----:B------:R-:W5:Y:S01]  /*1f80*/  SHFL.IDX PT, R6, R0, 0x2, 0x181f ;  /* 0x00581f0000067f89 */ /* 0x000f6200000e0000 */
[----:B------:R-:W-:-:S03]  /*1f90*/  ISETP.GE.AND P6, PT, R2, 0x11, PT ;  /* 0x000000110200780c */ /* 0x000fc60003fc6270 */
[----:B------:R-:W5:Y:S01]  /*1fa0*/  SHFL.IDX PT, R14, R3, 0x2, 0x181f ;  /* 0x00581f00030e7f89 */ /* 0x000f6200000e0000 */
[----:B------:R-:W-:-:S03]  /*1fb0*/  ISETP.GE.AND P2, PT, R2, 0x21, PT ;  /* 0x000000210200780c */ /* 0x000fc60003f46270 */
[----:B------:R-:W5:Y:S01]  /*1fc0*/  SHFL.IDX PT, R15, R0, 0x3, 0x181f ;  /* 0x00781f00000f7f89 */ /* 0x000f6200000e0000 */
[----:B-1----:R-:W-:-:S03]  /*1fd0*/  @P0 LEA R4, P1, R242, R4, 0x1 ;  /* 0x00000004f2040211 */ /* 0x002fc600078208ff */
[----:B------:R-:W1:Y:S01]  /*1fe0*/  SHFL.IDX PT, R16, R3, 0x3, 0x181f ;  /* 0x00781f0003107f89 */ /* 0x000e6200000e0000 */
[----:B--2---:R-:W-:-:S03]  /*1ff0*/  @P0 LEA.HI.X R5, R242, R5, R188, 0x1, P1 ;  /* 0x00000005f2050211 */ /* 0x004fc600008f0cbc */
[----:B------:R-:W2:Y:S01]  /*2000*/  SHFL.IDX PT, R11, R0, 0x4, 0x181f ;  /* 0x00981f00000b7f89 */ /* 0x000ea200000e0000 */
[----:B---3--:R-:W-:-:S03]  /*2010*/  @P6 LEA R8, P1, R242, R8, 0x1 ;  /* 0x00000008f2086211 */ /* 0x008fc600078208ff */
[----:B------:R3:W-:Y:S01]  /*2020*/  @P0 LDGSTS.E.BYPASS.LTC128B.128 [R243+0x3900], [R4.64], !P5 ;  /* 0x0390000004f30fae */ /* 0x0007e2000e901d46 */
[----:B------:R-:W-:Y:S02]  /*2030*/  ISETP.GE.AND P0, PT, R2, 0x31, PT ;  /* 0x000000310200780c */ /* 0x000fe40003f06270 */
[C---:B----4-:R-:W-:Y:S01]  /*2040*/  @P6 LEA.HI.X R9, R242.reuse, R7, R188, 0x1, P1 ;  /* 0x00000007f2096211 */ /* 0x050fe200008f0cbc */
[----:B------:R-:W4:Y:S01]  /*2050*/  SHFL.IDX PT, R13, R3, 0x4, 0x181f ;  /* 0x00981f00030d7f89 */ /* 0x000f2200000e0000 */
[----:B-----5:R-:W-:-:S03]  /*2060*/  @P2 LEA R6, P1, R242, R6, 0x1 ;  /* 0x00000006f2062211 */ /* 0x020fc600078208ff */
[----:B------:R-:W5:Y:S01]  /*2070*/  SHFL.IDX PT, R12, R0, 0x5, 0x181f ;  /* 0x00b81f00000c7f89 */ /* 0x000f6200000e0000 */
[----:B------:R-:W-:-:S03]  /*2080*/  @P2 LEA.HI.X R7, R242, R14, R188, 0x1, P1 ;  /* 0x0000000ef2072211 */ /* 0x000fc600008f0cbc */
[----:B------:R-:W2:Y:S04]  /*2090*/  SHFL.IDX PT, R10, R3, 0x5, 0x181f ;  /* 0x00b81f00030a7f89 */ /* 0x000ea800000e0000 */
[----:B------:R2:W-:Y:S01]  /*20a0*/  @P6 LDGSTS.E.BYPASS.LTC128B.128 [R243+0x4100], [R8.64], !P5 ;  /* 0x0410000008f36fae */ /* 0x0005e2000e901d46 */
[----:B------:R-:W-:-:S03]  /*20b0*/  ISETP.GE.AND P6, PT, R2, 0x41, PT ;  /* 0x000000410200780c */ /* 0x000fc60003fc6270 */
[----:B------:R-:W4:Y:S04]  /*20c0*/  SHFL.IDX PT, R0, R0, 0x6, 0x181f ;  /* 0x00d81f0000007f89 */ /* 0x000f2800000e0000 */
[----:B------:R-:W5:Y:S01]  /*20d0*/  SHFL.IDX PT, R3, R3, 0x6, 0x181f ;  /* 0x00d81f0003037f89 */ /* 0x000f6200000e0000 */
[----:B---3--:R-:W-:-:S03]  /*20e0*/  @P0 LEA R4, P1, R242, R15, 0x1 ;  /* 0x0000000ff2040211 */ /* 0x008fc600078208ff */
[----:B------:R5:W-:Y:S01]  /*20f0*/  @P2 LDGSTS.E.BYPASS.LTC128B.128 [R243+0x4900], [R6.64], !P5 ;  /* 0x0490000006f32fae */ /* 0x000be2000e901d46 */
[----:B------:R-:W-:Y:S02]  /*2100*/  ISETP.GE.AND P2, PT, R2, 0x51, PT ;  /* 0x000000510200780c */ /* 0x000fe40003f46270 */
[----:B-1----:R-:W-:Y:S02]  /*2110*/  @P0 LEA.HI.X R5, R242, R16, R188, 0x1, P1 ;  /* 0x00000010f2050211 */ /* 0x002fe400008f0cbc */
[----:B------:R-:W-:-:S03]  /*2120*/  ISETP.GE.AND P1, PT, R2, 0x61, PT ;  /* 0x000000610200780c */ /* 0x000fc60003f26270 */
[----:B------:R1:W-:Y:S01]  /*2130*/  @P0 LDGSTS.E.BYPASS.LTC128B.128 [R243+0x5100], [R4.64], !P5 ;  /* 0x0510000004f30fae */ /* 0x0003e2000e901d46 */
[----:B--2---:R-:W-:-:S04]  /*2140*/  @P6 LEA R8, P0, R242, R11, 0x1 ;  /* 0x0000000bf2086211 */ /* 0x004fc800078008ff */
[----:B----4-:R-:W-:-:S05]  /*2150*/  @P6 LEA.HI.X R9, R242, R13, R188, 0x1, P0 ;  /* 0x0000000df2096211 */ /* 0x010fca00000f0cbc */
[----:B------:R2:W-:Y:S01]  /*2160*/  @P6 LDGSTS.E.BYPASS.LTC128B.128 [R243+0x5900], [R8.64], !P5 ;  /* 0x0590000008f36fae */ /* 0x0005e2000e901d46 */
[----:B-----5:R-:W-:-:S04]  /*2170*/  @P2 LEA R6, P0, R242, R12, 0x1 ;  /* 0x0000000cf2062211 */ /* 0x020fc800078008ff */
[C---:B------:R-:W-:Y:S02]  /*2180*/  @P2 LEA.HI.X R7, R242.reuse, R10, R188, 0x1, P0 ;  /* 0x0000000af2072211 */ /* 0x040fe400000f0cbc */
[----:B-1----:R-:W-:-:S03]  /*2190*/  @P1 LEA R4, P0, R242, R0, 0x1 ;  /* 0x00000000f2041211 */ /* 0x002fc600078008ff */
[----:B------:R1:W-:Y:S01]  /*21a0*/  @P2 LDGSTS.E.BYPASS.LTC128B.128 [R243+0x6100], [R6.64], !P5 ;  /* 0x0610000006f32fae */ /* 0x0003e2000e901d46 */
[----:B------:R-:W-:-:S05]  /*21b0*/  @P1 LEA.HI.X R5, R242, R3, R188, 0x1, P0 ;  /* 0x00000003f2051211 */ /* 0x000fca00000f0cbc */
[----:B------:R1:W-:Y:S04]  /*21c0*/  @P1 LDGSTS.E.BYPASS.LTC128B.128 [R243+0x6900], [R4.64], !P5 ;  /* 0x0690000004f31fae */ /* 0x0003e8000e901d46 */
[----:B------:R-:W0:Y:S01]  /*21d0*/  LDGDEPBAR ;  /* 0x00000000000079af */ /* 0x000e220000000000 */
[----:B------:R-:W-:-:S04]  /*21e0*/  DEPBAR.LE SB0, 0x1 ;  /* 0x000080400000791a */ /* 0x000fc80000000000 */
[----:B------:R-:W-:-:S04]  /*21f0*/  DEPBAR.LE SB0, 0x0 ;  /* 0x000080000000791a */ /* 0x000fc80000000000 */
[----:B------:R-:W-:Y:S06]  /*2200*/  BAR.SYNC.DEFER_BLOCKING 0x0 ;  /* 0x0000000000007b1d */ /* 0x000fec0000010000 */
[----:B------:R-:W-:Y:S04]  /*2210*/  LDSM.16.M88.4 R36, [R224] ;  /* 0x00000000e024783b */ /* 0x000fe80000000200 */
[----:B--2---:R-:W2:Y:S04]  /*2220*/  LDSM.16.M88.4 R8, [R231] ;  /* 0x00000000e708783b */ /* 0x004ea80000000200 */
[----:B-1----:R-:W1:Y:S04]  /*2230*/  LDSM.16.M88.4 R4, [R231+0x2000] ;  /* 0x00200000e704783b */ /* 0x002e680000000200 */
[----:B------:R-:W3:Y:S04]  /*2240*/  LDSM.16.M88.4 R32, [R224+0x800] ;  /* 0x00080000e020783b */ /* 0x000ee80000000200 */
[----:B------:R-:W4:Y:S04]  /*2250*/  LDSM.16.M88.4 R28, [R224+0x1000] ;  /* 0x00100000e01c783b */ /* 0x000f280000000200 */
[----:B------:R-:W5:Y:S04]  /*2260*/  LDSM.16.M88.4 R24, [R224+0x1800] ;  /* 0x00180000e018783b */ /* 0x000f680000000200 */
[----:B------:R-:W3:Y:S04]  /*2270*/  LDSM.16.M88.4 R20, [R224+0x2000] ;  /* 0x00200000e014783b */ /* 0x000ee80000000200 */
[----:B------:R-:W3:Y:S04]  /*2280*/  LDSM.16.M88.4 R16, [R224+0x2800] ;  /* 0x00280000e010783b */ /* 0x000ee80000000200 */
[----:B------:R-:W3:Y:S01]  /*2290*/  LDSM.16.M88.4 R12, [R224+0x3000] ;  /* 0x00300000e00c783b */ /* 0x000ee20000000200 */
[----:B------:R-:W-:-:S02]  /*22a0*/  IMAD R0, R56, c[0x0][0x208], RZ ;  /* 0x0000820038007a24 */ /* 0x000fc400078e02ff */
[----:B------:R-:W-:Y:S01]  /*22b0*/  IMAD R3, R57, c[0x0][0x218], RZ ;  /* 0x0000860039037a24 */ /* 0x000fe200078e02ff */
[----:B------:R-:W-:Y:S04]  /*22c0*/  LDSM.16.M88.4 R108, [R240] ;  /* 0x00000000f06c783b */ /* 0x000fe80000000200 */
[----:B------:R-:W-:Y:S01]  /*22d0*/  LDSM.16.M88.4 R76, [R235] ;  /* 0x00000000eb4c783b */ /* 0x000fe20000000200 */
[----:B--2---:R-:W-:Y:S01]  /*22e0*/  HMMA.16816.F32 R92, R8, R38, RZ ;  /* 0x00000026085c723c */ /* 0x004fe200000018ff */
[----:B------:R-:W-:Y:S02]  /*22f0*/  IMAD R0, R250, c[0x0][0x20c], R0 ;  /* 0x00008300fa007a24 */ /* 0x000fe400078e0200 */
[----:B------:R-:W-:Y:S04]  /*2300*/  LDSM.16.M88.4 R100, [R238] ;  /* 0x00000000ee64783b */ /* 0x000fe80000000200 */
[----:B------:R-:W-:Y:S01]  /*2310*/  LDSM.16.M88.4 R80, [R241] ;  /* 0x00000000f150783b */ /* 0x000fe20000000200 */
[C---:B-1----:R-:W-:Y:S03]  /*2320*/  HMMA.16816.F32 R48, R4.reuse, R36, RZ ;  /* 0x000000240430723c */ /* 0x042fe600000018ff */
[----:B------:R-:W-:Y:S04]  /*2330*/  LDSM.16.M88.4 R104, [R239] ;  /* 0x00000000ef68783b */ /* 0x000fe80000000200 */
[----:B------:R-:W-:Y:S01]  /*2340*/  LDSM.16.M88.4 R96, [R237] ;  /* 0x00000000ed60783b */ /* 0x000fe20000000200 */
[----:B------:R-:W-:Y:S08]  /*2350*/  HMMA.16816.F32 R72, R4, R38, RZ ;  /* 0x000000260448723c */ /* 0x000ff000000018ff */
[----:B------:R-:W-:Y:S01]  /*2360*/  HMMA.16816.F32 R144, R8, R36, RZ ;  /* 0x000000240890723c */ /* 0x000fe200000018ff */
[----:B------:R-:W-:-:S02]  /*2370*/  IMAD.MOV.U32 R39, RZ, RZ, R92 ;  /* 0x000000ffff277224 */ /* 0x000fc400078e005c */
[----:B------:R-:W-:-:S04]  /*2380*/  IMAD.MOV.U32 R38, RZ, RZ, R93 ;  /* 0x000000ffff267224 */ /* 0x000fc800078e005d */
[----:B------:R-:W-:Y:S01]  /*2390*/  MOV R37, R94 ;  /* 0x0000005e00257202 */ /* 0x000fe20000000f00 */
[----:B------:R-:W-:Y:S01]  /*23a0*/  IMAD.MOV.U32 R36, RZ, RZ, R95 ;  /* 0x000000ffff247224 */ /* 0x000fe200078e005f */
[C---:B---3--:R-:W-:Y:S08]  /*23b0*/  HMMA.16816.F32 R140, R8.reuse, R32, RZ ;  /* 0x00000020088c723c */ /* 0x048ff000000018ff */
[C---:B------:R-:W-:Y:S08]  /*23c0*/  HMMA.16816.F32 R92, R8.reuse, R34, RZ ;  /* 0x00000022085c723c */ /* 0x040ff000000018ff */
[C---:B----4-:R-:W-:Y:S08]  /*23d0*/  HMMA.16816.F32 R160, R8.reuse, R28, RZ ;  /* 0x0000001c08a0723c */ /* 0x050ff000000018ff */
[C---:B------:R-:W-:Y:S08]  /*23e0*/  HMMA.16816.F32 R120, R8.reuse, R30, RZ ;  /* 0x0000001e0878723c */ /* 0x040ff000000018ff */
[C---:B-----5:R-:W-:Y:S08]  /*23f0*/  HMMA.16816.F32 R184, R8.reuse, R24, RZ ;  /* 0x0000001808b8723c */ /* 0x060ff000000018ff */
[C---:B------:R-:W-:Y:S08]  /*2400*/  HMMA.16816.F32 R220, R8.reuse, R26, RZ ;  /* 0x0000001a08dc723c */ /* 0x040ff000000018ff */
[C---:B------:R-:W-:Y:S08]  /*2410*/  HMMA.16816.F32 R156, R8.reuse, R20, RZ ;  /* 0x00000014089c723c */ /* 0x040ff000000018ff */
[C---:B------:R-:W-:Y:S08]  /*2420*/  HMMA.16816.F32 R216, R8.reuse, R22, RZ ;  /* 0x0000001608d8723c */ /* 0x040ff000000018ff */
[C---:B------:R-:W-:Y:S08]  /*2430*/  HMMA.16816.F32 R152, R8.reuse, R16, RZ ;  /* 0x000000100898723c */ /* 0x040ff000000018ff */
[C---:B------:R-:W-:Y:S08]  /*2440*/  HMMA.16816.F32 R212, R8.reuse, R18, RZ ;  /* 0x0000001208d4723c */ /* 0x040ff000000018ff */
[C---:B------:R-:W-:Y:S08]  /*2450*/  HMMA.16816.F32 R148, R8.reuse, R12, RZ ;  /* 0x0000000c0894723c */ /* 0x040ff000000018ff */
[----:B------:R-:W-:Y:S07]  /*2460*/  HMMA.16816.F32 R208, R8, R14, RZ ;  /* 0x0000000e08d0723c */ /* 0x000fee00000018ff */
[----:B------:R-:W-:-:S04]  /*2470*/  IMAD.WIDE.U32 R8, R250, c[0x0][0x208], RZ ;  /* 0x00008200fa087a25 */ /* 0x000fc800078e00ff */
[----:B------:R-:W-:Y:S02]  /*2480*/  IMAD.IADD R9, R9, 0x1, R0 ;  /* 0x0000000109097824 */ /* 0x000fe400078e0200 */
[----:B------:R-:W-:Y:S02]  /*2490*/  IMAD R0, R58, c[0x0][0x210], RZ ;  /* 0x000084003a007a24 */ /* 0x000fe400078e02ff */
[----:B------:R-:W-:-:S04]  /*24a0*/  IMAD.WIDE.U32 R8, R244, c[0x0][0x218], R8 ;  /* 0x00008600f4087a25 */ /* 0x000fc800078e0008 */
[----:B------:R-:W-:-:S04]  /*24b0*/  IMAD R0, R114, c[0x0][0x214], R0 ;  /* 0x0000850072007a24 */ /* 0x000fc800078e0200 */
[----:B------:R-:W-:Y:S02]  /*24c0*/  IMAD.IADD R10, R113, 0x1, R0 ;  /* 0x00000001710a7824 */ /* 0x000fe400078e0200 */
[----:B------:R-:W-:Y:S01]  /*24d0*/  IMAD R0, R244, c[0x0][0x21c], R3 ;  /* 0x00008700f4007a24 */ /* 0x000fe200078e0203 */
[----:B------:R-:W-:-:S04]  /*24e0*/  IADD3 R3, P0, R8, R112, RZ ;  /* 0x0000007008037210 */ /* 0x000fc80007f1e0ff */
[----:B------:R-:W-:Y:S02]  /*24f0*/  IADD3.X R8, R10, R9, R0, P0, !PT ;  /* 0x000000090a087210 */ /* 0x000fe400007fe400 */
[C---:B------:R-:W-:Y:S01]  /*2500*/  LEA R0, P0, R3.reuse, c[0x0][0x1f8], 0x1 ;  /* 0x00007e0003007a11 */ /* 0x040fe200078008ff */
[C---:B------:R-:W-:Y:S03]  /*2510*/  HMMA.16816.F32 R68, R4.reuse, R12, RZ ;  /* 0x0000000c0444723c */ /* 0x040fe600000018ff */
[----:B------:R-:W-:Y:S01]  /*2520*/  LEA.HI.X R3, R3, c[0x0][0x1fc], R8, 0x1, P0 ;  /* 0x00007f0003037a11 */ /* 0x000fe200000f0c08 */
[----:B------:R-:W1:Y:S04]  /*2530*/  SHFL.IDX PT, R13, R0, 0x1, 0x181f ;  /* 0x00381f00000d7f89 */ /* 0x000e6800000e0000 */
[C---:B------:R-:W-:Y:S01]  /*2540*/  HMMA.16816.F32 R44, R4.reuse, R32, RZ ;  /* 0x00000020042c723c */ /* 0x040fe200000018ff */
[----:B------:R-:W2:Y:S07]  /*2550*/  SHFL.IDX PT, R12, R0, RZ, 0x181f ;  /* 0x00181fff000c7589 */ /* 0x000eae00000e0000 */
[----:B------:R-:W-:Y:S01]  /*2560*/  HMMA.16816.F32 R40, R4, R28, RZ ;  /* 0x0000001c0428723c */ /* 0x000fe200000018ff */
[----:B------:R-:W-:-:S02]  /*2570*/  IMAD.MOV.U32 R33, RZ, RZ, R94 ;  /* 0x000000ffff217224 */ /* 0x000fc400078e005e */
[----:B------:R-:W-:-:S05]  /*2580*/  IMAD.MOV.U32 R32, RZ, RZ, R95 ;  /* 0x000000ffff207224 */ /* 0x000fca00078e005f */
[C---:B------:R-:W-:Y:S08]  /*2590*/  HMMA.16816.F32 R52, R4.reuse, R24, RZ ;  /* 0x000000180434723c */ /* 0x040ff000000018ff */
[C---:B------:R-:W-:Y:S08]  /*25a0*/  HMMA.16816.F32 R60, R4.reuse, R20, RZ ;  /* 0x00000014043c723c */ /* 0x040ff000000018ff */
[C---:B------:R-:W-:Y:S01]  /*25b0*/  HMMA.16816.F32 R64, R4.reuse, R16, RZ ;  /* 0x000000100440723c */ /* 0x040fe200000018ff */
[----:B------:R-:W-:Y:S07]  /*25c0*/  SHFL.IDX PT, R17, R3, RZ, 0x181f ;  /* 0x00181fff03117589 */ /* 0x000fee00000e0000 */
[C---:B------:R-:W-:Y:S08]  /*25d0*/  HMMA.16816.F32 R84, R4.reuse, R34, RZ ;  /* 0x000000220454723c */ /* 0x040ff000000018ff */
[----:B------:R-:W-:Y:S01]  /*25e0*/  HMMA.16816.F32 R88, R4, R30, RZ ;  /* 0x0000001e0458723c */ /* 0x000fe200000018ff */
[----:B------:R-:W-:-:S02]  /*25f0*/  IMAD.MOV.U32 R35, RZ, RZ, R92 ;  /* 0x000000ffff237224 */ /* 0x000fc400078e005c */
[----:B------:R-:W-:Y:S02]  /*2600*/  IMAD.MOV.U32 R34, RZ, RZ, R93 ;  /* 0x000000ffff227224 */ /* 0x000fe400078e005d */
[----:B------:R-:W-:Y:S03]  /*2610*/  LDSM.16.M88.4 R92, [R236] ;  /* 0x00000000ec5c783b */ /* 0x000fe60000000200 */
[C---:B------:R-:W-:Y:S01]  /*2620*/  HMMA.16816.F32 R116, R4.reuse, R26, RZ ;  /* 0x0000001a0474723c */ /* 0x040fe200000018ff */
[----:B------:R-:W-:Y:S07]  /*2630*/  SHFL.IDX PT, R27, R3, 0x4, 0x181f ;  /* 0x00981f00031b7f89 */ /* 0x000fee00000e0000 */
[C---:B------:R-:W-:Y:S01]  /*2640*/  HMMA.16816.F32 R124, R4.reuse, R22, RZ ;  /* 0x00000016047c723c */ /* 0x040fe200000018ff */
[----:B------:R-:W-:Y:S07]  /*2650*/  SHFL.IDX PT, R23, R3, 0x2, 0x181f ;  /* 0x00581f0003177f89 */ /* 0x000fee00000e0000 */
[C---:B------:R-:W-:Y:S01]  /*2660*/  HMMA.16816.F32 R132, R4.reuse, R18, RZ ;  /* 0x000000120484723c */ /* 0x040fe200000018ff */
[----:B------:R-:W3:Y:S04]  /*2670*/  SHFL.IDX PT, R19, R3, 0x1, 0x181f ;  /* 0x00381f0003137f89 */ /* 0x000ee800000e0000 */
[----:B------:R-:W-:Y:S03]  /*2680*/  SHFL.IDX PT, R18, R0, 0x4, 0x181f ;  /* 0x00981f0000127f89 */ /* 0x000fe600000e0000 */
[----:B------:R-:W-:Y:S01]  /*2690*/  HMMA.16816.F32 R136, R4, R14, RZ ;  /* 0x0000000e0488723c */ /* 0x000fe200000018ff */
[----:B------:R-:W-:Y:S04]  /*26a0*/  LDSM.16.M88.4 R4, [R234+0x2000] ;  /* 0x00200000ea04783b */ /* 0x000fe80000000200 */
[----:B------:R-:W4:Y:S04]  /*26b0*/  SHFL.IDX PT, R14, R0, 0x2, 0x181f ;  /* 0x00581f00000e7f89 */ /* 0x000f2800000e0000 */
[----:B------:R-:W5:Y:S04]  /*26c0*/  SHFL.IDX PT, R15, R0, 0x3, 0x181f ;  /* 0x00781f00000f7f89 */ /* 0x000f6800000e0000 */
[----:B------:R-:W5:Y:S04]  /*26d0*/  SHFL.IDX PT, R26, R0, 0x5, 0x181f ;  /* 0x00b81f00001a7f89 */ /* 0x000f6800000e0000 */
[----:B------:R-:W5:Y:S01]  /*26e0*/  SHFL.IDX PT, R21, R3, 0x3, 0x181f ;  /* 0x00781f0003157f89 */ /* 0x000f6200000e0000 */
[----:B------:R-:W-:-:S03]  /*26f0*/  IMAD.SHL.U32 R174, R242, 0x2, RZ ;  /* 0x00000002f2ae7824 */ /* 0x000fc600078e00ff */
[----:B------:R-:W5:Y:S01]  /*2700*/  SHFL.IDX PT, R28, R3, 0x5, 0x181f ;  /* 0x00b81f00031c7f89 */ /* 0x000f6200000e0000 */
[----:B------:R-:W-:Y:S02]  /*2710*/  SHF.L.U64.HI R16, R242, 0x1, R188 ;  /* 0x00000001f2107819 */ /* 0x000fe400000102bc */
[-C--:B-1----:R-:W-:Y:S01]  /*2720*/  IADD3 R24, P1, R13, R174.reuse, RZ ;  /* 0x000000ae0d187210 */ /* 0x082fe20007f3e0ff */
[----:B------:R-:W1:Y:S01]  /*2730*/  SHFL.IDX PT, R0, R0, 0x6, 0x181f ;  /* 0x00d81f0000007f89 */ /* 0x000e6200000e0000 */
[----:B--2---:R-:W-:-:S03]  /*2740*/  IADD3 R12, P2, R12, R174, RZ ;  /* 0x000000ae0c0c7210 */ /* 0x004fc60007f5e0ff */
[--C-:B---3--:R-:W-:Y:S01]  /*2750*/  IMAD.X R25, R19, 0x1, R16.reuse, P1 ;  /* 0x0000000113197824 */ /* 0x108fe200008e0610 */
[-C--:B----4-:R-:W-:Y:S01]  /*2760*/  IADD3 R22, P0, R14, R174.reuse, RZ ;  /* 0x000000ae0e167210 */ /* 0x090fe20007f1e0ff */
[----:B------:R-:W2:Y:S01]  /*2770*/  SHFL.IDX PT, R3, R3, 0x6, 0x181f ;  /* 0x00d81f0003037f89 */ /* 0x000ea200000e0000 */
[-C--:B------:R-:W-:Y:S02]  /*2780*/  IADD3 R18, P1, R18, R174.reuse, RZ ;  /* 0x000000ae12127210 */ /* 0x080fe40007f3e0ff */
[----:B------:R-:W-:Y:S01]  /*2790*/  ISETP.GE.AND P6, PT, R242, c[0x0][0x1d4], PT ;  /* 0x00007500f2007a0c */ /* 0x000fe20003fc6270 */
[--C-:B------:R-:W-:Y:S01]  /*27a0*/  IMAD.X R13, R17, 0x1, R16.reuse, P2 ;  /* 0x00000001110d7824 */ /* 0x100fe200010e0610 */
[----:B-----5:R-:W-:Y:S01]  /*27b0*/  IADD3 R20, P2, R15, R174, RZ ;  /* 0x000000ae0f147210 */ /* 0x020fe20007f5e0ff */
[----:B------:R-:W-:Y:S01]  /*27c0*/  IMAD.X R19, R27, 0x1, R16, P1 ;  /* 0x000000011b137824 */ /* 0x000fe200008e0610 */
[----:B------:R-:W-:Y:S02]  /*27d0*/  IADD3.X R23, R23, R16, RZ, P0, !PT ;  /* 0x0000001017177210 */ /* 0x000fe400007fe4ff */
[----:B------:R-:W-:-:S02]  /*27e0*/  ISETP.LT.OR P0, PT, R2, 0x1, P6 ;  /* 0x000000010200780c */ /* 0x000fc40003701670 */
[----:B------:R-:W-:Y:S01]  /*27f0*/  IADD3 R14, P1, R26, R174, RZ ;  /* 0x000000ae1a0e7210 */ /* 0x000fe20007f3e0ff */
[--C-:B------:R-:W-:Y:S01]  /*2800*/  IMAD.X R21, R21, 0x1, R16.reuse, P2 ;  /* 0x0000000115157824 */ /* 0x100fe200010e0610 */
[----:B------:R-:W-:Y:S01]  /*2810*/  ISETP.LT.OR P2, PT, R2, 0x11, P6 ;  /* 0x000000110200780c */ /* 0x000fe20003741670 */
[----:B------:R-:W-:Y:S02]  /*2820*/  STL.64 [R1+0x20], R246 ;  /* 0x000020f601007387 */ /* 0x000fe40000100a00 */
[----:B------:R-:W-:Y:S01]  /*2830*/  IMAD.X R15, R28, 0x1, R16, P1 ;  /* 0x000000011c0f7824 */ /* 0x000fe200008e0610 */
[----:B------:R-:W-:Y:S01]  /*2840*/  ISETP.LT.OR P1, PT, R2, 0x21, P6 ;  /* 0x000000210200780c */ /* 0x000fe20003721670 */
[----:B------:R-:W-:Y:S01]  /*2850*/  STL [R1+0x38], R175 ;  /* 0x000038af01007387 */ /* 0x000fe20000100800 */
[----:B------:R-:W-:Y:S01]  /*2860*/  IMAD.MOV.U32 R59, RZ, RZ, R120 ;  /* 0x000000ffff3b7224 */ /* 0x000fe200078e0078 */
[----:B------:R-:W-:Y:S01]  /*2870*/  MOV R31, R121 ;  /* 0x00000079001f7202 */ /* 0x000fe20000000f00 */
[----:B------:R-:W-:Y:S01]  /*2880*/  IMAD.MOV.U32 R30, RZ, RZ, R122 ;  /* 0x000000ffff1e7224 */ /* 0x000fe200078e007a */
[C---:B------:R-:W-:Y:S01]  /*2890*/  HMMA.16816.F32 R168, R4.reuse, R108, R40 ;  /* 0x0000006c04a8723c */ /* 0x040fe20000001828 */
[----:B------:R-:W-:Y:S01]  /*28a0*/  IMAD.MOV.U32 R29, RZ, RZ, R123 ;  /* 0x000000ffff1d7224 */ /* 0x000fe200078e007b */
[----:B------:R3:W-:Y:S04]  /*28b0*/  STL.64 [R1+0x30], R112 ;  /* 0x0000307001007387 */ /* 0x0007e80000100a00 */
[----:B------:R-:W-:Y:S02]  /*28c0*/  STL [R1+0x40], R10 ;  /* 0x0000400a01007387 */ /* 0x000fe40000100800 */
[C---:B------:R-:W-:Y:S02]  /*28d0*/  HMMA.16816.F32 R120, R4.reuse, R78, R72 ;  /* 0x0000004e0478723c */ /* 0x040fe40000001848 */
[----:B------:R-:W4:Y:S04]  /*28e0*/  LDSM.16.M88.4 R8, [R234] ;  /* 0x00000000ea08783b */ /* 0x000f280000000200 */
[----:B------:R-:W-:Y:S01]  /*28f0*/  @!PT LDS RZ, [RZ] ;  /* 0x00000000fffff984 */ /* 0x000fe20000000800 */
[----:B------:R-:W-:Y:S01]  /*2900*/  @!PT LDS RZ, [RZ] ;  /* 0x00000000fffff984 */ /* 0x000fe20000000800 */
[----:B------:R-:W-:Y:S01]  /*2910*/  @!PT LDS RZ, [RZ] ;  /* 0x00000000fffff984 */ /* 0x000fe20000000800 */
[----:B------:R5:W-:Y:S01]  /*2920*/  LDGSTS.E.BYPASS.LTC128B.128 [R243+0x100], [R12.64], !P0 ;  /* 0x001000000cf37fae */ /* 0x000be2000c101d46 */
[----:B------:R-:W-:Y:S01]  /*2930*/  IMAD.MOV.U32 R72, RZ, RZ, R35 ;  /* 0x000000ffff487224 */ /* 0x000fe200078e0023 */
[----:B------:R-:W-:Y:S01]  /*2940*/  HMMA.16816.F32 R40, R4, R102, R124 ;  /* 0x000000660428723c */ /* 0x000fe2000000187c */
[----:B------:R-:W-:Y:S01]  /*2950*/  IMAD.MOV.U32 R73, RZ, RZ, R34 ;  /* 0x000000ffff497224 */ /* 0x000fe200078e0022 */
[----:B------:R4:W-:Y:S01]  /*2960*/  LDGSTS.E.BYPASS.LTC128B.128 [R243+0x900], [R24.64], !P2 ;  /* 0x0090000018f37fae */ /* 0x0009e2000d101d46 */
[----:B------:R-:W-:-:S02]  /*2970*/  IMAD.MOV.U32 R74, RZ, RZ, R33 ;  /* 0x000000ffff4a7224 */ /* 0x000fc400078e0021 */
[----:B------:R-:W-:Y:S02]  /*2980*/  IMAD.MOV.U32 R75, RZ, RZ, R32 ;  /* 0x000000ffff4b7224 */ /* 0x000fe400078e0020 */
[----:B------:R-:W-:Y:S01]  /*2990*/  MOV R124, R39 ;  /* 0x00000027007c7202 */ /* 0x000fe20000000f00 */
[----:B------:R-:W-:Y:S01]  /*29a0*/  HMMA.16816.F32 R176, R4, R80, R44 ;  /* 0x0000005004b0723c */ /* 0x000fe2000000182c */
[----:B------:R-:W-:Y:S02]  /*29b0*/  IMAD.MOV.U32 R125, RZ, RZ, R38 ;  /* 0x000000ffff7d7224 */ /* 0x000fe400078e0026 */
[----:B------:R-:W-:Y:S02]  /*29c0*/  IMAD.MOV.U32 R126, RZ, RZ, R37 ;  /* 0x000000ffff7e7224 */ /* 0x000fe400078e0025 */
[----:B------:R-:W-:-:S03]  /*29d0*/  IMAD.MOV.U32 R127, RZ, RZ, R36 ;  /* 0x000000ffff7f7224 */ /* 0x000fc600078e0024 */
[C---:B---3--:R-:W-:Y:S01]  /*29e0*/  HMMA.16816.F32 R112, R4.reuse, R82, R84 ;  /* 0x000000520470723c */ /* 0x048fe20000001854 */
[C---:B------:R-:W-:Y:S01]  /*29f0*/  ISETP.LT.OR P2, PT, R2.reuse, 0x31, P6 ;  /* 0x000000310200780c */ /* 0x040fe20003741670 */
[----:B------:R3:W-:Y:S06]  /*2a00*/  LDGSTS.E.BYPASS.LTC128B.128 [R243+0x1100], [R22.64], !P1 ;  /* 0x0110000016f37fae */ /* 0x0007ec000c901d46 */
        /* <DEDUP_REMOVED lines=9> */
[----:B------:R-:W-:Y:S01]  /*2aa0*/  ISETP.LT.OR P1, PT, R2, 0x51, P6 ;  /* 0x000000510200780c */ /* 0x000fe20003721670 */
[----:B------:R3:W-:Y:S05]  /*2ab0*/  LDGSTS.E.BYPASS.LTC128B.128 [R243+0x1900], [R20.64], !P2 ;  /* 0x0190000014f37fae */ /* 0x0007ea000d101d46 */
[----:B-1----:R-:W-:-:S05]  /*2ac0*/  IADD3 R4, P0, R0, R174, RZ ;  /* 0x000000ae00047210 */ /* 0x002fca0007f1e0ff */
[----:B--2---:R-:W-:Y:S01]  /*2ad0*/  IMAD.X R5, R3, 0x1, R16, P0 ;  /* 0x0000000103057824 */ /* 0x004fe200000e0610 */
[C---:B------:R-:W-:Y:S02]  /*2ae0*/  ISETP.LT.OR P0, PT, R2.reuse, 0x41, P6 ;  /* 0x000000410200780c */ /* 0x040fe40003701670 */
[----:B------:R-:W-:Y:S01]  /*2af0*/  ISETP.LT.OR P6, PT, R2, 0x61, P6 ;  /* 0x000000610200780c */ /* 0x000fe200037c1670 */
[----:B------:R-:W-:-:S10]  /*2b00*/  IMAD.MOV.U32 R116, RZ, RZ, R59 ;  /* 0x000000ffff747224 */ /* 0x000fd400078e003b */
[----:B------:R1:W-:Y:S04]  /*2b10*/  LDGSTS.E.BYPASS.LTC128B.128 [R243+0x2100], [R18.64], !P0 ;  /* 0x0210000012f37fae */ /* 0x0003e8000c101d46 */
[----:B------:R5:W-:Y:S04]  /*2b20*/  LDGSTS.E.BYPASS.LTC128B.128 [R243+0x2900], [R14.64], !P1 ;  /* 0x029000000ef37fae */ /* 0x000be8000c901d46 */
[----:B------:R2:W-:Y:S04]  /*2b30*/  LDGSTS.E.BYPASS.LTC128B.128 [R243+0x3100], [R4.64], !P6 ;  /* 0x0310000004f37fae */ /* 0x0005e8000f101d46 */
[----:B------:R-:W-:Y:S04]  /*2b40*/  LDSM.16.M88.4 R52, [R230+0x3000] ;  /* 0x00300000e634783b */ /* 0x000fe80000000200 */
[----:B---3--:R-:W-:Y:S04]  /*2b50*/  LDSM.16.M88.4 R20, [R230] ;  /* 0x00000000e614783b */ /* 0x008fe80000000200 */
[----:B------:R-:W-:Y:S04]  /*2b60*/  LDSM.16.M88.4 R48, [R230+0x800] ;  /* 0x00080000e630783b */ /* 0x000fe80000000200 */
[----:B------:R-:W-:Y:S04]  /*2b70*/  LDSM.16.M88.4 R68, [R230+0x1000] ;  /* 0x00100000e644783b */ /* 0x000fe80000000200 */
[----:B------:R-:W-:Y:S04]  /*2b80*/  LDSM.16.M88.4 R64, [R230+0x1800] ;  /* 0x00180000e640783b */ /* 0x000fe80000000200 */
[----:B------:R-:W-:Y:S04]  /*2b90*/  LDSM.16.M88.4 R60, [R230+0x2000] ;  /* 0x00200000e63c783b */ /* 0x000fe80000000200 */
[----:B--2---:R-:W2:Y:S04]  /*2ba0*/  LDSM.16.M88.4 R4, [R232+0x2000] ;  /* 0x00200000e804783b */ /* 0x004ea80000000200 */
[----:B------:R-:W3:Y:S04]  /*2bb0*/  LDSM.16.M88.4 R56, [R230+0x2800] ;  /* 0x00280000e638783b */ /* 0x000ee80000000200 */
[----:B-----5:R-:W5:Y:S01]  /*2bc0*/  LDSM.16.M88.4 R12, [R232] ;  /* 0x00000000e80c783b */ /* 0x020f620000000200 */
[----:B------:R-:W-:Y:S01]  /*2bd0*/  MOV R117, R31 ;  /* 0x0000001f00757202 */ /* 0x000fe20000000f00 */
[----:B------:R-:W-:Y:S01]  /*2be0*/  IMAD.MOV.U32 R118, RZ, RZ, R30 ;  /* 0x000000ffff767224 */ /* 0x000fe200078e001e */
[C---:B----4-:R-:W-:Y:S01]  /*2bf0*/  HMMA.16816.F32 R24, R8.reuse, R78, R124 ;  /* 0x0000004e0818723c */ /* 0x050fe2000000187c */
[----:B------:R-:W-:Y:S01]  /*2c00*/  IMAD.MOV.U32 R119, RZ, RZ, R29 ;  /* 0x000000ffff777224 */ /* 0x000fe200078e001d */
[----:B------:R-:W0:Y:S06]  /*2c10*/  LDGDEPBAR ;  /* 0x00000000000079af */ /* 0x000e2c0000000000 */
        /* <DEDUP_REMOVED lines=13> */
[----:B------:R-:W-:Y:S07]  /*2cf0*/  LDSM.16.M88.4 R8, [R233] ;  /* 0x00000000e908783b */ /* 0x000fee0000000200 */
        /* <DEDUP_REMOVED lines=8> */
[C---:B---3--:R-:W-:Y:S08]  /*2d80*/  HMMA.16816.F32 R156, R4.reuse, R56, R200 ;  /* 0x00000038049c723c */ /* 0x048ff000000018c8 */
[C---:B------:R-:W-:Y:S08]  /*2d90*/  HMMA.16816.F32 R124, R4.reuse, R70, R84 ;  /* 0x00000046047c723c */ /* 0x040ff00000001854 */
[C---:B------:R-:W-:Y:S01]  /*2da0*/  HMMA.16816.F32 R120, R4.reuse, R66, R44 ;  /* 0x000000420478723c */ /* 0x040fe2000000182c */
[----:B------:R-:W-:Y:S07]  /*2db0*/  LDSM.16.M88.4 R44, [R227] ;  /* 0x00000000e32c783b */ /* 0x000fee0000000200 */
[C---:B------:R-:W-:Y:S01]  /*2dc0*/  HMMA.16816.F32 R112, R4.reuse, R62, R40 ;  /* 0x0000003e0470723c */ /* 0x040fe20000001828 */
[----:B------:R-:W-:Y:S07]  /*2dd0*/  LDSM.16.M88.4 R40, [R227+0x800] ;  /* 0x00080000e328783b */ /* 0x000fee0000000200 */
[C---:B------:R-:W-:Y:S01]  /*2de0*/  HMMA.16816.F32 R108, R4.reuse, R58, R36 ;  /* 0x0000003a046c723c */ /* 0x040fe20000001824 */
[----:B------:R-:W-:Y:S07]  /*2df0*/  LDSM.16.M88.4 R36, [R227+0x1000] ;  /* 0x00100000e324783b */ /* 0x000fee0000000200 */
[----:B------:R-:W-:Y:S01]  /*2e00*/  HMMA.16816.F32 R104, R4, R54, R32 ;  /* 0x000000360468723c */ /* 0x000fe20000001820 */
[----:B------:R-:W-:Y:S04]  /*2e10*/  LDSM.16.M88.4 R4, [R233+0x2000] ;  /* 0x00200000e904783b */ /* 0x000fe80000000200 */
[----:B------:R-:W-:Y:S03]  /*2e20*/  LDSM.16.M88.4 R32, [R227+0x1800] ;  /* 0x00180000e320783b */ /* 0x000fe60000000200 */
[C---:B-----5:R-:W-:Y:S01]  /*2e30*/  HMMA.16816.F32 R100, R12.reuse, R20, R28 ;  /* 0x000000140c64723c */ /* 0x060fe2000000181c */
[----:B------:R-:W-:Y:S07]  /*2e40*/  LDSM.16.M88.4 R28, [R227+0x2000] ;  /* 0x00200000e31c783b */ /* 0x000fee0000000200 */
[----:B------:R-:W-:Y:S01]  /*2e50*/  HMMA.16816.F32 R96, R12, R22, R24 ;  /* 0x000000160c60723c */ /* 0x000fe20000001818 */
[----:B------:R-:W2:Y:S04]  /*2e60*/  LDSM.16.M88.4 R20, [R227+0x3000] ;  /* 0x00300000e314783b */ /* 0x000ea80000000200 */
[----:B------:R-:W3:Y:S01]  /*2e70*/  LDSM.16.M88.4 R24, [R227+0x2800] ;  /* 0x00280000e318783b */ /* 0x000ee20000000200 */
[----:B------:R-:W-:Y:S01]  /*2e80*/  ISETP.GE.AND P0, PT, R245, 0x2, PT ;  /* 0x00000002f500780c */ /* 0x000fe20003f06270 */
[----:B------:R-:W-:-:S04]  /*2e90*/  DEPBAR.LE SB0, 0x0 ;  /* 0x000080000000791a */ /* 0x000fc80000000000 */
        /* <DEDUP_REMOVED lines=12> */
[----:B------:R-:W-:Y:S01]  /*2f60*/  BSSY B0, `(.L_x_538) ;  /* 0x0000064000007945 */ /* 0x000fe20003800000 */
[----:B------:R-:W-:-:S06]  /*2f70*/  ISETP.GT.AND P2, PT, R249, 0x6f, PT ;  /* 0x0000006ff900780c */ /* 0x000fcc0003f44270 */
[C---:B--2---:R-:W-:Y:S08]  /*2f80*/  HMMA.16816.F32 R148, R4.reuse, R20, R148 ;  /* 0x000000140494723c */ /* 0x044ff00000001894 */
[----:B------:R-:W-:Y:S08]  /*2f90*/  HMMA.16816.F32 R104, R4, R22, R104 ;  /* 0x000000160468723c */ /* 0x000ff00000001868 */
        /* <DEDUP_REMOVED lines=27> */
[----:B------:R-:W-:Y:S01]  /*3150*/  @!UPT UIADD3 URZ, URZ, URZ, URZ ;  /* 0x0000003f3f3ff290 */ /* 0x000fe2000fffe03f */
[----:B------:R-:W-:Y:S11]  /*3160*/  @!P0 BRA `(.L_x_539) ;  /* 0x0000043000008947 */ /* 0x000ff60003800000 */
[----:B-1----:R-:W2:Y:S01]  /*3170*/  LDL.64 R18, [R1+0x28] ;  /* 0x0000280001127983 */ /* 0x002ea20000100a00 */
[----:B------:R-:W-:Y:S01]  /*3180*/  IADD3 R2, R249, R173, R251 ;  /* 0x000000adf9027210 */ /* 0x000fe20007ffe0fb */
[----:B------:R-:W-:-:S03]  /*3190*/  IMAD.MOV.U32 R244, RZ, RZ, RZ ;  /* 0x000000fffff47224 */ /* 0x000fc600078e00ff */
[----:B------:R-:W-:-:S05]  /*31a0*/  IADD3 R2, R2, -0x70, RZ ;  /* 0xffffff9002027810 */ /* 0x000fca0007ffe0ff */
[----:B------:R-:W-:-:S04]  /*31b0*/  @P3 IMAD.HI.U32 R3, R2, c[0x0][0x2bc], RZ ;  /* 0x0000af0002033a27 */ /* 0x000fc800078e00ff */
[----:B------:R-:W-:Y:S01]  /*31c0*/  IMAD.MOV.U32 R0, RZ, RZ, R2 ;  /* 0x000000ffff007224 */ /* 0x000fe200078e0002 */
[----:B------:R-:W-:-:S04]  /*31d0*/  @P3 SHF.R.U32.HI R0, RZ, c[0x0][0x2c0], R3 ;  /* 0x0000b000ff003a19 */ /* 0x000fc80000011603 */
[----:B--2---:R-:W-:-:S04]  /*31e0*/  @!P2 IADD3 R3, P0, R0, R18, RZ ;  /* 0x000000120003a210 */ /* 0x004fc80007f1e0ff */
[----:B------:R-:W-:Y:S02]  /*31f0*/  @!P2 LEA.HI.X.SX32 R5, R0, R248, 0x1, P0 ;  /* 0x000000f80005a211 */ /* 0x000fe400000f0eff */
        /* <DEDUP_REMOVED lines=13> */
[----:B------:R-:W-:-:S03]  /*32d0*/  IADD3 R0, P1, R246, R2, RZ ;  /* 0x00000002f6007210 */ /* 0x000fc60007f3e0ff */
[----:B------:R-:W-:Y:S01]  /*32e0*/  IMAD R2, R244, c[0x0][0x1f4], R4 ;  /* 0x00007d00f4027a24 */ /* 0x000fe200078e0204 */
[----:B------:R-:W-:-:S04]  /*32f0*/  LEA R4, P0, R0, c[0x0][0x1c8], 0x1 ;  /* 0x0000720000047a11 */ /* 0x000fc800078008ff */
[----:B------:R-:W-:-:S04]  /*3300*/  IADD3.X R2, R175, R3, R2, P1, !PT ;  /* 0x00000003af027210 */ /* 0x000fc80000ffe402 */
[----:B------:R-:W-:Y:S01]  /*3310*/  LEA.HI.X R0, R0, c[0x0][0x1cc], R2, 0x1, P0 ;  /* 0x0000730000007a11 */ /* 0x000fe200000f0c02 */
[----:B------:R-:W-:Y:S05]  /*3320*/  BRA.DIV ~URZ, `(.L_x_540) ;  /* 0x00010a227f007947 */ /* 0x000fea000b800000 */
[----:B------:R1:W2:Y:S02]  /*3330*/  SHFL.IDX PT, R7, R0, RZ, 0x181f ;  /* 0x00181fff00077589 */ /* 0x0002a400000e0000 */
.L_x_602:
[----:B------:R-:W-:Y:S05]  /*3340*/  BRA.DIV ~URZ, `(.L_x_541) ;  /* 0x00010a727f007947 */ /* 0x000fea000b800000 */
[----:B------:R-:W3:Y:S04]  /*3350*/  SHFL.IDX PT, R2, R4, RZ, 0x181f ;  /* 0x00181fff04027589 */ /* 0x000ee800000e0000 */
[----:B------:R-:W4:Y:S04]  /*3360*/  SHFL.IDX PT, R3, R4, 0x1, 0x181f ;  /* 0x00381f0004037f89 */ /* 0x000f2800000e0000 */
[----:B------:R-:W5:Y:S04]  /*3370*/  SHFL.IDX PT, R5, R4, 0x2, 0x181f ;  /* 0x00581f0004057f89 */ /* 0x000f6800000e0000 */
[----:B------:R-:W1:Y:S04]  /*3380*/  SHFL.IDX PT, R9, R0, 0x1, 0x181f ;  /* 0x00381f0000097f89 */ /* 0x000e6800000e0000 */
[----:B------:R-:W2:Y:S04]  /*3390*/  SHFL.IDX PT, R8, R4, 0x3, 0x181f ;  /* 0x00781f0004087f89 */ /* 0x000ea800000e0000 */
[----:B------:R-:W2:Y:S04]  /*33a0*/  SHFL.IDX PT, R11, R0, 0x2, 0x181f ;  /* 0x00581f00000b7f89 */ /* 0x000ea800000e0000 */
[----:B------:R-:W-:Y:S01]  /*33b0*/  SHFL.IDX PT, R12, R4, 0x4, 0x181f ;  /* 0x00981f00040c7f89 */ /* 0x000fe200000e0000 */
[----:B---3--:R-:W-:-:S03]  /*33c0*/  IADD3 R6, P0, R2, R174, RZ ;  /* 0x000000ae02067210 */ /* 0x008fc60007f1e0ff */
[----:B------:R-:W-:Y:S01]  /*33d0*/  SHFL.IDX PT, R13, R4, 0x5, 0x181f ;  /* 0x00b81f00040d7f89 */ /* 0x000fe200000e0000 */
[-C--:B----4-:R-:W-:Y:S01]  /*33e0*/  IADD3 R2, P1, R3, R174.reuse, RZ ;  /* 0x000000ae03027210 */ /* 0x090fe20007f3e0ff */
[----:B--2---:R-:W-:Y:S02]  /*33f0*/  IMAD.X R7, R7, 0x1, R16, P0 ;  /* 0x0000000107077824 */ /* 0x004fe400000e0610 */
[----:B------:R-:W2:Y:S01]  /*3400*/  SHFL.IDX PT, R17, R0, 0x3, 0x181f ;  /* 0x00781f0000117f89 */ /* 0x000ea200000e0000 */
[----:B-----5:R-:W-:-:S03]  /*3410*/  IADD3 R10, P0, R5, R174, RZ ;  /* 0x000000ae050a7210 */ /* 0x020fc60007f1e0ff */
[----:B------:R-:W3:Y:S01]  /*3420*/  SHFL.IDX PT, R15, R0, 0x4, 0x181f ;  /* 0x00981f00000f7f89 */ /* 0x000ee200000e0000 */
[----:B-1----:R-:W-:-:S03]  /*3430*/  IMAD.X R3, R9, 0x1, R16, P1 ;  /* 0x0000000109037824 */ /* 0x002fc600008e0610 */
[----:B------:R-:W1:Y:S01]  /*3440*/  SHFL.IDX PT, R14, R0, 0x5, 0x181f ;  /* 0x00b81f00000e7f89 */ /* 0x000e6200000e0000 */
[----:B------:R-:W-:-:S03]  /*3450*/  IADD3 R8, P6, R8, R174, RZ ;  /* 0x000000ae08087210 */ /* 0x000fc60007fde0ff */
[----:B------:R4:W-:Y:S01]  /*3460*/  LDGSTS.E.BYPASS.LTC128B.128 [R243+0x3900], [R6.64], !P5 ;  /* 0x0390000006f37fae */ /* 0x0009e2000e901d46 */
[----:B------:R-:W-:-:S03]  /*3470*/  IMAD.X R11, R11, 0x1, R16, P0 ;  /* 0x000000010b0b7824 */ /* 0x000fc600000e0610 */
[----:B------:R5:W-:Y:S04]  /*3480*/  LDGSTS.E.BYPASS.LTC128B.128 [R243+0x4100], [R2.64], !P5 ;  /* 0x0410000002f37fae */ /* 0x000be8000e901d46 */
[----:B------:R1:W-:Y:S01]  /*3490*/  LDGSTS.E.BYPASS.LTC128B.128 [R243+0x4900], [R10.64], !P5 ;  /* 0x049000000af37fae */ /* 0x0003e2000e901d46 */
[----:B--2---:R-:W-:-:S03]  /*34a0*/  IMAD.X R9, R17, 0x1, R16, P6 ;  /* 0x0000000111097824 */ /* 0x004fc600030e0610 */
[----:B------:R-:W2:Y:S04]  /*34b0*/  SHFL.IDX PT, R4, R4, 0x6, 0x181f ;  /* 0x00d81f0004047f89 */ /* 0x000ea800000e0000 */
[----:B------:R2:W-:Y:S04]  /*34c0*/  LDGSTS.E.BYPASS.LTC128B.128 [R243+0x5100], [R8.64], !P5 ;  /* 0x0510000008f37fae */ /* 0x0005e8000e901d46 */
[----:B------:R-:W2:Y:S01]  /*34d0*/  SHFL.IDX PT, R0, R0, 0x6, 0x181f ;  /* 0x00d81f0000007f89 */ /* 0x000ea200000e0000 */
[-C--:B----4-:R-:W-:Y:S02]  /*34e0*/  IADD3 R6, P1, R12, R174.reuse, RZ ;  /* 0x000000ae0c067210 */ /* 0x090fe40007f3e0ff */
[----:B-----5:R-:W-:-:S03]  /*34f0*/  IADD3 R2, P0, R13, R174, RZ ;  /* 0x000000ae0d027210 */ /* 0x020fc60007f1e0ff */
[--C-:B---3--:R-:W-:Y:S02]  /*3500*/  IMAD.X R7, R15, 0x1, R16.reuse, P1 ;  /* 0x000000010f077824 */ /* 0x108fe400008e0610 */
[----:B-1----:R-:W-:-:S03]  /*3510*/  IMAD.X R3, R14, 0x1, R16, P0 ;  /* 0x000000010e037824 */ /* 0x002fc600000e0610 */
[----:B------:R1:W-:Y:S04]  /*3520*/  LDGSTS.E.BYPASS.LTC128B.128 [R243+0x5900], [R6.64], !P5 ;  /* 0x0590000006f37fae */ /* 0x0003e8000e901d46 */
[----:B------:R1:W-:Y:S02]  /*3530*/  LDGSTS.E.BYPASS.LTC128B.128 [R243+0x6100], [R2.64], !P5 ;  /* 0x0610000002f37fae */ /* 0x0003e4000e901d46 */
.L_x_603:
[----:B-12---:R-:W-:-:S04]  /*3540*/  IADD3 R2, P0, R4, R174, RZ ;  /* 0x000000ae04027210 */ /* 0x006fc80007f1e0ff */
[----:B------:R-:W-:-:S05]  /*3550*/  IADD3.X R3, R0, R16, RZ, P0, !PT ;  /* 0x0000001000037210 */ /* 0x000fca00007fe4ff */
[----:B------:R-:W-:Y:S01]  /*3560*/  @!PT LDS RZ, [RZ] ;  /* 0x00000000fffff984 */ /* 0x000fe20000000800 */
[----:B------:R-:W-:Y:S01]  /*3570*/  @!PT LDS RZ, [RZ] ;  /* 0x00000000fffff984 */ /* 0x000fe20000000800 */
[----:B------:R-:W-:Y:S01]  /*3580*/  @!PT LDS RZ, [RZ] ;  /* 0x00000000fffff984 */ /* 0x000fe20000000800 */
[----:B------:R1:W-:Y:S04]  /*3590*/  LDGSTS.E.BYPASS.LTC128B.128 [R243+0x6900], [R2.64], !P5 ;  /* 0x0690000002f37fae */ /* 0x0003e8000e901d46 */
.L_x_539:
[----:B-1----:R-:W-:Y:S05]  /*35a0*/  BSYNC B0 ;  /* 0x0000000000007941 */ /* 0x002fea0003800000 */
.L_x_538:
[----:B------:R-:W2:Y:S04]  /*35b0*/  LDL R2, [R1+0x44] ;  /* 0x0000440001027983 */ /* 0x000ea80000100800 */
[----:B------:R-:W2:Y:S04]  /*35c0*/  LDL R0, [R1+0x54] ;  /* 0x0000540001007983 */ /* 0x000ea80000100800 */
[----:B------:R-:W3:Y:S04]  /*35d0*/  LDL R3, [R1+0x50] ;  /* 0x0000500001037983 */ /* 0x000ee80000100800 */
[----:B------:R-:W0:Y:S01]  /*35e0*/  LDGDEPBAR ;  /* 0x00000000000079af */ /* 0x000e220000000000 */
[----:B--2---:R-:W-:-:S04]  /*35f0*/  IMAD.IADD R0, R0, 0x1, R2 ;  /* 0x0000000100007824 */ /* 0x004fc800078e0202 */
[----:B------:R-:W-:Y:S01]  /*3600*/  @P4 IMAD.HI.U32 R2, R0, c[0x0][0x2c8], RZ ;  /* 0x0000b20000024a27 */ /* 0x000fe200078e00ff */
[----:B------:R-:W-:Y:S02]  /*3610*/  MOV R4, R0 ;  /* 0x0000000000047202 */ /* 0x000fe40000000f00 */
[----:B---3--:R-:W-:Y:S01]  /*3620*/  IADD3 R0, -R3, 0x1, R172 ;  /* 0x0000000103007810 */ /* 0x008fe20007ffe1ac */
[----:B------:R-:W-:Y:S01]  /*3630*/  IMAD.IADD R6, R172, 0x1, -R3 ;  /* 0x00000001ac067824 */ /* 0x000fe200078e0a03 */
[----:B------:R-:W-:Y:S02]  /*3640*/  @P4 SHF.R.U32.HI R4, RZ, c[0x0][0x2cc], R2 ;  /* 0x0000b300ff044a19 */ /* 0x000fe40000011602 */
[----:B------:R-:W-:Y:S01]  /*3650*/  IADD3 R5, R0, -c[0x0][0x168], RZ ;  /* 0x80005a0000057a10 */ /* 0x000fe20007ffe0ff */
[----:B------:R-:W-:Y:S05]  /*3660*/  BRA.DIV ~URZ, `(.L_x_542) ;  /* 0x00010e227f007947 */ /* 0x000fea000b800000 */
[----:B------:R1:W2:Y:S02]  /*3670*/  SHFL.IDX PT, R0, R4, RZ, 0x1c1f ;  /* 0x001c1fff04007589 */ /* 0x0002a400000e0000 */
.L_x_604:
[----:B--2---:R-:W-:-:S05]  /*3680*/  IMAD.IADD R0, R5, 0x1, R0 ;  /* 0x0000000105007824 */ /* 0x004fca00078e0200 */
[----:B------:R-:W-:-:S04]  /*3690*/  IMNMX R0, R6, R0, PT ;  /* 0x0000000006007217 */ /* 0x000fc80003800200 */
[C---:B------:R-:W-:Y:S02]  /*36a0*/  ISETP.GT.AND P0, PT, R0.reuse, RZ, PT ;  /* 0x000000ff0000720c */ /* 0x040fe40003f04270 */
[----:B------:R-:W-:Y:S02]  /*36b0*/  ISETP.GT.AND P6, PT, R0, 0x1, PT ;  /* 0x000000010000780c */ /* 0x000fe40003fc4270 */
[----:B------:R-:W-:Y:S02]  /*36c0*/  FSEL R9, R100, -INF , P0 ;  /* 0xff80000064097808 */ /* 0x000fe40000000000 */
[C---:B------:R-:W-:Y:S02]  /*36d0*/  ISETP.GT.AND P1, PT, R0.reuse, 0x8, PT ;  /* 0x000000080000780c */ /* 0x040fe40003f24270 */
[----:B------:R-:W-:Y:S02]  /*36e0*/  ISETP.GT.AND P0, PT, R0, 0x9, PT ;  /* 0x000000090000780c */ /* 0x000fe40003f04270 */
[----:B------:R-:W-:-:S02]  /*36f0*/  FSEL R10, R101, -INF , P6 ;  /* 0xff800000650a7808 */ /* 0x000fc40003000000 */
[----:B------:R-:W-:Y:S02]  /*3700*/  FSEL R18, R96, -INF , P1 ;  /* 0xff80000060127808 */ /* 0x000fe40000800000 */
[----:B------:R-:W-:Y:S02]  /*3710*/  FSEL R24, R97, -INF , P0 ;  /* 0xff80000061187808 */ /* 0x000fe40000000000 */
[C---:B------:R-:W-:Y:S02]  /*3720*/  ISETP.GT.AND P6, PT, R0.reuse, 0x10, PT ;  /* 0x000000100000780c */ /* 0x040fe40003fc4270 */
        /* <DEDUP_REMOVED lines=46> */
[----:B------:R-:W-:Y:S01]  /*3a10*/  FSEL R196, R21, -INF , P0 ;  /* 0xff80000015c47808 */ /* 0x000fe20000000000 */
[----:B------:R-:W-:Y:S05]  /*3a20*/  BRA.DIV ~URZ, `(.L_x_543) ;  /* 0x00010ad27f007947 */ /* 0x000fea000b800000 */
[----:B------:R-:W2:Y:S04]  /*3a30*/  SHFL.IDX PT, R3, R4, 0x1, 0x1c1f ;  /* 0x003c1f0004037f89 */ /* 0x000ea800000e0000 */
[----:B------:R-:W3:Y:S04]  /*3a40*/  SHFL.IDX PT, R2, R4, 0x2, 0x1c1f ;  /* 0x005c1f0004027f89 */ /* 0x000ee800000e0000 */
[----:B------:R-:W4:Y:S01]  /*3a50*/  SHFL.IDX PT, R0, R4, 0x3, 0x1c1f ;  /* 0x007c1f0004007f89 */ /* 0x000f2200000e0000 */
[----:B--2---:R-:W-:-:S02]  /*3a60*/  IMAD.IADD R3, R5, 0x1, R3 ;  /* 0x0000000105037824 */ /* 0x004fc400078e0203 */
[----:B---3--:R-:W-:-:S03]  /*3a70*/  IMAD.IADD R2, R5, 0x1, R2 ;  /* 0x0000000105027824 */ /* 0x008fc600078e0202 */
[----:B------:R-:W-:Y:S01]  /*3a80*/  IMNMX R3, R6, R3, PT ;  /* 0x0000000306037217 */ /* 0x000fe20003800200 */
[----:B----4-:R-:W-:-:S03]  /*3a90*/  IMAD.IADD R0, R5, 0x1, R0 ;  /* 0x0000000105007824 */ /* 0x010fc600078e0200 */
[C---:B------:R-:W-:Y:S02]  /*3aa0*/  ISETP.GT.AND P1, PT, R3.reuse, RZ, PT ;  /* 0x000000ff0300720c */ /* 0x040fe40003f24270 */
[C---:B------:R-:W-:Y:S02]  /*3ab0*/  ISETP.GT.AND P0, PT, R3.reuse, 0x1, PT ;  /* 0x000000010300780c */ /* 0x040fe40003f04270 */
[----:B------:R-:W-:Y:S02]  /*3ac0*/  FSEL R7, R102, -INF , P1 ;  /* 0xff80000066077808 */ /* 0x000fe40000800000 */
[----:B------:R-:W-:Y:S02]  /*3ad0*/  ISETP.GT.AND P1, PT, R3, 0x9, PT ;  /* 0x000000090300780c */ /* 0x000fe40003f24270 */
[----:B------:R-:W-:Y:S02]  /*3ae0*/  FSEL R8, R103, -INF , P0 ;  /* 0xff80000067087808 */ /* 0x000fe40000000000 */
[----:B------:R-:W-:-:S02]  /*3af0*/  ISETP.GT.AND P0, PT, R3, 0x10, PT ;  /* 0x000000100300780c */ /* 0x000fc40003f04270 */
[----:B------:R-:W-:Y:S02]  /*3b00*/  FSEL R14, R99, -INF , P1 ;  /* 0xff800000630e7808 */ /* 0x000fe40000800000 */
        /* <DEDUP_REMOVED lines=17> */
[----:B------:R-:W-:Y:S02]  /*3c20*/  ISETP.GT.AND P1, PT, R3, 0x40, PT ;  /* 0x000000400300780c */ /* 0x000fe40003f24270 */
[----:B------:R-:W-:Y:S02]  /*3c30*/  FSEL R144, R75, -INF , P0 ;  /* 0xff8000004b907808 */ /* 0x000fe40000000000 */
[C---:B------:R-:W-:Y:S02]  /*3c40*/  ISETP.GT.AND P0, PT, R3.reuse, 0x41, PT ;  /* 0x000000410300780c */ /* 0x040fe40003f04270 */
[----:B------:R-:W-:Y:S02]  /*3c50*/  FSEL R13, R98, -INF , P6 ;  /* 0xff800000620d7808 */ /* 0x000fe40003000000 */
[----:B------:R-:W-:Y:S02]  /*3c60*/  FSEL R195, R70, -INF , P1 ;  /* 0xff80000046c37808 */ /* 0x000fe40000800000 */
[----:B------:R-:W-:-:S02]  /*3c70*/  ISETP.GT.AND P6, PT, R3, 0x18, PT ;  /* 0x000000180300780c */ /* 0x000fc40003fc4270 */
[----:B------:R-:W-:Y:S02]  /*3c80*/  ISETP.GT.AND P1, PT, R3, 0x49, PT ;  /* 0x000000490300780c */ /* 0x000fe40003f24270 */
[----:B------:R-:W-:Y:S02]  /*3c90*/  FSEL R194, R71, -INF , P0 ;  /* 0xff80000047c27808 */ /* 0x000fe40000000000 */
[----:B------:R-:W-:Y:S02]  /*3ca0*/  ISETP.GT.AND P0, PT, R3, 0x50, PT ;  /* 0x000000500300780c */ /* 0x000fe40003f04270 */
[----:B------:R-:W-:Y:S02]  /*3cb0*/  FSEL R25, R90, -INF , P6 ;  /* 0xff8000005a197808 */ /* 0x000fe40003000000 */
[----:B------:R-:W-:Y:S02]  /*3cc0*/  FSEL R192, R67, -INF , P1 ;  /* 0xff80000043c07808 */ /* 0x000fe40000800000 */
[----:B------:R-:W-:-:S02]  /*3cd0*/  ISETP.GT.AND P6, PT, R3, 0x28, PT ;  /* 0x000000280300780c */ /* 0x000fc40003fc4270 */
[C---:B------:R-:W-:Y:S02]  /*3ce0*/  ISETP.GT.AND P1, PT, R3.reuse, 0x58, PT ;  /* 0x000000580300780c */ /* 0x040fe40003f24270 */
[----:B------:R-:W-:Y:S02]  /*3cf0*/  FSEL R191, R62, -INF , P0 ;  /* 0xff8000003ebf7808 */ /* 0x000fe40000000000 */
[C---:B------:R-:W-:Y:S02]  /*3d00*/  ISETP.GT.AND P0, PT, R3.reuse, 0x59, PT ;  /* 0x000000590300780c */ /* 0x040fe40003f04270 */
[----:B------:R-:W-:Y:S02]  /*3d10*/  FSEL R122, R82, -INF , P6 ;  /* 0xff800000527a7808 */ /* 0x000fe40003000000 */
[----:B------:R-:W-:Y:S02]  /*3d20*/  FSEL R189, R58, -INF , P1 ;  /* 0xff8000003abd7808 */ /* 0x000fe40000800000 */
[----:B------:R-:W-:-:S02]  /*3d30*/  ISETP.GT.AND P6, PT, R3, 0x38, PT ;  /* 0x000000380300780c */ /* 0x000fc40003fc4270 */
[----:B------:R-:W-:Y:S02]  /*3d40*/  FSEL R188, R59, -INF , P0 ;  /* 0xff8000003bbc7808 */ /* 0x000fe40000000000 */
[C---:B------:R-:W-:Y:S02]  /*3d50*/  ISETP.GT.AND P1, PT, R3.reuse, 0x61, PT ;  /* 0x000000610300780c */ /* 0x040fe40003f24270 */
[----:B------:R-:W-:Y:S02]  /*3d60*/  IMNMX R2, R6, R2, PT ;  /* 0x0000000206027217 */ /* 0x000fe40003800200 */
[----:B------:R-:W-:Y:S02]  /*3d70*/  ISETP.GT.AND P0, PT, R3, 0x68, PT ;  /* 0x000000680300780c */ /* 0x000fe40003f04270 */
[----:B------:R-:W-:Y:S02]  /*3d80*/  FSEL R145, R74, -INF , P6 ;  /* 0xff8000004a917808 */ /* 0x000fe40003000000 */
[----:B------:R-:W-:-:S02]  /*3d90*/  FSEL R186, R51, -INF , P1 ;  /* 0xff80000033ba7808 */ /* 0x000fc40000800000 */
[----:B------:R-:W-:Y:S02]  /*3da0*/  ISETP.GT.AND P6, PT, R3, 0x48, PT ;  /* 0x000000480300780c */ /* 0x000fe40003fc4270 */
[----:B------:R-:W-:Y:S02]  /*3db0*/  ISETP.GT.AND P1, PT, R2, RZ, PT ;  /* 0x000000ff0200720c */ /* 0x000fe40003f24270 */
[----:B------:R-:W-:Y:S02]  /*3dc0*/  FSEL R185, R22, -INF , P0 ;  /* 0xff80000016b97808 */ /* 0x000fe40000000000 */
[----:B------:R-:W-:Y:S02]  /*3dd0*/  IMNMX R0, R6, R0, PT ;  /* 0x0000000006007217 */ /* 0x000fe40003800200 */
[----:B------:R-:W-:Y:S02]  /*3de0*/  ISETP.GT.AND P0, PT, R2, 0x1, PT ;  /* 0x000000010200780c */ /* 0x000fe40003f04270 */
[----:B------:R-:W-:-:S02]  /*3df0*/  FSEL R193, R66, -INF , P6 ;  /* 0xff80000042c17808 */ /* 0x000fc40003000000 */
[----:B------:R-:W-:Y:S02]  /*3e00*/  FSEL R11, R180, -INF , P1 ;  /* 0xff800000b40b7808 */ /* 0x000fe40000800000 */
[----:B------:R-:W-:Y:S02]  /*3e10*/  ISETP.GT.AND P6, PT, R3, 0x51, PT ;  /* 0x000000510300780c */ /* 0x000fe40003fc4270 */
[C---:B------:R-:W-:Y:S02]  /*3e20*/  ISETP.GT.AND P1, PT, R0.reuse, RZ, PT ;  /* 0x000000ff0000720c */ /* 0x040fe40003f24270 */
[----:B------:R-:W-:Y:S02]  /*3e30*/  FSEL R12, R181, -INF , P0 ;  /* 0xff800000b50c7808 */ /* 0x000fe40000000000 */
[----:B------:R-:W-:Y:S02]  /*3e40*/  ISETP.GT.AND P0, PT, R0, 0x1, PT ;  /* 0x000000010000780c */ /* 0x000fe40003f04270 */
[----:B------:R-:W-:-:S02]  /*3e50*/  FSEL R190, R63, -INF , P6 ;  /* 0xff8000003fbe7808 */ /* 0x000fc40003000000 */
[----:B------:R-:W-:Y:S02]  /*3e60*/  FSEL R19, R182, -INF , P1 ;  /* 0xff800000b6137808 */ /* 0x000fe40000800000 */
[----:B------:R-:W-:Y:S02]  /*3e70*/  ISETP.GT.AND P6, PT, R3, 0x60, PT ;  /* 0x000000600300780c */ /* 0x000fe40003fc4270 */
[----:B------:R-:W-:Y:S02]  /*3e80*/  ISETP.GT.AND P1, PT, R2, 0x9, PT ;  /* 0x000000090200780c */ /* 0x000fe40003f24270 */
        /* <DEDUP_REMOVED lines=22> */
[----:B------:R-:W-:Y:S02]  /*3ff0*/  ISETP.GT.AND P1, PT, R0, 0x20, PT ;  /* 0x000000200000780c */ /* 0x000fe40003f24270 */
[----:B------:R-:W-:Y:S02]  /*4000*/  FSEL R114, R169, -INF , P0 ;  /* 0xff800000a9727808 */ /* 0x000fe40000000000 */
[----:B------:R-:W-:Y:S02]  /*4010*/  ISETP.GT.AND P6, PT, R2, 0x8, PT ;  /* 0x000000080200780c */ /* 0x000fe40003fc4270 */
[----:B------:R-:W-:Y:S02]  /*4020*/  ISETP.GT.AND P0, PT, R0, 0x21, PT ;  /* 0x000000210000780c */ /* 0x000fe40003f04270 */
[----:B------:R-:W-:-:S02]  /*4030*/  FSEL R69, R170, -INF , P1 ;  /* 0xff800000aa457808 */ /* 0x000fc40000800000 */
[----:B------:R-:W-:Y:S02]  /*4040*/  FSEL R16, R140, -INF , P6 ;  /* 0xff8000008c107808 */ /* 0x000fe40003000000 */
[C---:B------:R-:W-:Y:S02]  /*4050*/  ISETP.GT.AND P1, PT, R2.reuse, 0x29, PT ;  /* 0x000000290200780c */ /* 0x040fe40003f24270 */
[----:B------:R-:W-:Y:S02]  /*4060*/  FSEL R70, R171, -INF , P0 ;  /* 0xff800000ab467808 */ /* 0x000fe40000000000 */
[----:B------:R-:W-:Y:S02]  /*4070*/  ISETP.GT.AND P6, PT, R2, 0x10, PT ;  /* 0x000000100200780c */ /* 0x000fe40003fc4270 */
[----:B------:R-:W-:Y:S02]  /*4080*/  ISETP.GT.AND P0, PT, R0, 0x28, PT ;  /* 0x000000280000780c */ /* 0x000fe40003f04270 */
[----:B------:R-:W-:-:S02]  /*4090*/  FSEL R120, R133, -INF , P1 ;  /* 0xff80000085787808 */ /* 0x000fc40000800000 */
[----:B------:R-:W-:Y:S02]  /*40a0*/  FSEL R22, R176, -INF , P6 ;  /* 0xff800000b0167808 */ /* 0x000fe40003000000 */
[----:B------:R-:W-:Y:S02]  /*40b0*/  ISETP.GT.AND P1, PT, R0, 0x29, PT ;  /* 0x000000290000780c */ /* 0x000fe40003f24270 */
[----:B------:R-:W-:Y:S02]  /*40c0*/  FSEL R71, R134, -INF , P0 ;  /* 0xff80000086477808 */ /* 0x000fe40000000000 */
[C---:B------:R-:W-:Y:S02]  /*40d0*/  ISETP.GT.AND P6, PT, R2.reuse, 0x18, PT ;  /* 0x000000180200780c */ /* 0x040fe40003fc4270 */
[----:B------:R-:W-:Y:S02]  /*40e0*/  ISETP.GT.AND P0, PT, R2, 0x31, PT ;  /* 0x000000310200780c */ /* 0x000fe40003f04270 */
[----:B------:R-:W-:-:S02]  /*40f0*/  FSEL R112, R135, -INF , P1 ;  /* 0xff80000087707808 */ /* 0x000fc40000800000 */
        /* <DEDUP_REMOVED lines=50> */
[----:B------:R-:W-:Y:S02]  /*4420*/  ISETP.GT.AND P6, PT, R2, 0x60, PT ;  /* 0x000000600200780c */ /* 0x000fe40003fc4270 */
[C---:B------:R-:W-:Y:S02]  /*4430*/  ISETP.GT.AND P1, PT, R0.reuse, 0x58, PT ;  /* 0x000000580000780c */ /* 0x040fe40003f24270 */
[----:B------:R-:W-:Y:S02]  /*4440*/  ISETP.GT.AND P0, PT, R0, 0x59, PT ;  /* 0x000000590000780c */ /* 0x000fe40003f04270 */
[----:B------:R-:W-:-:S02]  /*4450*/  FMNMX.FTZ R3, R9, R10, !PT ;  /* 0x0000000a09037209 */ /* 0x000fc40007810000 */
[----:B------:R-:W-:Y:S02]  /*4460*/  FSEL R172, R148, -INF , P6 ;  /* 0xff80000094ac7808 */ /* 0x000fe40003000000 */
[----:B------:R-:W-:Y:S02]  /*4470*/  FSEL R157, R110, -INF , P1 ;  /* 0xff8000006e9d7808 */ /* 0x000fe40000800000 */
[----:B------:R-:W-:Y:S02]  /*4480*/  FSEL R149, R111, -INF , P0 ;  /* 0xff8000006f957808 */ /* 0x000fe40000000000 */
[C---:B------:R-:W-:Y:S02]  /*4490*/  ISETP.GT.AND P6, PT, R2.reuse, 0x68, PT ;  /* 0x000000680200780c */ /* 0x040fe40003fc4270 */
[----:B------:R-:W-:Y:S02]  /*44a0*/  ISETP.GT.AND P1, PT, R2, 0x69, PT ;  /* 0x000000690200780c */ /* 0x000fe40003f24270 */
[----:B------:R-:W-:-:S02]  /*44b0*/  ISETP.GT.AND P0, PT, R0, 0x60, PT ;  /* 0x000000600000780c */ /* 0x000fc40003f04270 */
[----:B------:R-:W-:Y:S02]  /*44c0*/  FMNMX.FTZ R2, R18, R3, !PT ;  /* 0x0000000312027209 */ /* 0x000fe40007810000 */
[----:B------:R-:W-:Y:S02]  /*44d0*/  FMNMX.FTZ R3, R7, R8, !PT ;  /* 0x0000000807037209 */ /* 0x000fe40007810000 */
[----:B------:R-:W-:Y:S02]  /*44e0*/  FSEL R168, R104, -INF , P6 ;  /* 0xff80000068a87808 */ /* 0x000fe40003000000 */
[----:B------:R-:W-:Y:S02]  /*44f0*/  FSEL R156, R105, -INF , P1 ;  /* 0xff800000699c7808 */ /* 0x000fe40000800000 */
[----:B------:R-:W-:Y:S02]  /*4500*/  FSEL R150, R150, -INF , P0 ;  /* 0xff80000096967808 */ /* 0x000fe40000000000 */
[----:B-1----:R-:W-:-:S02]  /*4510*/  FMNMX.FTZ R4, R11, R12, !PT ;  /* 0x0000000c0b047209 */ /* 0x002fc40007810000 */
        /* <DEDUP_REMOVED lines=95> */
[----:B------:R-:W-:-:S02]  /*4b10*/  FSEL R151, R151, -INF , P6 ;  /* 0xff80000097977808 */ /* 0x000fc40003000000 */
        /* <DEDUP_REMOVED lines=8> */
[----:B------:R-:W-:Y:S02]  /*4ba0*/  FMNMX.FTZ R117, R156, R2, !PT ;  /* 0x000000029c757209 */ /* 0x000fe40007810000 */
[----:B------:R-:W-:Y:S02]  /*4bb0*/  FMNMX.FTZ R0, R196, R0, !PT ;  /* 0x00000000c4007209 */ /* 0x000fe40007810000 */
[----:B------:R-:W-:Y:S01]  /*4bc0*/  FMNMX.FTZ R118, R184, R118, !PT ;  /* 0x00000076b8767209 */ /* 0x000fe20007810000 */
[----:B------:R-:W1:Y:S01]  /*4bd0*/  SHFL.BFLY PT, R5, R117, 0x2, 0x1f ;  /* 0x0c401f0075057f89 */ /* 0x000e6200000e0000 */
[----:B------:R-:W-:-:S02]  /*4be0*/  FSEL R148, R107, -INF , P0 ;  /* 0xff8000006b947808 */ /* 0x000fc40000000000 */
[----:B------:R-:W-:Y:S01]  /*4bf0*/  FMNMX.FTZ R2, R159, R3, !PT ;  /* 0x000000039f027209 */ /* 0x000fe20007810000 */
[----:B------:R-:W2:Y:S03]  /*4c00*/  SHFL.BFLY PT, R4, R0, 0x2, 0x1f ;  /* 0x0c401f0000047f89 */ /* 0x000ea600000e0000 */
[----:B------:R-:W-:Y:S01]  /*4c10*/  FMNMX.FTZ R2, R148, R2, !PT ;  /* 0x0000000294027209 */ /* 0x000fe20007810000 */
[----:B------:R-:W3:Y:S04]  /*4c20*/  SHFL.BFLY PT, R3, R118, 0x2, 0x1f ;  /* 0x0c401f0076037f89 */ /* 0x000ee800000e0000 */
[----:B------:R-:W4:Y:S01]  /*4c30*/  SHFL.BFLY PT, R6, R2, 0x2, 0x1f ;  /* 0x0c401f0002067f89 */ /* 0x000f2200000e0000 */
[----:B-1----:R-:W-:-:S02]  /*4c40*/  FMNMX.FTZ R117, R117, R5, !PT ;  /* 0x0000000575757209 */ /* 0x002fc40007810000 */
[----:B--2---:R-:W-:-:S03]  /*4c50*/  FMNMX.FTZ R0, R4, R0, !PT ;  /* 0x0000000004007209 */ /* 0x004fc60007810000 */
[----:B------:R-:W1:Y:S01]  /*4c60*/  SHFL.BFLY PT, R4, R117, 0x1, 0x1f ;  /* 0x0c201f0075047f89 */ /* 0x000e6200000e0000 */
[----:B---3--:R-:W-:-:S03]  /*4c70*/  FMNMX.FTZ R118, R118, R3, !PT ;  /* 0x0000000376767209 */ /* 0x008fc60007810000 */
[----:B------:R-:W2:Y:S01]  /*4c80*/  SHFL.BFLY PT, R119, R0, 0x1, 0x1f ;  /* 0x0c201f0000777f89 */ /* 0x000ea200000e0000 */
[----:B----4-:R-:W-:-:S03]  /*4c90*/  FMNMX.FTZ R6, R2, R6, !PT ;  /* 0x0000000602067209 */ /* 0x010fc60007810000 */
[----:B------:R-:W3:Y:S04]  /*4ca0*/  SHFL.BFLY PT, R3, R118, 0x1, 0x1f ;  /* 0x0c201f0076037f89 */ /* 0x000ee800000e0000 */
[----:B------:R4:W4:Y:S01]  /*4cb0*/  SHFL.BFLY PT, R68, R6, 0x1, 0x1f ;  /* 0x0c201f0006447f89 */ /* 0x00092200000e0000 */
[----:B-1----:R-:W-:Y:S02]  /*4cc0*/  FMNMX.FTZ R117, R117, R4, !PT ;  /* 0x0000000475757209 */ /* 0x002fe40007810000 */
[----:B--2---:R-:W-:Y:S02]  /*4cd0*/  FMNMX.FTZ R119, R0, R119, !PT ;  /* 0x0000007700777209 */ /* 0x004fe40007810000 */
[----:B---3--:R-:W-:-:S03]  /*4ce0*/  FMNMX.FTZ R118, R118, R3, !PT ;  /* 0x0000000376767209 */ /* 0x008fc60007810000 */
.L_x_605:
[C---:B------:R-:W-:Y:S01]  /*4cf0*/  FMUL.FTZ R4, R119.reuse, c[0x0][0x2d0] ;  /* 0x0000b40077047a20 */ /* 0x040fe20000410000 */
[----:B------:R-:W-:Y:S01]  /*4d00*/  FSETP.NEU.FTZ.AND P0, PT, R119, -INF , PT ;  /* 0xff8000007700780b */ /* 0x000fe20003f1d000 */
[----:B------:R-:W-:Y:S01]  /*4d10*/  FMUL.FTZ R3, R118, c[0x0][0x2d0] ;  /* 0x0000b40076037a20 */ /* 0x000fe20000410000 */
[----:B------:R-:W-:Y:S01]  /*4d20*/  STL [R1+0x90], R230 ;  /* 0x000090e601007387 */ /* 0x000fe20000100800 */
[----:B----4-:R-:W-:Y:S01]  /*4d30*/  FMNMX.FTZ R68, R68, R6, !PT ;  /* 0x0000000644447209 */ /* 0x010fe20007810000 */
[----:B------:R-:W-:Y:S01]  /*4d40*/  WARPSYNC 0xffffffff ;  /* 0xffffffff00007948 */ /* 0x000fe20003800000 */
[----:B------:R-:W-:Y:S01]  /*4d50*/  FSEL R4, R4, RZ, P0 ;  /* 0x000000ff04047208 */ /* 0x000fe20000000000 */
[----:B------:R1:W-:Y:S01]  /*4d60*/  STL [R1+0x8c], R227 ;  /* 0x00008ce301007387 */ /* 0x0003e20000100800 */
[----:B------:R-:W-:-:S03]  /*4d70*/  FSETP.NEU.FTZ.AND P0, PT, R118, -INF , PT ;  /* 0xff8000007600780b */ /* 0x000fc60003f1d000 */
[--C-:B------:R-:W-:Y:S01]  /*4d80*/  FFMA.FTZ R0, R9, c[0x0][0x2d0], -R4.reuse ;  /* 0x0000b40009007a23 */ /* 0x100fe20000010804 */
[----:B------:R-:W-:Y:S01]  /*4d90*/  FSEL R3, R3, RZ, P0 ;  /* 0x000000ff03037208 */ /* 0x000fe20000000000 */
[----:B------:R-:W-:Y:S01]  /*4da0*/  FFMA.FTZ R2, R33, c[0x0][0x2d0], -R4 ;  /* 0x0000b40021027a23 */ /* 0x000fe20000010804 */
[----:B------:R-:W-:Y:S01]  /*4db0*/  FSETP.NEU.FTZ.AND P0, PT, R117, -INF , PT ;  /* 0xff8000007500780b */ /* 0x000fe20003f1d000 */
[----:B------:R2:W-:Y:S01]  /*4dc0*/  MUFU.EX2 R210, R0 ;  /* 0x0000000000d27308 */ /* 0x0005e20000000800 */
[----:B------:R3:W-:Y:S01]  /*4dd0*/  STL [R1+0x88], R224 ;  /* 0x000088e001007387 */ /* 0x0007e20000100800 */
[----:B------:R-:W-:-:S03]  /*4de0*/  FFMA.FTZ R5, R25, c[0x0][0x2d0], -R3 ;  /* 0x0000b40019057a23 */ /* 0x000fc60000010803 */
[----:B------:R-:W-:Y:S03]  /*4df0*/  LDSM.16.MT88.4 R44, [R225] ;  /* 0x00000000e12c783b */ /* 0x000fe60000004200 */
[----:B------:R4:W-:Y:S01]  /*4e00*/  MUFU.EX2 R223, R2 ;  /* 0x0000000200df7308 */ /* 0x0009e20000000800 */
[----:B------:R-:W1:Y:S04]  /*4e10*/  LDSM.16.MT88.4 R36, [R229] ;  /* 0x00000000e524783b */ /* 0x000e680000004200 */
[----:B------:R-:W-:Y:S01]  /*4e20*/  LDSM.16.MT88.4 R52, [R229+0x800] ;  /* 0x00080000e534783b */ /* 0x000fe20000004200 */
[----:B--2---:R-:W-:Y:S02]  /*4e30*/  FFMA.FTZ R0, R10, c[0x0][0x2d0], -R4 ;  /* 0x0000b4000a007a23 */ /* 0x004fe40000010804 */
[----:B------:R2:W-:Y:S01]  /*4e40*/  MUFU.EX2 R246, R5 ;  /* 0x0000000500f67308 */ /* 0x0005e20000000800 */
[----:B------:R-:W1:Y:S01]  /*4e50*/  LDSM.16.MT88.4 R48, [R226] ;  /* 0x00000000e230783b */ /* 0x000e620000004200 */
[----:B----4-:R-:W-:-:S06]  /*4e60*/  FMUL.FTZ R2, R117, c[0x0][0x2d0] ;  /* 0x0000b40075027a20 */ /* 0x010fcc0000410000 */
[----:B------:R4:W-:Y:S01]  /*4e70*/  MUFU.EX2 R209, R0 ;  /* 0x0000000000d17308 */ /* 0x0009e20000000800 */
[----:B------:R-:W-:Y:S02]  /*4e80*/  FSEL R2, R2, RZ, P0 ;  /* 0x000000ff02027208 */ /* 0x000fe40000000000 */
[----:B------:R-:W-:-:S03]  /*4e90*/  FSETP.NEU.FTZ.AND P0, PT, R68, -INF , PT ;  /* 0xff8000004400780b */ /* 0x000fc60003f1d000 */
[--C-:B--2---:R-:W-:Y:S02]  /*4ea0*/  FFMA.FTZ R5, R26, c[0x0][0x2d0], -R2.reuse ;  /* 0x0000b4001a057a23 */ /* 0x104fe40000010802 */
[--C-:B------:R-:W-:Y:S02]  /*4eb0*/  FFMA.FTZ R140, R140, c[0x0][0x2d0], -R2.reuse ;  /* 0x0000b4008c8c7a23 */ /* 0x100fe40000010802 */
[----:B------:R2:W-:Y:S01]  /*4ec0*/  MUFU.EX2 R221, R5 ;  /* 0x0000000500dd7308 */ /* 0x0005e20000000800 */
[----:B------:R-:W-:Y:S02]  /*4ed0*/  FFMA.FTZ R137, R137, c[0x0][0x2d0], -R2 ;  /* 0x0000b40089897a23 */ /* 0x000fe40000010802 */
[----:B----4-:R-:W-:Y:S02]  /*4ee0*/  FFMA.FTZ R0, R18, c[0x0][0x2d0], -R4 ;  /* 0x0000b40012007a23 */ /* 0x010fe40000010804 */
[----:B------:R-:W-:-:S03]  /*4ef0*/  FFMA.FTZ R156, R156, c[0x0][0x2d0], -R2 ;  /* 0x0000b4009c9c7a23 */ /* 0x000fc60000010802 */
[----:B------:R4:W-:Y:S01]  /*4f00*/  MUFU.EX2 R211, R0 ;  /* 0x0000000000d37308 */ /* 0x0009e20000000800 */
[----:B--2---:R-:W-:-:S07]  /*4f10*/  FFMA.FTZ R5, R34, c[0x0][0x2d0], -R2 ;  /* 0x0000b40022057a23 */ /* 0x004fce0000010802 */
[----:B------:R-:W2:Y:S01]  /*4f20*/  MUFU.EX2 R217, R5 ;  /* 0x0000000500d97308 */ /* 0x000ea20000000800 */
[----:B----4-:R-:W-:-:S07]  /*4f30*/  FFMA.FTZ R0, R24, c[0x0][0x2d0], -R4 ;  /* 0x0000b40018007a23 */ /* 0x010fce0000010804 */
[----:B------:R4:W-:Y:S01]  /*4f40*/  MUFU.EX2 R134, R0 ;  /* 0x0000000000867308 */ /* 0x0009e20000000800 */
[----:B--2---:R-:W-:Y:S01]  /*4f50*/  F2FP.PACK_AB R10, R217, R221 ;  /* 0x000000ddd90a723e */ /* 0x004fe200000000ff */
[----:B----4-:R-:W-:-:S06]  /*4f60*/  FFMA.FTZ R0, R28, c[0x0][0x2d0], -R4 ;  /* 0x0000b4001c007a23 */ /* 0x010fcc0000010804 */
[----:B------:R2:W-:Y:S02]  /*4f70*/  MUFU.EX2 R138, R0 ;  /* 0x00000000008a7308 */ /* 0x0005e40000000800 */
[----:B--2---:R-:W-:-:S06]  /*4f80*/  FFMA.FTZ R0, R30, c[0x0][0x2d0], -R4 ;  /* 0x0000b4001e007a23 */ /* 0x004fcc0000010804 */
[----:B------:R2:W-:Y:S02]  /*4f90*/  MUFU.EX2 R116, R0 ;  /* 0x0000000000747308 */ /* 0x0005e40000000800 */
[----:B--2---:R-:W-:-:S06]  /*4fa0*/  FFMA.FTZ R0, R35, c[0x0][0x2d0], -R4 ;  /* 0x0000b40023007a23 */ /* 0x004fcc0000010804 */
[----:B------:R2:W4:Y:S02]  /*4fb0*/  MUFU.EX2 R219, R0 ;  /* 0x0000000000db7308 */ /* 0x0005240000000800 */
[----:B--2---:R-:W-:-:S06]  /*4fc0*/  FFMA.FTZ R0, R7, c[0x0][0x2d0], -R3 ;  /* 0x0000b40007007a23 */ /* 0x004fcc0000010803 */
[----:B------:R2:W-:Y:S02]  /*4fd0*/  MUFU.EX2 R183, R0 ;  /* 0x0000000000b77308 */ /* 0x0005e40000000800 */
[----:B--2---:R-:W-:-:S06]  /*4fe0*/  FFMA.FTZ R0, R8, c[0x0][0x2d0], -R3 ;  /* 0x0000b40008007a23 */ /* 0x004fcc0000010803 */
[----:B------:R2:W-:Y:S02]  /*4ff0*/  MUFU.EX2 R182, R0 ;  /* 0x0000000000b67308 */ /* 0x0005e40000000800 */
[----:B--2---:R-:W-:-:S06]  /*5000*/  FFMA.FTZ R0, R13, c[0x0][0x2d0], -R3 ;  /* 0x0000b4000d007a23 */ /* 0x004fcc0000010803 */
[----:B------:R2:W-:Y:S02]  /*5010*/  MUFU.EX2 R208, R0 ;  /* 0x0000000000d07308 */ /* 0x0005e40000000800 */
[----:B--2---:R-:W-:Y:S01]  /*5020*/  FFMA.FTZ R0, R14, c[0x0][0x2d0], -R3 ;  /* 0x0000b4000e007a23 */ /* 0x004fe20000010803 */
[----:B----4-:R-:W-:-:S05]  /*5030*/  F2FP.PACK_AB R14, R219, R223 ;  /* 0x000000dfdb0e723e */ /* 0x010fca00000000ff */
[----:B------:R2:W-:Y:S02]  /*5040*/  MUFU.EX2 R222, R0 ;  /* 0x0000000000de7308 */ /* 0x0005e40000000800 */
[----:B--2---:R-:W-:-:S06]  /*5050*/  FFMA.FTZ R0, R15, c[0x0][0x2d0], -R3 ;  /* 0x0000b4000f007a23 */ /* 0x004fcc0000010803 */
[----:B-1----:R1:W-:Y:S02]  /*5060*/  MUFU.EX2 R227, R0 ;  /* 0x0000000000e37308 */ /* 0x0023e40000000800 */
[----:B-1----:R-:W-:-:S06]  /*5070*/  FFMA.FTZ R0, R17, c[0x0][0x2d0], -R3 ;  /* 0x0000b40011007a23 */ /* 0x002fcc0000010803 */
[----:B------:R1:W2:Y:S02]  /*5080*/  MUFU.EX2 R230, R0 ;  /* 0x0000000000e67308 */ /* 0x0002a40000000800 */
[----:B-1----:R-:W-:Y:S01]  /*5090*/  FFMA.FTZ R0, R27, c[0x0][0x2d0], -R3 ;  /* 0x0000b4001b007a23 */ /* 0x002fe20000010803 */
[----:B--2---:R-:W-:-:S05]  /*50a0*/  F2FP.PACK_AB R13, R230, R227 ;  /* 0x000000e3e60d723e */ /* 0x004fca00000000ff */
[----:B------:R1:W2:Y:S02]  /*50b0*/  MUFU.EX2 R218, R0 ;  /* 0x0000000000da7308 */ /* 0x0002a40000000800 */
[----:B-1----:R-:W-:Y:S01]  /*50c0*/  FFMA.FTZ R0, R11, c[0x0][0x2d0], -R2 ;  /* 0x0000b4000b007a23 */ /* 0x002fe20000010802 */
[----:B--2---:R-:W-:-:S05]  /*50d0*/  F2FP.PACK_AB R15, R218, R246 ;  /* 0x000000f6da0f723e */ /* 0x004fca00000000ff */
[----:B------:R1:W-:Y:S02]  /*50e0*/  MUFU.EX2 R179, R0 ;  /* 0x0000000000b37308 */ /* 0x0003e40000000800 */
[----:B-1----:R-:W-:Y:S01]  /*50f0*/  FFMA.FTZ R0, R12, c[0x0][0x2d0], -R2 ;  /* 0x0000b4000c007a23 */ /* 0x002fe20000010802 */
[----:B------:R-:W-:-:S05]  /*5100*/  F2FP.PACK_AB R12, R116, R138 ;  /* 0x0000008a740c723e */ /* 0x000fca00000000ff */
        /* <DEDUP_REMOVED lines=8> */
[----:B--2---:R-:W-:Y:S02]  /*5190*/  F2FP.PACK_AB R18, R213, R181 ;  /* 0x000000b5d512723e */ /* 0x004fe400000000ff */
[----:B------:R-:W-:-:S03]  /*51a0*/  F2FP.PACK_AB R22, R134, R211 ;  /* 0x000000d38616723e */ /* 0x000fc600000000ff */
[----:B---3--:R1:W-:Y:S02]  /*51b0*/  MUFU.EX2 R224, R0 ;  /* 0x0000000000e07308 */ /* 0x0083e40000000800 */
[----:B-1----:R-:W-:Y:S01]  /*51c0*/  FFMA.FTZ R0, R23, c[0x0][0x2d0], -R2 ;  /* 0x0000b40017007a23 */ /* 0x002fe20000010802 */
[----:B------:R-:W-:-:S05]  /*51d0*/  F2FP.PACK_AB R23, R222, R208 ;  /* 0x000000d0de17723e */ /* 0x000fca00000000ff */
[----:B------:R1:W2:Y:S02]  /*51e0*/  MUFU.EX2 R139, R0 ;  /* 0x00000000008b7308 */ /* 0x0002a40000000800 */
[----:B-1----:R-:W-:Y:S01]  /*51f0*/  FMUL.FTZ R0, R68, c[0x0][0x2d0] ;  /* 0x0000b40044007a20 */ /* 0x002fe20000410000 */
[----:B--2---:R-:W-:-:S04]  /*5200*/  F2FP.PACK_AB R8, R139, R224 ;  /* 0x000000e08b08723e */ /* 0x004fc800000000ff */
[----:B------:R-:W-:-:S05]  /*5210*/  FSEL R0, R0, RZ, P0 ;  /* 0x000000ff00007208 */ /* 0x000fca0000000000 */
[--C-:B------:R-:W-:Y:S02]  /*5220*/  FFMA.FTZ R5, R19, c[0x0][0x2d0], -R0.reuse ;  /* 0x0000b40013057a23 */ /* 0x100fe40000010800 */
[--C-:B------:R-:W-:Y:S02]  /*5230*/  FFMA.FTZ R6, R32, c[0x0][0x2d0], -R0.reuse ;  /* 0x0000b40020067a23 */ /* 0x100fe40000010800 */
[----:B------:R1:W-:Y:S01]  /*5240*/  MUFU.EX2 R178, R5 ;  /* 0x0000000500b27308 */ /* 0x0003e20000000800 */
[--C-:B------:R-:W-:Y:S02]  /*5250*/  FFMA.FTZ R136, R136, c[0x0][0x2d0], -R0.reuse ;  /* 0x0000b40088887a23 */ /* 0x100fe40000010800 */
[----:B------:R-:W-:-:S05]  /*5260*/  FFMA.FTZ R159, R159, c[0x0][0x2d0], -R0 ;  /* 0x0000b4009f9f7a23 */ /* 0x000fca0000010800 */
[----:B------:R-:W-:Y:S01]  /*5270*/  MUFU.EX2 R141, R6 ;  /* 0x00000006008d7308 */ /* 0x000fe20000000800 */
[----:B-1----:R-:W-:Y:S01]  /*5280*/  FFMA.FTZ R5, R21, c[0x0][0x2d0], -R0 ;  /* 0x0000b40015057a23 */ /* 0x002fe20000010800 */
[----:B------:R-:W-:-:S06]  /*5290*/  F2FP.PACK_AB R21, R182, R183 ;  /* 0x000000b7b615723e */ /* 0x000fcc00000000ff */
[----:B------:R1:W2:Y:S01]  /*52a0*/  MUFU.EX2 R170, R5 ;  /* 0x0000000500aa7308 */ /* 0x0002a20000000800 */
[C---:B------:R-:W-:Y:S08]  /*52b0*/  HMMA.16816.F32 R32, R20.reuse, R36, RZ ;  /* 0x000000241420723c */ /* 0x040ff000000018ff */
[----:B------:R-:W-:Y:S01]  /*52c0*/  HMMA.16816.F32 R60, R20, R44, RZ ;  /* 0x0000002c143c723c */ /* 0x000fe200000018ff */
[----:B-1----:R-:W-:Y:S01]  /*52d0*/  FFMA.FTZ R5, R29, c[0x0][0x2d0], -R0 ;  /* 0x0000b4001d057a23 */ /* 0x002fe20000010800 */
[----:B--2---:R-:W-:-:S03]  /*52e0*/  F2FP.PACK_AB R17, R170, R178 ;  /* 0x000000b2aa11723e */ /* 0x004fc600000000ff */
[----:B------:R1:W-:Y:S03]  /*52f0*/  MUFU.EX2 R212, R5 ;  /* 0x0000000500d47308 */ /* 0x0003e60000000800 */
[----:B------:R-:W-:Y:S08]  /*5300*/  HMMA.16816.F32 R72, R20, R48, RZ ;  /* 0x000000301448723c */ /* 0x000ff000000018ff */
[----:B------:R-:W-:Y:S01]  /*5310*/  HMMA.16816.F32 R88, R12, R52, R32 ;  /* 0x000000340c58723c */ /* 0x000fe20000001820 */
[----:B------:R-:W-:Y:S01]  /*5320*/  LDSM.16.MT88.4 R32, [R226+0x800] ;  /* 0x00080000e220783b */ /* 0x000fe20000004200 */
[----:B-1----:R-:W-:-:S03]  /*5330*/  FFMA.FTZ R5, R31, c[0x0][0x2d0], -R0 ;  /* 0x0000b4001f057a23 */ /* 0x002fc60000010800 */
[----:B------:R-:W1:Y:S01]  /*5340*/  LDSM.16.MT88.4 R28, [R225+0x800] ;  /* 0x00080000e11c783b */ /* 0x000e620000004200 */
[----:B------:R2:W3:Y:S02]  /*5350*/  MUFU.EX2 R133, R5 ;  /* 0x0000000500857308 */ /* 0x0004e40000000800 */
[----:B--2---:R-:W-:Y:S01]  /*5360*/  FFMA.FTZ R5, R40, c[0x0][0x2d0], -R0 ;  /* 0x0000b40028057a23 */ /* 0x004fe20000010800 */
[----:B---3--:R-:W-:-:S05]  /*5370*/  F2FP.PACK_AB R19, R133, R212 ;  /* 0x000000d48513723e */ /* 0x008fca00000000ff */
[----:B------:R2:W3:Y:S02]  /*5380*/  MUFU.EX2 R220, R5 ;  /* 0x0000000500dc7308 */ /* 0x0004e40000000800 */
[C---:B------:R-:W-:Y:S08]  /*5390*/  HMMA.16816.F32 R24, R16.reuse, R44, RZ ;  /* 0x0000002c1018723c */ /* 0x040ff000000018ff */
[----:B------:R-:W-:Y:S01]  /*53a0*/  HMMA.16816.F32 R56, R16, R36, RZ ;  /* 0x000000241038723c */ /* 0x000fe200000018ff */
[----:B--2---:R-:W-:Y:S01]  /*53b0*/  FFMA.FTZ R5, R41, c[0x0][0x2d0], -R0 ;  /* 0x0000b40029057a23 */ /* 0x004fe20000010800 */
[----:B---3--:R-:W-:-:S03]  /*53c0*/  F2FP.PACK_AB R9, R220, R141 ;  /* 0x0000008ddc09723e */ /* 0x008fc600000000ff */
[----:B------:R2:W-:Y:S03]  /*53d0*/  MUFU.EX2 R216, R5 ;  /* 0x0000000500d87308 */ /* 0x0005e60000000800 */
[----:B-1----:R-:W-:Y:S08]  /*53e0*/  HMMA.16816.F32 R76, R12, R28, R60 ;  /* 0x0000001c0c4c723c */ /* 0x002ff0000000183c */
[----:B------:R-:W-:Y:S01]  /*53f0*/  HMMA.16816.F32 R64, R16, R48, RZ ;  /* 0x000000301040723c */ /* 0x000fe200000018ff */
[----:B--2---:R-:W-:-:S07]  /*5400*/  FFMA.FTZ R5, R42, c[0x0][0x2d0], -R0 ;  /* 0x0000b4002a057a23 */ /* 0x004fce0000010800 */
[----:B------:R-:W-:Y:S01]  /*5410*/  HMMA.16816.F32 R100, R12, R32, R72 ;  /* 0x000000200c64723c */ /* 0x000fe20000001848 */
[----:B------:R-:W1:Y:S01]  /*5420*/  LDSM.16.MT88.4 R40, [R228] ;  /* 0x00000000e428783b */ /* 0x000e620000004200 */
[----:B------:R-:W2:Y:S02]  /*5430*/  MUFU.EX2 R6, R5 ;  /* 0x0000000500067308 */ /* 0x000ea40000000800 */
[----:B--2---:R-:W-:Y:S01]  /*5440*/  F2FP.PACK_AB R11, R6, R216 ;  /* 0x000000d8060b723e */ /* 0x004fe200000000ff */
[----:B------:R-:W-:Y:S01]  /*5450*/  FFMA.FTZ R5, R128, c[0x0][0x2d0], -R4 ;  /* 0x0000b40080057a23 */ /* 0x000fe20000010804 */
[----:B------:R-:W-:-:S04]  /*5460*/  MOV R128, R246 ;  /* 0x000000f600807202 */ /* 0x000fc80000000f00 */
[----:B------:R2:W-:Y:S01]  /*5470*/  MUFU.EX2 R142, R5 ;  /* 0x00000005008e7308 */ /* 0x0005e20000000800 */
[C---:B------:R-:W-:Y:S01]  /*5480*/  HMMA.16816.F32 R80, R8.reuse, R28, R24 ;  /* 0x0000001c0850723c */ /* 0x040fe20000001818 */
[----:B------:R-:W3:Y:S07]  /*5490*/  LDSM.16.MT88.4 R24, [R228+0x800] ;  /* 0x00080000e418783b */ /* 0x000eee0000004200 */
[----:B------:R-:W-:Y:S01]  /*54a0*/  HMMA.16816.F32 R84, R8, R52, R56 ;  /* 0x000000340854723c */ /* 0x000fe20000001838 */
[----:B--2---:R-:W-:Y:S01]  /*54b0*/  FFMA.FTZ R5, R127, c[0x0][0x2d0], -R4 ;  /* 0x0000b4007f057a23 */ /* 0x004fe20000010804 */
[----:B------:R-:W-:-:S06]  /*54c0*/  MOV R127, R223 ;  /* 0x000000df007f7202 */ /* 0x000fcc0000000f00 */
[-C--:B-1----:R-:W-:Y:S01]  /*54d0*/  HMMA.16816.F32 R56, R16, R40.reuse, RZ ;  /* 0x000000281038723c */ /* 0x082fe200000018ff */
[----:B------:R1:W-:Y:S07]  /*54e0*/  MUFU.EX2 R7, R5 ;  /* 0x0000000500077308 */ /* 0x0003ee0000000800 */
[----:B------:R-:W-:Y:S08]  /*54f0*/  HMMA.16816.F32 R60, R20, R40, RZ ;  /* 0x00000028143c723c */ /* 0x000ff000000018ff */
[----:B------:R-:W-:Y:S01]  /*5500*/  HMMA.16816.F32 R96, R8, R32, R64 ;  /* 0x000000200860723c */ /* 0x000fe20000001840 */
[----:B-1----:R-:W-:-:S04]  /*5510*/  FFMA.FTZ R5, R126, c[0x0][0x2d0], -R4 ;  /* 0x0000b4007e057a23 */ /* 0x002fc80000010804 */
[----:B------:R1:W2:Y:S03]  /*5520*/  MUFU.EX2 R143, R5 ;  /* 0x00000005008f7308 */ /* 0x0002a60000000800 */
[----:B---3--:R-:W-:Y:S08]  /*5530*/  HMMA.16816.F32 R104, R8, R24, R56 ;  /* 0x000000180868723c */ /* 0x008ff00000001838 */
[----:B------:R-:W-:Y:S01]  /*5540*/  HMMA.16816.F32 R56, R16, R38, RZ ;  /* 0x000000261038723c */ /* 0x000fe200000018ff */
[----:B-1----:R-:W-:-:S07]  /*5550*/  FFMA.FTZ R5, R125, c[0x0][0x2d0], -R4 ;  /* 0x0000b4007d057a23 */ /* 0x002fce0000010804 */
[----:B------:R-:W-:Y:S01]  /*5560*/  HMMA.16816.F32 R108, R12, R24, R60 ;  /* 0x000000180c6c723c */ /* 0x000fe2000000183c */
[----:B------:R1:W3:Y:S07]  /*5570*/  MUFU.EX2 R135, R5 ;  /* 0x0000000500877308 */ /* 0x0002ee0000000800 */
[----:B------:R-:W-:Y:S08]  /*5580*/  HMMA.16816.F32 R60, R16, R46, RZ ;  /* 0x0000002e103c723c */ /* 0x000ff000000018ff */
[----:B------:R-:W-:Y:S01]  /*5590*/  HMMA.16816.F32 R64, R8, R54, R56 ;  /* 0x000000360840723c */ /* 0x000fe20000001838 */
[----:B-1----:R-:W-:Y:S01]  /*55a0*/  FFMA.FTZ R5, R124, c[0x0][0x2d0], -R3 ;  /* 0x0000b4007c057a23 */ /* 0x002fe20000010803 */
[----:B--2---:R-:W-:-:S06]  /*55b0*/  MOV R124, R143 ;  /* 0x0000008f007c7202 */ /* 0x004fcc0000000f00 */
[C---:B------:R-:W-:Y:S08]  /*55c0*/  HMMA.16816.F32 R56, R16.reuse, R50, RZ ;  /* 0x000000321038723c */ /* 0x040ff000000018ff */
[----:B------:R-:W-:Y:S08]  /*55d0*/  HMMA.16816.F32 R16, R16, R42, RZ ;  /* 0x0000002a1010723c */ /* 0x000ff000000018ff */
[C---:B------:R-:W-:Y:S08]  /*55e0*/  HMMA.16816.F32 R60, R8.reuse, R30, R60 ;  /* 0x0000001e083c723c */ /* 0x040ff0000000183c */
[C---:B------:R-:W-:Y:S08]  /*55f0*/  HMMA.16816.F32 R56, R8.reuse, R34, R56 ;  /* 0x000000220838723c */ /* 0x040ff00000001838 */
[----:B------:R-:W-:Y:S01]  /*5600*/  HMMA.16816.F32 R92, R8, R26, R16 ;  /* 0x0000001a085c723c */ /* 0x000fe20000001810 */
[----:B------:R1:W-:Y:S01]  /*5610*/  MUFU.EX2 R8, R5 ;  /* 0x0000000500087308 */ /* 0x0003e20000000800 */
[----:B------:R-:W2:Y:S06]  /*5620*/  LDSM.16.MT88.4 R16, [R225+0x1000] ;  /* 0x00100000e110783b */ /* 0x000eac0000004200 */
[C---:B------:R-:W-:Y:S08]  /*5630*/  HMMA.16816.F32 R44, R20.reuse, R46, RZ ;  /* 0x0000002e142c723c */ /* 0x040ff000000018ff */
[----:B------:R-:W-:Y:S01]  /*5640*/  HMMA.16816.F32 R36, R20, R38, RZ ;  /* 0x000000261424723c */ /* 0x000fe200000018ff */
[----:B-1----:R-:W-:Y:S01]  /*5650*/  FFMA.FTZ R5, R123, c[0x0][0x2d0], -R3 ;  /* 0x0000b4007b057a23 */ /* 0x002fe20000010803 */
[----:B------:R-:W-:-:S03]  /*5660*/  MOV R123, R142 ;  /* 0x0000008e007b7202 */ /* 0x000fc60000000f00 */
[----:B------:R1:W-:Y:S03]  /*5670*/  MUFU.EX2 R143, R5 ;  /* 0x00000005008f7308 */ /* 0x0003e60000000800 */
[C---:B------:R-:W-:Y:S08]  /*5680*/  HMMA.16816.F32 R48, R20.reuse, R50, RZ ;  /* 0x000000321430723c */ /* 0x040ff000000018ff */
[----:B------:R-:W-:Y:S01]  /*5690*/  HMMA.16816.F32 R20, R20, R42, RZ ;  /* 0x0000002a1414723c */ /* 0x000fe200000018ff */
[----:B-1----:R-:W-:-:S07]  /*56a0*/  FFMA.FTZ R5, R122, c[0x0][0x2d0], -R3 ;  /* 0x0000b4007a057a23 */ /* 0x002fce0000010803 */
[C---:B------:R-:W-:Y:S01]  /*56b0*/  HMMA.16816.F32 R28, R12.reuse, R30, R44 ;  /* 0x0000001e0c1c723c */ /* 0x040fe2000000182c */
[----:B------:R1:W-:Y:S07]  /*56c0*/  MUFU.EX2 R125, R5 ;  /* 0x00000005007d7308 */ /* 0x0003ee0000000800 */
[C---:B------:R-:W-:Y:S08]  /*56d0*/  HMMA.16816.F32 R36, R12.reuse, R54, R36 ;  /* 0x000000360c24723c */ /* 0x040ff00000001824 */
[----:B------:R-:W-:Y:S01]  /*56e0*/  HMMA.16816.F32 R48, R12, R34, R48 ;  /* 0x000000220c30723c */ /* 0x000fe20000001830 */
[----:B-1----:R-:W-:-:S04]  /*56f0*/  FFMA.FTZ R5, R121, c[0x0][0x2d0], -R3 ;  /* 0x0000b40079057a23 */ /* 0x002fc80000010803 */
[----:B------:R1:W4:Y:S03]  /*5700*/  MUFU.EX2 R214, R5 ;  /* 0x0000000500d67308 */ /* 0x0003260000000800 */
[----:B------:R-:W-:Y:S07]  /*5710*/  HMMA.16816.F32 R20, R12, R26, R20 ;  /* 0x0000001a0c14723c */ /* 0x000fee0000001814 */
[----:B------:R-:W-:-:S02]  /*5720*/  F2FP.PACK_AB R12, R7, R123 ;  /* 0x0000007b070c723e */ /* 0x000fc400000000ff */
[----:B---3--:R-:W-:Y:S01]  /*5730*/  F2FP.PACK_AB R14, R135, R124 ;  /* 0x0000007c870e723e */ /* 0x008fe200000000ff */
[----:B-1----:R-:W-:Y:S01]  /*5740*/  FFMA.FTZ R5, R113, c[0x0][0x2d0], -R2 ;  /* 0x0000b40071057a23 */ /* 0x002fe20000010802 */
[----:B----4-:R-:W-:-:S03]  /*5750*/  F2FP.PACK_AB R15, R214, R125 ;  /* 0x0000007dd60f723e */ /* 0x010fc600000000ff */
[----:B------:R1:W-:Y:S02]  /*5760*/  MUFU.EX2 R9, R5 ;  /* 0x0000000500097308 */ /* 0x0003e40000000800 */
[----:B-1----:R-:W-:-:S06]  /*5770*/  FFMA.FTZ R5, R114, c[0x0][0x2d0], -R2 ;  /* 0x0000b40072057a23 */ /* 0x002fcc0000010802 */
[----:B------:R1:W-:Y:S02]  /*5780*/  MUFU.EX2 R142, R5 ;  /* 0x00000005008e7308 */ /* 0x0003e40000000800 */
[----:B-1----:R-:W-:-:S06]  /*5790*/  FFMA.FTZ R5, R115, c[0x0][0x2d0], -R2 ;  /* 0x0000b40073057a23 */ /* 0x002fcc0000010802 */
[----:B------:R1:W-:Y:S02]  /*57a0*/  MUFU.EX2 R126, R5 ;  /* 0x00000005007e7308 */ /* 0x0003e40000000800 */
[----:B-1----:R-:W-:-:S06]  /*57b0*/  FFMA.FTZ R5, R120, c[0x0][0x2d0], -R2 ;  /* 0x0000b40078057a23 */ /* 0x002fcc0000010802 */
[----:B------:R1:W3:Y:S02]  /*57c0*/  MUFU.EX2 R215, R5 ;  /* 0x0000000500d77308 */ /* 0x0002e40000000800 */
[----:B-1----:R-:W-:Y:S01]  /*57d0*/  FFMA.FTZ R5, R69, c[0x0][0x2d0], -R0 ;  /* 0x0000b40045057a23 */ /* 0x002fe20000010800 */
[----:B---3--:R-:W-:-:S05]  /*57e0*/  F2FP.PACK_AB R10, R215, R126 ;  /* 0x0000007ed70a723e */ /* 0x008fca00000000ff */
[----:B------:R1:W-:Y:S02]  /*57f0*/  MUFU.EX2 R249, R5 ;  /* 0x0000000500f97308 */ /* 0x0003e40000000800 */
[----:B-1----:R-:W-:Y:S01]  /*5800*/  FFMA.FTZ R5, R70, c[0x0][0x2d0], -R0 ;  /* 0x0000b40046057a23 */ /* 0x002fe20000010800 */
[----:B------:R-:W-:-:S05]  /*5810*/  MOV R70, R9 ;  /* 0x0000000900467202 */ /* 0x000fca0000000f00 */
[----:B------:R1:W3:Y:S02]  /*5820*/  MUFU.EX2 R69, R5 ;  /* 0x0000000500457308 */ /* 0x0002e40000000800 */
[----:B-1----:R-:W-:Y:S01]  /*5830*/  FFMA.FTZ R5, R71, c[0x0][0x2d0], -R0 ;  /* 0x0000b40047057a23 */ /* 0x002fe20000010800 */
[----:B------:R-:W-:Y:S02]  /*5840*/  MOV R71, R8 ;  /* 0x0000000800477202 */ /* 0x000fe40000000f00 */
[----:B------:R-:W-:-:S03]  /*5850*/  F2FP.PACK_AB R8, R142, R70 ;  /* 0x000000468e08723e */ /* 0x000fc600000000ff */
[----:B------:R1:W-:Y:S01]  /*5860*/  MUFU.EX2 R114, R5 ;  /* 0x0000000500727308 */ /* 0x0003e20000000800 */
[----:B------:R-:W-:Y:S02]  /*5870*/  F2FP.PACK_AB R13, R143, R71 ;  /* 0x000000478f0d723e */ /* 0x000fe400000000ff */
[----:B---3--:R-:W-:-:S05]  /*5880*/  F2FP.PACK_AB R9, R69, R249 ;  /* 0x000000f94509723e */ /* 0x008fca00000000ff */
[----:B--2---:R-:W-:Y:S01]  /*5890*/  HMMA.16816.F32 R76, R12, R16, R76 ;  /* 0x000000100c4c723c */ /* 0x004fe2000000184c */
[----:B-1----:R-:W-:-:S07]  /*58a0*/  FFMA.FTZ R5, R112, c[0x0][0x2d0], -R0 ;  /* 0x0000b40070057a23 */ /* 0x002fce0000010800 */
[----:B------:R-:W-:Y:S01]  /*58b0*/  HMMA.16816.F32 R28, R12, R18, R28 ;  /* 0x000000120c1c723c */ /* 0x000fe2000000181c */
[----:B------:R-:W1:Y:S02]  /*58c0*/  MUFU.EX2 R113, R5 ;  /* 0x0000000500717308 */ /* 0x000e640000000800 */
[----:B-1----:R-:W-:Y:S01]  /*58d0*/  F2FP.PACK_AB R11, R113, R114 ;  /* 0x00000072710b723e */ /* 0x002fe200000000ff */
[----:B------:R-:W-:Y:S01]  /*58e0*/  FFMA.FTZ R5, R155, c[0x0][0x2d0], -R4 ;  /* 0x0000b4009b057a23 */ /* 0x000fe20000010804 */
[----:B------:R-:W-:-:S04]  /*58f0*/  MOV R155, R125 ;  /* 0x0000007d009b7202 */ /* 0x000fc80000000f00 */
[----:B------:R1:W-:Y:S01]  /*5900*/  MUFU.EX2 R251, R5 ;  /* 0x0000000500fb7308 */ /* 0x0003e20000000800 */
[C---:B------:R-:W-:Y:S08]  /*5910*/  HMMA.16816.F32 R80, R8.reuse, R16, R80 ;  /* 0x000000100850723c */ /* 0x040ff00000001850 */
[----:B------:R-:W-:Y:S01]  /*5920*/  HMMA.16816.F32 R72, R8, R18, R60 ;  /* 0x000000120848723c */ /* 0x000fe2000000183c */
[----:B------:R-:W2:Y:S01]  /*5930*/  LDSM.16.MT88.4 R16, [R229+0x1000] ;  /* 0x00100000e510783b */ /* 0x000ea20000004200 */
[----:B-1----:R-:W-:Y:S01]  /*5940*/  FFMA.FTZ R5, R154, c[0x0][0x2d0], -R4 ;  /* 0x0000b4009a057a23 */ /* 0x002fe20000010804 */
[----:B------:R-:W-:-:S03]  /*5950*/  MOV R154, R126 ;  /* 0x0000007e009a7202 */ /* 0x000fc60000000f00 */
[----:B------:R1:W3:Y:S02]  /*5960*/  MUFU.EX2 R252, R5 ;  /* 0x0000000500fc7308 */ /* 0x0002e40000000800 */
[----:B-1----:R-:W-:Y:S01]  /*5970*/  FFMA.FTZ R5, R153, c[0x0][0x2d0], -R4 ;  /* 0x0000b40099057a23 */ /* 0x002fe20000010804 */
[----:B------:R-:W-:-:S05]  /*5980*/  MOV R153, R113 ;  /* 0x0000007100997202 */ /* 0x000fca0000000f00 */
[----:B------:R1:W-:Y:S01]  /*5990*/  MUFU.EX2 R115, R5 ;  /* 0x0000000500737308 */ /* 0x0003e20000000800 */
[----:B--2---:R-:W-:Y:S01]  /*59a0*/  HMMA.16816.F32 R52, R12, R16, R88 ;  /* 0x000000100c34723c */ /* 0x004fe20000001858 */
[----:B-1----:R-:W-:Y:S01]  /*59b0*/  FFMA.FTZ R5, R152, c[0x0][0x2d0], -R4 ;  /* 0x0000b40098057a23 */ /* 0x002fe20000010804 */
[----:B------:R-:W-:-:S06]  /*59c0*/  MOV R152, R133 ;  /* 0x0000008500987202 */ /* 0x000fcc0000000f00 */
[C---:B------:R-:W-:Y:S08]  /*59d0*/  HMMA.16816.F32 R44, R8.reuse, R16, R84 ;  /* 0x00000010082c723c */ /* 0x040ff00000001854 */
[-C--:B------:R-:W-:Y:S08]  /*59e0*/  HMMA.16816.F32 R40, R8, R18.reuse, R64 ;  /* 0x000000120828723c */ /* 0x080ff00000001840 */
[C---:B------:R-:W-:Y:S01]  /*59f0*/  HMMA.16816.F32 R24, R12.reuse, R18, R36 ;  /* 0x000000120c18723c */ /* 0x040fe20000001824 */
[----:B------:R-:W1:Y:S07]  /*5a00*/  LDSM.16.MT88.4 R16, [R226+0x1000] ;  /* 0x00100000e210783b */ /* 0x000e6e0000004200 */
[-C--:B-1----:R-:W-:Y:S07]  /*5a10*/  HMMA.16816.F32 R36, R12, R16.reuse, R100 ;  /* 0x000000100c24723c */ /* 0x082fee0000001864 */
[----:B------:R-:W-:Y:S01]  /*5a20*/  MOV R100, R216 ;  /* 0x000000d800647202 */ /* 0x000fe20000000f00 */
[----:B------:R-:W-:Y:S01]  /*5a30*/  HMMA.16816.F32 R64, R8, R16, R96 ;  /* 0x000000100840723c */ /* 0x000fe20000001860 */
[----:B------:R-:W-:-:S02]  /*5a40*/  MOV R102, R214 ;  /* 0x000000d600667202 */ /* 0x000fc40000000f00 */
[----:B------:R-:W-:Y:S02]  /*5a50*/  MOV R101, R215 ;  /* 0x000000d700657202 */ /* 0x000fe40000000f00 */
[----:B------:R-:W-:Y:S02]  /*5a60*/  MOV R103, R135 ;  /* 0x0000008700677202 */ /* 0x000fe40000000f00 */
[----:B------:R-:W-:Y:S01]  /*5a70*/  MOV R98, R218 ;  /* 0x000000da00627202 */ /* 0x000fe20000000f00 */
[----:B------:R-:W-:Y:S01]  /*5a80*/  HMMA.16816.F32 R60, R8, R18, R56 ;  /* 0x00000012083c723c */ /* 0x000fe20000001838 */
[----:B------:R-:W-:Y:S02]  /*5a90*/  MOV R96, R220 ;  /* 0x000000dc00607202 */ /* 0x000fe40000000f00 */
[----:B------:R-:W-:Y:S02]  /*5aa0*/  MOV R99, R217 ;  /* 0x000000d900637202 */ /* 0x000fe40000000f00 */
[----:B------:R-:W-:-:S03]  /*5ab0*/  MOV R97, R219 ;  /* 0x000000db00617202 */ /* 0x000fc60000000f00 */
[----:B------:R-:W-:Y:S01]  /*5ac0*/  HMMA.16816.F32 R48, R12, R18, R48 ;  /* 0x000000120c30723c */ /* 0x000fe20000001830 */
[----:B------:R-:W1:Y:S07]  /*5ad0*/  LDSM.16.MT88.4 R16, [R228+0x1000] ;  /* 0x00100000e410783b */ /* 0x000e6e0000004200 */
[-C--:B-1----:R-:W-:Y:S01]  /*5ae0*/  HMMA.16816.F32 R56, R8, R18.reuse, R92 ;  /* 0x000000120838723c */ /* 0x082fe2000000185c */
[----:B------:R1:W-:Y:S06]  /*5af0*/  MUFU.EX2 R94, R5 ;  /* 0x00000005005e7308 */ /* 0x0003ec0000000800 */
[----:B------:R-:W-:Y:S01]  /*5b00*/  MOV R92, R124 ;  /* 0x0000007c005c7202 */ /* 0x000fe20000000f00 */
[----:B------:R-:W-:Y:S01]  /*5b10*/  HMMA.16816.F32 R32, R12, R18, R20 ;  /* 0x000000120c20723c */ /* 0x000fe20000001814 */
[----:B------:R-:W-:-:S02]  /*5b20*/  MOV R95, R123 ;  /* 0x0000007b005f7202 */ /* 0x000fc40000000f00 */
[----:B------:R-:W-:-:S04]  /*5b30*/  MOV R93, R114 ;  /* 0x00000072005d7202 */ /* 0x000fc80000000f00 */
[----:B------:R-:W-:Y:S01]  /*5b40*/  MOV R23, R221 ;  /* 0x000000dd00177202 */ /* 0x000fe20000000f00 */
[-C--:B------:R-:W-:Y:S01]  /*5b50*/  HMMA.16816.F32 R84, R12, R16.reuse, R108 ;  /* 0x000000100c54723c */ /* 0x080fe2000000186c */
[--C-:B-1----:R-:W-:Y:S01]  /*5b60*/  FFMA.FTZ R5, R147, c[0x0][0x2d0], -R3.reuse ;  /* 0x0000b40093057a23 */ /* 0x102fe20000010803 */
[----:B------:R-:W-:Y:S01]  /*5b70*/  MOV R20, R69 ;  /* 0x0000004500147202 */ /* 0x000fe20000000f00 */
[----:B------:R-:W-:Y:S01]  /*5b80*/  FFMA.FTZ R147, R185, c[0x0][0x2d0], -R3 ;  /* 0x0000b400b9937a23 */ /* 0x000fe20000010803 */
[----:B------:R-:W-:Y:S01]  /*5b90*/  MOV R22, R128 ;  /* 0x0000008000167202 */ /* 0x000fe20000000f00 */
[----:B------:R1:W-:Y:S01]  /*5ba0*/  MUFU.EX2 R223, R5 ;  /* 0x0000000500df7308 */ /* 0x0003e20000000800 */
[----:B------:R-:W-:Y:S02]  /*5bb0*/  MOV R69, R134 ;  /* 0x0000008600457202 */ /* 0x000fe40000000f00 */
[----:B------:R-:W-:Y:S01]  /*5bc0*/  HMMA.16816.F32 R88, R8, R16, R104 ;  /* 0x000000100858723c */ /* 0x000fe20000001868 */
[----:B------:R-:W2:Y:S01]  /*5bd0*/  LDSM.16.MT88.4 R16, [R225+0x1800] ;  /* 0x00180000e110783b */ /* 0x000ea20000004200 */
[----:B---3--:R-:W-:-:S02]  /*5be0*/  F2FP.PACK_AB R12, R252, R251 ;  /* 0x000000fbfc0c723e */ /* 0x008fc400000000ff */
[----:B------:R-:W-:Y:S01]  /*5bf0*/  MOV R21, R127 ;  /* 0x0000007f00157202 */ /* 0x000fe20000000f00 */
[--C-:B-1----:R-:W-:Y:S02]  /*5c00*/  FFMA.FTZ R5, R146, c[0x0][0x2d0], -R3.reuse ;  /* 0x0000b40092057a23 */ /* 0x102fe40000010803 */
[--C-:B------:R-:W-:Y:S02]  /*5c10*/  FFMA.FTZ R146, R186, c[0x0][0x2d0], -R3.reuse ;  /* 0x0000b400ba927a23 */ /* 0x100fe40000010803 */
[----:B------:R1:W3:Y:S02]  /*5c20*/  MUFU.EX2 R246, R5 ;  /* 0x0000000500f67308 */ /* 0x0002e40000000800 */
[--C-:B-1----:R-:W-:Y:S01]  /*5c30*/  FFMA.FTZ R5, R145, c[0x0][0x2d0], -R3.reuse ;  /* 0x0000b40091057a23 */ /* 0x102fe20000010803 */
[----:B---3--:R-:W-:Y:S01]  /*5c40*/  F2FP.PACK_AB R13, R246, R223 ;  /* 0x000000dff60d723e */ /* 0x008fe200000000ff */
[----:B------:R-:W-:-:S04]  /*5c50*/  FFMA.FTZ R145, R187, c[0x0][0x2d0], -R3 ;  /* 0x0000b400bb917a23 */ /* 0x000fc80000010803 */
[----:B------:R1:W-:Y:S02]  /*5c60*/  MUFU.EX2 R247, R5 ;  /* 0x0000000500f77308 */ /* 0x0003e40000000800 */
[----:B-1----:R-:W-:Y:S02]  /*5c70*/  FFMA.FTZ R5, R144, c[0x0][0x2d0], -R3 ;  /* 0x0000b40090057a23 */ /* 0x002fe40000010803 */
[----:B------:R-:W-:-:S04]  /*5c80*/  FFMA.FTZ R144, R196, c[0x0][0x2d0], -R4 ;  /* 0x0000b400c4907a23 */ /* 0x000fc80000010804 */
[----:B------:R1:W3:Y:S02]  /*5c90*/  MUFU.EX2 R248, R5 ;  /* 0x0000000500f87308 */ /* 0x0002e40000000800 */
[----:B-1----:R-:W-:Y:S01]  /*5ca0*/  FFMA.FTZ R5, R164, c[0x0][0x2d0], -R2 ;  /* 0x0000b400a4057a23 */ /* 0x002fe20000010802 */
[----:B------:R-:W-:Y:S02]  /*5cb0*/  MOV R164, R115 ;  /* 0x0000007300a47202 */ /* 0x000fe40000000f00 */
[----:B---3--:R-:W-:-:S03]  /*5cc0*/  F2FP.PACK_AB R15, R248, R247 ;  /* 0x000000f7f80f723e */ /* 0x008fc600000000ff */
[----:B------:R1:W-:Y:S01]  /*5cd0*/  MUFU.EX2 R216, R5 ;  /* 0x0000000500d87308 */ /* 0x0003e20000000800 */
[----:B------:R-:W-:-:S07]  /*5ce0*/  F2FP.PACK_AB R14, R94, R164 ;  /* 0x000000a45e0e723e */ /* 0x000fce00000000ff */
[----:B--2---:R-:W-:Y:S01]  /*5cf0*/  HMMA.16816.F32 R76, R12, R16, R76 ;  /* 0x000000100c4c723c */ /* 0x004fe2000000184c */
[--C-:B-1----:R-:W-:Y:S01]  /*5d00*/  FFMA.FTZ R5, R165, c[0x0][0x2d0], -R2.reuse ;  /* 0x0000b400a5057a23 */ /* 0x102fe20000010802 */
[----:B------:R-:W-:Y:S01]  /*5d10*/  MOV R165, R153 ;  /* 0x0000009900a57202 */ /* 0x000fe20000000f00 */
[--C-:B------:R-:W-:Y:S02]  /*5d20*/  FFMA.FTZ R153, R172, c[0x0][0x2d0], -R2.reuse ;  /* 0x0000b400ac997a23 */ /* 0x100fe40000010802 */
[----:B------:R1:W2:Y:S02]  /*5d30*/  MUFU.EX2 R218, R5 ;  /* 0x0000000500da7308 */ /* 0x0002a40000000800 */
[----:B-1----:R-:W-:Y:S01]  /*5d40*/  FFMA.FTZ R5, R132, c[0x0][0x2d0], -R2 ;  /* 0x0000b40084057a23 */ /* 0x002fe20000010802 */
[----:B--2---:R-:W-:-:S05]  /*5d50*/  F2FP.PACK_AB R8, R218, R216 ;  /* 0x000000d8da08723e */ /* 0x004fca00000000ff */
[----:B------:R1:W-:Y:S02]  /*5d60*/  MUFU.EX2 R220, R5 ;  /* 0x0000000500dc7308 */ /* 0x0003e40000000800 */
[----:B-1----:R-:W-:-:S06]  /*5d70*/  FFMA.FTZ R5, R131, c[0x0][0x2d0], -R2 ;  /* 0x0000b40083057a23 */ /* 0x002fcc0000010802 */
[----:B------:R1:W2:Y:S02]  /*5d80*/  MUFU.EX2 R221, R5 ;  /* 0x0000000500dd7308 */ /* 0x0002a40000000800 */
[----:B-1----:R-:W-:Y:S01]  /*5d90*/  FFMA.FTZ R5, R166, c[0x0][0x2d0], -R0 ;  /* 0x0000b400a6057a23 */ /* 0x002fe20000010800 */
[----:B--2---:R-:W-:Y:S02]  /*5da0*/  F2FP.PACK_AB R10, R221, R220 ;  /* 0x000000dcdd0a723e */ /* 0x004fe400000000ff */
[----:B------:R-:W-:-:S03]  /*5db0*/  MOV R166, R154 ;  /* 0x0000009a00a67202 */ /* 0x000fc60000000f00 */
[----:B------:R1:W-:Y:S01]  /*5dc0*/  MUFU.EX2 R214, R5 ;  /* 0x0000000500d67308 */ /* 0x0003e20000000800 */
[----:B------:R-:W-:Y:S01]  /*5dd0*/  FFMA.FTZ R154, R169, c[0x0][0x2d0], -R2 ;  /* 0x0000b400a99a7a23 */ /* 0x000fe20000010802 */
[----:B------:R-:W-:Y:S02]  /*5de0*/  MOV R169, R100 ;  /* 0x0000006400a97202 */ /* 0x000fe40000000f00 */
[----:B------:R-:W-:Y:S02]  /*5df0*/  MOV R187, R166 ;  /* 0x000000a600bb7202 */ /* 0x000fe40000000f00 */
[----:B------:R-:W-:Y:S01]  /*5e00*/  MOV R166, R102 ;  /* 0x0000006600a67202 */ /* 0x000fe20000000f00 */
[----:B-1----:R-:W-:Y:S01]  /*5e10*/  FFMA.FTZ R5, R167, c[0x0][0x2d0], -R0 ;  /* 0x0000b400a7057a23 */ /* 0x002fe20000010800 */
[----:B------:R-:W-:Y:S01]  /*5e20*/  MOV R167, R155 ;  /* 0x0000009b00a77202 */ /* 0x000fe20000000f00 */
[----:B------:R-:W-:Y:S01]  /*5e30*/  FFMA.FTZ R155, R168, c[0x0][0x2d0], -R2 ;  /* 0x0000b400a89b7a23 */ /* 0x000fe20000010802 */
[----:B------:R-:W-:Y:S01]  /*5e40*/  MOV R168, R99 ;  /* 0x0000006300a87202 */ /* 0x000fe20000000f00 */
[----:B------:R1:W2:Y:S01]  /*5e50*/  MUFU.EX2 R215, R5 ;  /* 0x0000000500d77308 */ /* 0x0002a20000000800 */
[----:B------:R-:W-:-:S02]  /*5e60*/  MOV R186, R167 ;  /* 0x000000a700ba7202 */ /* 0x000fc40000000f00 */
[----:B------:R-:W-:Y:S01]  /*5e70*/  MOV R167, R103 ;  /* 0x0000006700a77202 */ /* 0x000fe20000000f00 */
[----:B-1----:R-:W-:Y:S01]  /*5e80*/  FFMA.FTZ R5, R130, c[0x0][0x2d0], -R0 ;  /* 0x0000b40082057a23 */ /* 0x002fe20000010800 */
[----:B--2---:R-:W-:-:S03]  /*5e90*/  F2FP.PACK_AB R9, R215, R214 ;  /* 0x000000d6d709723e */ /* 0x004fc600000000ff */
[----:B------:R1:W-:Y:S02]  /*5ea0*/  MUFU.EX2 R217, R5 ;  /* 0x0000000500d97308 */ /* 0x0003e40000000800 */
[----:B-1----:R-:W-:-:S06]  /*5eb0*/  FFMA.FTZ R5, R129, c[0x0][0x2d0], -R0 ;  /* 0x0000b40081057a23 */ /* 0x002fcc0000010800 */
[----:B------:R-:W1:Y:S02]  /*5ec0*/  MUFU.EX2 R219, R5 ;  /* 0x0000000500db7308 */ /* 0x000e640000000800 */
[----:B-1----:R-:W-:Y:S01]  /*5ed0*/  F2FP.PACK_AB R11, R219, R217 ;  /* 0x000000d9db0b723e */ /* 0x002fe200000000ff */
[----:B------:R-:W-:Y:S01]  /*5ee0*/  FFMA.FTZ R5, R206, c[0x0][0x2d0], -R4 ;  /* 0x0000b400ce057a23 */ /* 0x000fe20000010804 */
[----:B------:R-:W-:-:S05]  /*5ef0*/  MOV R206, R20 ;  /* 0x0000001400ce7202 */ /* 0x000fca0000000f00 */
[C---:B------:R-:W-:Y:S08]  /*5f00*/  HMMA.16816.F32 R128, R8.reuse, R18, R72 ;  /* 0x000000120880723c */ /* 0x040ff00000001848 */
[----:B------:R-:W-:Y:S07]  /*5f10*/  HMMA.16816.F32 R132, R8, R16, R80 ;  /* 0x000000100884723c */ /* 0x000fee0000001850 */
[----:B------:R-:W-:Y:S01]  /*5f20*/  MOV R83, R92 ;  /* 0x0000005c00537202 */ /* 0x000fe20000000f00 */
[----:B------:R-:W-:Y:S01]  /*5f30*/  HMMA.16816.F32 R72, R12, R18, R28 ;  /* 0x000000120c48723c */ /* 0x000fe2000000181c */
[----:B------:R-:W1:Y:S01]  /*5f40*/  LDSM.16.MT88.4 R16, [R229+0x1800] ;  /* 0x00180000e510783b */ /* 0x000e620000004200 */
[----:B------:R-:W-:-:S02]  /*5f50*/  MOV R82, R93 ;  /* 0x0000005d00527202 */ /* 0x000fc40000000f00 */
[----:B------:R-:W-:Y:S02]  /*5f60*/  MOV R81, R94 ;  /* 0x0000005e00517202 */ /* 0x000fe40000000f00 */
[----:B------:R-:W-:Y:S01]  /*5f70*/  MOV R80, R95 ;  /* 0x0000005f00507202 */ /* 0x000fe20000000f00 */
[--C-:B------:R-:W-:Y:S01]  /*5f80*/  FFMA.FTZ R29, R180, c[0x0][0x2d0], -R2.reuse ;  /* 0x0000b400b41d7a23 */ /* 0x100fe20000010802 */
[----:B------:R-:W-:Y:S01]  /*5f90*/  MOV R31, R71 ;  /* 0x00000047001f7202 */ /* 0x000fe20000000f00 */
[----:B------:R-:W-:Y:S01]  /*5fa0*/  FFMA.FTZ R28, R177, c[0x0][0x2d0], -R2 ;  /* 0x0000b400b11c7a23 */ /* 0x000fe20000010802 */
[----:B------:R-:W-:Y:S01]  /*5fb0*/  MOV R30, R70 ;  /* 0x00000046001e7202 */ /* 0x000fe20000000f00 */
[--C-:B------:R-:W-:Y:S01]  /*5fc0*/  FFMA.FTZ R71, R157, c[0x0][0x2d0], -R0.reuse ;  /* 0x0000b4009d477a23 */ /* 0x100fe20000010800 */
[----:B------:R-:W-:Y:S01]  /*5fd0*/  MOV R172, R80 ;  /* 0x0000005000ac7202 */ /* 0x000fe20000000f00 */
[--C-:B------:R-:W-:Y:S01]  /*5fe0*/  FFMA.FTZ R70, R149, c[0x0][0x2d0], -R0.reuse ;  /* 0x0000b40095467a23 */ /* 0x100fe20000010800 */
[----:B------:R-:W-:Y:S01]  /*5ff0*/  MOV R149, R22 ;  /* 0x0000001600957202 */ /* 0x000fe20000000f00 */
[----:B------:R-:W-:Y:S01]  /*6000*/  FFMA.FTZ R157, R150, c[0x0][0x2d0], -R0 ;  /* 0x0000b400969d7a23 */ /* 0x000fe20000010800 */
[----:B------:R-:W-:-:S02]  /*6010*/  MOV R150, R21 ;  /* 0x0000001500967202 */ /* 0x000fc40000000f00 */
[----:B------:R-:W-:Y:S01]  /*6020*/  MOV R185, R83 ;  /* 0x0000005300b97202 */ /* 0x000fe20000000f00 */
[-C--:B-1----:R-:W-:Y:S08]  /*6030*/  HMMA.16816.F32 R124, R8, R16.reuse, R44 ;  /* 0x00000010087c723c */ /* 0x082ff0000000182c */
[----:B------:R-:W-:Y:S08]  /*6040*/  HMMA.16816.F32 R52, R12, R16, R52 ;  /* 0x000000100c34723c */ /* 0x000ff00000001834 */
[-C--:B------:R-:W-:Y:S08]  /*6050*/  HMMA.16816.F32 R120, R8, R18.reuse, R40 ;  /* 0x000000120878723c */ /* 0x080ff00000001828 */
[----:B------:R-:W-:Y:S01]  /*6060*/  HMMA.16816.F32 R44, R12, R18, R24 ;  /* 0x000000120c2c723c */ /* 0x000fe20000001818 */
[----:B------:R-:W1:Y:S06]  /*6070*/  LDSM.16.MT88.4 R16, [R226+0x1800] ;  /* 0x00180000e210783b */ /* 0x000e6c0000004200 */
[----:B------:R-:W-:-:S02]  /*6080*/  FFMA.FTZ R27, R176, c[0x0][0x2d0], -R2 ;  /* 0x0000b400b01b7a23 */ /* 0x000fc40000010802 */
[----:B------:R-:W-:Y:S02]  /*6090*/  FFMA.FTZ R26, R175, c[0x0][0x2d0], -R2 ;  /* 0x0000b400af1a7a23 */ /* 0x000fe40000010802 */
[--C-:B------:R-:W-:Y:S01]  /*60a0*/  FFMA.FTZ R25, R162, c[0x0][0x2d0], -R0.reuse ;  /* 0x0000b400a2197a23 */ /* 0x100fe20000010800 */
[----:B------:R-:W-:Y:S01]  /*60b0*/  MOV R162, R98 ;  /* 0x0000006200a27202 */ /* 0x000fe20000000f00 */
[----:B------:R-:W-:Y:S01]  /*60c0*/  FFMA.FTZ R24, R163, c[0x0][0x2d0], -R0 ;  /* 0x0000b400a3187a23 */ /* 0x000fe20000010800 */
[----:B------:R-:W-:Y:S01]  /*60d0*/  MOV R163, R97 ;  /* 0x0000006100a37202 */ /* 0x000fe20000000f00 */
[-C--:B-1----:R-:W-:Y:S08]  /*60e0*/  HMMA.16816.F32 R40, R12, R16.reuse, R36 ;  /* 0x000000100c28723c */ /* 0x082ff00000001824 */
[C---:B------:R-:W-:Y:S07]  /*60f0*/  HMMA.16816.F32 R112, R8.reuse, R16, R64 ;  /* 0x000000100870723c */ /* 0x040fee0000001840 */
[--C-:B------:R-:W-:Y:S01]  /*6100*/  FFMA.FTZ R65, R203, c[0x0][0x2d0], -R4.reuse ;  /* 0x0000b400cb417a23 */ /* 0x100fe20000010804 */
[----:B------:R-:W-:Y:S01]  /*6110*/  HMMA.16816.F32 R108, R8, R18, R60 ;  /* 0x00000012086c723c */ /* 0x000fe2000000183c */
[----:B------:R-:W-:Y:S01]  /*6120*/  FFMA.FTZ R64, R202, c[0x0][0x2d0], -R4 ;  /* 0x0000b400ca407a23 */ /* 0x000fe20000010804 */
[----:B------:R1:W-:Y:S01]  /*6130*/  MUFU.EX2 R203, R5 ;  /* 0x0000000500cb7308 */ /* 0x0003e20000000800 */
[----:B------:R-:W-:-:S02]  /*6140*/  FFMA.FTZ R66, R189, c[0x0][0x2d0], -R3 ;  /* 0x0000b400bd427a23 */ /* 0x000fc40000010803 */
[--C-:B------:R-:W-:Y:S02]  /*6150*/  FFMA.FTZ R67, R188, c[0x0][0x2d0], -R3.reuse ;  /* 0x0000b400bc437a23 */ /* 0x100fe40000010803 */
[--C-:B------:R-:W-:Y:S01]  /*6160*/  FFMA.FTZ R63, R201, c[0x0][0x2d0], -R4.reuse ;  /* 0x0000b400c93f7a23 */ /* 0x100fe20000010804 */
[----:B------:R-:W-:Y:S01]  /*6170*/  HMMA.16816.F32 R48, R12, R18, R48 ;  /* 0x000000120c30723c */ /* 0x000fe20000001830 */
[----:B------:R-:W2:Y:S01]  /*6180*/  LDSM.16.MT88.4 R16, [R228+0x1800] ;  /* 0x00180000e410783b */ /* 0x000ea20000004200 */
[----:B------:R-:W-:Y:S01]  /*6190*/  FFMA.FTZ R62, R200, c[0x0][0x2d0], -R4 ;  /* 0x0000b400c83e7a23 */ /* 0x000fe20000010804 */
[----:B------:R-:W-:Y:S01]  /*61a0*/  MUFU.EX2 R189, R29 ;  /* 0x0000001d00bd7308 */ /* 0x000fe20000000800 */
[--C-:B------:R-:W-:Y:S02]  /*61b0*/  FFMA.FTZ R61, R191, c[0x0][0x2d0], -R3.reuse ;  /* 0x0000b400bf3d7a23 */ /* 0x100fe40000010803 */
[----:B------:R-:W-:Y:S02]  /*61c0*/  FFMA.FTZ R60, R190, c[0x0][0x2d0], -R3 ;  /* 0x0000b400be3c7a23 */ /* 0x000fe40000010803 */
[----:B------:R-:W-:-:S02]  /*61d0*/  FFMA.FTZ R188, R148, c[0x0][0x2d0], -R0 ;  /* 0x0000b40094bc7a23 */ /* 0x000fc40000010800 */
[--C-:B-1----:R-:W-:Y:S01]  /*61e0*/  FFMA.FTZ R5, R194, c[0x0][0x2d0], -R3.reuse ;  /* 0x0000b400c2057a23 */ /* 0x102fe20000010803 */
[----:B------:R-:W-:Y:S08]  /*61f0*/  MUFU.EX2 R191, R28 ;  /* 0x0000001c00bf7308 */ /* 0x000ff00000000800 */
[----:B------:R-:W-:Y:S01]  /*6200*/  MUFU.EX2 R190, R25 ;  /* 0x0000001900be7308 */ /* 0x000fe20000000800 */
[-C--:B--2---:R-:W-:Y:S07]  /*6210*/  HMMA.16816.F32 R36, R12, R16.reuse, R84 ;  /* 0x000000100c24723c */ /* 0x084fee0000001854 */
[----:B------:R-:W-:Y:S01]  /*6220*/  MOV R87, R6 ;  /* 0x0000000600577202 */ /* 0x000fe20000000f00 */
[--C-:B------:R-:W-:Y:S01]  /*6230*/  FFMA.FTZ R6, R207, c[0x0][0x2d0], -R4.reuse ;  /* 0x0000b400cf067a23 */ /* 0x100fe20000010804 */
[C---:B------:R-:W-:Y:S01]  /*6240*/  HMMA.16816.F32 R104, R8.reuse, R16, R88 ;  /* 0x000000100868723c */ /* 0x040fe20000001858 */
[----:B------:R-:W-:Y:S01]  /*6250*/  MOV R86, R7 ;  /* 0x0000000700567202 */ /* 0x000fe20000000f00 */
[--C-:B------:R-:W-:Y:S01]  /*6260*/  FFMA.FTZ R7, R204, c[0x0][0x2d0], -R4.reuse ;  /* 0x0000b400cc077a23 */ /* 0x100fe20000010804 */
[----:B------:R-:W-:Y:S01]  /*6270*/  MOV R85, R143 ;  /* 0x0000008f00557202 */ /* 0x000fe20000000f00 */
[----:B------:R1:W-:Y:S01]  /*6280*/  MUFU.EX2 R204, R6 ;  /* 0x0000000600cc7308 */ /* 0x0003e20000000800 */
[----:B------:R-:W-:Y:S01]  /*6290*/  MOV R84, R142 ;  /* 0x0000008e00547202 */ /* 0x000fe20000000f00 */
[--C-:B------:R-:W-:Y:S01]  /*62a0*/  FFMA.FTZ R142, R198, c[0x0][0x2d0], -R4.reuse ;  /* 0x0000b400c68e7a23 */ /* 0x100fe20000010804 */
[----:B------:R-:W-:Y:S01]  /*62b0*/  MOV R91, R141 ;  /* 0x0000008d005b7202 */ /* 0x000fe20000000f00 */
[-C--:B------:R-:W-:Y:S01]  /*62c0*/  HMMA.16816.F32 R92, R8, R18.reuse, R56 ;  /* 0x00000012085c723c */ /* 0x080fe20000001838 */
[----:B------:R-:W-:Y:S01]  /*62d0*/  MOV R17, R116 ;  /* 0x0000007400117202 */ /* 0x000fe20000000f00 */
[--C-:B------:R-:W-:Y:S01]  /*62e0*/  FFMA.FTZ R141, R199, c[0x0][0x2d0], -R4.reuse ;  /* 0x0000b400c78d7a23 */ /* 0x100fe20000010804 */
[----:B------:R-:W-:Y:S01]  /*62f0*/  MOV R88, R152 ;  /* 0x0000009800587202 */ /* 0x000fe20000000f00 */
[--C-:B------:R-:W-:Y:S01]  /*6300*/  FFMA.FTZ R143, R197, c[0x0][0x2d0], -R4.reuse ;  /* 0x0000b400c58f7a23 */ /* 0x100fe20000010804 */
[----:B------:R-:W-:Y:S01]  /*6310*/  MOV R90, R139 ;  /* 0x0000008b005a7202 */ /* 0x000fe20000000f00 */
[--C-:B------:R-:W-:Y:S01]  /*6320*/  FFMA.FTZ R152, R184, c[0x0][0x2d0], -R3.reuse ;  /* 0x0000b400b8987a23 */ /* 0x100fe20000010803 */
[----:B------:R-:W-:Y:S01]  /*6330*/  MOV R89, R138 ;  /* 0x0000008a00597202 */ /* 0x000fe20000000f00 */
[----:B------:R-:W-:Y:S01]  /*6340*/  FFMA.FTZ R8, R205, c[0x0][0x2d0], -R4 ;  /* 0x0000b400cd087a23 */ /* 0x000fe20000010804 */
[----:B------:R-:W-:Y:S01]  /*6350*/  HMMA.16816.F32 R32, R12, R18, R32 ;  /* 0x000000120c20723c */ /* 0x000fe20000001820 */
[--C-:B------:R-:W-:Y:S01]  /*6360*/  FFMA.FTZ R9, R192, c[0x0][0x2d0], -R3.reuse ;  /* 0x0000b400c0097a23 */ /* 0x100fe20000010803 */
[----:B------:R-:W-:Y:S01]  /*6370*/  LDSM.16.MT88.4 R12, [R226+0x2000] ;  /* 0x00200000e20c783b */ /* 0x000fe20000004200 */
[--C-:B-1----:R-:W-:Y:S01]  /*6380*/  FFMA.FTZ R6, R195, c[0x0][0x2d0], -R3.reuse ;  /* 0x0000b400c3067a23 */ /* 0x102fe20000010803 */
[----:B------:R-:W-:Y:S01]  /*6390*/  MUFU.EX2 R202, R8 ;  /* 0x0000000800ca7308 */ /* 0x000fe20000000800 */
[----:B------:R-:W-:Y:S01]  /*63a0*/  FFMA.FTZ R4, R193, c[0x0][0x2d0], -R3 ;  /* 0x0000b400c1047a23 */ /* 0x000fe20000010803 */
[----:B------:R-:W-:Y:S01]  /*63b0*/  MOV R205, R165 ;  /* 0x000000a500cd7202 */ /* 0x000fe20000000f00 */
[--C-:B------:R-:W-:Y:S01]  /*63c0*/  FFMA.FTZ R139, R174, c[0x0][0x2d0], -R2.reuse ;  /* 0x0000b400ae8b7a23 */ /* 0x100fe20000010802 */
[----:B------:R-:W-:Y:S01]  /*63d0*/  MOV R174, R30 ;  /* 0x0000001e00ae7202 */ /* 0x000fe20000000f00 */
[----:B------:R-:W-:Y:S01]  /*63e0*/  FFMA.FTZ R138, R173, c[0x0][0x2d0], -R2 ;  /* 0x0000b400ad8a7a23 */ /* 0x000fe20000010802 */
[----:B------:R-:W-:Y:S01]  /*63f0*/  MOV R173, R31 ;  /* 0x0000001f00ad7202 */ /* 0x000fe20000000f00 */
[--C-:B------:R-:W-:Y:S01]  /*6400*/  FFMA.FTZ R116, R158, c[0x0][0x2d0], -R0.reuse ;  /* 0x0000b4009e747a23 */ /* 0x100fe20000010800 */
[----:B------:R1:W-:Y:S01]  /*6410*/  MUFU.EX2 R198, R9 ;  /* 0x0000000900c67308 */ /* 0x0003e20000000800 */
[--C-:B------:R-:W-:Y:S01]  /*6420*/  FFMA.FTZ R3, R161, c[0x0][0x2d0], -R0.reuse ;  /* 0x0000b400a1037a23 */ /* 0x100fe20000010800 */
[----:B------:R-:W-:Y:S01]  /*6430*/  MOV R161, R96 ;  /* 0x0000006000a17202 */ /* 0x000fe20000000f00 */
[--C-:B------:R-:W-:Y:S01]  /*6440*/  FFMA.FTZ R2, R160, c[0x0][0x2d0], -R0.reuse ;  /* 0x0000b400a0027a23 */ /* 0x100fe20000010800 */
[----:B------:R-:W-:Y:S01]  /*6450*/  MOV R160, R23 ;  /* 0x0000001700a07202 */ /* 0x000fe20000000f00 */
[----:B------:R-:W-:Y:S01]  /*6460*/  FFMA.FTZ R158, R151, c[0x0][0x2d0], -R0 ;  /* 0x0000b400979e7a23 */ /* 0x000fe20000010800 */
[----:B------:R-:W2:Y:S01]  /*6470*/  LDSM.16.MT88.4 R20, [R225+0x2000] ;  /* 0x00200000e114783b */ /* 0x000ea20000004200 */
[----:B------:R-:W-:Y:S01]  /*6480*/  FADD.FTZ R0, R210, R209 ;  /* 0x000000d1d2007221 */ /* 0x000fe20000010000 */
[----:B------:R-:W-:Y:S01]  /*6490*/  MOV R209, R17 ;  /* 0x0000001100d17202 */ /* 0x000fe20000000f00 */
[----:B------:R-:W3:Y:S01]  /*64a0*/  MUFU.EX2 R201, R7 ;  /* 0x0000000700c97308 */ /* 0x000ee20000000800 */
[----:B------:R-:W4:Y:S01]  /*64b0*/  LDSM.16.MT88.4 R16, [R229+0x2000] ;  /* 0x00200000e510783b */ /* 0x000f220000004200 */
[----:B------:R-:W-:Y:S01]  /*64c0*/  MOV R165, R101 ;  /* 0x0000006500a57202 */ /* 0x000fe20000000f00 */
[----:B------:R-:W-:Y:S01]  /*64d0*/  FADD.FTZ R0, R211, R0 ;  /* 0x00000000d3007221 */ /* 0x000fe20000010000 */
[----:B------:R-:W-:-:S02]  /*64e0*/  MOV R210, R88 ;  /* 0x0000005800d27202 */ /* 0x000fc40000000f00 */
[----:B------:R-:W-:Y:S01]  /*64f0*/  MOV R148, R90 ;  /* 0x0000005a00947202 */ /* 0x000fe20000000f00 */
[----:B-1----:R-:W1:Y:S01]  /*6500*/  LDSM.16.MT88.4 R8, [R228+0x2000] ;  /* 0x00200000e408783b */ /* 0x002e620000004200 */
[----:B------:R3:W-:Y:S01]  /*6510*/  MUFU.EX2 R200, R6 ;  /* 0x0000000600c87308 */ /* 0x0007e20000000800 */
[----:B------:R-:W-:Y:S02]  /*6520*/  MOV R151, R91 ;  /* 0x0000005b00977202 */ /* 0x000fe40000000f00 */
[----:B------:R-:W-:Y:S02]  /*6530*/  MOV R180, R84 ;  /* 0x0000005400b47202 */ /* 0x000fe40000000f00 */
[----:B------:R-:W-:Y:S02]  /*6540*/  MOV R177, R85 ;  /* 0x0000005500b17202 */ /* 0x000fe40000000f00 */
[----:B------:R-:W-:Y:S01]  /*6550*/  MOV R176, R86 ;  /* 0x0000005600b07202 */ /* 0x000fe20000000f00 */
[----:B------:R2:W2:Y:S01]  /*6560*/  MUFU.EX2 R199, R5 ;  /* 0x0000000500c77308 */ /* 0x0004a20000000800 */
[----:B------:R-:W-:-:S02]  /*6570*/  MOV R175, R87 ;  /* 0x0000005700af7202 */ /* 0x000fc40000000f00 */
[----:B------:R-:W-:Y:S02]  /*6580*/  MOV R207, R81 ;  /* 0x0000005100cf7202 */ /* 0x000fe40000000f00 */
[----:B------:R-:W-:-:S03]  /*6590*/  MOV R184, R82 ;  /* 0x0000005200b87202 */ /* 0x000fc60000000f00 */
[----:B------:R4:W4:Y:S01]  /*65a0*/  MUFU.EX2 R197, R4 ;  /* 0x0000000400c57308 */ /* 0x0009220000000800 */
[----:B---3--:R-:W-:-:S04]  /*65b0*/  FADD.FTZ R6, R179, R171 ;  /* 0x000000abb3067221 */ /* 0x008fc80000010000 */
[----:B------:R-:W-:Y:S01]  /*65c0*/  FADD.FTZ R31, R181, R6 ;  /* 0x00000006b51f7221 */ /* 0x000fe20000010000 */
[----:B------:R-:W-:Y:S02]  /*65d0*/  F2FP.PACK_AB R6, R201, R202 ;  /* 0x000000cac906723e */ /* 0x000fe400000000ff */
[----:B------:R-:W-:Y:S01]  /*65e0*/  MUFU.EX2 R193, R27 ;  /* 0x0000001b00c17308 */ /* 0x000fe20000000800 */
[----:B--2---:R-:W-:Y:S01]  /*65f0*/  FADD.FTZ R5, R183, R182 ;  /* 0x000000b6b7057221 */ /* 0x004fe20000010000 */
[----:B------:R-:W-:Y:S02]  /*6600*/  MOV R182, R89 ;  /* 0x0000005900b67202 */ /* 0x000fe40000000f00 */
[----:B------:R-:W-:Y:S01]  /*6610*/  MOV R183, R69 ;  /* 0x0000004500b77202 */ /* 0x000fe20000000f00 */
[----:B------:R-:W-:Y:S01]  /*6620*/  FADD.FTZ R30, R208, R5 ;  /* 0x00000005d01e7221 */ /* 0x000fe20000010000 */
[----:B------:R-:W-:Y:S01]  /*6630*/  F2FP.PACK_AB R5, R199, R200 ;  /* 0x000000c8c705723e */ /* 0x000fe200000000ff */
[----:B------:R-:W-:Y:S01]  /*6640*/  FADD.FTZ R69, R178, R170 ;  /* 0x000000aab2457221 */ /* 0x000fe20000010000 */
[----:B------:R-:W2:Y:S01]  /*6650*/  MUFU.EX2 R195, R26 ;  /* 0x0000001a00c37308 */ /* 0x000ea20000000800 */
[----:B----4-:R-:W-:-:S02]  /*6660*/  F2FP.PACK_AB R4, R203, R204 ;  /* 0x000000cccb04723e */ /* 0x010fc400000000ff */
[----:B------:R-:W-:-:S05]  /*6670*/  F2FP.PACK_AB R7, R198, R197 ;  /* 0x000000c5c607723e */ /* 0x000fca00000000ff */
[----:B------:R-:W3:Y:S02]  /*6680*/  MUFU.EX2 R192, R24 ;  /* 0x0000001800c07308 */ /* 0x000ee40000000800 */
[C---:B------:R-:W-:Y:S06]  /*6690*/  HMMA.16816.F32 R100, R4.reuse, R20, R76 ;  /* 0x000000140464723c */ /* 0x040fec000000184c */
[----:B------:R4:W-:Y:S02]  /*66a0*/  MUFU.EX2 R194, R3 ;  /* 0x0000000300c27308 */ /* 0x0009e40000000800 */
[C---:B------:R-:W-:Y:S06]  /*66b0*/  HMMA.16816.F32 R96, R4.reuse, R22, R72 ;  /* 0x000000160460723c */ /* 0x040fec0000001848 */
[----:B------:R1:W1:Y:S02]  /*66c0*/  MUFU.EX2 R196, R2 ;  /* 0x0000000200c47308 */ /* 0x0002640000000800 */
[----:B------:R-:W-:Y:S01]  /*66d0*/  HMMA.16816.F32 R88, R4, R16, R52 ;  /* 0x000000100458723c */ /* 0x000fe20000001834 */
[----:B----4-:R-:W-:Y:S01]  /*66e0*/  FADD.FTZ R3, R183, R0 ;  /* 0x00000000b7037221 */ /* 0x010fe20000010000 */
[----:B------:R-:W-:-:S06]  /*66f0*/  MOV R183, R182 ;  /* 0x000000b600b77202 */ /* 0x000fcc0000000f00 */
[----:B------:R-:W-:Y:S01]  /*6700*/  HMMA.16816.F32 R84, R4, R18, R44 ;  /* 0x000000120454723c */ /* 0x000fe2000000182c */
[----:B------:R-:W-:Y:S01]  /*6710*/  FADD.FTZ R0, R213, R31 ;  /* 0x0000001fd5007221 */ /* 0x000fe20000010000 */
[----:B------:R-:W-:-:S06]  /*6720*/  MOV R182, R210 ;  /* 0x000000d200b67202 */ /* 0x000fcc0000000f00 */
[C---:B------:R-:W-:Y:S01]  /*6730*/  HMMA.16816.F32 R80, R4.reuse, R12, R40 ;  /* 0x0000000c0450723c */ /* 0x040fe20000001828 */
[----:B-1----:R-:W-:Y:S01]  /*6740*/  FADD.FTZ R2, R222, R30 ;  /* 0x0000001ede027221 */ /* 0x002fe20000010000 */
[----:B------:R-:W-:Y:S06]  /*6750*/  MUFU.EX2 R116, R116 ;  /* 0x0000007400747308 */ /* 0x000fec0000000800 */
[----:B------:R-:W-:Y:S01]  /*6760*/  HMMA.16816.F32 R56, R4, R10, R32 ;  /* 0x0000000a0438723c */ /* 0x000fe20000001820 */
[----:B------:R-:W-:Y:S01]  /*6770*/  FADD.FTZ R24, R212, R69 ;  /* 0x00000045d4187221 */ /* 0x000fe20000010000 */
[----:B------:R-:W-:Y:S01]  /*6780*/  MUFU.EX2 R71, R71 ;  /* 0x0000004700477308 */ /* 0x000fe20000000800 */
[----:B------:R-:W-:-:S05]  /*6790*/  MOV R210, R209 ;  /* 0x000000d100d27202 */ /* 0x000fca0000000f00 */
[----:B------:R-:W-:Y:S01]  /*67a0*/  HMMA.16816.F32 R76, R4, R14, R48 ;  /* 0x0000000e044c723c */ /* 0x000fe20000001830 */
[----:B------:R-:W-:-:S07]  /*67b0*/  MOV R209, R230 ;  /* 0x000000e600d17202 */ /* 0x000fce0000000f00 */
[----:B------:R-:W-:Y:S01]  /*67c0*/  HMMA.16816.F32 R72, R4, R8, R36 ;  /* 0x000000080448723c */ /* 0x000fe20000001824 */
[----:B------:R-:W-:Y:S01]  /*67d0*/  MUFU.EX2 R69, R66 ;  /* 0x0000004200457308 */ /* 0x000fe20000000800 */
[----:B------:R1:W5:Y:S01]  /*67e0*/  LDL.LU R230, [R1+0x90] ;  /* 0x0000900001e67983 */ /* 0x0003620000300800 */
[----:B------:R-:W-:-:S06]  /*67f0*/  FADD.FTZ R2, R227, R2 ;  /* 0x00000002e3027221 */ /* 0x000fcc0000010000 */
[----:B------:R-:W-:Y:S01]  /*6800*/  MUFU.EX2 R70, R70 ;  /* 0x0000004600467308 */ /* 0x000fe20000000800 */
[----:B------:R-:W-:Y:S01]  /*6810*/  F2FP.PACK_AB R4, R191, R189 ;  /* 0x000000bdbf04723e */ /* 0x000fe200000000ff */
[----:B------:R1:W5:Y:S01]  /*6820*/  LDL.LU R227, [R1+0x8c] ;  /* 0x00008c0001e37983 */ /* 0x0003620000300800 */
[----:B--2---:R-:W-:Y:S01]  /*6830*/  F2FP.PACK_AB R6, R195, R193 ;  /* 0x000000c1c306723e */ /* 0x004fe200000000ff */
[----:B------:R-:W-:Y:S01]  /*6840*/  FADD.FTZ R3, R183, R3 ;  /* 0x00000003b7037221 */ /* 0x000fe20000010000 */
[----:B---3--:R-:W-:Y:S02]  /*6850*/  F2FP.PACK_AB R5, R192, R190 ;  /* 0x000000bec005723e */ /* 0x008fe400000000ff */
[----:B------:R-:W-:-:S07]  /*6860*/  F2FP.PACK_AB R7, R196, R194 ;  /* 0x000000c2c407723e */ /* 0x000fce00000000ff */
[C---:B------:R-:W-:Y:S08]  /*6870*/  HMMA.16816.F32 R52, R4.reuse, R20, R132 ;  /* 0x000000140434723c */ /* 0x040ff00000001884 */
[C---:B------:R-:W-:Y:S01]  /*6880*/  HMMA.16816.F32 R48, R4.reuse, R22, R128 ;  /* 0x000000160430723c */ /* 0x040fe20000001880 */
[----:B------:R-:W2:Y:S07]  /*6890*/  LDSM.16.MT88.4 R20, [R225+0x2800] ;  /* 0x00280000e114783b */ /* 0x000eae0000004200 */
[C---:B------:R-:W-:Y:S08]  /*68a0*/  HMMA.16816.F32 R40, R4.reuse, R16, R124 ;  /* 0x000000100428723c */ /* 0x040ff0000000187c */
[C---:B------:R-:W-:Y:S01]  /*68b0*/  HMMA.16816.F32 R36, R4.reuse, R18, R120 ;  /* 0x000000120424723c */ /* 0x040fe20000001878 */
[----:B------:R-:W3:Y:S07]  /*68c0*/  LDSM.16.MT88.4 R16, [R229+0x2800] ;  /* 0x00280000e510783b */ /* 0x000eee0000004200 */
[C---:B------:R-:W-:Y:S01]  /*68d0*/  HMMA.16816.F32 R32, R4.reuse, R12, R112 ;  /* 0x0000000c0420723c */ /* 0x040fe20000001870 */
[----:B------:R-:W-:Y:S07]  /*68e0*/  MUFU.EX2 R112, R65 ;  /* 0x0000004100707308 */ /* 0x000fee0000000800 */
[C---:B------:R-:W-:Y:S01]  /*68f0*/  HMMA.16816.F32 R28, R4.reuse, R14, R108 ;  /* 0x0000000e041c723c */ /* 0x040fe2000000186c */
[----:B------:R-:W4:Y:S01]  /*6900*/  LDSM.16.MT88.4 R12, [R226+0x2800] ;  /* 0x00280000e20c783b */ /* 0x000f220000004200 */
[----:B------:R-:W-:Y:S06]  /*6910*/  MUFU.EX2 R110, R64 ;  /* 0x00000040006e7308 */ /* 0x000fec0000000800 */
[C---:B------:R-:W-:Y:S02]  /*6920*/  HMMA.16816.F32 R104, R4.reuse, R8, R104 ;  /* 0x000000080468723c */ /* 0x040fe40000001868 */
[----:B------:R-:W-:Y:S06]  /*6930*/  MUFU.EX2 R111, R63 ;  /* 0x0000003f006f7308 */ /* 0x000fec0000000800 */
[----:B------:R-:W-:Y:S01]  /*6940*/  HMMA.16816.F32 R44, R4, R10, R92 ;  /* 0x0000000a042c723c */ /* 0x000fe2000000185c */
[----:B------:R-:W1:Y:S01]  /*6950*/  LDSM.16.MT88.4 R8, [R228+0x2800] ;  /* 0x00280000e408783b */ /* 0x000e620000004200 */
[----:B------:R-:W2:Y:S08]  /*6960*/  MUFU.EX2 R113, R62 ;  /* 0x0000003e00717308 */ /* 0x000eb00000000800 */
[----:B------:R-:W-:Y:S08]  /*6970*/  MUFU.EX2 R108, R61 ;  /* 0x0000003d006c7308 */ /* 0x000ff00000000800 */
[----:B------:R-:W3:Y:S08]  /*6980*/  MUFU.EX2 R109, R60 ;  /* 0x0000003c006d7308 */ /* 0x000ef00000000800 */
[----:B------:R-:W1:Y:S01]  /*6990*/  MUFU.EX2 R92, R67 ;  /* 0x00000043005c7308 */ /* 0x000e620000000800 */
[----:B------:R-:W-:Y:S01]  /*69a0*/  FADD.FTZ R4, R182, R24 ;  /* 0x00000018b6047221 */ /* 0x000fe20000010000 */
[----:B--2---:R-:W-:-:S03]  /*69b0*/  F2FP.PACK_AB R6, R113, R111 ;  /* 0x0000006f7106723e */ /* 0x004fc600000000ff */
[----:B------:R-:W-:-:S03]  /*69c0*/  FADD.FTZ R24, R151, R4 ;  /* 0x0000000497187221 */ /* 0x000fc60000010000 */
[----:B------:R-:W-:Y:S01]  /*69d0*/  MUFU.EX2 R63, R140 ;  /* 0x0000008c003f7308 */ /* 0x000fe20000000800 */
[----:B------:R-:W-:Y:S02]  /*69e0*/  F2FP.PACK_AB R4, R110, R112 ;  /* 0x000000706e04723e */ /* 0x000fe400000000ff */
[----:B---3--:R-:W-:-:S05]  /*69f0*/  F2FP.PACK_AB R5, R109, R108 ;  /* 0x0000006c6d05723e */ /* 0x008fca00000000ff */
[----:B------:R-:W-:Y:S01]  /*6a00*/  MUFU.EX2 R65, R139 ;  /* 0x0000008b00417308 */ /* 0x000fe20000000800 */
[----:B-1----:R-:W-:-:S07]  /*6a10*/  F2FP.PACK_AB R7, R92, R69 ;  /* 0x000000455c07723e */ /* 0x002fce00000000ff */
[----:B------:R-:W-:Y:S08]  /*6a20*/  MUFU.EX2 R66, R138 ;  /* 0x0000008a00427308 */ /* 0x000ff00000000800 */
[----:B------:R-:W1:Y:S08]  /*6a30*/  MUFU.EX2 R67, R137 ;  /* 0x0000008900437308 */ /* 0x000e700000000800 */
[----:B------:R-:W2:Y:S01]  /*6a40*/  MUFU.EX2 R64, R136 ;  /* 0x0000008800407308 */ /* 0x000ea20000000800 */
[C---:B------:R-:W-:Y:S08]  /*6a50*/  HMMA.16816.F32 R100, R4.reuse, R20, R100 ;  /* 0x000000140464723c */ /* 0x040ff00000001864 */
[C---:B------:R-:W-:Y:S08]  /*6a60*/  HMMA.16816.F32 R96, R4.reuse, R22, R96 ;  /* 0x000000160460723c */ /* 0x040ff00000001860 */
[C---:B------:R-:W-:Y:S08]  /*6a70*/  HMMA.16816.F32 R88, R4.reuse, R16, R88 ;  /* 0x000000100458723c */ /* 0x040ff00000001858 */
[C---:B------:R-:W-:Y:S08]  /*6a80*/  HMMA.16816.F32 R84, R4.reuse, R18, R84 ;  /* 0x000000120454723c */ /* 0x040ff00000001854 */
[C---:B----4-:R-:W-:Y:S08]  /*6a90*/  HMMA.16816.F32 R80, R4.reuse, R12, R80 ;  /* 0x0000000c0450723c */ /* 0x050ff00000001850 */
[C---:B------:R-:W-:Y:S08]  /*6aa0*/  HMMA.16816.F32 R76, R4.reuse, R14, R76 ;  /* 0x0000000e044c723c */ /* 0x040ff0000000184c */
[C---:B------:R-:W-:Y:S08]  /*6ab0*/  HMMA.16816.F32 R72, R4.reuse, R8, R72 ;  /* 0x000000080448723c */ /* 0x040ff00000001848 */
[----:B------:R-:W-:Y:S07]  /*6ac0*/  HMMA.16816.F32 R56, R4, R10, R56 ;  /* 0x0000000a0438723c */ /* 0x000fee0000001838 */
[----:B------:R-:W-:Y:S01]  /*6ad0*/  FADD.FTZ R4, R161, R24 ;  /* 0x00000018a1047221 */ /* 0x000fe20000010000 */
[----:B-1----:R-:W-:-:S02]  /*6ae0*/  F2FP.PACK_AB R6, R67, R66 ;  /* 0x000000424306723e */ /* 0x002fc400000000ff */
[----:B--2---:R-:W-:Y:S01]  /*6af0*/  F2FP.PACK_AB R5, R116, R64 ;  /* 0x000000407405723e */ /* 0x004fe200000000ff */
[----:B------:R-:W-:Y:S01]  /*6b00*/  FADD.FTZ R24, R169, R4 ;  /* 0x00000004a9187221 */ /* 0x000fe20000010000 */
[----:B------:R-:W-:Y:S02]  /*6b10*/  F2FP.PACK_AB R4, R65, R63 ;  /* 0x0000003f4104723e */ /* 0x000fe400000000ff */
[----:B------:R-:W-:Y:S01]  /*6b20*/  F2FP.PACK_AB R7, R70, R71 ;  /* 0x000000474607723e */ /* 0x000fe200000000ff */
[----:B------:R-:W-:Y:S02]  /*6b30*/  FADD.FTZ R0, R224, R0 ;  /* 0x00000000e0007221 */ /* 0x000fe40000010000 */
[----:B------:R1:W5:Y:S04]  /*6b40*/  LDL.LU R224, [R1+0x88] ;  /* 0x0000880001e07983 */ /* 0x0003680000300800 */
        /* <DEDUP_REMOVED lines=8> */
[----:B------:R-:W-:-:S02]  /*6bd0*/  FADD.FTZ R2, R209, R2 ;  /* 0x00000002d1027221 */ /* 0x000fc40000010000 */
[----:B------:R-:W-:Y:S02]  /*6be0*/  FADD.FTZ R0, R148, R0 ;  /* 0x0000000094007221 */ /* 0x000fe40000010000 */
[----:B------:R-:W-:Y:S01]  /*6bf0*/  FADD.FTZ R3, R210, R3 ;  /* 0x00000003d2037221 */ /* 0x000fe20000010000 */
[----:B------:R-:W-:Y:S01]  /*6c00*/  MOV R212, R186 ;  /* 0x000000ba00d47202 */ /* 0x000fe20000000f00 */
[----:B------:R-:W-:Y:S01]  /*6c10*/  FADD.FTZ R4, R175, R24 ;  /* 0x00000018af047221 */ /* 0x000fe20000010000 */
[----:B------:R-:W-:Y:S01]  /*6c20*/  MOV R213, R187 ;  /* 0x000000bb00d57202 */ /* 0x000fe20000000f00 */
[----:B------:R-:W2:Y:S01]  /*6c30*/  LDL R24, [R1+0x44] ;  /* 0x0000440001187983 */ /* 0x000ea20000100800 */
[----:B------:R-:W-:Y:S02]  /*6c40*/  FADD.FTZ R2, R149, R2 ;  /* 0x0000000295027221 */ /* 0x000fe40000010000 */
[----:B------:R-:W-:Y:S01]  /*6c50*/  FADD.FTZ R0, R160, R0 ;  /* 0x00000000a0007221 */ /* 0x000fe20000010000 */
[----:B------:R-:W-:Y:S01]  /*6c60*/  MOV R211, R166 ;  /* 0x000000a600d37202 */ /* 0x000fe20000000f00 */
[----:B------:R-:W-:Y:S01]  /*6c70*/  FADD.FTZ R2, R162, R2 ;  /* 0x00000002a2027221 */ /* 0x000fe20000010000 */
[----:B------:R-:W-:Y:S01]  /*6c80*/  MOV R127, R185 ;  /* 0x000000b9007f7202 */ /* 0x000fe20000000f00 */
[----:B------:R-:W-:Y:S01]  /*6c90*/  FADD.FTZ R0, R168, R0 ;  /* 0x00000000a8007221 */ /* 0x000fe20000010000 */
[----:B------:R-:W-:Y:S01]  /*6ca0*/  MOV R208, R167 ;  /* 0x000000a700d07202 */ /* 0x000fe20000000f00 */
[----:B------:R-:W-:Y:S01]  /*6cb0*/  FADD.FTZ R2, R173, R2 ;  /* 0x00000002ad027221 */ /* 0x000fe20000010000 */
[----:B------:R-:W-:Y:S01]  /*6cc0*/  MOV R222, R206 ;  /* 0x000000ce00de7202 */ /* 0x000fe20000000f00 */
[----:B------:R-:W-:Y:S01]  /*6cd0*/  FADD.FTZ R3, R150, R3 ;  /* 0x0000000396037221 */ /* 0x000fe20000010000 */
[----:B------:R-:W-:Y:S01]  /*6ce0*/  MUFU.EX2 R62, R141 ;  /* 0x0000008d003e7308 */ /* 0x000fe20000000800 */
[----:B------:R-:W-:Y:S01]  /*6cf0*/  FADD.FTZ R0, R174, R0 ;  /* 0x00000000ae007221 */ /* 0x000fe20000010000 */
[----:B------:R-:W-:Y:S01]  /*6d00*/  LDSM.16.MT88.4 R12, [R228+0x3000] ;  /* 0x00300000e40c783b */ /* 0x000fe20000004200 */
[----:B------:R-:W-:-:S02]  /*6d10*/  FADD.FTZ R2, R177, R2 ;  /* 0x00000002b1027221 */ /* 0x000fc40000010000 */
[----:B------:R-:W-:Y:S01]  /*6d20*/  FADD.FTZ R3, R163, R3 ;  /* 0x00000003a3037221 */ /* 0x000fe20000010000 */
[----:B------:R-:W-:Y:S01]  /*6d30*/  MOV R210, R165 ;  /* 0x000000a500d27202 */ /* 0x000fe20000000f00 */
[----:B------:R-:W-:Y:S01]  /*6d40*/  FADD.FTZ R0, R180, R0 ;  /* 0x00000000b4007221 */ /* 0x000fe20000010000 */
[----:B------:R-:W-:Y:S01]  /*6d50*/  MOV R9, c[0x0][0x2ac] ;  /* 0x0000ab0000097a02 */ /* 0x000fe20000000f00 */
[----:B------:R-:W-:Y:S02]  /*6d60*/  FADD.FTZ R2, R212, R2 ;  /* 0x00000002d4027221 */ /* 0x000fe40000010000 */
[----:B------:R-:W-:Y:S01]  /*6d70*/  FADD.FTZ R4, R249, R4 ;  /* 0x00000004f9047221 */ /* 0x000fe20000010000 */
[----:B------:R-:W-:Y:S01]  /*6d80*/  MOV R209, R184 ;  /* 0x000000b800d17202 */ /* 0x000fe20000000f00 */
[----:B------:R-:W-:Y:S01]  /*6d90*/  FADD.FTZ R3, R172, R3 ;  /* 0x00000003ac037221 */ /* 0x000fe20000010000 */
[----:B------:R-:W-:Y:S01]  /*6da0*/  MOV R206, R164 ;  /* 0x000000a400ce7202 */ /* 0x000fe20000000f00 */
[----:B------:R-:W-:Y:S01]  /*6db0*/  FADD.FTZ R0, R213, R0 ;  /* 0x00000000d5007221 */ /* 0x000fe20000010000 */
[----:B------:R-:W-:Y:S01]  /*6dc0*/  MUFU.EX2 R26, R145 ;  /* 0x00000091001a7308 */ /* 0x000fe20000000800 */
[----:B------:R-:W-:Y:S01]  /*6dd0*/  FADD.FTZ R6, R211, R2 ;  /* 0x00000002d3067221 */ /* 0x000fe20000010000 */
[----:B------:R-:W3:Y:S01]  /*6de0*/  LDSM.16.MT88.4 R160, [R225+0x3000] ;  /* 0x00300000e1a0783b */ /* 0x000ee20000004200 */
[----:B------:R-:W-:-:S02]  /*6df0*/  FADD.FTZ R3, R176, R3 ;  /* 0x00000003b0037221 */ /* 0x000fc40000010000 */
[----:B------:R-:W-:Y:S01]  /*6e00*/  FADD.FTZ R5, R210, R0 ;  /* 0x00000000d2057221 */ /* 0x000fe20000010000 */
[----:B------:R-:W4:Y:S01]  /*6e10*/  LDSM.16.MT88.4 R148, [R229+0x3000] ;  /* 0x00300000e594783b */ /* 0x000f220000004200 */
[----:B------:R-:W-:Y:S02]  /*6e20*/  FADD.FTZ R3, R127, R3 ;  /* 0x000000037f037221 */ /* 0x000fe40000010000 */
[----:B------:R-:W-:Y:S02]  /*6e30*/  IMAD R9, R9, c[0x0][0x1d0], RZ ;  /* 0x0000740009097a24 */ /* 0x000fe400078e02ff */
[----:B------:R-:W-:Y:S02]  /*6e40*/  FADD.FTZ R7, R208, R3 ;  /* 0x00000003d0077221 */ /* 0x000fe40000010000 */
        /* <DEDUP_REMOVED lines=17> */
[----:B------:R-:W-:Y:S01]  /*6f60*/  FADD.FTZ R5, R194, R5 ;  /* 0x00000005c2057221 */ /* 0x000fe20000010000 */
[----:B------:R-:W-:Y:S01]  /*6f70*/  MUFU.EX2 R20, R153 ;  /* 0x0000009900147308 */ /* 0x000fe20000000800 */
[----:B------:R-:W-:-:S02]  /*6f80*/  FADD.FTZ R4, R63, R4 ;  /* 0x000000043f047221 */ /* 0x000fc40000010000 */
[----:B------:R-:W-:Y:S02]  /*6f90*/  FADD.FTZ R5, R196, R5 ;  /* 0x00000005c4057221 */ /* 0x000fe40000010000 */
[----:B------:R-:W-:Y:S02]  /*6fa0*/  FADD.FTZ R4, R65, R4 ;  /* 0x0000000441047221 */ /* 0x000fe40000010000 */
[----:B------:R-:W-:Y:S01]  /*6fb0*/  FADD.FTZ R5, R64, R5 ;  /* 0x0000000540057221 */ /* 0x000fe20000010000 */
[----:B------:R-:W-:Y:S01]  /*6fc0*/  MUFU.EX2 R18, R154 ;  /* 0x0000009a00127308 */ /* 0x000fe20000000800 */
[----:B------:R-:W-:Y:S02]  /*6fd0*/  FADD.FTZ R4, R66, R4 ;  /* 0x0000000442047221 */ /* 0x000fe40000010000 */
[----:B------:R-:W-:-:S05]  /*6fe0*/  FADD.FTZ R5, R116, R5 ;  /* 0x0000000574057221 */ /* 0x000fca0000010000 */
[----:B------:R-:W-:Y:S01]  /*6ff0*/  MUFU.EX2 R17, R157 ;  /* 0x0000009d00117308 */ /* 0x000fe20000000800 */
[----:B------:R-:W-:-:S07]  /*7000*/  FADD.FTZ R5, R71, R5 ;  /* 0x0000000547057221 */ /* 0x000fce0000010000 */
[----:B------:R-:W1:Y:S08]  /*7010*/  MUFU.EX2 R61, R142 ;  /* 0x0000008e003d7308 */ /* 0x000e700000000800 */
[----:B------:R-:W1:Y:S08]  /*7020*/  MUFU.EX2 R25, R146 ;  /* 0x0000009200197308 */ /* 0x000e700000000800 */
[----:B------:R-:W-:Y:S08]  /*7030*/  MUFU.EX2 R16, R158 ;  /* 0x0000009e00107308 */ /* 0x000ff00000000800 */
[----:B------:R1:W-:Y:S08]  /*7040*/  MUFU.EX2 R60, R143 ;  /* 0x0000008f003c7308 */ /* 0x0003f00000000800 */
[----:B------:R-:W-:Y:S08]  /*7050*/  MUFU.EX2 R23, R147 ;  /* 0x0000009300177308 */ /* 0x000ff00000000800 */
[----:B------:R-:W-:Y:S01]  /*7060*/  MUFU.EX2 R11, R159 ;  /* 0x0000009f000b7308 */ /* 0x000fe20000000800 */
[----:B-1----:R-:W1:Y:S07]  /*7070*/  LDSM.16.MT88.4 R140, [R226+0x3000] ;  /* 0x00300000e28c783b */ /* 0x002e6e0000004200 */
[----:B------:R-:W-:Y:S08]  /*7080*/  MUFU.EX2 R21, R155 ;  /* 0x0000009b00157308 */ /* 0x000ff00000000800 */
[----:B------:R-:W1:Y:S08]  /*7090*/  MUFU.EX2 R27, R144 ;  /* 0x00000090001b7308 */ /* 0x000e700000000800 */
[----:B------:R-:W1:Y:S08]  /*70a0*/  MUFU.EX2 R22, R152 ;  /* 0x0000009800167308 */ /* 0x000e700000000800 */
[----:B------:R-:W2:Y:S08]  /*70b0*/  MUFU.EX2 R10, R188 ;  /* 0x000000bc000a7308 */ /* 0x000eb00000000800 */
[----:B------:R-:W2:Y:S01]  /*70c0*/  MUFU.EX2 R19, R156 ;  /* 0x0000009c00137308 */ /* 0x000ea20000000800 */
[----:B------:R-:W-:-:S02]  /*70d0*/  IADD3 R245, R245, -0x2, RZ ;  /* 0xfffffffef5f57810 */ /* 0x000fc40007ffe0ff */
[----:B------:R-:W-:Y:S02]  /*70e0*/  F2FP.PACK_AB R128, R61, R62 ;  /* 0x0000003e3d80723e */ /* 0x000fe400000000ff */
[----:B------:R-:W-:Y:S02]  /*70f0*/  F2FP.PACK_AB R129, R25, R26 ;  /* 0x0000001a1981723e */ /* 0x000fe400000000ff */
[----:B-1----:R-:W-:Y:S02]  /*7100*/  F2FP.PACK_AB R130, R27, R60 ;  /* 0x0000003c1b82723e */ /* 0x002fe400000000ff */
[----:B------:R-:W-:Y:S02]  /*7110*/  F2FP.PACK_AB R131, R22, R23 ;  /* 0x000000171683723e */ /* 0x000fe400000000ff */
[----:B------:R-:W-:Y:S02]  /*7120*/  F2FP.PACK_AB R124, R18, R20 ;  /* 0x00000014127c723e */ /* 0x000fe400000000ff */
[----:B------:R-:W-:Y:S01]  /*7130*/  F2FP.PACK_AB R125, R16, R17 ;  /* 0x00000011107d723e */ /* 0x000fe200000000ff */
[----:B--2---:R-:W-:Y:S01]  /*7140*/  @P4 IMAD.HI.U32 R2, R24, c[0x0][0x2c8], RZ ;  /* 0x0000b20018024a27 */ /* 0x004fe200078e00ff */
[----:B------:R-:W-:-:S04]  /*7150*/  MOV R0, R24 ;  /* 0x0000001800007202 */ /* 0x000fc80000000f00 */
[----:B------:R-:W-:Y:S02]  /*7160*/  @P4 SHF.R.U32.HI R0, RZ, c[0x0][0x2cc], R2 ;  /* 0x0000b300ff004a19 */ /* 0x000fe40000011602 */
[----:B------:R-:W-:Y:S02]  /*7170*/  MOV R2, RZ ;  /* 0x000000ff00027202 */ /* 0x000fe40000000f00 */
[----:B------:R-:W-:-:S05]  /*7180*/  IADD3 R3, R0, -c[0x0][0x168], R9 ;  /* 0x80005a0000037a10 */ /* 0x000fca0007ffe009 */
[----:B------:R-:W-:-:S05]  /*7190*/  IMAD.HI R2, R3, -0x6db6db6d, R2 ;  /* 0x9249249303027827 */ /* 0x000fca00078e0202 */
[----:B------:R-:W-:Y:S01]  /*71a0*/  SHF.R.U32.HI R0, RZ, 0x1f, R2 ;  /* 0x0000001fff007819 */ /* 0x000fe20000011602 */
[----:B------:R-:W-:-:S03]  /*71b0*/  FADD.FTZ R3, R223, R6 ;  /* 0x00000006df037221 */ /* 0x000fc60000010000 */
[----:B------:R-:W-:Y:S01]  /*71c0*/  LEA.HI.SX32 R9, R2, R0, 0x1a ;  /* 0x0000000002097211 */ /* 0x000fe200078fd2ff */
        /* <DEDUP_REMOVED lines=35> */
[----:B------:R-:W-:Y:S01]  /*7400*/  IMNMX R7, RZ, R9, !PT ;  /* 0x00000009ff077217 */ /* 0x000fe20007800200 */
[----:B------:R-:W-:Y:S02]  /*7410*/  FADD.FTZ R0, R11, R0 ;  /* 0x000000000b007221 */ /* 0x000fe40000010000 */
[----:B------:R-:W-:-:S02]  /*7420*/  FADD.FTZ R4, R21, R5 ;  /* 0x0000000515047221 */ /* 0x000fc40000010000 */
[----:B------:R-:W-:Y:S02]  /*7430*/  FADD.FTZ R5, R27, R3 ;  /* 0x000000031b057221 */ /* 0x000fe40000010000 */
[----:B------:R-:W-:Y:S02]  /*7440*/  FADD.FTZ R3, R22, R2 ;  /* 0x0000000216037221 */ /* 0x000fe40000010000 */
[----:B------:R-:W-:Y:S01]  /*7450*/  FADD.FTZ R0, R10, R0 ;  /* 0x000000000a007221 */ /* 0x000fe20000010000 */
[----:B------:R1:W-:Y:S01]  /*7460*/  STL [R1+0x4], R7 ;  /* 0x0000040701007387 */ /* 0x0003e20000100800 */
[----:B------:R-:W-:-:S03]  /*7470*/  FADD.FTZ R2, R19, R4 ;  /* 0x0000000413027221 */ /* 0x000fc60000010000 */
[----:B------:R1:W-:Y:S04]  /*7480*/  STL [R1+0xc], R5 ;  /* 0x00000c0501007387 */ /* 0x0003e80000100800 */
[----:B------:R1:W-:Y:S04]  /*7490*/  STL [R1+0x10], R3 ;  /* 0x0000100301007387 */ /* 0x0003e80000100800 */
[----:B------:R1:W-:Y:S04]  /*74a0*/  STL [R1+0x14], R0 ;  /* 0x0000140001007387 */ /* 0x0003e80000100800 */
[----:B------:R1:W-:Y:S01]  /*74b0*/  STL [R1+0x8], R2 ;  /* 0x0000080201007387 */ /* 0x0003e20000100800 */
[----:B------:R-:W-:-:S02]  /*74c0*/  ISETP.GE.AND P0, PT, R245, R7, PT ;  /* 0x00000007f500720c */ /* 0x000fc40003f06270 */
[----:B------:R-:W-:Y:S02]  /*74d0*/  F2FP.PACK_AB R126, R19, R21 ;  /* 0x00000015137e723e */ /* 0x000fe400000000ff */
[----:B------:R-:W-:Y:S01]  /*74e0*/  F2FP.PACK_AB R127, R10, R11 ;  /* 0x0000000b0a7f723e */ /* 0x000fe200000000ff */
[C---:B---3--:R-:W-:Y:S08]  /*74f0*/  HMMA.16816.F32 R184, R128.reuse, R160, R100 ;  /* 0x000000a080b8723c */ /* 0x048ff00000001864 */
[C---:B------:R-:W-:Y:S08]  /*7500*/  HMMA.16816.F32 R176, R128.reuse, R162, R96 ;  /* 0x000000a280b0723c */ /* 0x040ff00000001860 */
[C---:B----4-:R-:W-:Y:S08]  /*7510*/  HMMA.16816.F32 R180, R128.reuse, R148, R88 ;  /* 0x0000009480b4723c */ /* 0x050ff00000001858 */
[C---:B------:R-:W-:Y:S08]  /*7520*/  HMMA.16816.F32 R168, R128.reuse, R150, R84 ;  /* 0x0000009680a8723c */ /* 0x040ff00000001854 */
[C---:B------:R-:W-:Y:S08]  /*7530*/  HMMA.16816.F32 R172, R128.reuse, R140, R80 ;  /* 0x0000008c80ac723c */ /* 0x040ff00000001850 */
[----:B------:R-:W-:Y:S08]  /*7540*/  HMMA.16816.F32 R164, R128, R142, R76 ;  /* 0x0000008e80a4723c */ /* 0x000ff0000000184c */
[C---:B------:R-:W-:Y:S08]  /*7550*/  HMMA.16816.F32 R152, R124.reuse, R160, R52 ;  /* 0x000000a07c98723c */ /* 0x040ff00000001834 */
[C---:B------:R-:W-:Y:S08]  /*7560*/  HMMA.16816.F32 R144, R124.reuse, R148, R40 ;  /* 0x000000947c90723c */ /* 0x040ff00000001828 */
[----:B------:R-:W-:Y:S08]  /*7570*/  HMMA.16816.F32 R136, R124, R140, R32 ;  /* 0x0000008c7c88723c */ /* 0x000ff00000001820 */
[----:B------:R-:W-:Y:S08]  /*7580*/  HMMA.16816.F32 R156, R128, R12, R72 ;  /* 0x0000000c809c723c */ /* 0x000ff00000001848 */
[C---:B------:R-:W-:Y:S08]  /*7590*/  HMMA.16816.F32 R160, R124.reuse, R162, R48 ;  /* 0x000000a27ca0723c */ /* 0x040ff00000001830 */
[C---:B------:R-:W-:Y:S08]  /*75a0*/  HMMA.16816.F32 R148, R124.reuse, R150, R36 ;  /* 0x000000967c94723c */ /* 0x040ff00000001824 */
[C---:B------:R-:W-:Y:S08]  /*75b0*/  HMMA.16816.F32 R140, R124.reuse, R142, R28 ;  /* 0x0000008e7c8c723c */ /* 0x040ff0000000181c */
[----:B------:R-:W-:Y:S08]  /*75c0*/  HMMA.16816.F32 R132, R124, R12, R132 ;  /* 0x0000000c7c84723c */ /* 0x000ff00000001884 */
[-C--:B------:R-:W-:Y:S08]  /*75d0*/  HMMA.16816.F32 R128, R128, R14.reuse, R56 ;  /* 0x0000000e8080723c */ /* 0x080ff00000001838 */
[----:B------:R-:W-:Y:S01]  /*75e0*/  HMMA.16816.F32 R124, R124, R14, R44 ;  /* 0x0000000e7c7c723c */ /* 0x000fe2000000182c */
[----:B------:R-:W-:Y:S02]  /*75f0*/  @!UPT UIADD3 URZ, URZ, URZ, URZ ;  /* 0x0000003f3f3ff290 */ /* 0x000fe4000fffe03f */
[----:B------:R-:W-:Y:S11]  /*7600*/  @!P0 BRA `(.L_x_544) ;  /* 0x000055c000008947 */ /* 0x000ff60003800000 */
[----:B-1----:R-:W-:Y:S01]  /*7610*/  IMAD.MOV.U32 R121, RZ, RZ, R118 ;  /* 0x000000ffff797224 */ /* 0x002fe200078e0076 */
[----:B------:R-:W-:Y:S01]  /*7620*/  MOV R123, R68 ;  /* 0x00000044007b7202 */ /* 0x000fe20000000f00 */
[----:B------:R-:W-:Y:S01]  /*7630*/  IMAD.MOV.U32 R120, RZ, RZ, R119 ;  /* 0x000000ffff787224 */ /* 0x000fe200078e0077 */
[----:B------:R-:W-:-:S07]  /*7640*/  MOV R122, R117 ;  /* 0x00000075007a7202 */ /* 0x000fce0000000f00 */
.L_x_555:
[----:B------:R-:W-:Y:S04]  /*7650*/  DEPBAR.LE SB0, 0x0 ;  /* 0x000080000000791a */ /* 0x000fe80000000000 */
[----:B------:R-:W-:Y:S01]  /*7660*/  WARPSYNC 0xffffffff ;  /* 0xffffffff00007948 */ /* 0x000fe20003800000 */
[----:B------:R-:W-:Y:S01]  /*7670*/  BAR.SYNC.DEFER_BLOCKING 0x0 ;  /* 0x0000000000007b1d */ /* 0x000fe20000010000 */
[----:B------:R-:W-:Y:S05]  /*7680*/  ISETP.GE.AND P0, PT, R245, RZ, PT ;  /* 0x000000fff500720c */ /* 0x000fea0003f06270 */
[----:B------:R1:W2:Y:S01]  /*7690*/  LDSM.16.M88.4 R112, [R231] ;  /* 0x00000000e770783b */ /* 0x0002a20000000200 */
[----:B------:R-:W-:Y:S03]  /*76a0*/  BSSY B0, `(.L_x_545) ;  /* 0x000004d000007945 */ /* 0x000fe60003800000 */
[----:B------:R1:W3:Y:S04]  /*76b0*/  LDSM.16.M88.4 R108, [R231+0x2000] ;  /* 0x00200000e76c783b */ /* 0x0002e80000000200 */
[----:B-----5:R1:W4:Y:S04]  /*76c0*/  LDSM.16.M88.4 R16, [R224] ;  /* 0x00000000e010783b */ /* 0x0203280000000200 */
        /* <DEDUP_REMOVED lines=8> */
[----:B------:R1:W1:Y:S04]  /*7750*/  LDSM.16.M88.4 R192, [R235] ;  /* 0x00000000ebc0783b */ /* 0x0002680000000200 */
[----:B------:R1:W1:Y:S04]  /*7760*/  LDSM.16.M88.4 R200, [R241] ;  /* 0x00000000f1c8783b */ /* 0x0002680000000200 */
[----:B------:R1:W1:Y:S04]  /*7770*/  LDSM.16.M88.4 R204, [R240] ;  /* 0x00000000f0cc783b */ /* 0x0002680000000200 */
[----:B------:R1:W1:Y:S04]  /*7780*/  LDSM.16.M88.4 R208, [R239] ;  /* 0x00000000efd0783b */ /* 0x0002680000000200 */
[----:B------:R1:W1:Y:S04]  /*7790*/  LDSM.16.M88.4 R212, [R238] ;  /* 0x00000000eed4783b */ /* 0x0002680000000200 */
[----:B------:R1:W1:Y:S04]  /*77a0*/  LDSM.16.M88.4 R216, [R237] ;  /* 0x00000000edd8783b */ /* 0x0002680000000200 */
[----:B------:R1:W1:Y:S01]  /*77b0*/  LDSM.16.M88.4 R220, [R236] ;  /* 0x00000000ecdc783b */ /* 0x0002620000000200 */
[----:B------:R-:W-:-:S05]  /*77c0*/  @!P0 BRA `(.L_x_546) ;  /* 0x000003a000008947 */ /* 0x000fca0003800000 */
[----:B--234-:R-:W-:Y:S01]  /*77d0*/  IMAD.WIDE.U32 R2, R250, c[0x0][0x208], RZ ;  /* 0x00008200fa027a25 */ /* 0x01cfe200078e00ff */
[----:B------:R-:W-:Y:S01]  /*77e0*/  SHF.R.S32.HI R0, RZ, 0x1f, R250 ;  /* 0x0000001fff007819 */ /* 0x000fe200000114fa */
[----:B------:R-:W2:Y:S01]  /*77f0*/  LDL.64 R8, [R1+0x30] ;  /* 0x0000300001087983 */ /* 0x000ea20000100a00 */
[----:B------:R-:W-:Y:S01]  /*7800*/  SHF.R.S32.HI R4, RZ, 0x1f, R244 ;  /* 0x0000001fff047819 */ /* 0x000fe200000114f4 */
[----:B------:R-:W-:Y:S01]  /*7810*/  IMAD.SHL.U32 R20, R242, 0x2, RZ ;  /* 0x00000002f2147824 */ /* 0x000fe200078e00ff */
[----:B------:R-:W-:Y:S01]  /*7820*/  SHF.R.S32.HI R5, RZ, 0x1f, R242 ;  /* 0x0000001fff057819 */ /* 0x000fe200000114f2 */
[----:B------:R-:W-:Y:S02]  /*7830*/  IMAD R0, R0, c[0x0][0x208], RZ ;  /* 0x0000820000007a24 */ /* 0x000fe400078e02ff */
[----:B------:R-:W-:Y:S01]  /*7840*/  IMAD R4, R4, c[0x0][0x218], RZ ;  /* 0x0000860004047a24 */ /* 0x000fe200078e02ff */
[----:B------:R-:W-:Y:S01]  /*7850*/  SHF.L.U64.HI R5, R242, 0x1, R5 ;  /* 0x00000001f2057819 */ /* 0x000fe20000010205 */
[----:B------:R-:W-:Y:S01]  /*7860*/  IMAD R0, R250, c[0x0][0x20c], R0 ;  /* 0x00008300fa007a24 */ /* 0x000fe200078e0200 */
[----:B------:R-:W3:Y:S03]  /*7870*/  LDL R6, [R1+0x40] ;  /* 0x0000400001067983 */ /* 0x000ee60000100800 */
[----:B------:R-:W-:Y:S04]  /*7880*/  IMAD.IADD R3, R3, 0x1, R0 ;  /* 0x0000000103037824 */ /* 0x000fe800078e0200 */
[----:B------:R-:W-:Y:S05]  /*7890*/  IMAD.WIDE.U32 R2, R244, c[0x0][0x218], R2 ;  /* 0x00008600f4027a25 */ /* 0x000fea00078e0002 */
[----:B--2---:R-:W-:Y:S01]  /*78a0*/  IADD3 R0, P1, R8, R2, RZ ;  /* 0x0000000208007210 */ /* 0x004fe20007f3e0ff */
[----:B------:R-:W-:Y:S03]  /*78b0*/  IMAD R2, R244, c[0x0][0x21c], R4 ;  /* 0x00008700f4027a24 */ /* 0x000fe600078e0204 */
[----:B------:R-:W-:Y:S02]  /*78c0*/  LEA R4, P0, R0, c[0x0][0x1f8], 0x1 ;  /* 0x00007e0000047a11 */ /* 0x000fe400078008ff */
[----:B---3--:R-:W-:Y:S04]  /*78d0*/  IADD3.X R2, R6, R3, R2, P1, !PT ;  /* 0x0000000306027210 */ /* 0x008fe80000ffe402 */
[----:B------:R-:W-:Y:S01]  /*78e0*/  LEA.HI.X R0, R0, c[0x0][0x1fc], R2, 0x1, P0 ;  /* 0x00007f0000007a11 */ /* 0x000fe200000f0c02 */
[----:B------:R-:W-:-:S05]  /*78f0*/  BRA.DIV ~URZ, `(.L_x_547) ;  /* 0x0000e1227f007947 */ /* 0x000fca000b800000 */
[----:B------:R2:W3:Y:S02]  /*7900*/  SHFL.IDX PT, R7, R0, RZ, 0x181f ;  /* 0x00181fff00077589 */ /* 0x0004e400000e0000 */
.L_x_606:
[----:B------:R-:W-:-:S05]  /*7910*/  BRA.DIV ~URZ, `(.L_x_548) ;  /* 0x0000e1727f007947 */ /* 0x000fca000b800000 */
[----:B------:R-:W4:Y:S04]  /*7920*/  SHFL.IDX PT, R6, R4, RZ, 0x181f ;  /* 0x00181fff04067589 */ /* 0x000f2800000e0000 */
[----:B------:R-:W5:Y:S04]  /*7930*/  SHFL.IDX PT, R2, R4, 0x1, 0x181f ;  /* 0x00381f0004027f89 */ /* 0x000f6800000e0000 */
[----:B------:R-:W-:Y:S04]  /*7940*/  SHFL.IDX PT, R3, R0, 0x1, 0x181f ;  /* 0x00381f0000037f89 */ /* 0x000fe800000e0000 */
[----:B------:R-:W-:Y:S04]  /*7950*/  SHFL.IDX PT, R10, R4, 0x2, 0x181f ;  /* 0x00581f00040a7f89 */ /* 0x000fe800000e0000 */
[----:B------:R-:W2:Y:S04]  /*7960*/  SHFL.IDX PT, R8, R4, 0x3, 0x181f ;  /* 0x00781f0004087f89 */ /* 0x000ea800000e0000 */
[----:B------:R-:W3:Y:S04]  /*7970*/  SHFL.IDX PT, R11, R0, 0x2, 0x181f ;  /* 0x00581f00000b7f89 */ /* 0x000ee800000e0000 */
[----:B------:R-:W1:Y:S04]  /*7980*/  SHFL.IDX PT, R9, R4, 0x4, 0x181f ;  /* 0x00981f0004097f89 */ /* 0x000e6800000e0000 */
[----:B------:R-:W1:Y:S04]  /*7990*/  SHFL.IDX PT, R15, R0, 0x3, 0x181f ;  /* 0x00781f00000f7f89 */ /* 0x000e6800000e0000 */
[----:B------:R-:W1:Y:S04]  /*79a0*/  SHFL.IDX PT, R12, R4, 0x5, 0x181f ;  /* 0x00b81f00040c7f89 */ /* 0x000e6800000e0000 */
[----:B------:R-:W1:Y:S04]  /*79b0*/  SHFL.IDX PT, R14, R0, 0x4, 0x181f ;  /* 0x00981f00000e7f89 */ /* 0x000e6800000e0000 */
[----:B------:R-:W1:Y:S04]  /*79c0*/  SHFL.IDX PT, R13, R0, 0x5, 0x181f ;  /* 0x00b81f00000d7f89 */ /* 0x000e6800000e0000 */
[----:B------:R-:W1:Y:S04]  /*79d0*/  SHFL.IDX PT, R4, R4, 0x6, 0x181f ;  /* 0x00d81f0004047f89 */ /* 0x000e6800000e0000 */
[----:B--2---:R-:W2:Y:S01]  /*79e0*/  SHFL.IDX PT, R0, R0, 0x6, 0x181f ;  /* 0x00d81f0000007f89 */ /* 0x004ea200000e0000 */
[-C--:B----4-:R-:W-:Y:S02]  /*79f0*/  IADD3 R6, P0, R6, R20.reuse, RZ ;  /* 0x0000001406067210 */ /* 0x090fe40007f1e0ff */
[-C--:B-----5:R-:W-:Y:S02]  /*7a00*/  IADD3 R2, P1, R2, R20.reuse, RZ ;  /* 0x0000001402027210 */ /* 0x0a0fe40007f3e0ff */
[-C--:B------:R-:W-:Y:S01]  /*7a10*/  IADD3 R8, P6, R8, R20.reuse, RZ ;  /* 0x0000001408087210 */ /* 0x080fe20007fde0ff */
[--C-:B---3--:R-:W-:Y:S01]  /*7a20*/  IMAD.X R7, R7, 0x1, R5.reuse, P0 ;  /* 0x0000000107077824 */ /* 0x108fe200000e0605 */
[-C--:B------:R-:W-:Y:S01]  /*7a30*/  IADD3 R10, P0, R10, R20.reuse, RZ ;  /* 0x000000140a0a7210 */ /* 0x080fe20007f1e0ff */
[--C-:B------:R-:W-:Y:S03]  /*7a40*/  IMAD.X R3, R3, 0x1, R5.reuse, P1 ;  /* 0x0000000103037824 */ /* 0x100fe600008e0605 */
[----:B------:R1:W-:Y:S01]  /*7a50*/  LDGSTS.E.BYPASS.LTC128B.128 [R243+0x100], [R6.64], !P5 ;  /* 0x0010000006f37fae */ /* 0x0003e2000e901d46 */
[--C-:B------:R-:W-:Y:S03]  /*7a60*/  IMAD.X R11, R11, 0x1, R5.reuse, P0 ;  /* 0x000000010b0b7824 */ /* 0x100fe600000e0605 */
[----:B------:R3:W-:Y:S04]  /*7a70*/  LDGSTS.E.BYPASS.LTC128B.128 [R243+0x900], [R2.64], !P5 ;  /* 0x0090000002f37fae */ /* 0x0007e8000e901d46 */
[----:B------:R4:W-:Y:S01]  /*7a80*/  LDGSTS.E.BYPASS.LTC128B.128 [R243+0x1100], [R10.64], !P5 ;  /* 0x011000000af37fae */ /* 0x0009e2000e901d46 */
[-C--:B-1----:R-:W-:Y:S01]  /*7a90*/  IADD3 R6, P1, R9, R20.reuse, RZ ;  /* 0x0000001409067210 */ /* 0x082fe20007f3e0ff */
[--C-:B------:R-:W-:Y:S01]  /*7aa0*/  IMAD.X R9, R15, 0x1, R5.reuse, P6 ;  /* 0x000000010f097824 */ /* 0x100fe200030e0605 */
[----:B---3--:R-:W-:Y:S03]  /*7ab0*/  IADD3 R2, P0, R12, R20, RZ ;  /* 0x000000140c027210 */ /* 0x008fe60007f1e0ff */
[--C-:B------:R-:W-:Y:S01]  /*7ac0*/  IMAD.X R7, R14, 0x1, R5.reuse, P1 ;  /* 0x000000010e077824 */ /* 0x100fe200008e0605 */
[----:B------:R4:W-:Y:S01]  /*7ad0*/  LDGSTS.E.BYPASS.LTC128B.128 [R243+0x1900], [R8.64], !P5 ;  /* 0x0190000008f37fae */ /* 0x0009e2000e901d46 */
[----:B------:R-:W-:Y:S03]  /*7ae0*/  IMAD.X R3, R13, 0x1, R5, P0 ;  /* 0x000000010d037824 */ /* 0x000fe600000e0605 */
[----:B------:R4:W-:Y:S04]  /*7af0*/  LDGSTS.E.BYPASS.LTC128B.128 [R243+0x2100], [R6.64], !P5 ;  /* 0x0210000006f37fae */ /* 0x0009e8000e901d46 */
[----:B------:R4:W-:Y:S02]  /*7b00*/  LDGSTS.E.BYPASS.LTC128B.128 [R243+0x2900], [R2.64], !P5 ;  /* 0x0290000002f37fae */ /* 0x0009e4000e901d46 */
.L_x_607:
[----:B--2-4-:R-:W-:Y:S04]  /*7b10*/  IADD3 R2, P0, R4, R20, RZ ;  /* 0x0000001404027210 */ /* 0x014fe80007f1e0ff */
[----:B------:R-:W-:Y:S05]  /*7b20*/  IADD3.X R3, R0, R5, RZ, P0, !PT ;  /* 0x0000000500037210 */ /* 0x000fea00007fe4ff */
[----:B------:R-:W-:Y:S01]  /*7b30*/  @!PT LDS RZ, [RZ] ;  /* 0x00000000fffff984 */ /* 0x000fe20000000800 */
[----:B------:R-:W-:Y:S01]  /*7b40*/  @!PT LDS RZ, [RZ] ;  /* 0x00000000fffff984 */ /* 0x000fe20000000800 */
[----:B------:R-:W-:Y:S01]  /*7b50*/  @!PT LDS RZ, [RZ] ;  /* 0x00000000fffff984 */ /* 0x000fe20000000800 */
[----:B------:R1:W-:Y:S04]  /*7b60*/  LDGSTS.E.BYPASS.LTC128B.128 [R243+0x3100], [R2.64], !P5 ;  /* 0x0310000002f37fae */ /* 0x0003e8000e901d46 */
.L_x_546:
[----:B--234-:R-:W-:Y:S05]  /*7b70*/  BSYNC B0 ;  /* 0x0000000000007941 */ /* 0x01cfea0003800000 */
.L_x_545:
[----:B------:R-:W0:Y:S01]  /*7b80*/  LDGDEPBAR ;  /* 0x00000000000079af */ /* 0x000e220000000000 */
[----:B------:R-:W-:Y:S01]  /*7b90*/  WARPSYNC 0xffffffff ;  /* 0xffffffff00007948 */ /* 0x000fe20003800000 */
[-C--:B------:R-:W-:Y:S01]  /*7ba0*/  HMMA.16816.F32 R4, R112, R16.reuse, RZ ;  /* 0x000000107004723c */ /* 0x080fe200000018ff */
[----:B------:R-:W-:Y:S02]  /*7bb0*/  BSSY B0, `(.L_x_549) ;  /* 0x00000d4000007945 */ /* 0x000fe40003800000 */
[----:B------:R-:W-:Y:S05]  /*7bc0*/  ISETP.GE.AND P0, PT, R245, 0x1, PT ;  /* 0x00000001f500780c */ /* 0x000fea0003f06270 */
[C---:B------:R-:W-:Y:S08]  /*7bd0*/  HMMA.16816.F32 R8, R108.reuse, R16, RZ ;  /* 0x000000106c08723c */ /* 0x040ff000000018ff */
[-C--:B------:R-:W-:Y:S08]  /*7be0*/  HMMA.16816.F32 R12, R108, R18.reuse, RZ ;  /* 0x000000126c0c723c */ /* 0x080ff000000018ff */
        /* <DEDUP_REMOVED lines=25> */
[----:B------:R-:W-:Y:S07]  /*7d80*/  LDSM.16.M88.4 R116, [R232] ;  /* 0x00000000e874783b */ /* 0x000fee0000000200 */
[-C--:B------:R-:W-:Y:S08]  /*7d90*/  HMMA.16816.F32 R4, R188, R192.reuse, R4 ;  /* 0x000000c0bc04723c */ /* 0x080ff00000001804 */
[C---:B------:R-:W-:Y:S08]  /*7da0*/  HMMA.16816.F32 R8, R196.reuse, R192, R8 ;  /* 0x000000c0c408723c */ /* 0x040ff00000001808 */
[-C--:B------:R-:W-:Y:S08]  /*7db0*/  HMMA.16816.F32 R12, R196, R194.reuse, R12 ;  /* 0x000000c2c40c723c */ /* 0x080ff0000000180c */
[C---:B------:R-:W-:Y:S01]  /*7dc0*/  HMMA.16816.F32 R16, R188.reuse, R194, R16 ;  /* 0x000000c2bc10723c */ /* 0x040fe20000001810 */
[----:B------:R-:W1:Y:S07]  /*7dd0*/  LDSM.16.M88.4 R192, [R230] ;  /* 0x00000000e6c0783b */ /* 0x000e6e0000000200 */
        /* <DEDUP_REMOVED lines=19> */
[----:B------:R-:W5:Y:S07]  /*7f10*/  LDSM.16.M88.4 R212, [R230+0x1800] ;  /* 0x00180000e6d4783b */ /* 0x000f6e0000000200 */
        /* <DEDUP_REMOVED lines=25> */
[----:B------:R-:W2:Y:S07]  /*80b0*/  LDSM.16.M88.4 R208, [R227] ;  /* 0x00000000e3d0783b */ /* 0x000eae0000000200 */
[-C--:B-----5:R-:W-:Y:S08]  /*80c0*/  HMMA.16816.F32 R52, R116, R212.reuse, R52 ;  /* 0x000000d47434723c */ /* 0x0a0ff00000001834 */
        /* <DEDUP_REMOVED lines=19> */
[----:B------:R-:W1:Y:S07]  /*8200*/  LDSM.16.M88.4 R116, [R227+0x1000] ;  /* 0x00100000e374783b */ /* 0x000e6e0000000200 */
[-C--:B--2---:R-:W-:Y:S01]  /*8210*/  HMMA.16816.F32 R4, R204, R208.reuse, R4 ;  /* 0x000000d0cc04723c */ /* 0x084fe20000001804 */
[----:B------:R-:W2:Y:S01]  /*8220*/  LDSM.16.M88.4 R196, [R227+0x2000] ;  /* 0x00200000e3c4783b */ /* 0x000ea20000000200 */
[----:B------:R-:W-:Y:S06]  /*8230*/  DEPBAR.LE SB0, 0x0 ;  /* 0x000080000000791a */ /* 0x000fec0000000000 */
[C---:B------:R-:W-:Y:S01]  /*8240*/  HMMA.16816.F32 R8, R216.reuse, R208, R8 ;  /* 0x000000d0d808723c */ /* 0x040fe20000001808 */
[----:B------:R-:W-:Y:S07]  /*8250*/  BAR.SYNC.DEFER_BLOCKING 0x0 ;  /* 0x0000000000007b1d */ /* 0x000fee0000010000 */
        /* <DEDUP_REMOVED lines=25> */
[----:B------:R-:W-:Y:S01]  /*83f0*/  HMMA.16816.F32 R112, R204, R214, R112 ;  /* 0x000000d6cc70723c */ /* 0x000fe20000001870 */
[----:B------:R-:W-:Y:S07]  /*8400*/  @!UPT UIADD3 URZ, URZ, URZ, URZ ;  /* 0x0000003f3f3ff290 */ /* 0x000fee000fffe03f */
[----:B------:R-:W-:-:S11]  /*8410*/  @!P0 BRA `(.L_x_550) ;  /* 0x000004d000008947 */ /* 0x000fd60003800000 */
[----:B------:R-:W-:Y:S01]  /*8420*/  IMAD.MOV.U32 R244, RZ, RZ, RZ ;  /* 0x000000fffff47224 */ /* 0x000fe200078e00ff */
[----:B------:R-:W2:Y:S01]  /*8430*/  LDL R2, [R1+0x1c] ;  /* 0x00001c0001027983 */ /* 0x000ea20000100800 */
[----:B------:R-:W-:Y:S03]  /*8440*/  IMAD.SHL.U32 R119, R242, 0x2, RZ ;  /* 0x00000002f2777824 */ /* 0x000fe600078e00ff */
[----:B------:R-:W3:Y:S04]  /*8450*/  LDL R0, [R1+0x18] ;  /* 0x0000180001007983 */ /* 0x000ee80000100800 */
[----:B------:R-:W4:Y:S04]  /*8460*/  LDL.64 R220, [R1+0x28] ;  /* 0x0000280001dc7983 */ /* 0x000f280000100a00 */
[----:B------:R-:W5:Y:S04]  /*8470*/  LDL R246, [R1+0x3c] ;  /* 0x00003c0001f67983 */ /* 0x000f680000100800 */
[----:B------:R-:W4:Y:S04]  /*8480*/  LDL.64 R248, [R1+0x20] ;  /* 0x0000200001f87983 */ /* 0x000f280000100a00 */
[----:B------:R-:W5:Y:S01]  /*8490*/  LDL R247, [R1+0x38] ;  /* 0x0000380001f77983 */ /* 0x000f620000100800 */
[----:B--2---:R-:W-:Y:S05]  /*84a0*/  IMAD R2, R245, 0x70, R2 ;  /* 0x00000070f5027824 */ /* 0x004fea00078e0202 */
[----:B---3--:R-:W-:Y:S05]  /*84b0*/  IADD3 R2, R2, -0x70, R0 ;  /* 0xffffff9002027810 */ /* 0x008fea0007ffe000 */
[----:B------:R-:W-:Y:S04]  /*84c0*/  @P3 IMAD.HI.U32 R3, R2, c[0x0][0x2bc], RZ ;  /* 0x0000af0002033a27 */ /* 0x000fe800078e00ff */
[----:B------:R-:W-:Y:S01]  /*84d0*/  IMAD.MOV.U32 R0, RZ, RZ, R2 ;  /* 0x000000ffff007224 */ /* 0x000fe200078e0002 */
[----:B------:R-:W-:Y:S04]  /*84e0*/  @P3 SHF.R.U32.HI R0, RZ, c[0x0][0x2c0], R3 ;  /* 0x0000b000ff003a19 */ /* 0x000fe80000011603 */
[C---:B----4-:R-:W-:Y:S04]  /*84f0*/  @!P2 IADD3 R3, P0, R0.reuse, R220, RZ ;  /* 0x000000dc0003a210 */ /* 0x050fe80007f1e0ff */
[----:B-----5:R-:W-:Y:S01]  /*8500*/  @!P2 LEA.HI.X.SX32 R117, R0, R246, 0x1, P0 ;  /* 0x000000f60075a211 */ /* 0x020fe200000f0eff */
[----:B------:R-:W-:Y:S01]  /*8510*/  IMAD.MOV R0, RZ, RZ, -R0 ;  /* 0x000000ffff007224 */ /* 0x000fe200078e0a00 */
[C---:B------:R-:W-:Y:S02]  /*8520*/  @!P2 LEA R116, P0, R3.reuse, c[0x0][0x2a0], 0x2 ;  /* 0x0000a8000374aa11 */ /* 0x040fe400078010ff */
[----:B------:R-:W-:Y:S01]  /*8530*/  SHF.R.S32.HI R246, RZ, 0x1f, R242 ;  /* 0x0000001ffff67819 */ /* 0x000fe200000114f2 */
[----:B------:R-:W-:Y:S01]  /*8540*/  IMAD R250, R0, c[0x0][0x2b8], R2 ;  /* 0x0000ae0000fa7a24 */ /* 0x000fe200078e0202 */
[----:B------:R-:W-:Y:S03]  /*8550*/  @!P2 LEA.HI.X R117, R3, c[0x0][0x2a4], R117, 0x2, P0 ;  /* 0x0000a9000375aa11 */ /* 0x000fe600000f1475 */
[----:B------:R-:W-:Y:S01]  /*8560*/  IMAD.WIDE.U32 R2, R250, c[0x0][0x1e0], RZ ;  /* 0x00007800fa027a25 */ /* 0x000fe200078e00ff */
[----:B------:R-:W-:Y:S01]  /*8570*/  SHF.R.S32.HI R0, RZ, 0x1f, R250 ;  /* 0x0000001fff007819 */ /* 0x000fe200000114fa */
[----:B------:R1:W2:Y:S04]  /*8580*/  @!P2 LDG.E R244, [R116.64] ;  /* 0x0000000674f4a981 */ /* 0x0002a8000c1e1900 */
[----:B------:R-:W-:Y:S04]  /*8590*/  IMAD R0, R0, c[0x0][0x1e0], RZ ;  /* 0x0000780000007a24 */ /* 0x000fe800078e02ff */
[----:B------:R-:W-:Y:S04]  /*85a0*/  IMAD R0, R250, c[0x0][0x1e4], R0 ;  /* 0x00007900fa007a24 */ /* 0x000fe800078e0200 */
[----:B------:R-:W-:Y:S01]  /*85b0*/  IMAD.IADD R3, R3, 0x1, R0 ;  /* 0x0000000103037824 */ /* 0x000fe200078e0200 */
[----:B-1----:R-:W-:Y:S02]  /*85c0*/  SHF.L.U64.HI R117, R242, 0x1, R246 ;  /* 0x00000001f2757819 */ /* 0x002fe400000102f6 */
[----:B--2---:R-:W-:Y:S01]  /*85d0*/  SHF.R.S32.HI R116, RZ, 0x1f, R244 ;  /* 0x0000001fff747819 */ /* 0x004fe200000114f4 */
[----:B------:R-:W-:Y:S04]  /*85e0*/  IMAD.WIDE.U32 R2, R244, c[0x0][0x1f0], R2 ;  /* 0x00007c00f4027a25 */ /* 0x000fe800078e0002 */
[----:B------:R-:W-:Y:S01]  /*85f0*/  IMAD R116, R116, c[0x0][0x1f0], RZ ;  /* 0x00007c0074747a24 */ /* 0x000fe200078e02ff */
[----:B------:R-:W-:Y:S03]  /*8600*/  IADD3 R0, P1, R248, R2, RZ ;  /* 0x00000002f8007210 */ /* 0x000fe60007f3e0ff */
[----:B------:R-:W-:Y:S01]  /*8610*/  IMAD R2, R244, c[0x0][0x1f4], R116 ;  /* 0x00007d00f4027a24 */ /* 0x000fe200078e0274 */
[C---:B------:R-:W-:Y:S04]  /*8620*/  LEA R116, P0, R0.reuse, c[0x0][0x1c8], 0x1 ;  /* 0x0000720000747a11 */ /* 0x040fe800078008ff */
[----:B------:R-:W-:Y:S04]  /*8630*/  IADD3.X R2, R247, R3, R2, P1, !PT ;  /* 0x00000003f7027210 */ /* 0x000fe80000ffe402 */
[----:B------:R-:W-:Y:S01]  /*8640*/  LEA.HI.X R0, R0, c[0x0][0x1cc], R2, 0x1, P0 ;  /* 0x0000730000007a11 */ /* 0x000fe200000f0c02 */
[----:B------:R-:W-:-:S05]  /*8650*/  BRA.DIV ~URZ, `(.L_x_551) ;  /* 0x0000db027f007947 */ /* 0x000fca000b800000 */
[----:B------:R1:W2:Y:S02]  /*8660*/  SHFL.IDX PT, R118, R0, RZ, 0x181f ;  /* 0x00181fff00767589 */ /* 0x0002a400000e0000 */
.L_x_608:
[----:B------:R-:W-:-:S05]  /*8670*/  BRA.DIV ~URZ, `(.L_x_552) ;  /* 0x0000db527f007947 */ /* 0x000fca000b800000 */
[----:B------:R-:W3:Y:S02]  /*8680*/  SHFL.IDX PT, R2, R116, RZ, 0x181f ;  /* 0x00181fff74027589 */ /* 0x000ee400000e0000 */
[-C--:B---3--:R-:W-:Y:S05]  /*8690*/  IADD3 R2, P0, R2, R119.reuse, RZ ;  /* 0x0000007702027210 */ /* 0x088fea0007f1e0ff */
[--C-:B--2---:R-:W-:Y:S05]  /*86a0*/  IMAD.X R3, R118, 0x1, R117.reuse, P0 ;  /* 0x0000000176037824 */ /* 0x104fea00000e0675 */
[----:B------:R-:W-:Y:S01]  /*86b0*/  @!PT LDS RZ, [RZ] ;  /* 0x00000000fffff984 */ /* 0x000fe20000000800 */
[----:B------:R-:W-:Y:S01]  /*86c0*/  @!PT LDS RZ, [RZ] ;  /* 0x00000000fffff984 */ /* 0x000fe20000000800 */
[----:B------:R2:W-:Y:S04]  /*86d0*/  LDGSTS.E.BYPASS.LTC128B.128 [R243+0x3900], [R2.64], !P5 ;  /* 0x0390000002f37fae */ /* 0x0005e8000e901d46 */
[----:B--2---:R-:W2:Y:S04]  /*86e0*/  SHFL.IDX PT, R2, R116, 0x1, 0x181f ;  /* 0x00381f0074027f89 */ /* 0x004ea800000e0000 */
[----:B------:R-:W3:Y:S01]  /*86f0*/  SHFL.IDX PT, R3, R0, 0x1, 0x181f ;  /* 0x00381f0000037f89 */ /* 0x000ee200000e0000 */
[-C--:B--2---:R-:W-:Y:S05]  /*8700*/  IADD3 R2, P0, R2, R119.reuse, RZ ;  /* 0x0000007702027210 */ /* 0x084fea0007f1e0ff */
[--C-:B---3--:R-:W-:Y:S05]  /*8710*/  IMAD.X R3, R3, 0x1, R117.reuse, P0 ;  /* 0x0000000103037824 */ /* 0x108fea00000e0675 */
        /* <DEDUP_REMOVED lines=17> */
[----:B------:R-:W3:Y:S04]  /*8830*/  SHFL.IDX PT, R3, R0, 0x5, 0x181f ;  /* 0x00b81f0000037f89 */ /* 0x000ee800000e0000 */
[----:B------:R-:W4:Y:S04]  /*8840*/  SHFL.IDX PT, R116, R116, 0x6, 0x181f ;  /* 0x00d81f0074747f89 */ /* 0x000f2800000e0000 */
[----:B-1----:R-:W1:Y:S01]  /*8850*/  SHFL.IDX PT, R0, R0, 0x6, 0x181f ;  /* 0x00d81f0000007f89 */ /* 0x002e6200000e0000 */
[----:B--2---:R-:W-:Y:S05]  /*8860*/  IADD3 R2, P0, R2, R119, RZ ;  /* 0x0000007702027210 */ /* 0x004fea0007f1e0ff */
[----:B---3--:R-:W-:Y:S05]  /*8870*/  IMAD.X R3, R3, 0x1, R117, P0 ;  /* 0x0000000103037824 */ /* 0x008fea00000e0675 */
[----:B------:R2:W-:Y:S03]  /*8880*/  LDGSTS.E.BYPASS.LTC128B.128 [R243+0x6100], [R2.64], !P5 ;  /* 0x0610000002f37fae */ /* 0x0005e6000e901d46 */
.L_x_609:
[----:B--2-4-:R-:W-:Y:S04]  /*8890*/  IADD3 R2, P0, R116, R119, RZ ;  /* 0x0000007774027210 */ /* 0x014fe80007f1e0ff */
[----:B-1----:R-:W-:Y:S05]  /*88a0*/  IADD3.X R3, R0, R117, RZ, P0, !PT ;  /* 0x0000007500037210 */ /* 0x002fea00007fe4ff */
[----:B------:R-:W-:Y:S01]  /*88b0*/  @!PT LDS RZ, [RZ] ;  /* 0x00000000fffff984 */ /* 0x000fe20000000800 */
[----:B------:R-:W-:Y:S01]  /*88c0*/  @!PT LDS RZ, [RZ] ;  /* 0x00000000fffff984 */ /* 0x000fe20000000800 */
[----:B------:R-:W-:Y:S01]  /*88d0*/  @!PT LDS RZ, [RZ] ;  /* 0x00000000fffff984 */ /* 0x000fe20000000800 */
[----:B------:R1:W-:Y:S04]  /*88e0*/  LDGSTS.E.BYPASS.LTC128B.128 [R243+0x6900], [R2.64], !P5 ;  /* 0x0690000002f37fae */ /* 0x0003e8000e901d46 */
.L_x_550:
[----:B------:R-:W-:Y:S05]  /*88f0*/  BSYNC B0 ;  /* 0x0000000000007941 */ /* 0x000fea0003800000 */
.L_x_549:
[----:B------:R-:W2:Y:S01]  /*8900*/  LDL R116, [R1+0x44] ;  /* 0x0000440001747983 */ /* 0x000ea20000100800 */
[----:B------:R-:W-:Y:S03]  /*8910*/  IMAD R0, R245, -0x70, RZ ;  /* 0xffffff90f5007824 */ /* 0x000fe600078e02ff */
[----:B-1----:R-:W2:Y:S04]  /*8920*/  LDL R3, [R1+0x54] ;  /* 0x0000540001037983 */ /* 0x002ea80000100800 */
[----:B------:R-:W3:Y:S04]  /*8930*/  LDL R2, [R1+0x50] ;  /* 0x0000500001027983 */ /* 0x000ee80000100800 */
[----:B------:R-:W0:Y:S01]  /*8940*/  LDGDEPBAR ;  /* 0x00000000000079af */ /* 0x000e220000000000 */
[----:B--2---:R-:W-:Y:S02]  /*8950*/  IADD3 R116, R3, R116, RZ ;  /* 0x0000007403747210 */ /* 0x004fe40007ffe0ff */
[----:B------:R-:W-:Y:S02]  /*8960*/  MOV R3, c[0x0][0x2ac] ;  /* 0x0000ab0000037a02 */ /* 0x000fe40000000f00 */
[----:B---3--:R-:W-:Y:S01]  /*8970*/  IADD3 R0, -R2, 0x1, R0 ;  /* 0x0000000102007810 */ /* 0x008fe20007ffe100 */
[----:B------:R-:W-:Y:S04]  /*8980*/  @P4 IMAD.HI.U32 R2, R116, c[0x0][0x2c8], RZ ;  /* 0x0000b20074024a27 */ /* 0x000fe800078e00ff */
[----:B------:R-:W-:Y:S01]  /*8990*/  IMAD R0, R3, c[0x0][0x1d0], R0 ;  /* 0x0000740003007a24 */ /* 0x000fe200078e0200 */
[----:B------:R-:W-:Y:S04]  /*89a0*/  @P4 SHF.R.U32.HI R116, RZ, c[0x0][0x2cc], R2 ;  /* 0x0000b300ff744a19 */ /* 0x000fe80000011602 */
[----:B------:R-:W-:Y:S01]  /*89b0*/  IADD3 R117, R0, -c[0x0][0x168], RZ ;  /* 0x80005a0000757a10 */ /* 0x000fe20007ffe0ff */
[----:B------:R-:W-:-:S05]  /*89c0*/  BRA.DIV ~URZ, `(.L_x_553) ;  /* 0x0000ded27f007947 */ /* 0x000fca000b800000 */
[----:B------:R1:W2:Y:S02]  /*89d0*/  SHFL.IDX PT, R0, R116, RZ, 0x1c1f ;  /* 0x001c1fff74007589 */ /* 0x0002a400000e0000 */
.L_x_610:
[----:B--2---:R-:W-:Y:S05]  /*89e0*/  IMAD.IADD R0, R117, 0x1, R0 ;  /* 0x0000000175007824 */ /* 0x004fea00078e0200 */
[C---:B------:R-:W-:Y:S02]  /*89f0*/  ISETP.GT.AND P0, PT, R0.reuse, RZ, PT ;  /* 0x000000ff0000720c */ /* 0x040fe40003f04270 */
[C---:B------:R-:W-:Y:S02]  /*8a00*/  ISETP.GT.AND P6, PT, R0.reuse, 0x1, PT ;  /* 0x000000010000780c */ /* 0x040fe40003fc4270 */
[----:B------:R-:W-:Y:S02]  /*8a10*/  ISETP.GT.AND P1, PT, R0, 0x8, PT ;  /* 0x000000080000780c */ /* 0x000fe40003f24270 */
[----:B------:R-:W-:Y:S02]  /*8a20*/  FSEL R188, R4, -INF , P0 ;  /* 0xff80000004bc7808 */ /* 0x000fe40000000000 */
[C---:B------:R-:W-:Y:S02]  /*8a30*/  ISETP.GT.AND P0, PT, R0.reuse, 0x9, PT ;  /* 0x000000090000780c */ /* 0x040fe40003f04270 */
[----:B------:R-:W-:Y:S02]  /*8a40*/  FSEL R197, R5, -INF , P6 ;  /* 0xff80000005c57808 */ /* 0x000fe40003000000 */
        /* <DEDUP_REMOVED lines=46> */
[----:B------:R-:W-:Y:S02]  /*8d30*/  ISETP.GT.AND P0, PT, R0, 0x69, PT ;  /* 0x000000690000780c */ /* 0x000fe40003f04270 */
[----:B------:R-:W-:Y:S02]  /*8d40*/  FSEL R101, R101, -INF , P6 ;  /* 0xff80000065657808 */ /* 0x000fe40003000000 */
[----:B------:R-:W-:Y:S02]  /*8d50*/  FSEL R112, R112, -INF , P1 ;  /* 0xff80000070707808 */ /* 0x000fe40000800000 */
[----:B------:R-:W-:Y:S01]  /*8d60*/  FSEL R113, R113, -INF , P0 ;  /* 0xff80000071717808 */ /* 0x000fe20000000000 */
[----:B------:R-:W-:-:S05]  /*8d70*/  BRA.DIV ~URZ, `(.L_x_554) ;  /* 0x0000db927f007947 */ /* 0x000fca000b800000 */
[----:B------:R-:W-:Y:S01]  /*8d80*/  FMNMX.FTZ R119, R188, R120, !PT ;  /* 0x00000078bc777209 */ /* 0x000fe20007810000 */
[----:B------:R-:W2:Y:S03]  /*8d90*/  SHFL.IDX PT, R3, R116, 0x1, 0x1c1f ;  /* 0x003c1f0074037f89 */ /* 0x000ea600000e0000 */
[----:B------:R-:W-:Y:S04]  /*8da0*/  FMNMX.FTZ R119, R197, R119, !PT ;  /* 0x00000077c5777209 */ /* 0x000fe80007810000 */
[----:B------:R-:W-:Y:S01]  /*8db0*/  FMNMX.FTZ R119, R196, R119, !PT ;  /* 0x00000077c4777209 */ /* 0x000fe20007810000 */
[----:B------:R-:W3:Y:S03]  /*8dc0*/  SHFL.IDX PT, R2, R116, 0x2, 0x1c1f ;  /* 0x005c1f0074027f89 */ /* 0x000ee600000e0000 */
[----:B------:R-:W-:Y:S04]  /*8dd0*/  FMNMX.FTZ R119, R195, R119, !PT ;  /* 0x00000077c3777209 */ /* 0x000fe80007810000 */
[----:B------:R-:W-:Y:S01]  /*8de0*/  FMNMX.FTZ R119, R194, R119, !PT ;  /* 0x00000077c2777209 */ /* 0x000fe20007810000 */
[----:B------:R-:W4:Y:S03]  /*8df0*/  SHFL.IDX PT, R0, R116, 0x3, 0x1c1f ;  /* 0x007c1f0074007f89 */ /* 0x000f2600000e0000 */
[----:B------:R-:W-:Y:S04]  /*8e00*/  FMNMX.FTZ R119, R193, R119, !PT ;  /* 0x00000077c1777209 */ /* 0x000fe80007810000 */
[----:B------:R-:W-:Y:S04]  /*8e10*/  FMNMX.FTZ R119, R192, R119, !PT ;  /* 0x00000077c0777209 */ /* 0x000fe80007810000 */
[----:B------:R-:W-:Y:S04]  /*8e20*/  FMNMX.FTZ R119, R191, R119, !PT ;  /* 0x00000077bf777209 */ /* 0x000fe80007810000 */
[----:B------:R-:W-:Y:S04]  /*8e30*/  FMNMX.FTZ R119, R190, R119, !PT ;  /* 0x00000077be777209 */ /* 0x000fe80007810000 */
[----:B------:R-:W-:Y:S04]  /*8e40*/  FMNMX.FTZ R119, R189, R119, !PT ;  /* 0x00000077bd777209 */ /* 0x000fe80007810000 */
[----:B------:R-:W-:Y:S01]  /*8e50*/  FMNMX.FTZ R119, R48, R119, !PT ;  /* 0x0000007730777209 */ /* 0x000fe20007810000 */
[C---:B--2---:R-:W-:Y:S02]  /*8e60*/  IMAD.IADD R3, R117.reuse, 0x1, R3 ;  /* 0x0000000175037824 */ /* 0x044fe400078e0203 */
[----:B---3--:R-:W-:Y:S01]  /*8e70*/  IMAD.IADD R2, R117, 0x1, R2 ;  /* 0x0000000175027824 */ /* 0x008fe200078e0202 */
[----:B------:R-:W-:Y:S01]  /*8e80*/  FMNMX.FTZ R119, R49, R119, !PT ;  /* 0x0000007731777209 */ /* 0x000fe20007810000 */
[----:B----4-:R-:W-:Y:S01]  /*8e90*/  IMAD.IADD R0, R117, 0x1, R0 ;  /* 0x0000000175007824 */ /* 0x010fe200078e0200 */
[C---:B------:R-:W-:Y:S02]  /*8ea0*/  ISETP.GT.AND P0, PT, R3.reuse, 0x8, PT ;  /* 0x000000080300780c */ /* 0x040fe40003f04270 */
[C---:B------:R-:W-:Y:S02]  /*8eb0*/  ISETP.GT.AND P1, PT, R3.reuse, 0x1, PT ;  /* 0x000000010300780c */ /* 0x040fe40003f24270 */
[----:B------:R-:W-:Y:S02]  /*8ec0*/  FSEL R33, R18, -INF , P0 ;  /* 0xff80000012217808 */ /* 0x000fe40000000000 */
[----:B------:R-:W-:Y:S02]  /*8ed0*/  ISETP.GT.AND P0, PT, R3, 0x11, PT ;  /* 0x000000110300780c */ /* 0x000fe40003f04270 */
[----:B------:R-:W-:Y:S02]  /*8ee0*/  FSEL R36, R7, -INF , P1 ;  /* 0xff80000007247808 */ /* 0x000fe40000800000 */
[----:B------:R-:W-:Y:S02]  /*8ef0*/  FSEL R23, R23, -INF , P0 ;  /* 0xff80000017177808 */ /* 0x000fe40000000000 */
[C---:B------:R-:W-:Y:S02]  /*8f00*/  ISETP.GT.AND P0, PT, R3.reuse, 0x19, PT ;  /* 0x000000190300780c */ /* 0x040fe40003f04270 */
[----:B------:R-:W-:Y:S02]  /*8f10*/  ISETP.GT.AND P1, PT, R3, 0x9, PT ;  /* 0x000000090300780c */ /* 0x000fe40003f24270 */
[----:B------:R-:W-:Y:S02]  /*8f20*/  FSEL R35, R35, -INF , P0 ;  /* 0xff80000023237808 */ /* 0x000fe40000000000 */
[----:B------:R-:W-:Y:S02]  /*8f30*/  ISETP.GT.AND P0, PT, R3, 0x28, PT ;  /* 0x000000280300780c */ /* 0x000fe40003f04270 */
[----:B------:R-:W-:Y:S02]  /*8f40*/  FSEL R32, R19, -INF , P1 ;  /* 0xff80000013207808 */ /* 0x000fe40000800000 */
[----:B------:R-:W-:Y:S02]  /*8f50*/  FSEL R50, R50, -INF , P0 ;  /* 0xff80000032327808 */ /* 0x000fe40000000000 */
[C---:B------:R-:W-:Y:S02]  /*8f60*/  ISETP.GT.AND P0, PT, R3.reuse, 0x31, PT ;  /* 0x000000310300780c */ /* 0x040fe40003f04270 */
[----:B------:R-:W-:Y:S02]  /*8f70*/  ISETP.GT.AND P1, PT, R3, 0x18, PT ;  /* 0x000000180300780c */ /* 0x000fe40003f24270 */
[----:B------:R-:W-:Y:S02]  /*8f80*/  FSEL R55, R55, -INF , P0 ;  /* 0xff80000037377808 */ /* 0x000fe40000000000 */
[C---:B------:R-:W-:Y:S02]  /*8f90*/  ISETP.GT.AND P0, PT, R3.reuse, 0x39, PT ;  /* 0x000000390300780c */ /* 0x040fe40003f04270 */
[----:B------:R-:W-:Y:S02]  /*8fa0*/  ISETP.GT.AND P6, PT, R3, RZ, PT ;  /* 0x000000ff0300720c */ /* 0x000fe40003fc4270 */
[----:B------:R-:W-:Y:S02]  /*8fb0*/  FSEL R67, R67, -INF , P0 ;  /* 0xff80000043437808 */ /* 0x000fe40000000000 */
[C---:B------:R-:W-:Y:S02]  /*8fc0*/  ISETP.GT.AND P0, PT, R3.reuse, 0x48, PT ;  /* 0x000000480300780c */ /* 0x040fe40003f04270 */
        /* <DEDUP_REMOVED lines=8> */
[----:B------:R-:W-:Y:S02]  /*9050*/  ISETP.GT.AND P0, PT, R2, RZ, PT ;  /* 0x000000ff0200720c */ /* 0x000fe40003f04270 */
[----:B------:R-:W-:Y:S02]  /*9060*/  ISETP.GT.AND P6, PT, R3, 0x10, PT ;  /* 0x000000100300780c */ /* 0x000fe40003fc4270 */
[----:B------:R-:W-:Y:S02]  /*9070*/  FSEL R16, R8, -INF , P0 ;  /* 0xff80000008107808 */ /* 0x000fe40000000000 */
        /* <DEDUP_REMOVED lines=37> */
[----:B------:R-:W-:Y:S02]  /*92d0*/  ISETP.GT.AND P6, PT, R2, 0x1, PT ;  /* 0x000000010200780c */ /* 0x000fe40003fc4270 */
[----:B------:R-:W-:Y:S02]  /*92e0*/  ISETP.GT.AND P1, PT, R0, RZ, PT ;  /* 0x000000ff0000720c */ /* 0x000fe40003f24270 */
        /* <DEDUP_REMOVED lines=8> */
[----:B------:R-:W-:Y:S02]  /*9370*/  FMNMX.FTZ R3, R6, R121, !PT ;  /* 0x0000007906037209 */ /* 0x000fe40007810000 */
[----:B------:R-:W-:Y:S02]  /*9380*/  FSEL R115, R115, -INF , P1 ;  /* 0xff80000073737808 */ /* 0x000fe40000800000 */
[----:B------:R-:W-:Y:S02]  /*9390*/  ISETP.GT.AND P1, PT, R2, 0x9, PT ;  /* 0x000000090200780c */ /* 0x000fe40003f24270 */
[----:B------:R-:W-:Y:S02]  /*93a0*/  FSEL R44, R44, -INF , P0 ;  /* 0xff8000002c2c7808 */ /* 0x000fe40000000000 */
[----:B------:R-:W-:Y:S02]  /*93b0*/  ISETP.GT.AND P0, PT, R0, 0x29, PT ;  /* 0x000000290000780c */ /* 0x000fe40003f04270 */
[----:B------:R-:W-:Y:S02]  /*93c0*/  FMNMX.FTZ R3, R36, R3, !PT ;  /* 0x0000000324037209 */ /* 0x000fe40007810000 */
[----:B------:R-:W-:Y:S02]  /*93d0*/  FSEL R17, R13, -INF , P1 ;  /* 0xff8000000d117808 */ /* 0x000fe40000800000 */
[C---:B------:R-:W-:Y:S02]  /*93e0*/  ISETP.GT.AND P1, PT, R2.reuse, 0x10, PT ;  /* 0x000000100200780c */ /* 0x040fe40003f24270 */
[----:B------:R-:W-:Y:S02]  /*93f0*/  FSEL R47, R47, -INF , P0 ;  /* 0xff8000002f2f7808 */ /* 0x000fe40000000000 */
[----:B------:R-:W-:Y:S02]  /*9400*/  ISETP.GT.AND P0, PT, R2, 0x30, PT ;  /* 0x000000300200780c */ /* 0x000fe40003f04270 */
[----:B------:R-:W-:Y:S02]  /*9410*/  FMNMX.FTZ R3, R33, R3, !PT ;  /* 0x0000000321037209 */ /* 0x000fe40007810000 */
[----:B------:R-:W-:Y:S02]  /*9420*/  FSEL R114, R114, -INF , P6 ;  /* 0xff80000072727808 */ /* 0x000fe40003000000 */
[----:B------:R-:W-:Y:S02]  /*9430*/  ISETP.GT.AND P6, PT, R0, 0x8, PT ;  /* 0x000000080000780c */ /* 0x000fe40003fc4270 */
        /* <DEDUP_REMOVED lines=71> */
[----:B------:R-:W-:Y:S02]  /*98b0*/  FSEL R91, R91, -INF , P0 ;  /* 0xff8000005b5b7808 */ /* 0x000fe40000000000 */
[----:B------:R-:W-:Y:S02]  /*98c0*/  ISETP.GT.AND P0, PT, R2, 0x58, PT ;  /* 0x000000580200780c */ /* 0x000fe40003f04270 */
        /* <DEDUP_REMOVED lines=12> */
[----:B------:R-:W-:Y:S02]  /*9990*/  FSEL R95, R95, -INF , P0 ;  /* 0xff8000005f5f7808 */ /* 0x000fe40000000000 */
[C---:B------:R-:W-:Y:S02]  /*99a0*/  ISETP.GT.AND P0, PT, R2.reuse, 0x61, PT ;  /* 0x000000610200780c */ /* 0x040fe40003f04270 */
[----:B------:R-:W-:Y:S02]  /*99b0*/  ISETP.GT.AND P6, PT, R2, 0x68, PT ;  /* 0x000000680200780c */ /* 0x000fe40003fc4270 */
[----:B------:R-:W-:Y:S02]  /*99c0*/  FSEL R104, R104, -INF , P1 ;  /* 0xff80000068687808 */ /* 0x000fe40000800000 */
[----:B------:R-:W-:Y:S02]  /*99d0*/  ISETP.GT.AND P1, PT, R2, 0x69, PT ;  /* 0x000000690200780c */ /* 0x000fe40003f24270 */
        /* <DEDUP_REMOVED lines=14> */
[----:B------:R-:W-:Y:S02]  /*9ac0*/  FSEL R105, R105, -INF , P0 ;  /* 0xff80000069697808 */ /* 0x000fe40000000000 */
[----:B------:R-:W-:Y:S02]  /*9ad0*/  FMNMX.FTZ R2, R72, R2, !PT ;  /* 0x0000000248027209 */ /* 0x000fe40007810000 */
[----:B------:R-:W-:Y:S02]  /*9ae0*/  ISETP.GT.AND P0, PT, R0, 0x60, PT ;  /* 0x000000600000780c */ /* 0x000fe40003f04270 */
[----:B------:R-:W-:Y:S02]  /*9af0*/  FMNMX.FTZ R2, R73, R2, !PT ;  /* 0x0000000249027209 */ /* 0x000fe40007810000 */
[----:B------:R-:W-:Y:S02]  /*9b00*/  FMNMX.FTZ R3, R19, R123, !PT ;  /* 0x0000007b13037209 */ /* 0x000fe40007810000 */
[----:B------:R-:W-:Y:S02]  /*9b10*/  FMNMX.FTZ R2, R76, R2, !PT ;  /* 0x000000024c027209 */ /* 0x000fe40007810000 */
        /* <DEDUP_REMOVED lines=40> */
[----:B--2---:R-:W-:Y:S02]  /*9da0*/  FMNMX.FTZ R118, R118, R3, !PT ;  /* 0x0000000376767209 */ /* 0x004fe40007810000 */
        /* <DEDUP_REMOVED lines=15> */
[----:B------:R-:W2:Y:S01]  /*9ea0*/  SHFL.BFLY PT, R3, R118, 0x1, 0x1f ;  /* 0x0c201f0076037f89 */ /* 0x000ea200000e0000 */
[----:B------:R-:W-:Y:S02]  /*9eb0*/  FMNMX.FTZ R119, R96, R119, !PT ;  /* 0x0000007760777209 */ /* 0x000fe40007810000 */
[----:B------:R-:W-:Y:S02]  /*9ec0*/  FMNMX.FTZ R2, R91, R2, !PT ;  /* 0x000000025b027209 */ /* 0x000fe40007810000 */
[----:B------:R-:W-:Y:S02]  /*9ed0*/  FMNMX.FTZ R119, R97, R119, !PT ;  /* 0x0000007761777209 */ /* 0x000fe40007810000 */
[----:B------:R-:W-:Y:S01]  /*9ee0*/  FMNMX.FTZ R2, R94, R2, !PT ;  /* 0x000000025e027209 */ /* 0x000fe20007810000 */
[----:B------:R-:W3:Y:S01]  /*9ef0*/  SHFL.BFLY PT, R117, R0, 0x1, 0x1f ;  /* 0x0c201f0000757f89 */ /* 0x000ee200000e0000 */
[----:B------:R-:W-:Y:S02]  /*9f00*/  FMNMX.FTZ R119, R100, R119, !PT ;  /* 0x0000007764777209 */ /* 0x000fe40007810000 */
[----:B------:R-:W-:Y:S02]  /*9f10*/  FMNMX.FTZ R2, R95, R2, !PT ;  /* 0x000000025f027209 */ /* 0x000fe40007810000 */
[----:B------:R-:W-:Y:S02]  /*9f20*/  FMNMX.FTZ R119, R101, R119, !PT ;  /* 0x0000007765777209 */ /* 0x000fe40007810000 */
[----:B------:R-:W-:Y:S02]  /*9f30*/  FSEL R107, R107, -INF , P6 ;  /* 0xff8000006b6b7808 */ /* 0x000fe40003000000 */
[----:B-1----:R-:W-:Y:S02]  /*9f40*/  FMNMX.FTZ R116, R106, R2, !PT ;  /* 0x000000026a747209 */ /* 0x002fe40007810000 */
[----:B------:R-:W-:Y:S02]  /*9f50*/  FMNMX.FTZ R119, R112, R119, !PT ;  /* 0x0000007770777209 */ /* 0x000fe40007810000 */
[----:B------:R-:W-:Y:S02]  /*9f60*/  FSEL R110, R110, -INF , P1 ;  /* 0xff8000006e6e7808 */ /* 0x000fe40000800000 */
[----:B------:R-:W-:Y:S02]  /*9f70*/  FMNMX.FTZ R116, R107, R116, !PT ;  /* 0x000000746b747209 */ /* 0x000fe40007810000 */
[----:B------:R-:W-:Y:S02]  /*9f80*/  FMNMX.FTZ R119, R113, R119, !PT ;  /* 0x0000007771777209 */ /* 0x000fe40007810000 */
[----:B------:R-:W-:Y:S02]  /*9f90*/  FSEL R111, R111, -INF , P0 ;  /* 0xff8000006f6f7808 */ /* 0x000fe40000000000 */
[----:B------:R-:W-:Y:S01]  /*9fa0*/  FMNMX.FTZ R116, R110, R116, !PT ;  /* 0x000000746e747209 */ /* 0x000fe20007810000 */
[----:B------:R-:W1:Y:S01]  /*9fb0*/  SHFL.BFLY PT, R5, R119, 0x2, 0x1f ;  /* 0x0c401f0077057f89 */ /* 0x000e6200000e0000 */
[----:B--2---:R-:W-:Y:S02]  /*9fc0*/  FMNMX.FTZ R118, R118, R3, !PT ;  /* 0x0000000376767209 */ /* 0x004fe40007810000 */
[----:B------:R-:W-:Y:S02]  /*9fd0*/  FMNMX.FTZ R116, R111, R116, !PT ;  /* 0x000000746f747209 */ /* 0x000fe40007810000 */
[----:B---3--:R-:W-:Y:S03]  /*9fe0*/  FMNMX.FTZ R117, R0, R117, !PT ;  /* 0x0000007500757209 */ /* 0x008fe60007810000 */
[----:B------:R-:W2:Y:S01]  /*9ff0*/  SHFL.BFLY PT, R0, R116, 0x2, 0x1f ;  /* 0x0c401f0074007f89 */ /* 0x000ea200000e0000 */
[----:B-1----:R-:W-:Y:S07]  /*a000*/  FMNMX.FTZ R119, R5, R119, !PT ;  /* 0x0000007705777209 */ /* 0x002fee0007810000 */
[----:B------:R-:W1:Y:S01]  /*a010*/  SHFL.BFLY PT, R4, R119, 0x1, 0x1f ;  /* 0x0c201f0077047f89 */ /* 0x000e6200000e0000 */
[----:B--2---:R-:W-:Y:S07]  /*a020*/  FMNMX.FTZ R116, R116, R0, !PT ;  /* 0x0000000074747209 */ /* 0x004fee0007810000 */
[----:B------:R2:W3:Y:S01]  /*a030*/  SHFL.BFLY PT, R0, R116, 0x1, 0x1f ;  /* 0x0c201f0074007f89 */ /* 0x0004e200000e0000 */
[----:B-1----:R-:W-:Y:S07]  /*a040*/  FMNMX.FTZ R119, R119, R4, !PT ;  /* 0x0000000477777209 */ /* 0x002fee0007810000 */
.L_x_611:
[C---:B------:R-:W-:Y:S01]  /*a050*/  FMUL.FTZ R2, R119.reuse, c[0x0][0x2d0] ;  /* 0x0000b40077027a20 */ /* 0x040fe20000410000 */
[C---:B------:R-:W-:Y:S01]  /*a060*/  FSETP.NEU.FTZ.AND P0, PT, R119.reuse, -INF , PT ;  /* 0xff8000007700780b */ /* 0x040fe20003f1d000 */
[----:B------:R-:W-:Y:S01]  /*a070*/  WARPSYNC 0xffffffff ;  /* 0xffffffff00007948 */ /* 0x000fe20003800000 */
[----:B---3--:R-:W-:Y:S02]  /*a080*/  FMNMX.FTZ R68, R0, R116, !PT ;  /* 0x0000007400447209 */ /* 0x008fe40007810000 */
[----:B------:R-:W-:Y:S02]  /*a090*/  FSEL R2, R2, RZ, P0 ;  /* 0x000000ff02027208 */ /* 0x000fe40000000000 */
[----:B------:R-:W-:Y:S02]  /*a0a0*/  FSEL R0, R119, RZ, P0 ;  /* 0x000000ff77007208 */ /* 0x000fe40000000000 */
[----:B------:R-:W-:Y:S01]  /*a0b0*/  FSETP.NEU.FTZ.AND P1, PT, R118, -INF , PT ;  /* 0xff8000007600780b */ /* 0x000fe20003f3d000 */
[--C-:B------:R-:W-:Y:S01]  /*a0c0*/  FFMA.FTZ R198, R49, c[0x0][0x2d0], -R2.reuse ;  /* 0x0000b40031c67a23 */ /* 0x100fe20000010802 */
[----:B------:R-:W-:Y:S01]  /*a0d0*/  FSETP.NEU.FTZ.AND P0, PT, R117, -INF , PT ;  /* 0xff8000007500780b */ /* 0x000fe20003f1d000 */
[--C-:B------:R-:W-:Y:S01]  /*a0e0*/  FFMA.FTZ R217, R84, c[0x0][0x2d0], -R2.reuse ;  /* 0x0000b40054d97a23 */ /* 0x100fe20000010802 */
[----:B------:R-:W3:Y:S01]  /*a0f0*/  LDL.LU R49, [R1+0xc] ;  /* 0x00000c0001317983 */ /* 0x000ee20000300800 */
        /* <DEDUP_REMOVED lines=10> */
[----:B------:R-:W-:Y:S02]  /*a1a0*/  FFMA.FTZ R249, R97, c[0x0][0x2d0], -R2 ;  /* 0x0000b40061f97a23 */ /* 0x000fe40000010802 */
[----:B------:R-:W-:Y:S01]  /*a1b0*/  FADD.FTZ R4, -R0, R120 ;  /* 0x0000007800047221 */ /* 0x000fe20000010100 */
[----:B------:R-:W-:Y:S01]  /*a1c0*/  FSEL R0, R118, RZ, P1 ;  /* 0x000000ff76007208 */ /* 0x000fe20000800000 */
        /* <DEDUP_REMOVED lines=21> */
[----:B------:R-:W-:Y:S02]  /*a320*/  FMUL.FTZ R2, R118, c[0x0][0x2d0] ;  /* 0x0000b40076027a20 */ /* 0x000fe40000410000 */
[----:B------:R-:W-:Y:S01]  /*a330*/  FADD.FTZ R3, -R0, R121 ;  /* 0x0000007900037221 */ /* 0x000fe20000010100 */
[----:B------:R-:W-:Y:S02]  /*a340*/  FSEL R0, R117, RZ, P0 ;  /* 0x000000ff75007208 */ /* 0x000fe40000000000 */
[----:B------:R-:W-:Y:S01]  /*a350*/  FSEL R2, R2, RZ, P1 ;  /* 0x000000ff02027208 */ /* 0x000fe20000800000 */
[----:B------:R-:W-:Y:S01]  /*a360*/  FMUL.FTZ R3, R3, c[0x0][0x2d0] ;  /* 0x0000b40003037a20 */ /* 0x000fe20000410000 */
[----:B------:R-:W-:Y:S01]  /*a370*/  MUFU.EX2 R203, R203 ;  /* 0x000000cb00cb7308 */ /* 0x000fe20000000800 */
[----:B------:R-:W-:Y:S02]  /*a380*/  FADD.FTZ R0, -R0, R122 ;  /* 0x0000007a00007221 */ /* 0x000fe40000010100 */
[--C-:B------:R-:W-:Y:S02]  /*a390*/  FFMA.FTZ R9, R33, c[0x0][0x2d0], -R2.reuse ;  /* 0x0000b40021097a23 */ /* 0x100fe40000010802 */
[--C-:B--2---:R-:W-:Y:S01]  /*a3a0*/  FFMA.FTZ R116, R51, c[0x0][0x2d0], -R2.reuse ;  /* 0x0000b40033747a23 */ /* 0x104fe20000010802 */
[----:B------:R-:W2:Y:S01]  /*a3b0*/  LDL.LU R33, [R1+0x8] ;  /* 0x0000080001217983 */ /* 0x000ea20000300800 */
        /* <DEDUP_REMOVED lines=22> */
[--C-:B------:R-:W-:Y:S01]  /*a520*/  FFMA.FTZ R6, R36, c[0x0][0x2d0], -R2.reuse ;  /* 0x0000b40024067a23 */ /* 0x100fe20000010802 */
[----:B------:R-:W-:Y:S01]  /*a530*/  MOV R36, R5 ;  /* 0x0000000500247202 */ /* 0x000fe20000000f00 */
[--C-:B------:R-:W-:Y:S02]  /*a540*/  FFMA.FTZ R191, R22, c[0x0][0x2d0], -R2.reuse ;  /* 0x0000b40016bf7a23 */ /* 0x100fe40000010802 */
[--C-:B------:R-:W-:Y:S02]  /*a550*/  FFMA.FTZ R190, R23, c[0x0][0x2d0], -R2.reuse ;  /* 0x0000b40017be7a23 */ /* 0x100fe40000010802 */
[--C-:B------:R-:W-:Y:S01]  /*a560*/  FFMA.FTZ R113, R54, c[0x0][0x2d0], -R2.reuse ;  /* 0x0000b40036717a23 */ /* 0x100fe20000010802 */
[----:B------:R-:W-:Y:S01]  /*a570*/  MUFU.EX2 R23, R6 ;  /* 0x0000000600177308 */ /* 0x000fe20000000800 */
[--C-:B------:R-:W-:Y:S02]  /*a580*/  FFMA.FTZ R54, R115, c[0x0][0x2d0], -R2.reuse ;  /* 0x0000b40073367a23 */ /* 0x100fe40000010802 */
[--C-:B------:R-:W-:Y:S02]  /*a590*/  FFMA.FTZ R212, R70, c[0x0][0x2d0], -R2.reuse ;  /* 0x0000b40046d47a23 */ /* 0x100fe40000010802 */
[--C-:B------:R-:W-:Y:S02]  /*a5a0*/  FFMA.FTZ R246, R98, c[0x0][0x2d0], -R2.reuse ;  /* 0x0000b40062f67a23 */ /* 0x100fe40000010802 */
[----:B------:R-:W-:Y:S02]  /*a5b0*/  FFMA.FTZ R248, R99, c[0x0][0x2d0], -R2 ;  /* 0x0000b40063f87a23 */ /* 0x000fe40000010802 */
[----:B------:R-:W-:Y:S01]  /*a5c0*/  FMUL.FTZ R2, R117, c[0x0][0x2d0] ;  /* 0x0000b40075027a20 */ /* 0x000fe20000410000 */
[----:B------:R-:W-:Y:S01]  /*a5d0*/  MUFU.EX2 R22, R11 ;  /* 0x0000000b00167308 */ /* 0x000fe20000000800 */
[----:B------:R-:W-:Y:S03]  /*a5e0*/  FMUL.FTZ R0, R0, c[0x0][0x2d0] ;  /* 0x0000b40000007a20 */ /* 0x000fe60000410000 */
[----:B------:R-:W-:Y:S02]  /*a5f0*/  FSEL R2, R2, RZ, P0 ;  /* 0x000000ff02027208 */ /* 0x000fe40000000000 */
[----:B------:R-:W-:Y:S03]  /*a600*/  FSETP.NEU.FTZ.AND P0, PT, R68, -INF , PT ;  /* 0xff8000004400780b */ /* 0x000fe60003f1d000 */
[--C-:B------:R-:W-:Y:S01]  /*a610*/  FFMA.FTZ R5, R16, c[0x0][0x2d0], -R2.reuse ;  /* 0x0000b40010057a23 */ /* 0x100fe20000010802 */
[----:B------:R-:W-:Y:S01]  /*a620*/  MUFU.EX2 R70, R10 ;  /* 0x0000000a00467308 */ /* 0x000fe20000000800 */
        /* <DEDUP_REMOVED lines=11> */
[----:B------:R-:W-:Y:S01]  /*a6e0*/  MUFU.EX2 R37, R8 ;  /* 0x0000000800257308 */ /* 0x000fe20000000800 */
[--C-:B------:R-:W-:Y:S01]  /*a6f0*/  FFMA.FTZ R114, R77, c[0x0][0x2d0], -R2.reuse ;  /* 0x0000b4004d727a23 */ /* 0x100fe20000010802 */
[----:B------:R-:W-:Y:S01]  /*a700*/  MOV R77, R81 ;  /* 0x00000051004d7202 */ /* 0x000fe20000000f00 */
[--C-:B------:R-:W-:Y:S02]  /*a710*/  FFMA.FTZ R222, R88, c[0x0][0x2d0], -R2.reuse ;  /* 0x0000b40058de7a23 */ /* 0x100fe40000010802 */
[--C-:B------:R-:W-:Y:S02]  /*a720*/  FFMA.FTZ R251, R89, c[0x0][0x2d0], -R2.reuse ;  /* 0x0000b40059fb7a23 */ /* 0x100fe40000010802 */
[--C-:B------:R-:W-:Y:S02]  /*a730*/  FFMA.FTZ R38, R92, c[0x0][0x2d0], -R2.reuse ;  /* 0x0000b4005c267a23 */ /* 0x100fe40000010802 */
[--C-:B------:R-:W-:Y:S01]  /*a740*/  FFMA.FTZ R39, R93, c[0x0][0x2d0], -R2.reuse ;  /* 0x0000b4005d277a23 */ /* 0x100fe20000010802 */
[----:B------:R-:W-:Y:S01]  /*a750*/  MUFU.EX2 R0, R0 ;  /* 0x0000000000007308 */ /* 0x000fe20000000800 */
[--C-:B------:R-:W-:Y:S02]  /*a760*/  FFMA.FTZ R83, R105, c[0x0][0x2d0], -R2.reuse ;  /* 0x0000b40069537a23 */ /* 0x100fe40000010802 */
[--C-:B------:R-:W-:Y:S02]  /*a770*/  FFMA.FTZ R82, R108, c[0x0][0x2d0], -R2.reuse ;  /* 0x0000b4006c527a23 */ /* 0x100fe40000010802 */
[--C-:B-1----:R-:W-:Y:S02]  /*a780*/  FFMA.FTZ R5, R20, c[0x0][0x2d0], -R2.reuse ;  /* 0x0000b40014057a23 */ /* 0x102fe40000010802 */
        /* <DEDUP_REMOVED lines=10> */
[----:B------:R-:W-:Y:S08]  /*a830*/  MOV R73, R36 ;  /* 0x0000002400497202 */ /* 0x000ff00000000f00 */
[----:B------:R-:W-:Y:S01]  /*a840*/  MUFU.EX2 R191, R191 ;  /* 0x000000bf00bf7308 */ /* 0x000fe20000000800 */
[----:B-1----:R-:W-:Y:S01]  /*a850*/  FFMA.FTZ R5, R18, c[0x0][0x2d0], -R2 ;  /* 0x0000b40012057a23 */ /* 0x002fe20000010802 */
[----:B------:R-:W-:Y:S08]  /*a860*/  FSEL R2, R68, RZ, P0 ;  /* 0x000000ff44027208 */ /* 0x000ff00000000000 */
[----:B------:R1:W-:Y:S01]  /*a870*/  MUFU.EX2 R76, R5 ;  /* 0x00000005004c7308 */ /* 0x0003e20000000800 */
[----:B------:R-:W-:Y:S02]  /*a880*/  FADD.FTZ R6, -R2, R123 ;  /* 0x0000007b02067221 */ /* 0x000fe40000010100 */
[----:B------:R-:W-:Y:S07]  /*a890*/  FMUL.FTZ R2, R4, c[0x0][0x2d0] ;  /* 0x0000b40004027a20 */ /* 0x000fee0000410000 */
[----:B------:R-:W4:Y:S10]  /*a8a0*/  MUFU.EX2 R2, R2 ;  /* 0x0000000200027308 */ /* 0x000f340000000800 */
[----:B------:R-:W-:Y:S01]  /*a8b0*/  MUFU.EX2 R190, R190 ;  /* 0x000000be00be7308 */ /* 0x000fe20000000800 */
[----:B-1----:R-:W-:Y:S05]  /*a8c0*/  FMUL.FTZ R5, R68, c[0x0][0x2d0] ;  /* 0x0000b40044057a20 */ /* 0x002fea0000410000 */
[----:B------:R-:W-:Y:S04]  /*a8d0*/  FSEL R5, R5, RZ, P0 ;  /* 0x000000ff05057208 */ /* 0x000fe80000000000 */
[----:B------:R-:W-:Y:S01]  /*a8e0*/  MUFU.EX2 R202, R202 ;  /* 0x000000ca00ca7308 */ /* 0x000fe20000000800 */
[--C-:B------:R-:W-:Y:S02]  /*a8f0*/  FFMA.FTZ R221, R62, c[0x0][0x2d0], -R5.reuse ;  /* 0x0000b4003edd7a23 */ /* 0x100fe40000010805 */
[----:B------:R-:W5:Y:S01]  /*a900*/  LDL.LU R62, [R1+0x10] ;  /* 0x00001000013e7983 */ /* 0x000f620000300800 */
[--C-:B------:R-:W-:Y:S02]  /*a910*/  FFMA.FTZ R220, R59, c[0x0][0x2d0], -R5.reuse ;  /* 0x0000b4003bdc7a23 */ /* 0x100fe40000010805 */
[--C-:B------:R-:W-:Y:S04]  /*a920*/  FFMA.FTZ R92, R27, c[0x0][0x2d0], -R5.reuse ;  /* 0x0000b4001b5c7a23 */ /* 0x100fe80000010805 */
[----:B------:R-:W-:Y:S01]  /*a930*/  MUFU.EX2 R189, R189 ;  /* 0x000000bd00bd7308 */ /* 0x000fe20000000800 */
[----:B------:R-:W2:Y:S01]  /*a940*/  LDL.LU R59, [R1+0x14] ;  /* 0x00001400013b7983 */ /* 0x000ea20000300800 */
[--C-:B------:R-:W-:Y:S02]  /*a950*/  FFMA.FTZ R27, R78, c[0x0][0x2d0], -R5.reuse ;  /* 0x0000b4004e1b7a23 */ /* 0x100fe40000010805 */
[--C-:B------:R-:W-:Y:S02]  /*a960*/  FFMA.FTZ R18, R79, c[0x0][0x2d0], -R5.reuse ;  /* 0x0000b4004f127a23 */ /* 0x100fe40000010805 */
[--C-:B------:R-:W-:Y:S01]  /*a970*/  FFMA.FTZ R109, R47, c[0x0][0x2d0], -R5.reuse ;  /* 0x0000b4002f6d7a23 */ /* 0x100fe20000010805 */
[----:B------:R-:W-:Y:S01]  /*a980*/  MOV R47, R77 ;  /* 0x0000004d002f7202 */ /* 0x000fe20000000f00 */
[--C-:B------:R-:W-:Y:S01]  /*a990*/  FFMA.FTZ R123, R58, c[0x0][0x2d0], -R5.reuse ;  /* 0x0000b4003a7b7a23 */ /* 0x100fe20000010805 */
[----:B------:R-:W-:Y:S01]  /*a9a0*/  MOV R58, R53 ;  /* 0x00000035003a7202 */ /* 0x000fe20000000f00 */
[----:B------:R-:W-:Y:S01]  /*a9b0*/  MUFU.EX2 R188, R188 ;  /* 0x000000bc00bc7308 */ /* 0x000fe20000000800 */
[--C-:B------:R-:W-:Y:S02]  /*a9c0*/  FFMA.FTZ R7, R21, c[0x0][0x2d0], -R5.reuse ;  /* 0x0000b40015077a23 */ /* 0x100fe40000010805 */
[--C-:B------:R-:W-:Y:S02]  /*a9d0*/  FFMA.FTZ R4, R19, c[0x0][0x2d0], -R5.reuse ;  /* 0x0000b40013047a23 */ /* 0x100fe40000010805 */
[--C-:B------:R-:W-:Y:S02]  /*a9e0*/  FFMA.FTZ R66, R90, c[0x0][0x2d0], -R5.reuse ;  /* 0x0000b4005a427a23 */ /* 0x100fe40000010805 */
[--C-:B------:R-:W-:Y:S01]  /*a9f0*/  FFMA.FTZ R93, R26, c[0x0][0x2d0], -R5.reuse ;  /* 0x0000b4001a5d7a23 */ /* 0x100fe20000010805 */
[----:B------:R-:W-:Y:S01]  /*aa00*/  MOV R26, R64 ;  /* 0x00000040001a7202 */ /* 0x000fe20000000f00 */
[--C-:B------:R-:W-:Y:S01]  /*aa10*/  FFMA.FTZ R89, R30, c[0x0][0x2d0], -R5.reuse ;  /* 0x0000b4001e597a23 */ /* 0x100fe20000010805 */
[----:B------:R-:W-:Y:S01]  /*aa20*/  MUFU.EX2 R81, R4 ;  /* 0x0000000400517308 */ /* 0x000fe20000000800 */
[--C-:B------:R-:W-:Y:S01]  /*aa30*/  FFMA.FTZ R104, R42, c[0x0][0x2d0], -R5.reuse ;  /* 0x0000b4002a687a23 */ /* 0x100fe20000010805 */
[----:B------:R-:W-:Y:S01]  /*aa40*/  MOV R42, R72 ;  /* 0x00000048002a7202 */ /* 0x000fe20000000f00 */
[--C-:B------:R-:W-:Y:S01]  /*aa50*/  FFMA.FTZ R11, R14, c[0x0][0x2d0], -R5.reuse ;  /* 0x0000b4000e0b7a23 */ /* 0x100fe20000010805 */
[----:B------:R-:W-:Y:S01]  /*aa60*/  MOV R30, R69 ;  /* 0x00000045001e7202 */ /* 0x000fe20000000f00 */
        /* <DEDUP_REMOVED lines=17> */
[----:B------:R-:W1:Y:S01]  /*ab80*/  MUFU.EX2 R107, R14 ;  /* 0x0000000e006b7308 */ /* 0x000e620000000800 */
[----:B------:R-:W-:Y:S09]  /*ab90*/  FFMA.FTZ R111, R111, c[0x0][0x2d0], -R5 ;  /* 0x0000b4006f6f7a23 */ /* 0x000ff20000010805 */
[----:B------:R-:W-:Y:S10]  /*aba0*/  MUFU.EX2 R99, R99 ;  /* 0x0000006300637308 */ /* 0x000ff40000000800 */
        /* <DEDUP_REMOVED lines=33> */
[----:B------:R-:W-:Y:S01]  /*adc0*/  MUFU.EX2 R251, R251 ;  /* 0x000000fb00fb7308 */ /* 0x000fe20000000800 */
[----:B----4-:R-:W-:Y:S01]  /*add0*/  FMUL.FTZ R53, R2, R157 ;  /* 0x0000009d02357220 */ /* 0x010fe20000410000 */
[----:B------:R-:W-:Y:S01]  /*ade0*/  MOV R157, R76 ;  /* 0x0000004c009d7202 */ /* 0x000fe20000000f00 */
[C---:B--2---:R-:W-:Y:S01]  /*adf0*/  FFMA.FTZ R10, R0.reuse, R33, R80 ;  /* 0x00000021000a7223 */ /* 0x044fe20000010050 */
[----:B------:R-:W2:Y:S01]  /*ae00*/  LDSM.16.MT88.4 R76, [R225] ;  /* 0x00000000e14c783b */ /* 0x000ea20000004200 */
[----:B------:R-:W-:Y:S01]  /*ae10*/  FMUL.FTZ R8, R0, R152 ;  /* 0x0000009800087220 */ /* 0x000fe20000410000 */
[----:B------:R-:W-:Y:S01]  /*ae20*/  F2FP.PACK_AB R72, R70, R22 ;  /* 0x000000164648723e */ /* 0x000fe200000000ff */
[C---:B------:R-:W-:Y:S01]  /*ae30*/  FMUL.FTZ R9, R0.reuse, R153 ;  /* 0x0000009900097220 */ /* 0x040fe20000410000 */
[----:B------:R-:W-:Y:S01]  /*ae40*/  MOV R19, R37 ;  /* 0x0000002500137202 */ /* 0x000fe20000000f00 */
[C---:B------:R-:W-:Y:S01]  /*ae50*/  FMUL.FTZ R12, R0.reuse, R160 ;  /* 0x000000a0000c7220 */ /* 0x040fe20000410000 */
[----:B------:R-:W-:Y:S01]  /*ae60*/  F2FP.PACK_AB R73, R23, R34 ;  /* 0x000000221749723e */ /* 0x000fe200000000ff */
[C---:B------:R-:W-:Y:S01]  /*ae70*/  FMUL.FTZ R13, R0.reuse, R161 ;  /* 0x000000a1000d7220 */ /* 0x040fe20000410000 */
[----:B------:R-:W-:Y:S01]  /*ae80*/  F2FP.PACK_AB R80, R71, R80 ;  /* 0x000000504750723e */ /* 0x000fe200000000ff */
[----:B------:R-:W-:Y:S01]  /*ae90*/  FMUL.FTZ R24, R0, R144 ;  /* 0x0000009000187220 */ /* 0x000fe20000410000 */
[----:B------:R-:W-:Y:S01]  /*aea0*/  F2FP.PACK_AB R82, R252, R157 ;  /* 0x0000009dfc52723e */ /* 0x000fe200000000ff */
[C---:B------:R-:W-:Y:S01]  /*aeb0*/  FMUL.FTZ R25, R0.reuse, R145 ;  /* 0x0000009100197220 */ /* 0x040fe20000410000 */
[----:B------:R-:W-:Y:S01]  /*aec0*/  MOV R145, R31 ;  /* 0x0000001f00917202 */ /* 0x000fe20000000f00 */
[C---:B------:R-:W-:Y:S01]  /*aed0*/  FMUL.FTZ R28, R0.reuse, R148 ;  /* 0x00000094001c7220 */ /* 0x040fe20000410000 */
[----:B------:R-:W-:Y:S01]  /*aee0*/  MOV R148, R83 ;  /* 0x0000005300947202 */ /* 0x000fe20000000f00 */
[C---:B------:R-:W-:Y:S01]  /*aef0*/  FMUL.FTZ R29, R0.reuse, R149 ;  /* 0x00000095001d7220 */ /* 0x040fe20000410000 */
[----:B-1----:R-:W-:Y:S01]  /*af00*/  F2FP.PACK_AB R83, R107, R91 ;  /* 0x0000005b6b53723e */ /* 0x002fe200000000ff */
[C---:B------:R-:W-:Y:S01]  /*af10*/  FMUL.FTZ R40, R0.reuse, R136 ;  /* 0x0000008800287220 */ /* 0x040fe20000410000 */
[----:B------:R-:W-:Y:S01]  /*af20*/  MOV R149, R26 ;  /* 0x0000001a00957202 */ /* 0x000fe20000000f00 */
[C---:B------:R-:W-:Y:S01]  /*af30*/  FMUL.FTZ R41, R0.reuse, R137 ;  /* 0x0000008900297220 */ /* 0x040fe20000410000 */
[----:B------:R-:W-:Y:S01]  /*af40*/  MOV R137, R48 ;  /* 0x0000003000897202 */ /* 0x000fe20000000f00 */
[C---:B------:R-:W-:Y:S01]  /*af50*/  FMUL.FTZ R44, R0.reuse, R140 ;  /* 0x0000008c002c7220 */ /* 0x040fe20000410000 */
[----:B------:R-:W-:Y:S01]  /*af60*/  MOV R144, R42 ;  /* 0x0000002a00907202 */ /* 0x000fe20000000f00 */
[C---:B------:R-:W-:Y:S01]  /*af70*/  FMUL.FTZ R45, R0.reuse, R141 ;  /* 0x0000008d002d7220 */ /* 0x040fe20000410000 */
[----:B------:R-:W-:Y:S01]  /*af80*/  F2FP.PACK_AB R74, R137, R35 ;  /* 0x00000023894a723e */ /* 0x000fe200000000ff */
[C---:B------:R-:W-:Y:S01]  /*af90*/  FMUL.FTZ R56, R0.reuse, R132 ;  /* 0x0000008400387220 */ /* 0x040fe20000410000 */
[----:B------:R-:W-:Y:S01]  /*afa0*/  MOV R160, R46 ;  /* 0x0000002e00a07202 */ /* 0x000fe20000000f00 */
[C---:B------:R-:W-:Y:S01]  /*afb0*/  FMUL.FTZ R57, R0.reuse, R133 ;  /* 0x0000008500397220 */ /* 0x040fe20000410000 */
[----:B------:R-:W-:Y:S01]  /*afc0*/  MOV R140, R51 ;  /* 0x00000033008c7202 */ /* 0x000fe20000000f00 */
[C---:B------:R-:W-:Y:S01]  /*afd0*/  FMUL.FTZ R60, R0.reuse, R124 ;  /* 0x0000007c003c7220 */ /* 0x040fe20000410000 */
[----:B------:R-:W-:Y:S01]  /*afe0*/  MOV R152, R111 ;  /* 0x0000006f00987202 */ /* 0x000fe20000000f00 */
[----:B------:R-:W-:Y:S01]  /*aff0*/  FMUL.FTZ R61, R0, R125 ;  /* 0x0000007d003d7220 */ /* 0x000fe20000410000 */
[----:B------:R-:W-:Y:S01]  /*b000*/  MOV R111, R50 ;  /* 0x00000032006f7202 */ /* 0x000fe20000000f00 */
[C---:B---3--:R-:W-:Y:S01]  /*b010*/  FFMA.FTZ R0, R2.reuse, R49, R22 ;  /* 0x0000003102007223 */ /* 0x048fe20000010016 */
[----:B------:R-:W-:Y:S01]  /*b020*/  MUFU.EX2 R124, R86 ;  /* 0x00000056007c7308 */ /* 0x000fe20000000800 */
[----:B------:R-:W-:Y:S01]  /*b030*/  FMUL.FTZ R49, R2, R165 ;  /* 0x000000a502317220 */ /* 0x000fe20000410000 */
[----:B------:R-:W-:Y:S01]  /*b040*/  MOV R165, R52 ;  /* 0x0000003400a57202 */ /* 0x000fe20000000f00 */
[----:B------:R-:W-:Y:S01]  /*b050*/  FADD.FTZ R70, R70, R0 ;  /* 0x0000000046467221 */ /* 0x000fe20000010000 */
[----:B------:R-:W-:Y:S01]  /*b060*/  MOV R141, R54 ;  /* 0x00000036008d7202 */ /* 0x000fe20000000f00 */
[----:B------:R-:W-:Y:S01]  /*b070*/  FMUL.FTZ R0, R6, c[0x0][0x2d0] ;  /* 0x0000b40006007a20 */ /* 0x000fe20000410000 */
[----:B------:R-:W-:Y:S01]  /*b080*/  MOV R133, R55 ;  /* 0x0000003700857202 */ /* 0x000fe20000000f00 */
[C---:B------:R-:W-:Y:S01]  /*b090*/  FMUL.FTZ R52, R2.reuse, R156 ;  /* 0x0000009c02347220 */ /* 0x040fe20000410000 */
[----:B------:R-:W-:Y:S01]  /*b0a0*/  MOV R156, R19 ;  /* 0x00000013009c7202 */ /* 0x000fe20000000f00 */
[C---:B------:R-:W-:Y:S01]  /*b0b0*/  FMUL.FTZ R4, R2.reuse, R184 ;  /* 0x000000b802047220 */ /* 0x040fe20000410000 */
[----:B------:R-:W-:Y:S01]  /*b0c0*/  MOV R19, R65 ;  /* 0x0000004100137202 */ /* 0x000fe20000000f00 */
[----:B------:R-:W1:Y:S01]  /*b0d0*/  MUFU.EX2 R0, R0 ;  /* 0x0000000000007308 */ /* 0x000e620000000800 */
[----:B------:R-:W-:Y:S01]  /*b0e0*/  FMUL.FTZ R5, R2, R185 ;  /* 0x000000b902057220 */ /* 0x000fe20000410000 */
[----:B------:R-:W-:Y:S01]  /*b0f0*/  F2FP.PACK_AB R75, R156, R165 ;  /* 0x000000a59c4b723e */ /* 0x000fe200000000ff */
[C---:B------:R-:W-:Y:S01]  /*b100*/  FMUL.FTZ R6, R3.reuse, R186 ;  /* 0x000000ba03067220 */ /* 0x040fe20000410000 */
[----:B------:R-:W-:Y:S01]  /*b110*/  MOV R186, R35 ;  /* 0x0000002300ba7202 */ /* 0x000fe20000000f00 */
[C---:B------:R-:W-:Y:S01]  /*b120*/  FMUL.FTZ R7, R3.reuse, R187 ;  /* 0x000000bb03077220 */ /* 0x040fe20000410000 */
[----:B------:R-:W-:Y:S01]  /*b130*/  MOV R184, R95 ;  /* 0x0000005f00b87202 */ /* 0x000fe20000000f00 */
[C---:B------:R-:W-:Y:S01]  /*b140*/  FMUL.FTZ R35, R3.reuse, R171 ;  /* 0x000000ab03237220 */ /* 0x040fe20000410000 */
[----:B------:R-:W-:Y:S01]  /*b150*/  MOV R95, R39 ;  /* 0x00000027005f7202 */ /* 0x000fe20000000f00 */
[C---:B------:R-:W-:Y:S01]  /*b160*/  FMUL.FTZ R50, R3.reuse, R166 ;  /* 0x000000a603327220 */ /* 0x040fe20000410000 */
[----:B------:R-:W-:Y:S01]  /*b170*/  MOV R185, R94 ;  /* 0x0000005e00b97202 */ /* 0x000fe20000000f00 */
[----:B------:R-:W-:Y:S01]  /*b180*/  FMUL.FTZ R51, R3, R167 ;  /* 0x000000a703337220 */ /* 0x000fe20000410000 */
[-C--:B--2---:R-:W-:Y:S01]  /*b190*/  HMMA.16816.F32 R4, R72, R76.reuse, R4 ;  /* 0x0000004c4804723c */ /* 0x084fe20000001804 */
[----:B------:R-:W-:Y:S04]  /*b1a0*/  MUFU.EX2 R136, R112 ;  /* 0x0000007000887308 */ /* 0x000fe80000000800 */
[----:B------:R-:W-:Y:S01]  /*b1b0*/  FADD.FTZ R71, R71, R10 ;  /* 0x0000000a47477221 */ /* 0x000fe20000010000 */
[----:B------:R-:W-:Y:S01]  /*b1c0*/  MOV R94, R38 ;  /* 0x00000026005e7202 */ /* 0x000fe20000000f00 */
[C---:B------:R-:W-:Y:S01]  /*b1d0*/  FMUL.FTZ R16, R2.reuse, R176 ;  /* 0x000000b002107220 */ /* 0x040fe20000410000 */
[----:B------:R-:W-:Y:S01]  /*b1e0*/  MOV R176, R15 ;  /* 0x0000000f00b07202 */ /* 0x000fe20000000f00 */
[----:B------:R-:W-:Y:S02]  /*b1f0*/  FMUL.FTZ R17, R2, R177 ;  /* 0x000000b102117220 */ /* 0x000fe40000410000 */
[----:B------:R-:W-:Y:S01]  /*b200*/  MUFU.EX2 R125, R121 ;  /* 0x00000079007d7308 */ /* 0x000fe20000000800 */
[----:B-1----:R-:W-:Y:S01]  /*b210*/  FFMA.FTZ R69, R0, R59, R81 ;  /* 0x0000003b00457223 */ /* 0x002fe20000010051 */
[----:B------:R-:W-:Y:S01]  /*b220*/  F2FP.PACK_AB R81, R90, R81 ;  /* 0x000000515a51723e */ /* 0x000fe200000000ff */
[C---:B------:R-:W-:Y:S01]  /*b230*/  FMUL.FTZ R10, R0.reuse, R154 ;  /* 0x0000009a000a7220 */ /* 0x040fe20000410000 */
[----:B------:R-:W-:Y:S01]  /*b240*/  MOV R177, R66 ;  /* 0x0000004200b17202 */ /* 0x000fe20000000f00 */
[----:B------:R-:W-:Y:S01]  /*b250*/  FMUL.FTZ R11, R0, R155 ;  /* 0x0000009b000b7220 */ /* 0x000fe20000410000 */
[----:B------:R-:W-:Y:S01]  /*b260*/  MOV R187, R94 ;  /* 0x0000005e00bb7202 */ /* 0x000fe20000000f00 */
[----:B------:R-:W-:Y:S01]  /*b270*/  FADD.FTZ R69, R90, R69 ;  /* 0x000000455a457221 */ /* 0x000fe20000010000 */
[----:B------:R-:W-:Y:S01]  /*b280*/  MOV R132, R58 ;  /* 0x0000003a00847202 */ /* 0x000fe20000000f00 */
[C---:B------:R-:W-:Y:S01]  /*b290*/  FMUL.FTZ R14, R0.reuse, R162 ;  /* 0x000000a2000e7220 */ /* 0x040fe20000410000 */
[----:B------:R-:W-:Y:S01]  /*b2a0*/  MOV R161, R106 ;  /* 0x0000006a00a17202 */ /* 0x000fe20000000f00 */
[----:B------:R-:W-:Y:S01]  /*b2b0*/  FMUL.FTZ R15, R0, R163 ;  /* 0x000000a3000f7220 */ /* 0x000fe20000410000 */
[C---:B------:R-:W-:Y:S01]  /*b2c0*/  HMMA.16816.F32 R8, R80.reuse, R76, R8 ;  /* 0x0000004c5008723c */ /* 0x040fe20000001808 */
[----:B------:R-:W-:Y:S03]  /*b2d0*/  MUFU.EX2 R106, R97 ;  /* 0x00000061006a7308 */ /* 0x000fe60000000800 */
[C---:B------:R-:W-:Y:S01]  /*b2e0*/  FMUL.FTZ R37, R2.reuse, R173 ;  /* 0x000000ad02257220 */ /* 0x040fe20000410000 */
[----:B------:R-:W-:Y:S01]  /*b2f0*/  MOV R173, R18 ;  /* 0x0000001200ad7202 */ /* 0x000fe20000000f00 */
[C---:B------:R-:W-:Y:S01]  /*b300*/  FMUL.FTZ R18, R3.reuse, R178 ;  /* 0x000000b203127220 */ /* 0x040fe20000410000 */
[----:B------:R-:W-:Y:S01]  /*b310*/  MOV R153, R110 ;  /* 0x0000006e00997202 */ /* 0x000fe20000000f00 */
[-C--:B------:R-:W-:Y:S03]  /*b320*/  HMMA.16816.F32 R12, R80, R78.reuse, R12 ;  /* 0x0000004e500c723c */ /* 0x080fe6000000180c */
[----:B------:R-:W-:Y:S01]  /*b330*/  MUFU.EX2 R97, R92 ;  /* 0x0000005c00617308 */ /* 0x000fe20000000800 */
[C---:B------:R-:W-:Y:S01]  /*b340*/  FMUL.FTZ R48, R2.reuse, R164 ;  /* 0x000000a402307220 */ /* 0x040fe20000410000 */
[----:B------:R-:W-:Y:S01]  /*b350*/  MOV R164, R19 ;  /* 0x0000001300a47202 */ /* 0x000fe20000000f00 */
[C---:B------:R-:W-:Y:S02]  /*b360*/  FMUL.FTZ R19, R3.reuse, R179 ;  /* 0x000000b303137220 */ /* 0x040fe40000410000 */
[C---:B------:R-:W-:Y:S01]  /*b370*/  FMUL.FTZ R20, R2.reuse, R180 ;  /* 0x000000b402147220 */ /* 0x040fe20000410000 */
[----:B------:R-:W-:Y:S03]  /*b380*/  MOV R180, R47 ;  /* 0x0000002f00b47202 */ /* 0x000fe60000000f00 */
[C---:B------:R-:W-:Y:S01]  /*b390*/  FMUL.FTZ R21, R2.reuse, R181 ;  /* 0x000000b502157220 */ /* 0x040fe20000410000 */
[C---:B------:R-:W-:Y:S01]  /*b3a0*/  HMMA.16816.F32 R16, R72.reuse, R78, R16 ;  /* 0x0000004e4810723c */ /* 0x040fe20000001810 */
[----:B------:R-:W1:Y:S01]  /*b3b0*/  LDSM.16.MT88.4 R76, [R229] ;  /* 0x00000000e54c783b */ /* 0x000e620000004200 */
[----:B------:R-:W-:Y:S02]  /*b3c0*/  MUFU.EX2 R110, R96 ;  /* 0x00000060006e7308 */ /* 0x000fe40000000800 */
[C---:B------:R-:W-:Y:S01]  /*b3d0*/  FMUL.FTZ R32, R2.reuse, R168 ;  /* 0x000000a802207220 */ /* 0x040fe20000410000 */
[----:B------:R-:W-:Y:S01]  /*b3e0*/  MOV R168, R30 ;  /* 0x0000001e00a87202 */ /* 0x000fe20000000f00 */
[C---:B------:R-:W-:Y:S01]  /*b3f0*/  FMUL.FTZ R33, R2.reuse, R169 ;  /* 0x000000a902217220 */ /* 0x040fe20000410000 */
[----:B------:R-:W-:Y:S01]  /*b400*/  MOV R181, R43 ;  /* 0x0000002b00b57202 */ /* 0x000fe20000000f00 */
[C---:B------:R-:W-:Y:S01]  /*b410*/  FMUL.FTZ R36, R2.reuse, R172 ;  /* 0x000000ac02247220 */ /* 0x040fe20000410000 */
[----:B------:R-:W-:Y:S03]  /*b420*/  MOV R172, R27 ;  /* 0x0000001b00ac7202 */ /* 0x000fe60000000f00 */
[C---:B------:R-:W-:Y:S01]  /*b430*/  FMUL.FTZ R65, R2.reuse, R129 ;  /* 0x0000008102417220 */ /* 0x040fe20000410000 */
[----:B------:R-:W-:Y:S01]  /*b440*/  MOV R169, R67 ;  /* 0x0000004300a97202 */ /* 0x000fe20000000f00 */
[----:B------:R-:W-:Y:S01]  /*b450*/  FMUL.FTZ R64, R2, R128 ;  /* 0x0000008002407220 */ /* 0x000fe20000410000 */
[----:B------:R-:W-:Y:S01]  /*b460*/  MUFU.EX2 R129, R84 ;  /* 0x0000005400817308 */ /* 0x000fe20000000800 */
[C---:B-----5:R-:W-:Y:S02]  /*b470*/  FFMA.FTZ R2, R3.reuse, R62, R34 ;  /* 0x0000003e03027223 */ /* 0x060fe40000010022 */
[----:B------:R-:W-:Y:S02]  /*b480*/  FMUL.FTZ R22, R3, R182 ;  /* 0x000000b603167220 */ /* 0x000fe40000410000 */
[----:B------:R-:W-:Y:S02]  /*b490*/  FADD.FTZ R2, R23, R2 ;  /* 0x0000000217027221 */ /* 0x000fe40000010000 */
[C---:B------:R-:W-:Y:S02]  /*b4a0*/  FMUL.FTZ R23, R3.reuse, R183 ;  /* 0x000000b703177220 */ /* 0x040fe40000410000 */
[C---:B------:R-:W-:Y:S01]  /*b4b0*/  FMUL.FTZ R34, R3.reuse, R170 ;  /* 0x000000aa03227220 */ /* 0x040fe20000410000 */
[----:B------:R2:W3:Y:S01]  /*b4c0*/  MUFU.EX2 R96, R93 ;  /* 0x0000005d00607308 */ /* 0x0004e20000000800 */
[C---:B------:R-:W-:Y:S02]  /*b4d0*/  FMUL.FTZ R26, R0.reuse, R146 ;  /* 0x00000092001a7220 */ /* 0x040fe40000410000 */
[C---:B------:R-:W-:Y:S02]  /*b4e0*/  FMUL.FTZ R27, R0.reuse, R147 ;  /* 0x00000093001b7220 */ /* 0x040fe40000410000 */
[C---:B------:R-:W-:Y:S02]  /*b4f0*/  FMUL.FTZ R30, R0.reuse, R150 ;  /* 0x00000096001e7220 */ /* 0x040fe40000410000 */
[C---:B------:R-:W-:Y:S02]  /*b500*/  FMUL.FTZ R31, R0.reuse, R151 ;  /* 0x00000097001f7220 */ /* 0x040fe40000410000 */
[C---:B------:R-:W-:Y:S01]  /*b510*/  FMUL.FTZ R38, R3.reuse, R174 ;  /* 0x000000ae03267220 */ /* 0x040fe20000410000 */
[----:B------:R-:W-:Y:S01]  /*b520*/  MUFU.EX2 R128, R120 ;  /* 0x0000007800807308 */ /* 0x000fe20000000800 */
[----:B------:R-:W-:Y:S02]  /*b530*/  FMUL.FTZ R39, R3, R175 ;  /* 0x000000af03277220 */ /* 0x000fe40000410000 */
[C---:B------:R-:W-:Y:S02]  /*b540*/  FMUL.FTZ R42, R0.reuse, R138 ;  /* 0x0000008a002a7220 */ /* 0x040fe40000410000 */
[C---:B------:R-:W-:Y:S01]  /*b550*/  FMUL.FTZ R43, R0.reuse, R139 ;  /* 0x0000008b002b7220 */ /* 0x040fe20000410000 */
[-C--:B-1----:R-:W-:Y:S03]  /*b560*/  HMMA.16816.F32 R20, R72, R76.reuse, R20 ;  /* 0x0000004c4814723c */ /* 0x082fe60000001814 */
[C---:B------:R-:W-:Y:S01]  /*b570*/  FMUL.FTZ R46, R0.reuse, R142 ;  /* 0x0000008e002e7220 */ /* 0x040fe20000410000 */
[----:B------:R-:W-:Y:S01]  /*b580*/  MUFU.EX2 R111, R111 ;  /* 0x0000006f006f7308 */ /* 0x000fe20000000800 */
[C---:B------:R-:W-:Y:S02]  /*b590*/  FMUL.FTZ R47, R0.reuse, R143 ;  /* 0x0000008f002f7220 */ /* 0x040fe40000410000 */
[C---:B------:R-:W-:Y:S01]  /*b5a0*/  FMUL.FTZ R63, R0.reuse, R127 ;  /* 0x0000007f003f7220 */ /* 0x040fe20000410000 */
[C---:B------:R-:W-:Y:S04]  /*b5b0*/  HMMA.16816.F32 R24, R80.reuse, R76, R24 ;  /* 0x0000004c5018723c */ /* 0x040fe80000001818 */
[C---:B------:R-:W-:Y:S02]  /*b5c0*/  FMUL.FTZ R58, R0.reuse, R134 ;  /* 0x00000086003a7220 */ /* 0x040fe40000410000 */
[----:B------:R-:W-:Y:S01]  /*b5d0*/  MUFU.EX2 R127, R85 ;  /* 0x00000055007f7308 */ /* 0x000fe20000000800 */
[C---:B------:R-:W-:Y:S01]  /*b5e0*/  FMUL.FTZ R59, R0.reuse, R135 ;  /* 0x00000087003b7220 */ /* 0x040fe20000410000 */
[-C--:B------:R-:W-:Y:S04]  /*b5f0*/  HMMA.16816.F32 R28, R80, R78.reuse, R28 ;  /* 0x0000004e501c723c */ /* 0x080fe8000000181c */
[----:B------:R-:W-:Y:S02]  /*b600*/  FMUL.FTZ R62, R0, R126 ;  /* 0x0000007e003e7220 */ /* 0x000fe40000410000 */
[----:B------:R-:W-:Y:S02]  /*b610*/  FADD.FTZ R0, R157, R71 ;  /* 0x000000479d007221 */ /* 0x000fe40000010000 */
[C---:B------:R-:W-:Y:S01]  /*b620*/  HMMA.16816.F32 R32, R72.reuse, R78, R32 ;  /* 0x0000004e4820723c */ /* 0x040fe20000001820 */
[----:B------:R-:W1:Y:S01]  /*b630*/  LDSM.16.MT88.4 R76, [R226] ;  /* 0x00000000e24c783b */ /* 0x000e620000004200 */
[----:B------:R-:W-:Y:S02]  /*b640*/  MUFU.EX2 R126, R109 ;  /* 0x0000006d007e7308 */ /* 0x000fe40000000800 */
[----:B------:R-:W-:Y:S02]  /*b650*/  FADD.FTZ R71, R91, R69 ;  /* 0x000000455b477221 */ /* 0x000fe40000010000 */
[C---:B------:R-:W-:Y:S02]  /*b660*/  FMUL.FTZ R66, R3.reuse, R130 ;  /* 0x0000008203427220 */ /* 0x040fe40000410000 */
[C---:B------:R-:W-:Y:S04]  /*b670*/  FMUL.FTZ R54, R3.reuse, R158 ;  /* 0x0000009e03367220 */ /* 0x040fe80000410000 */
[----:B------:R-:W-:Y:S01]  /*b680*/  MUFU.EX2 R130, R116 ;  /* 0x0000007400827308 */ /* 0x000fe20000000800 */
[C---:B------:R-:W-:Y:S02]  /*b690*/  FMUL.FTZ R55, R3.reuse, R159 ;  /* 0x0000009f03377220 */ /* 0x040fe40000410000 */
[----:B------:R-:W-:Y:S02]  /*b6a0*/  FMUL.FTZ R67, R3, R131 ;  /* 0x0000008303437220 */ /* 0x000fe40000410000 */
[----:B------:R-:W-:Y:S01]  /*b6b0*/  FADD.FTZ R3, R186, R70 ;  /* 0x00000046ba037221 */ /* 0x000fe20000010000 */
[----:B------:R-:W-:Y:S02]  /*b6c0*/  MOV R186, R165 ;  /* 0x000000a500ba7202 */ /* 0x000fe40000000f00 */
[----:B------:R-:W-:Y:S01]  /*b6d0*/  MOV R165, R164 ;  /* 0x000000a400a57202 */ /* 0x000fe20000000f00 */
[----:B------:R-:W-:Y:S01]  /*b6e0*/  FADD.FTZ R70, R137, R3 ;  /* 0x0000000389467221 */ /* 0x000fe20000010000 */
[----:B------:R4:W5:Y:S01]  /*b6f0*/  MUFU.EX2 R116, R87 ;  /* 0x0000005700747308 */ /* 0x0009620000000800 */
[----:B------:R-:W-:Y:S01]  /*b700*/  MOV R164, R172 ;  /* 0x000000ac00a47202 */ /* 0x000fe20000000f00 */
[----:B------:R-:W-:Y:S01]  /*b710*/  FADD.FTZ R2, R186, R2 ;  /* 0x00000002ba027221 */ /* 0x000fe20000010000 */
[----:B------:R-:W-:Y:S01]  /*b720*/  MOV R186, R95 ;  /* 0x0000005f00ba7202 */ /* 0x000fe20000000f00 */
[----:B------:R-:W-:Y:S01]  /*b730*/  FADD.FTZ R3, R252, R0 ;  /* 0x00000000fc037221 */ /* 0x000fe20000010000 */
[----:B--2---:R-:W-:Y:S01]  /*b740*/  LDSM.16.MT88.4 R92, [R226+0x1000] ;  /* 0x00100000e25c783b */ /* 0x004fe20000004200 */
[----:B------:R-:W-:Y:S01]  /*b750*/  MOV R172, R168 ;  /* 0x000000a800ac7202 */ /* 0x000fe20000000f00 */
[----:B------:R-:W-:Y:S01]  /*b760*/  FADD.FTZ R69, R156, R2 ;  /* 0x000000029c457221 */ /* 0x000fe20000010000 */
[----:B------:R-:W-:Y:S01]  /*b770*/  MOV R168, R132 ;  /* 0x0000008400a87202 */ /* 0x000fe20000000f00 */
[----:B------:R-:W-:Y:S01]  /*b780*/  FADD.FTZ R2, R107, R71 ;  /* 0x000000476b027221 */ /* 0x000fe20000010000 */
[----:B------:R-:W-:Y:S01]  /*b790*/  MUFU.EX2 R131, R101 ;  /* 0x0000006500837308 */ /* 0x000fe20000000800 */
[----:B------:R-:W-:Y:S01]  /*b7a0*/  MOV R156, R165 ;  /* 0x000000a5009c7202 */ /* 0x000fe20000000f00 */
[----:B------:R-:W-:Y:S01]  /*b7b0*/  FADD.FTZ R0, R205, R70 ;  /* 0x00000046cd007221 */ /* 0x000fe20000010000 */
[----:B------:R-:W-:Y:S01]  /*b7c0*/  MOV R165, R140 ;  /* 0x0000008c00a57202 */ /* 0x000fe20000000f00 */
[----:B---3--:R-:W-:Y:S01]  /*b7d0*/  FADD.FTZ R2, R96, R2 ;  /* 0x0000000260027221 */ /* 0x008fe20000010000 */
[----:B------:R-:W-:Y:S01]  /*b7e0*/  MOV R157, R172 ;  /* 0x000000ac009d7202 */ /* 0x000fe20000000f00 */
[----:B------:R-:W-:Y:S01]  /*b7f0*/  FADD.FTZ R3, R99, R3 ;  /* 0x0000000363037221 */ /* 0x000fe20000010000 */
[----:B------:R-:W-:Y:S01]  /*b800*/  MOV R172, R133 ;  /* 0x0000008500ac7202 */ /* 0x000fe20000000f00 */
[----:B------:R-:W-:Y:S01]  /*b810*/  FADD.FTZ R2, R97, R2 ;  /* 0x0000000261027221 */ /* 0x000fe20000010000 */
[-C--:B-1----:R-:W-:Y:S01]  /*b820*/  HMMA.16816.F32 R36, R72, R76.reuse, R36 ;  /* 0x0000004c4824723c */ /* 0x082fe20000001824 */
[----:B------:R-:W-:Y:S02]  /*b830*/  MUFU.EX2 R101, R88 ;  /* 0x0000005800657308 */ /* 0x000fe40000000800 */
[----:B------:R-:W-:Y:S01]  /*b840*/  FADD.FTZ R3, R98, R3 ;  /* 0x0000000362037221 */ /* 0x000fe20000010000 */
[----:B----4-:R-:W-:Y:S01]  /*b850*/  LDSM.16.MT88.4 R84, [R225+0x800] ;  /* 0x00080000e154783b */ /* 0x010fe20000004200 */
[----:B------:R-:W-:Y:S03]  /*b860*/  FADD.FTZ R69, R191, R69 ;  /* 0x00000045bf457221 */ /* 0x000fe60000010000 */
        /* <DEDUP_REMOVED lines=9> */
[----:B------:R-:W1:Y:S03]  /*b900*/  LDSM.16.MT88.4 R76, [R228] ;  /* 0x00000000e44c783b */ /* 0x000e660000004200 */
[----:B------:R-:W-:Y:S02]  /*b910*/  FADD.FTZ R69, R188, R69 ;  /* 0x00000045bc457221 */ /* 0x000fe40000010000 */
[----:B-----5:R-:W-:Y:S01]  /*b920*/  FADD.FTZ R3, R116, R3 ;  /* 0x0000000374037221 */ /* 0x020fe20000010000 */
[----:B------:R-:W-:Y:S01]  /*b930*/  MUFU.EX2 R132, R100 ;  /* 0x0000006400847308 */ /* 0x000fe20000000800 */
[----:B------:R-:W-:Y:S04]  /*b940*/  FADD.FTZ R69, R122, R69 ;  /* 0x000000457a457221 */ /* 0x000fe80000010000 */
[----:B------:R-:W-:Y:S02]  /*b950*/  FADD.FTZ R69, R125, R69 ;  /* 0x000000457d457221 */ /* 0x000fe40000010000 */
[----:B------:R-:W-:Y:S02]  /*b960*/  FADD.FTZ R3, R124, R3 ;  /* 0x000000037c037221 */ /* 0x000fe40000010000 */
[----:B------:R-:W-:Y:S01]  /*b970*/  FADD.FTZ R69, R128, R69 ;  /* 0x0000004580457221 */ /* 0x000fe20000010000 */
[----:B------:R2:W3:Y:S01]  /*b980*/  MUFU.EX2 R100, R89 ;  /* 0x0000005900647308 */ /* 0x0004e20000000800 */
[----:B------:R-:W-:Y:S02]  /*b990*/  FADD.FTZ R3, R127, R3 ;  /* 0x000000037f037221 */ /* 0x000fe40000010000 */
[----:B------:R-:W-:Y:S02]  /*b9a0*/  FADD.FTZ R70, R130, R69 ;  /* 0x0000004582467221 */ /* 0x000fe40000010000 */
[----:B------:R-:W-:Y:S04]  /*b9b0*/  FADD.FTZ R0, R204, R0 ;  /* 0x00000000cc007221 */ /* 0x000fe80000010000 */
[----:B------:R-:W-:Y:S01]  /*b9c0*/  FADD.FTZ R0, R203, R0 ;  /* 0x00000000cb007221 */ /* 0x000fe20000010000 */
[----:B------:R-:W-:Y:S03]  /*b9d0*/  MUFU.EX2 R137, R102 ;  /* 0x0000006600897308 */ /* 0x000fe60000000800 */
[----:B------:R-:W-:Y:S04]  /*b9e0*/  FADD.FTZ R0, R202, R0 ;  /* 0x00000000ca007221 */ /* 0x000fe80000010000 */
[----:B------:R-:W-:Y:S03]  /*b9f0*/  FADD.FTZ R0, R201, R0 ;  /* 0x00000000c9007221 */ /* 0x000fe60000010000 */
[----:B------:R-:W-:Y:S01]  /*ba00*/  MUFU.EX2 R102, R176 ;  /* 0x000000b000667308 */ /* 0x000fe20000000800 */
[----:B------:R-:W-:Y:S01]  /*ba10*/  FADD.FTZ R0, R200, R0 ;  /* 0x00000000c8007221 */ /* 0x000fe20000010000 */
[-C--:B-1----:R-:W-:Y:S01]  /*ba20*/  HMMA.16816.F32 R52, R72, R76.reuse, R52 ;  /* 0x0000004c4834723c */ /* 0x082fe20000001834 */
[----:B--2---:R-:W-:Y:S02]  /*ba30*/  LDSM.16.MT88.4 R88, [R226+0x800] ;  /* 0x00080000e258783b */ /* 0x004fe40000004200 */
[----:B---3--:R-:W-:Y:S02]  /*ba40*/  FADD.FTZ R2, R100, R2 ;  /* 0x0000000264027221 */ /* 0x008fe40000010000 */
[----:B------:R-:W-:Y:S03]  /*ba50*/  FADD.FTZ R0, R199, R0 ;  /* 0x00000000c7007221 */ /* 0x000fe60000010000 */
[----:B------:R-:W-:Y:S01]  /*ba60*/  MUFU.EX2 R121, R186 ;  /* 0x000000ba00797308 */ /* 0x000fe20000000800 */
[----:B------:R-:W-:Y:S01]  /*ba70*/  FADD.FTZ R2, R101, R2 ;  /* 0x0000000265027221 */ /* 0x000fe20000010000 */
[C---:B------:R-:W-:Y:S04]  /*ba80*/  HMMA.16816.F32 R56, R80.reuse, R76, R56 ;  /* 0x0000004c5038723c */ /* 0x040fe80000001838 */
[----:B------:R-:W-:Y:S02]  /*ba90*/  FADD.FTZ R2, R104, R2 ;  /* 0x0000000268027221 */ /* 0x000fe40000010000 */
[----:B------:R-:W-:Y:S01]  /*baa0*/  FADD.FTZ R71, R198, R0 ;  /* 0x00000000c6477221 */ /* 0x000fe20000010000 */
[----:B------:R-:W-:Y:S01]  /*bab0*/  F2FP.PACK_AB R76, R98, R99 ;  /* 0x00000063624c723e */ /* 0x000fe200000000ff */
[-C--:B------:R-:W-:Y:S01]  /*bac0*/  HMMA.16816.F32 R60, R80, R78.reuse, R60 ;  /* 0x0000004e503c723c */ /* 0x080fe2000000183c */
[----:B------:R-:W1:Y:S01]  /*bad0*/  LDSM.16.MT88.4 R80, [R229+0x800] ;  /* 0x00080000e550783b */ /* 0x000e620000004200 */
[----:B------:R-:W-:Y:S02]  /*bae0*/  MUFU.EX2 R140, R103 ;  /* 0x00000067008c7308 */ /* 0x000fe40000000800 */
[----:B------:R-:W-:Y:S01]  /*baf0*/  F2FP.PACK_AB R77, R97, R96 ;  /* 0x00000060614d723e */ /* 0x000fe200000000ff */
[----:B------:R-:W-:Y:S03]  /*bb00*/  FADD.FTZ R69, R197, R71 ;  /* 0x00000047c5457221 */ /* 0x000fe60000010000 */
[----:B------:R-:W-:Y:S04]  /*bb10*/  HMMA.16816.F32 R64, R72, R78, R64 ;  /* 0x0000004e4840723c */ /* 0x000fe80000001840 */
[----:B------:R-:W-:Y:S03]  /*bb20*/  MUFU.EX2 R103, R108 ;  /* 0x0000006c00677308 */ /* 0x000fe60000000800 */
[----:B------:R-:W-:Y:S02]  /*bb30*/  F2FP.PACK_AB R72, R204, R205 ;  /* 0x000000cdcc48723e */ /* 0x000fe400000000ff */
[----:B------:R-:W-:Y:S03]  /*bb40*/  F2FP.PACK_AB R73, R190, R191 ;  /* 0x000000bfbe49723e */ /* 0x000fe600000000ff */
[----:B------:R-:W-:Y:S02]  /*bb50*/  F2FP.PACK_AB R74, R202, R203 ;  /* 0x000000cbca4a723e */ /* 0x000fe400000000ff */
[----:B------:R-:W-:Y:S01]  /*bb60*/  F2FP.PACK_AB R75, R188, R189 ;  /* 0x000000bdbc4b723e */ /* 0x000fe200000000ff */
[----:B------:R2:W-:Y:S01]  /*bb70*/  MUFU.EX2 R108, R164 ;  /* 0x000000a4006c7308 */ /* 0x0005e20000000800 */
[----:B------:R-:W-:Y:S02]  /*bb80*/  F2FP.PACK_AB R78, R110, R106 ;  /* 0x0000006a6e4e723e */ /* 0x000fe400000000ff */
[----:B------:R-:W-:Y:S03]  /*bb90*/  F2FP.PACK_AB R79, R101, R100 ;  /* 0x00000064654f723e */ /* 0x000fe600000000ff */
[-C--:B------:R-:W-:Y:S04]  /*bba0*/  HMMA.16816.F32 R4, R72, R84.reuse, R4 ;  /* 0x000000544804723c */ /* 0x080fe80000001804 */
[----:B------:R3:W-:Y:S04]  /*bbb0*/  MUFU.EX2 R110, R169 ;  /* 0x000000a9006e7308 */ /* 0x0007e80000000800 */
[C---:B------:R-:W-:Y:S06]  /*bbc0*/  HMMA.16816.F32 R8, R76.reuse, R84, R8 ;  /* 0x000000544c08723c */ /* 0x040fec0000001808 */
[----:B------:R-:W-:Y:S02]  /*bbd0*/  MUFU.EX2 R188, R187 ;  /* 0x000000bb00bc7308 */ /* 0x000fe40000000800 */
[-C--:B------:R-:W-:Y:S01]  /*bbe0*/  HMMA.16816.F32 R12, R76, R86.reuse, R12 ;  /* 0x000000564c0c723c */ /* 0x080fe2000000180c */
[----:B--2---:R-:W-:Y:S07]  /*bbf0*/  LDSM.16.MT88.4 R164, [R226+0x3000] ;  /* 0x00300000e2a4783b */ /* 0x004fee0000004200 */
[C---:B------:R-:W-:Y:S01]  /*bc00*/  HMMA.16816.F32 R16, R72.reuse, R86, R16 ;  /* 0x000000564810723c */ /* 0x040fe20000001810 */
[----:B------:R-:W-:Y:S01]  /*bc10*/  MUFU.EX2 R101, R185 ;  /* 0x000000b900657308 */ /* 0x000fe20000000800 */
[----:B------:R-:W2:Y:S06]  /*bc20*/  LDSM.16.MT88.4 R84, [R228+0x800] ;  /* 0x00080000e454783b */ /* 0x000eac0000004200 */
[-C--:B-1----:R-:W-:Y:S02]  /*bc30*/  HMMA.16816.F32 R20, R72, R80.reuse, R20 ;  /* 0x000000504814723c */ /* 0x082fe40000001814 */
[----:B---3--:R-:W-:Y:S01]  /*bc40*/  LDSM.16.MT88.4 R168, [R229+0x3000] ;  /* 0x00300000e5a8783b */ /* 0x008fe20000004200 */
[----:B------:R-:W-:Y:S05]  /*bc50*/  MUFU.EX2 R100, R184 ;  /* 0x000000b800647308 */ /* 0x000fea0000000800 */
[C---:B------:R-:W-:Y:S05]  /*bc60*/  HMMA.16816.F32 R24, R76.reuse, R80, R24 ;  /* 0x000000504c18723c */ /* 0x040fea0000001818 */
[----:B------:R-:W-:Y:S03]  /*bc70*/  MUFU.EX2 R106, R181 ;  /* 0x000000b5006a7308 */ /* 0x000fe60000000800 */
[-C--:B------:R-:W-:Y:S07]  /*bc80*/  HMMA.16816.F32 R28, R76, R82.reuse, R28 ;  /* 0x000000524c1c723c */ /* 0x080fee000000181c */
[----:B------:R-:W-:Y:S01]  /*bc90*/  MUFU.EX2 R135, R114 ;  /* 0x0000007200877308 */ /* 0x000fe20000000800 */
[C---:B------:R-:W-:Y:S01]  /*bca0*/  HMMA.16816.F32 R32, R72.reuse, R82, R32 ;  /* 0x000000524820723c */ /* 0x040fe20000001820 */
[----:B------:R-:W1:Y:S07]  /*bcb0*/  LDSM.16.MT88.4 R80, [R225+0x1000] ;  /* 0x00100000e150783b */ /* 0x000e6e0000004200 */
[-C--:B------:R-:W-:Y:S01]  /*bcc0*/  HMMA.16816.F32 R36, R72, R88.reuse, R36 ;  /* 0x000000584824723c */ /* 0x080fe20000001824 */
[----:B------:R-:W3:Y:S07]  /*bcd0*/  MUFU.EX2 R114, R105 ;  /* 0x0000006900727308 */ /* 0x000eee0000000800 */
[C---:B------:R-:W-:Y:S03]  /*bce0*/  HMMA.16816.F32 R40, R76.reuse, R88, R40 ;  /* 0x000000584c28723c */ /* 0x040fe60000001828 */
[----:B------:R-:W4:Y:S05]  /*bcf0*/  MUFU.EX2 R134, R113 ;  /* 0x0000007100867308 */ /* 0x000f2a0000000800 */
[-C--:B------:R-:W-:Y:S05]  /*bd00*/  HMMA.16816.F32 R44, R76, R90.reuse, R44 ;  /* 0x0000005a4c2c723c */ /* 0x080fea000000182c */
[----:B------:R-:W-:Y:S03]  /*bd10*/  MUFU.EX2 R133, R115 ;  /* 0x0000007300857308 */ /* 0x000fe60000000800 */
[C---:B------:R-:W-:Y:S01]  /*bd20*/  HMMA.16816.F32 R48, R72.reuse, R90, R48 ;  /* 0x0000005a4830723c */ /* 0x040fe20000001830 */
[----:B------:R-:W5:Y:S03]  /*bd30*/  LDSM.16.MT88.4 R88, [R229+0x1000] ;  /* 0x00100000e558783b */ /* 0x000f660000004200 */
[----:B---3--:R-:W-:Y:S03]  /*bd40*/  FADD.FTZ R2, R114, R2 ;  /* 0x0000000272027221 */ /* 0x008fe60000010000 */
[----:B------:R-:W-:Y:S01]  /*bd50*/  MUFU.EX2 R107, R173 ;  /* 0x000000ad006b7308 */ /* 0x000fe20000000800 */
[-C--:B--2---:R-:W-:Y:S04]  /*bd60*/  HMMA.16816.F32 R52, R72, R84.reuse, R52 ;  /* 0x000000544834723c */ /* 0x084fe80000001834 */
[----:B------:R-:W-:Y:S02]  /*bd70*/  FADD.FTZ R96, R103, R2 ;  /* 0x0000000267607221 */ /* 0x000fe40000010000 */
[----:B------:R-:W-:Y:S02]  /*bd80*/  FADD.FTZ R2, R129, R3 ;  /* 0x0000000381027221 */ /* 0x000fe40000010000 */
[C---:B------:R-:W-:Y:S01]  /*bd90*/  HMMA.16816.F32 R56, R76.reuse, R84, R56 ;  /* 0x000000544c38723c */ /* 0x040fe20000001838 */
[----:B------:R-:W-:Y:S03]  /*bda0*/  MUFU.EX2 R120, R157 ;  /* 0x0000009d00787308 */ /* 0x000fe60000000800 */
[----:B------:R-:W-:Y:S02]  /*bdb0*/  FADD.FTZ R2, R131, R2 ;  /* 0x0000000283027221 */ /* 0x000fe40000010000 */
[----:B----4-:R-:W-:Y:S02]  /*bdc0*/  FADD.FTZ R3, R134, R70 ;  /* 0x0000004686037221 */ /* 0x010fe40000010000 */
[-C--:B------:R-:W-:Y:S03]  /*bdd0*/  HMMA.16816.F32 R60, R76, R86.reuse, R60 ;  /* 0x000000564c3c723c */ /* 0x080fe6000000183c */
[----:B------:R-:W2:Y:S01]  /*bde0*/  MUFU.EX2 R115, R156 ;  /* 0x0000009c00737308 */ /* 0x000ea20000000800 */
[----:B------:R-:W-:Y:S02]  /*bdf0*/  FADD.FTZ R0, R126, R96 ;  /* 0x000000607e007221 */ /* 0x000fe40000010000 */
[----:B------:R-:W-:Y:S01]  /*be00*/  FADD.FTZ R3, R136, R3 ;  /* 0x0000000388037221 */ /* 0x000fe20000010000 */
[----:B------:R-:W-:Y:S01]  /*be10*/  F2FP.PACK_AB R76, R124, R116 ;  /* 0x000000747c4c723e */ /* 0x000fe200000000ff */
[----:B------:R-:W-:Y:S01]  /*be20*/  HMMA.16816.F32 R64, R72, R86, R64 ;  /* 0x000000564840723c */ /* 0x000fe20000001840 */
[----:B------:R-:W3:Y:S03]  /*be30*/  LDSM.16.MT88.4 R84, [R228+0x1000] ;  /* 0x00100000e454783b */ /* 0x000ee60000004200 */
[----:B------:R-:W-:Y:S01]  /*be40*/  F2FP.PACK_AB R78, R129, R127 ;  /* 0x0000007f814e723e */ /* 0x000fe200000000ff */
[----:B------:R-:W4:Y:S01]  /*be50*/  MUFU.EX2 R113, R172 ;  /* 0x000000ac00717308 */ /* 0x000f220000000800 */
[----:B------:R-:W-:Y:S01]  /*be60*/  F2FP.PACK_AB R77, R114, R104 ;  /* 0x00000068724d723e */ /* 0x000fe200000000ff */
[----:B------:R-:W-:Y:S01]  /*be70*/  FADD.FTZ R70, R123, R0 ;  /* 0x000000007b467221 */ /* 0x000fe20000010000 */
[----:B------:R-:W-:Y:S01]  /*be80*/  F2FP.PACK_AB R72, R200, R201 ;  /* 0x000000c9c848723e */ /* 0x000fe200000000ff */
[----:B------:R-:W-:Y:S03]  /*be90*/  FADD.FTZ R0, R196, R69 ;  /* 0x00000045c4007221 */ /* 0x000fe60000010000 */
[----:B------:R-:W-:Y:S01]  /*bea0*/  F2FP.PACK_AB R73, R125, R122 ;  /* 0x0000007a7d49723e */ /* 0x000fe200000000ff */
[----:B------:R-:W-:Y:S01]  /*beb0*/  FADD.FTZ R69, R132, R2 ;  /* 0x0000000284457221 */ /* 0x000fe20000010000 */
[----:B------:R-:W-:Y:S01]  /*bec0*/  F2FP.PACK_AB R74, R198, R199 ;  /* 0x000000c7c64a723e */ /* 0x000fe200000000ff */
[----:B------:R5:W-:Y:S01]  /*bed0*/  MUFU.EX2 R104, R177 ;  /* 0x000000b100687308 */ /* 0x000be20000000800 */
[----:B------:R-:W-:Y:S01]  /*bee0*/  F2FP.PACK_AB R75, R130, R128 ;  /* 0x00000080824b723e */ /* 0x000fe200000000ff */
[----:B------:R-:W-:Y:S01]  /*bef0*/  FADD.FTZ R2, R220, R70 ;  /* 0x00000046dc027221 */ /* 0x000fe20000010000 */
[----:B------:R-:W-:Y:S01]  /*bf00*/  F2FP.PACK_AB R79, R126, R103 ;  /* 0x000000677e4f723e */ /* 0x000fe200000000ff */
[----:B------:R-:W-:Y:S01]  /*bf10*/  FADD.FTZ R0, R206, R0 ;  /* 0x00000000ce007221 */ /* 0x000fe20000010000 */
[----:B--2---:R-:W-:Y:S01]  /*bf20*/  F2FP.PACK_AB R128, R115, R120 ;  /* 0x000000787380723e */ /* 0x004fe200000000ff */
[----:B------:R-:W-:Y:S01]  /*bf30*/  FADD.FTZ R3, R193, R3 ;  /* 0x00000003c1037221 */ /* 0x000fe20000010000 */
[----:B------:R-:W-:Y:S01]  /*bf40*/  F2FP.PACK_AB R130, R106, R109 ;  /* 0x0000006d6a82723e */ /* 0x000fe200000000ff */
[-C--:B-1----:R-:W-:Y:S02]  /*bf50*/  HMMA.16816.F32 R4, R72, R80.reuse, R4 ;  /* 0x000000504804723c */ /* 0x082fe40000001804 */
[----:B------:R-:W-:Y:S01]  /*bf60*/  MUFU.EX2 R103, R141 ;  /* 0x0000008d00677308 */ /* 0x000fe20000000800 */
[----:B------:R-:W-:Y:S01]  /*bf70*/  FADD.FTZ R3, R192, R3 ;  /* 0x00000003c0037221 */ /* 0x000fe20000010000 */
[----:B------:R-:W-:Y:S02]  /*bf80*/  MOV R122, R117 ;  /* 0x00000075007a7202 */ /* 0x000fe40000000f00 */
[----:B----4-:R-:W-:Y:S02]  /*bf90*/  F2FP.PACK_AB R129, R110, R113 ;  /* 0x000000716e81723e */ /* 0x010fe400000000ff */
[C---:B------:R-:W-:Y:S04]  /*bfa0*/  HMMA.16816.F32 R8, R76.reuse, R80, R8 ;  /* 0x000000504c08723c */ /* 0x040fe80000001808 */
[----:B------:R-:W-:Y:S04]  /*bfb0*/  MUFU.EX2 R105, R180 ;  /* 0x000000b400697308 */ /* 0x000fe80000000800 */
[-C--:B------:R-:W-:Y:S01]  /*bfc0*/  HMMA.16816.F32 R12, R76, R82.reuse, R12 ;  /* 0x000000524c0c723c */ /* 0x080fe2000000180c */
[----:B-----5:R-:W-:Y:S05]  /*bfd0*/  LDSM.16.MT88.4 R176, [R225+0x3000] ;  /* 0x00300000e1b0783b */ /* 0x020fea0000004200 */
[----:B------:R-:W-:Y:S02]  /*bfe0*/  MUFU.EX2 R97, R145 ;  /* 0x0000009100617308 */ /* 0x000fe40000000800 */
[C---:B------:R-:W-:Y:S01]  /*bff0*/  HMMA.16816.F32 R16, R72.reuse, R82, R16 ;  /* 0x000000524810723c */ /* 0x040fe20000001810 */
[----:B------:R-:W1:Y:S07]  /*c000*/  LDSM.16.MT88.4 R80, [R225+0x1800] ;  /* 0x00180000e150783b */ /* 0x000e6e0000004200 */
[-C--:B------:R-:W-:Y:S01]  /*c010*/  HMMA.16816.F32 R20, R72, R88.reuse, R20 ;  /* 0x000000584814723c */ /* 0x080fe20000001814 */
[----:B------:R-:W-:Y:S07]  /*c020*/  MUFU.EX2 R98, R148 ;  /* 0x0000009400627308 */ /* 0x000fee0000000800 */
[C---:B------:R-:W-:Y:S03]  /*c030*/  HMMA.16816.F32 R24, R76.reuse, R88, R24 ;  /* 0x000000584c18723c */ /* 0x040fe60000001818 */
[----:B------:R-:W2:Y:S05]  /*c040*/  MUFU.EX2 R99, R149 ;  /* 0x0000009500637308 */ /* 0x000eaa0000000800 */
[-C--:B------:R-:W-:Y:S08]  /*c050*/  HMMA.16816.F32 R28, R76, R90.reuse, R28 ;  /* 0x0000005a4c1c723c */ /* 0x080ff0000000181c */
[C---:B------:R-:W-:Y:S01]  /*c060*/  HMMA.16816.F32 R32, R72.reuse, R90, R32 ;  /* 0x0000005a4820723c */ /* 0x040fe20000001820 */
[----:B------:R-:W4:Y:S07]  /*c070*/  LDSM.16.MT88.4 R88, [R229+0x1800] ;  /* 0x00180000e558783b */ /* 0x000f2e0000004200 */
[-C--:B------:R-:W-:Y:S04]  /*c080*/  HMMA.16816.F32 R36, R72, R92.reuse, R36 ;  /* 0x0000005c4824723c */ /* 0x080fe80000001824 */
[----:B--2---:R-:W-:Y:S04]  /*c090*/  F2FP.PACK_AB R124, R98, R99 ;  /* 0x00000063627c723e */ /* 0x004fe800000000ff */
[C---:B------:R-:W-:Y:S08]  /*c0a0*/  HMMA.16816.F32 R40, R76.reuse, R92, R40 ;  /* 0x0000005c4c28723c */ /* 0x040ff00000001828 */
[-C--:B------:R-:W-:Y:S08]  /*c0b0*/  HMMA.16816.F32 R44, R76, R94.reuse, R44 ;  /* 0x0000005e4c2c723c */ /* 0x080ff0000000182c */
[C---:B------:R-:W-:Y:S01]  /*c0c0*/  HMMA.16816.F32 R48, R72.reuse, R94, R48 ;  /* 0x0000005e4830723c */ /* 0x040fe20000001830 */
[----:B------:R-:W2:Y:S07]  /*c0d0*/  LDSM.16.MT88.4 R92, [R226+0x1800] ;  /* 0x00180000e25c783b */ /* 0x000eae0000004200 */
[-C--:B---3--:R-:W-:Y:S08]  /*c0e0*/  HMMA.16816.F32 R52, R72, R84.reuse, R52 ;  /* 0x000000544834723c */ /* 0x088ff00000001834 */
[C---:B------:R-:W-:Y:S08]  /*c0f0*/  HMMA.16816.F32 R56, R76.reuse, R84, R56 ;  /* 0x000000544c38723c */ /* 0x040ff00000001838 */
[-C--:B------:R-:W-:Y:S07]  /*c100*/  HMMA.16816.F32 R60, R76, R86.reuse, R60 ;  /* 0x000000564c3c723c */ /* 0x080fee000000183c */
[----:B------:R-:W-:Y:S01]  /*c110*/  F2FP.PACK_AB R76, R132, R131 ;  /* 0x00000083844c723e */ /* 0x000fe200000000ff */
[----:B------:R-:W-:Y:S01]  /*c120*/  HMMA.16816.F32 R64, R72, R86, R64 ;  /* 0x000000564840723c */ /* 0x000fe20000001840 */
[----:B------:R-:W3:Y:S03]  /*c130*/  LDSM.16.MT88.4 R84, [R228+0x1800] ;  /* 0x00180000e454783b */ /* 0x000ee60000004200 */
[----:B------:R-:W-:Y:S02]  /*c140*/  F2FP.PACK_AB R78, R140, R137 ;  /* 0x000000898c4e723e */ /* 0x000fe400000000ff */
[----:B------:R-:W-:Y:S02]  /*c150*/  F2FP.PACK_AB R77, R220, R123 ;  /* 0x0000007bdc4d723e */ /* 0x000fe400000000ff */
[----:B------:R-:W-:Y:S04]  /*c160*/  F2FP.PACK_AB R72, R196, R197 ;  /* 0x000000c5c448723e */ /* 0x000fe800000000ff */
[----:B------:R-:W-:Y:S02]  /*c170*/  F2FP.PACK_AB R73, R136, R134 ;  /* 0x000000868849723e */ /* 0x000fe400000000ff */
[----:B------:R-:W-:Y:S02]  /*c180*/  F2FP.PACK_AB R74, R207, R206 ;  /* 0x000000cecf4a723e */ /* 0x000fe400000000ff */
[----:B------:R-:W-:Y:S02]  /*c190*/  F2FP.PACK_AB R75, R192, R193 ;  /* 0x000000c1c04b723e */ /* 0x000fe400000000ff */
[----:B------:R-:W-:Y:S02]  /*c1a0*/  F2FP.PACK_AB R79, R223, R221 ;  /* 0x000000dddf4f723e */ /* 0x000fe400000000ff */
[----:B------:R-:W-:Y:S02]  /*c1b0*/  F2FP.PACK_AB R131, R103, R105 ;  /* 0x000000696783723e */ /* 0x000fe400000000ff */
[----:B------:R-:W-:Y:S01]  /*c1c0*/  MOV R123, R68 ;  /* 0x00000044007b7202 */ /* 0x000fe20000000f00 */
[-C--:B-1----:R-:W-:Y:S08]  /*c1d0*/  HMMA.16816.F32 R4, R72, R80.reuse, R4 ;  /* 0x000000504804723c */ /* 0x082ff00000001804 */
[C---:B------:R-:W-:Y:S08]  /*c1e0*/  HMMA.16816.F32 R8, R76.reuse, R80, R8 ;  /* 0x000000504c08723c */ /* 0x040ff00000001808 */
[-C--:B------:R-:W-:Y:S08]  /*c1f0*/  HMMA.16816.F32 R12, R76, R82.reuse, R12 ;  /* 0x000000524c0c723c */ /* 0x080ff0000000180c */
[C---:B------:R-:W-:Y:S01]  /*c200*/  HMMA.16816.F32 R16, R72.reuse, R82, R16 ;  /* 0x000000524810723c */ /* 0x040fe20000001810 */
[----:B------:R-:W1:Y:S07]  /*c210*/  LDSM.16.MT88.4 R80, [R225+0x2000] ;  /* 0x00200000e150783b */ /* 0x000e6e0000004200 */
[-C--:B----4-:R-:W-:Y:S08]  /*c220*/  HMMA.16816.F32 R20, R72, R88.reuse, R20 ;  /* 0x000000584814723c */ /* 0x090ff00000001814 */
[C---:B------:R-:W-:Y:S08]  /*c230*/  HMMA.16816.F32 R24, R76.reuse, R88, R24 ;  /* 0x000000584c18723c */ /* 0x040ff00000001818 */
[-C--:B------:R-:W-:Y:S08]  /*c240*/  HMMA.16816.F32 R28, R76, R90.reuse, R28 ;  /* 0x0000005a4c1c723c */ /* 0x080ff0000000181c */
[C---:B------:R-:W-:Y:S01]  /*c250*/  HMMA.16816.F32 R32, R72.reuse, R90, R32 ;  /* 0x0000005a4820723c */ /* 0x040fe20000001820 */
[----:B------:R-:W4:Y:S07]  /*c260*/  LDSM.16.MT88.4 R88, [R229+0x2000] ;  /* 0x00200000e558783b */ /* 0x000f2e0000004200 */
[-C--:B--2---:R-:W-:Y:S08]  /*c270*/  HMMA.16816.F32 R36, R72, R92.reuse, R36 ;  /* 0x0000005c4824723c */ /* 0x084ff00000001824 */
        /* <DEDUP_REMOVED lines=16> */
[----:B------:R-:W-:Y:S05]  /*c380*/  F2FP.PACK_AB R79, R107, R108 ;  /* 0x0000006c6b4f723e */ /* 0x000fea00000000ff */
        /* <DEDUP_REMOVED lines=29> */
[C---:B------:R-:W-:Y:S01]  /*c560*/  HMMA.16816.F32 R8, R76.reuse, R80, R8 ;  /* 0x000000504c08723c */ /* 0x040fe20000001808 */
[----:B------:R-:W-:Y:S07]  /*c570*/  MUFU.EX2 R80, R152 ;  /* 0x0000009800507308 */ /* 0x000fee0000000800 */
[-C--:B------:R-:W-:Y:S03]  /*c580*/  HMMA.16816.F32 R12, R76, R82.reuse, R12 ;  /* 0x000000524c0c723c */ /* 0x080fe6000000180c */
[----:B------:R-:W1:Y:S05]  /*c590*/  MUFU.EX2 R81, R153 ;  /* 0x0000009900517308 */ /* 0x000e6a0000000800 */
[C---:B------:R-:W-:Y:S05]  /*c5a0*/  HMMA.16816.F32 R16, R72.reuse, R82, R16 ;  /* 0x000000524810723c */ /* 0x040fea0000001810 */
[----:B------:R-:W-:Y:S03]  /*c5b0*/  MUFU.EX2 R82, R160 ;  /* 0x000000a000527308 */ /* 0x000fe60000000800 */
[-C--:B----4-:R-:W-:Y:S07]  /*c5c0*/  HMMA.16816.F32 R20, R72, R88.reuse, R20 ;  /* 0x000000584814723c */ /* 0x090fee0000001814 */
[----:B------:R-:W4:Y:S01]  /*c5d0*/  MUFU.EX2 R83, R161 ;  /* 0x000000a100537308 */ /* 0x000f220000000800 */
[C---:B------:R-:W-:Y:S04]  /*c5e0*/  HMMA.16816.F32 R24, R76.reuse, R88, R24 ;  /* 0x000000584c18723c */ /* 0x040fe80000001818 */
[----:B-1----:R-:W-:Y:S04]  /*c5f0*/  F2FP.PACK_AB R127, R80, R81 ;  /* 0x00000051507f723e */ /* 0x002fe800000000ff */
[-C--:B------:R-:W-:Y:S01]  /*c600*/  HMMA.16816.F32 R28, R76, R90.reuse, R28 ;  /* 0x0000005a4c1c723c */ /* 0x080fe2000000181c */
[----:B------:R-:W1:Y:S07]  /*c610*/  MUFU.EX2 R88, R144 ;  /* 0x0000009000587308 */ /* 0x000e6e0000000800 */
[C---:B------:R-:W-:Y:S04]  /*c620*/  HMMA.16816.F32 R32, R72.reuse, R90, R32 ;  /* 0x0000005a4820723c */ /* 0x040fe80000001820 */
[----:B----4-:R-:W-:Y:S04]  /*c630*/  F2FP.PACK_AB R125, R82, R83 ;  /* 0x00000053527d723e */ /* 0x010fe800000000ff */
[-C--:B--2---:R-:W-:Y:S08]  /*c640*/  HMMA.16816.F32 R36, R72, R92.reuse, R36 ;  /* 0x0000005c4824723c */ /* 0x084ff00000001824 */
[C---:B------:R-:W-:Y:S04]  /*c650*/  HMMA.16816.F32 R40, R76.reuse, R92, R40 ;  /* 0x0000005c4c28723c */ /* 0x040fe80000001828 */
[----:B-1----:R-:W-:Y:S04]  /*c660*/  F2FP.PACK_AB R126, R88, R97 ;  /* 0x00000061587e723e */ /* 0x002fe800000000ff */
[-C--:B------:R-:W-:Y:S08]  /*c670*/  HMMA.16816.F32 R44, R76, R94.reuse, R44 ;  /* 0x0000005e4c2c723c */ /* 0x080ff0000000182c */
[C---:B------:R-:W-:Y:S08]  /*c680*/  HMMA.16816.F32 R48, R72.reuse, R94, R48 ;  /* 0x0000005e4830723c */ /* 0x040ff00000001830 */
[-C--:B---3--:R-:W-:Y:S08]  /*c690*/  HMMA.16816.F32 R52, R72, R84.reuse, R52 ;  /* 0x000000544834723c */ /* 0x088ff00000001834 */
[C---:B------:R-:W-:Y:S01]  /*c6a0*/  HMMA.16816.F32 R56, R76.reuse, R84, R56 ;  /* 0x000000544c38723c */ /* 0x040fe20000001838 */
[----:B------:R-:W2:Y:S07]  /*c6b0*/  LDL R84, [R1+0x4] ;  /* 0x0000040001547983 */ /* 0x000eae0000100800 */
[-C--:B------:R-:W-:Y:S08]  /*c6c0*/  HMMA.16816.F32 R60, R76, R86.reuse, R60 ;  /* 0x000000564c3c723c */ /* 0x080ff0000000183c */
[----:B------:R-:W-:Y:S08]  /*c6d0*/  HMMA.16816.F32 R64, R72, R86, R64 ;  /* 0x000000564840723c */ /* 0x000ff00000001840 */
[-C--:B------:R-:W-:Y:S01]  /*c6e0*/  HMMA.16816.F32 R184, R128, R176.reuse, R4 ;  /* 0x000000b080b8723c */ /* 0x080fe20000001804 */
[----:B------:R-:W1:Y:S07]  /*c6f0*/  LDSM.16.MT88.4 R4, [R228+0x3000] ;  /* 0x00300000e404783b */ /* 0x000e6e0000004200 */
[C---:B------:R-:W-:Y:S07]  /*c700*/  HMMA.16816.F32 R152, R124.reuse, R176, R8 ;  /* 0x000000b07c98723c */ /* 0x040fee0000001808 */
[----:B------:R-:W-:Y:S01]  /*c710*/  FADD.FTZ R9, R137, R69 ;  /* 0x0000004589097221 */ /* 0x000fe20000010000 */
[-C--:B------:R-:W-:Y:S04]  /*c720*/  HMMA.16816.F32 R160, R124, R178.reuse, R12 ;  /* 0x000000b27ca0723c */ /* 0x080fe8000000180c */
        /* <DEDUP_REMOVED lines=46> */
[----:B------:R-:W-:Y:S01]  /*ca10*/  FADD.FTZ R4, R121, R2 ;  /* 0x0000000279047221 */ /* 0x000fe20000010000 */
[----:B------:R-:W-:Y:S01]  /*ca20*/  MOV R121, R118 ;  /* 0x0000007600797202 */ /* 0x000fe20000000f00 */
[----:B------:R-:W-:Y:S01]  /*ca30*/  FADD.FTZ R3, R120, R9 ;  /* 0x0000000978037221 */ /* 0x000fe20000010000 */
[----:B------:R-:W-:Y:S01]  /*ca40*/  MOV R120, R119 ;  /* 0x0000007700787202 */ /* 0x000fe20000000f00 */
        /* <DEDUP_REMOVED lines=17> */
[----:B------:R-:W-:Y:S03]  /*cb60*/  FADD.FTZ R0, R81, R0 ;  /* 0x0000000051007221 */ /* 0x000fe60000010000 */
[----:B------:R1:W-:Y:S01]  /*cb70*/  STL [R1+0x8], R2 ;  /* 0x0000080201007387 */ /* 0x0003e20000100800 */
[----:B------:R-:W-:Y:S05]  /*cb80*/  FADD.FTZ R0, R80, R0 ;  /* 0x0000000050007221 */ /* 0x000fea0000010000 */
[----:B------:R1:W-:Y:S01]  /*cb90*/  STL [R1+0x14], R0 ;  /* 0x0000140001007387 */ /* 0x0003e20000100800 */
[C---:B--2---:R-:W-:Y:S02]  /*cba0*/  ISETP.GT.AND P0, PT, R245.reuse, R84, PT ;  /* 0x00000054f500720c */ /* 0x044fe40003f04270 */
[----:B------:R-:W-:Y:S11]  /*cbb0*/  IADD3 R245, R245, -0x1, RZ ;  /* 0xfffffffff5f57810 */ /* 0x000ff60007ffe0ff */
[----:B-1----:R-:W-:-:S05]  /*cbc0*/  @P0 BRA `(.L_x_555) ;  /* 0xffffaa8000000947 */ /* 0x002fca000383ffff */
.L_x_544:
[----:B-1----:R-:W-:-:S13]  /*cbd0*/  ISETP.GE.AND P0, PT, R245, RZ, PT ;  /* 0x000000fff500720c */ /* 0x002fda0003f06270 */
[----:B------:R-:W-:Y:S05]  /*cbe0*/  @!P0 BRA `(.L_x_556) ;  /* 0x000046d000008947 */ /* 0x000fea0003800000 */
[----:B------:R-:W-:Y:S01]  /*cbf0*/  IMAD.MOV.U32 R122, RZ, RZ, R118 ;  /* 0x000000ffff7a7224 */ /* 0x000fe200078e0076 */
[----:B------:R-:W-:Y:S01]  /*cc00*/  MOV R123, R68 ;  /* 0x00000044007b7202 */ /* 0x000fe20000000f00 */
[----:B------:R-:W-:Y:S01]  /*cc10*/  IMAD.MOV.U32 R121, RZ, RZ, R119 ;  /* 0x000000ffff797224 */ /* 0x000fe200078e0077 */
[----:B------:R-:W-:Y:S02]  /*cc20*/  MOV R120, R117 ;  /* 0x0000007500787202 */ /* 0x000fe40000000f00 */
.L_x_563:
[----:B------:R-:W2:Y:S01]  /*cc30*/  LDL.64 R6, [R1+0x30] ;  /* 0x0000300001067983 */ /* 0x000ea20000100a00 */
[----:B------:R-:W-:Y:S04]  /*cc40*/  DEPBAR.LE SB0, 0x0 ;  /* 0x000080000000791a */ /* 0x000fe80000000000 */
[----:B------:R-:W3:Y:S01]  /*cc50*/  LDL R5, [R1+0x40] ;  /* 0x0000400001057983 */ /* 0x000ee20000100800 */
[----:B------:R-:W-:Y:S01]  /*cc60*/  WARPSYNC 0xffffffff ;  /* 0xffffffff00007948 */ /* 0x000fe20003800000 */
[----:B------:R-:W-:Y:S01]  /*cc70*/  SHF.R.S32.HI R0, RZ, 0x1f, R250 ;  /* 0x0000001fff007819 */ /* 0x000fe200000114fa */
[----:B------:R-:W-:Y:S01]  /*cc80*/  IMAD.WIDE.U32 R2, R250, c[0x0][0x208], RZ ;  /* 0x00008200fa027a25 */ /* 0x000fe200078e00ff */
[----:B------:R-:W-:Y:S01]  /*cc90*/  BAR.SYNC.DEFER_BLOCKING 0x0 ;  /* 0x0000000000007b1d */ /* 0x000fe20000010000 */
[----:B------:R-:W-:Y:S02]  /*cca0*/  SHF.R.S32.HI R4, RZ, 0x1f, R242 ;  /* 0x0000001fff047819 */ /* 0x000fe400000114f2 */
[----:B------:R-:W-:Y:S02]  /*ccb0*/  IMAD R0, R0, c[0x0][0x208], RZ ;  /* 0x0000820000007a24 */ /* 0x000fe400078e02ff */
[C---:B------:R-:W-:Y:S01]  /*ccc0*/  SHF.L.U64.HI R100, R242.reuse, 0x1, R4 ;  /* 0x00000001f2647819 */ /* 0x040fe20000010204 */
[----:B------:R-:W-:Y:S02]  /*ccd0*/  IMAD.SHL.U32 R104, R242, 0x2, RZ ;  /* 0x00000002f2687824 */ /* 0x000fe400078e00ff */
[----:B------:R-:W-:Y:S04]  /*cce0*/  IMAD R0, R250, c[0x0][0x20c], R0 ;  /* 0x00008300fa007a24 */ /* 0x000fe800078e0200 */
[----:B------:R-:W-:Y:S01]  /*ccf0*/  IMAD.IADD R3, R3, 0x1, R0 ;  /* 0x0000000103037824 */ /* 0x000fe200078e0200 */
[----:B------:R-:W-:Y:S03]  /*cd00*/  SHF.R.S32.HI R0, RZ, 0x1f, R244 ;  /* 0x0000001fff007819 */ /* 0x000fe600000114f4 */
[----:B------:R-:W-:Y:S04]  /*cd10*/  IMAD.WIDE.U32 R2, R244, c[0x0][0x218], R2 ;  /* 0x00008600f4027a25 */ /* 0x000fe800078e0002 */
[----:B------:R-:W-:Y:S01]  /*cd20*/  IMAD R0, R0, c[0x0][0x218], RZ ;  /* 0x0000860000007a24 */ /* 0x000fe200078e02ff */
[----:B------:R1:W4:Y:S03]  /*cd30*/  LDSM.16.M88.4 R112, [R231] ;  /* 0x00000000e770783b */ /* 0x0003260000000200 */
[----:B------:R-:W-:Y:S01]  /*cd40*/  IMAD R0, R244, c[0x0][0x21c], R0 ;  /* 0x00008700f4007a24 */ /* 0x000fe200078e0200 */
[----:B------:R1:W1:Y:S04]  /*cd50*/  LDSM.16.M88.4 R108, [R231+0x2000] ;  /* 0x00200000e76c783b */ /* 0x0002680000000200 */
[----:B-----5:R1:W1:Y:S04]  /*cd60*/  LDSM.16.M88.4 R16, [R224] ;  /* 0x00000000e010783b */ /* 0x0202680000000200 */
        /* <DEDUP_REMOVED lines=15> */
[----:B--2---:R-:W-:Y:S04]  /*ce60*/  IADD3 R88, P0, R6, R2, RZ ;  /* 0x0000000206587210 */ /* 0x004fe80007f1e0ff */
[----:B---3--:R-:W-:Y:S02]  /*ce70*/  IADD3.X R2, R5, R3, R0, P0, !PT ;  /* 0x0000000305027210 */ /* 0x008fe400007fe400 */
[C---:B------:R-:W-:Y:S04]  /*ce80*/  LEA R0, P0, R88.reuse, c[0x0][0x1f8], 0x1 ;  /* 0x00007e0058007a11 */ /* 0x040fe800078008ff */
[----:B------:R-:W-:Y:S01]  /*ce90*/  LEA.HI.X R88, R88, c[0x0][0x1fc], R2, 0x1, P0 ;  /* 0x00007f0058587a11 */ /* 0x000fe200000f0c02 */
[----:B------:R-:W-:-:S06]  /*cea0*/  BRA.DIV ~URZ, `(.L_x_557) ;  /* 0x0000af327f007947 */ /* 0x000fcc000b800000 */
[----:B-1--4-:R1:W2:Y:S02]  /*ceb0*/  SHFL.IDX PT, R85, R88, RZ, 0x181f ;  /* 0x00181fff58557589 */ /* 0x0122a400000e0000 */
.L_x_612:
[-C--:B------:R-:W-:Y:S01]  /*cec0*/  HMMA.16816.F32 R4, R112, R16.reuse, RZ ;  /* 0x000000107004723c */ /* 0x080fe200000018ff */
[----:B------:R-:W3:Y:S01]  /*ced0*/  SHFL.IDX PT, R84, R0, RZ, 0x181f ;  /* 0x00181fff00547589 */ /* 0x000ee200000e0000 */
[----:B------:R-:W-:Y:S06]  /*cee0*/  BSSY B0, `(.L_x_558) ;  /* 0x00000f6000007945 */ /* 0x000fec0003800000 */
[C---:B------:R-:W-:Y:S01]  /*cef0*/  HMMA.16816.F32 R8, R108.reuse, R16, RZ ;  /* 0x000000106c08723c */ /* 0x040fe200000018ff */
[----:B------:R-:W4:Y:S07]  /*cf00*/  SHFL.IDX PT, R2, R0, 0x1, 0x181f ;  /* 0x00381f0000027f89 */ /* 0x000f2e00000e0000 */
[-C--:B------:R-:W-:Y:S01]  /*cf10*/  HMMA.16816.F32 R12, R108, R18.reuse, RZ ;  /* 0x000000126c0c723c */ /* 0x080fe200000018ff */
[----:B------:R-:W-:Y:S07]  /*cf20*/  SHFL.IDX PT, R3, R88, 0x1, 0x181f ;  /* 0x00381f0058037f89 */ /* 0x000fee00000e0000 */
[C---:B------:R-:W-:Y:S01]  /*cf30*/  HMMA.16816.F32 R16, R112.reuse, R18, RZ ;  /* 0x000000127010723c */ /* 0x040fe200000018ff */
[----:B------:R-:W5:Y:S07]  /*cf40*/  SHFL.IDX PT, R90, R0, 0x2, 0x181f ;  /* 0x00581f00005a7f89 */ /* 0x000f6e00000e0000 */
[-C--:B------:R-:W-:Y:S01]  /*cf50*/  HMMA.16816.F32 R20, R112, R32.reuse, RZ ;  /* 0x000000207014723c */ /* 0x080fe200000018ff */
[----:B------:R-:W-:Y:S07]  /*cf60*/  SHFL.IDX PT, R86, R88, 0x2, 0x181f ;  /* 0x00581f0058567f89 */ /* 0x000fee00000e0000 */
[C---:B------:R-:W-:Y:S01]  /*cf70*/  HMMA.16816.F32 R24, R108.reuse, R32, RZ ;  /* 0x000000206c18723c */ /* 0x040fe200000018ff */
[----:B------:R-:W1:Y:S07]  /*cf80*/  SHFL.IDX PT, R94, R0, 0x3, 0x181f ;  /* 0x00781f00005e7f89 */ /* 0x000e6e00000e0000 */
[-C--:B------:R-:W-:Y:S01]  /*cf90*/  HMMA.16816.F32 R28, R108, R34.reuse, RZ ;  /* 0x000000226c1c723c */ /* 0x080fe200000018ff */
[----:B------:R-:W-:Y:S07]  /*cfa0*/  SHFL.IDX PT, R89, R88, 0x3, 0x181f ;  /* 0x00781f0058597f89 */ /* 0x000fee00000e0000 */
[C---:B------:R-:W-:Y:S01]  /*cfb0*/  HMMA.16816.F32 R32, R112.reuse, R34, RZ ;  /* 0x000000227020723c */ /* 0x040fe200000018ff */
[----:B------:R-:W2:Y:S07]  /*cfc0*/  SHFL.IDX PT, R92, R0, 0x4, 0x181f ;  /* 0x00981f00005c7f89 */ /* 0x000eae00000e0000 */
[-C--:B------:R-:W-:Y:S01]  /*cfd0*/  HMMA.16816.F32 R36, R112, R48.reuse, RZ ;  /* 0x000000307024723c */ /* 0x080fe200000018ff */
[----:B------:R-:W1:Y:S07]  /*cfe0*/  SHFL.IDX PT, R102, R0, 0x5, 0x181f ;  /* 0x00b81f0000667f89 */ /* 0x000e6e00000e0000 */
[C---:B------:R-:W-:Y:S01]  /*cff0*/  HMMA.16816.F32 R40, R108.reuse, R48, RZ ;  /* 0x000000306c28723c */ /* 0x040fe200000018ff */
[----:B------:R-:W1:Y:S07]  /*d000*/  SHFL.IDX PT, R0, R0, 0x6, 0x181f ;  /* 0x00d81f0000007f89 */ /* 0x000e6e00000e0000 */
[-C--:B------:R-:W-:Y:S01]  /*d010*/  HMMA.16816.F32 R44, R108, R50.reuse, RZ ;  /* 0x000000326c2c723c */ /* 0x080fe200000018ff */
[----:B------:R-:W1:Y:S07]  /*d020*/  SHFL.IDX PT, R93, R88, 0x4, 0x181f ;  /* 0x00981f00585d7f89 */ /* 0x000e6e00000e0000 */
[C---:B------:R-:W-:Y:S01]  /*d030*/  HMMA.16816.F32 R48, R112.reuse, R50, RZ ;  /* 0x000000327030723c */ /* 0x040fe200000018ff */
[----:B------:R-:W1:Y:S07]  /*d040*/  SHFL.IDX PT, R101, R88, 0x5, 0x181f ;  /* 0x00b81f0058657f89 */ /* 0x000e6e00000e0000 */
[-C--:B------:R-:W-:Y:S08]  /*d050*/  HMMA.16816.F32 R52, R112, R64.reuse, RZ ;  /* 0x000000407034723c */ /* 0x080ff000000018ff */
[C---:B------:R-:W-:Y:S08]  /*d060*/  HMMA.16816.F32 R56, R108.reuse, R64, RZ ;  /* 0x000000406c38723c */ /* 0x040ff000000018ff */
[-C--:B------:R-:W-:Y:S01]  /*d070*/  HMMA.16816.F32 R60, R108, R66.reuse, RZ ;  /* 0x000000426c3c723c */ /* 0x080fe200000018ff */
[-C--:B---3--:R-:W-:Y:S03]  /*d080*/  IADD3 R84, P4, R84, R104.reuse, RZ ;  /* 0x0000006854547210 */ /* 0x088fe60007f9e0ff */
[-C--:B----4-:R-:W-:Y:S02]  /*d090*/  IADD3 R2, P1, R2, R104.reuse, RZ ;  /* 0x0000006802027210 */ /* 0x090fe40007f3e0ff */
[--C-:B--2---:R-:W-:Y:S01]  /*d0a0*/  IMAD.X R85, R85, 0x1, R100.reuse, P4 ;  /* 0x0000000155557824 */ /* 0x104fe200020e0664 */
[-C--:B-----5:R-:W-:Y:S01]  /*d0b0*/  IADD3 R90, P0, R90, R104.reuse, RZ ;  /* 0x000000685a5a7210 */ /* 0x0a0fe20007f1e0ff */
[C---:B------:R-:W-:Y:S03]  /*d0c0*/  HMMA.16816.F32 R64, R112.reuse, R66, RZ ;  /* 0x000000427040723c */ /* 0x040fe600000018ff */
[----:B------:R2:W-:Y:S01]  /*d0d0*/  LDGSTS.E.BYPASS.LTC128B.128 [R243+0x100], [R84.64], !P5 ;  /* 0x0010000054f37fae */ /* 0x0005e2000e901d46 */
[--C-:B------:R-:W-:Y:S01]  /*d0e0*/  IMAD.X R3, R3, 0x1, R100.reuse, P1 ;  /* 0x0000000103037824 */ /* 0x100fe200008e0664 */
[-C--:B-1----:R-:W-:Y:S01]  /*d0f0*/  IADD3 R94, P6, R94, R104.reuse, RZ ;  /* 0x000000685e5e7210 */ /* 0x082fe20007fde0ff */
[--C-:B------:R-:W-:Y:S01]  /*d100*/  IMAD.X R91, R86, 0x1, R100.reuse, P0 ;  /* 0x00000001565b7824 */ /* 0x100fe200000e0664 */
[-C--:B------:R-:W-:Y:S01]  /*d110*/  IADD3 R92, P4, R92, R104.reuse, RZ ;  /* 0x000000685c5c7210 */ /* 0x080fe20007f9e0ff */
[-C--:B------:R-:W-:Y:S01]  /*d120*/  HMMA.16816.F32 R68, R112, R80.reuse, RZ ;  /* 0x000000507044723c */ /* 0x080fe200000018ff */
[-C--:B------:R-:W-:Y:S02]  /*d130*/  IADD3 R102, P1, R102, R104.reuse, RZ ;  /* 0x0000006866667210 */ /* 0x080fe40007f3e0ff */
[----:B------:R1:W-:Y:S01]  /*d140*/  LDGSTS.E.BYPASS.LTC128B.128 [R243+0x900], [R2.64], !P5 ;  /* 0x0090000002f37fae */ /* 0x0003e2000e901d46 */
[--C-:B------:R-:W-:Y:S01]  /*d150*/  IMAD.X R95, R89, 0x1, R100.reuse, P6 ;  /* 0x00000001595f7824 */ /* 0x100fe200030e0664 */
[----:B------:R-:W-:Y:S01]  /*d160*/  IADD3 R104, P0, R0, R104, RZ ;  /* 0x0000006800687210 */ /* 0x000fe20007f1e0ff */
[--C-:B------:R-:W-:Y:S02]  /*d170*/  IMAD.X R93, R93, 0x1, R100.reuse, P4 ;  /* 0x000000015d5d7824 */ /* 0x100fe400020e0664 */
[C---:B------:R-:W-:Y:S03]  /*d180*/  HMMA.16816.F32 R72, R108.reuse, R80, RZ ;  /* 0x000000506c48723c */ /* 0x040fe600000018ff */
[----:B------:R3:W-:Y:S01]  /*d190*/  LDGSTS.E.BYPASS.LTC128B.128 [R243+0x1100], [R90.64], !P5 ;  /* 0x011000005af37fae */ /* 0x0007e2000e901d46 */
[--C-:B------:R-:W-:Y:S04]  /*d1a0*/  IMAD.X R103, R101, 0x1, R100.reuse, P1 ;  /* 0x0000000165677824 */ /* 0x100fe800008e0664 */
[-C--:B------:R-:W-:Y:S03]  /*d1b0*/  HMMA.16816.F32 R76, R108, R82.reuse, RZ ;  /* 0x000000526c4c723c */ /* 0x080fe600000018ff */
[----:B------:R4:W-:Y:S05]  /*d1c0*/  LDGSTS.E.BYPASS.LTC128B.128 [R243+0x1900], [R94.64], !P5 ;  /* 0x019000005ef37fae */ /* 0x0009ea000e901d46 */
[C---:B------:R-:W-:Y:S03]  /*d1d0*/  HMMA.16816.F32 R80, R112.reuse, R82, RZ ;  /* 0x000000527050723c */ /* 0x040fe600000018ff */
[----:B------:R3:W5:Y:S05]  /*d1e0*/  SHFL.IDX PT, R0, R88, 0x6, 0x181f ;  /* 0x00d81f0058007f89 */ /* 0x00076a00000e0000 */
[-C--:B--2---:R-:W-:Y:S03]  /*d1f0*/  HMMA.16816.F32 R84, R112, R96.reuse, RZ ;  /* 0x000000607054723c */ /* 0x084fe600000018ff */
[----:B------:R4:W-:Y:S08]  /*d200*/  LDGSTS.E.BYPASS.LTC128B.128 [R243+0x2100], [R92.64], !P5 ;  /* 0x021000005cf37fae */ /* 0x0009f0000e901d46 */
[----:B------:R2:W-:Y:S01]  /*d210*/  LDGSTS.E.BYPASS.LTC128B.128 [R243+0x2900], [R102.64], !P5 ;  /* 0x0290000066f37fae */ /* 0x0005e2000e901d46 */
[C---:B---3--:R-:W-:Y:S02]  /*d220*/  HMMA.16816.F32 R88, R108.reuse, R96, RZ ;  /* 0x000000606c58723c */ /* 0x048fe400000018ff */
[----:B-----5:R-:W-:Y:S01]  /*d230*/  IMAD.X R105, R0, 0x1, R100, P0 ;  /* 0x0000000100697824 */ /* 0x020fe200000e0664 */
[----:B------:R-:W-:Y:S04]  /*d240*/  ISETP.GE.AND P0, PT, R245, 0x1, PT ;  /* 0x00000001f500780c */ /* 0x000fe80003f06270 */
[----:B------:R3:W-:Y:S01]  /*d250*/  LDGSTS.E.BYPASS.LTC128B.128 [R243+0x3100], [R104.64], !P5 ;  /* 0x0310000068f37fae */ /* 0x0007e2000e901d46 */
[-C--:B----4-:R-:W-:Y:S07]  /*d260*/  HMMA.16816.F32 R92, R108, R98.reuse, RZ ;  /* 0x000000626c5c723c */ /* 0x090fee00000018ff */
[----:B------:R-:W0:Y:S01]  /*d270*/  LDGDEPBAR ;  /* 0x00000000000079af */ /* 0x000e220000000000 */
[C---:B------:R-:W-:Y:S08]  /*d280*/  HMMA.16816.F32 R96, R112.reuse, R98, RZ ;  /* 0x000000627060723c */ /* 0x040ff000000018ff */
[-C--:B--2---:R-:W-:Y:S08]  /*d290*/  HMMA.16816.F32 R100, R112, R116.reuse, RZ ;  /* 0x000000747064723c */ /* 0x084ff000000018ff */
[C---:B---3--:R-:W-:Y:S08]  /*d2a0*/  HMMA.16816.F32 R104, R108.reuse, R116, RZ ;  /* 0x000000746c68723c */ /* 0x048ff000000018ff */
[-C--:B------:R-:W-:Y:S08]  /*d2b0*/  HMMA.16816.F32 R108, R108, R118.reuse, RZ ;  /* 0x000000766c6c723c */ /* 0x080ff000000018ff */
[----:B------:R-:W-:Y:S01]  /*d2c0*/  HMMA.16816.F32 R112, R112, R118, RZ ;  /* 0x000000767070723c */ /* 0x000fe200000018ff */
[----:B------:R-:W-:Y:S07]  /*d2d0*/  LDSM.16.M88.4 R116, [R232] ;  /* 0x00000000e874783b */ /* 0x000fee0000000200 */
        /* <DEDUP_REMOVED lines=35> */
[----:B------:R-:W1:Y:S07]  /*d510*/  LDSM.16.M88.4 R188, [R230+0x2800] ;  /* 0x00280000e6bc783b */ /* 0x000e6e0000000200 */
        /* <DEDUP_REMOVED lines=10> */
[-C--:B-----5:R-:W-:Y:S08]  /*d5c0*/  HMMA.16816.F32 R36, R116, R208.reuse, R36 ;  /* 0x000000d07424723c */ /* 0x0a0ff00000001824 */
[C---:B------:R-:W-:Y:S08]  /*d5d0*/  HMMA.16816.F32 R40, R200.reuse, R208, R40 ;  /* 0x000000d0c828723c */ /* 0x040ff00000001828 */
[-C--:B------:R-:W-:Y:S08]  /*d5e0*/  HMMA.16816.F32 R44, R200, R210.reuse, R44 ;  /* 0x000000d2c82c723c */ /* 0x080ff0000000182c */
[C---:B------:R-:W-:Y:S01]  /*d5f0*/  HMMA.16816.F32 R48, R116.reuse, R210, R48 ;  /* 0x000000d27430723c */ /* 0x040fe20000001830 */
[----:B------:R-:W3:Y:S07]  /*d600*/  LDSM.16.M88.4 R208, [R227] ;  /* 0x00000000e3d0783b */ /* 0x000eee0000000200 */
        /* <DEDUP_REMOVED lines=15> */
[-C--:B--2---:R-:W-:Y:S08]  /*d700*/  HMMA.16816.F32 R100, R116, R192.reuse, R100 ;  /* 0x000000c07464723c */ /* 0x084ff00000001864 */
[C---:B------:R-:W-:Y:S08]  /*d710*/  HMMA.16816.F32 R104, R200.reuse, R192, R104 ;  /* 0x000000c0c868723c */ /* 0x040ff00000001868 */
[-C--:B------:R-:W-:Y:S01]  /*d720*/  HMMA.16816.F32 R108, R200, R194.reuse, R108 ;  /* 0x000000c2c86c723c */ /* 0x080fe2000000186c */
[----:B------:R-:W-:Y:S07]  /*d730*/  LDSM.16.M88.4 R200, [R227+0x3000] ;  /* 0x00300000e3c8783b */ /* 0x000fee0000000200 */
[----:B------:R-:W-:Y:S01]  /*d740*/  HMMA.16816.F32 R112, R116, R194, R112 ;  /* 0x000000c27470723c */ /* 0x000fe20000001870 */
[----:B------:R-:W2:Y:S07]  /*d750*/  LDSM.16.M88.4 R116, [R227+0x2000] ;  /* 0x00200000e374783b */ /* 0x000eae0000000200 */
[-C--:B---3--:R-:W-:Y:S01]  /*d760*/  HMMA.16816.F32 R4, R204, R208.reuse, R4 ;  /* 0x000000d0cc04723c */ /* 0x088fe20000001804 */
[----:B------:R-:W3:Y:S01]  /*d770*/  LDSM.16.M88.4 R192, [R227+0x2800] ;  /* 0x00280000e3c0783b */ /* 0x000ee20000000200 */
[----:B------:R-:W-:Y:S06]  /*d780*/  DEPBAR.LE SB0, 0x0 ;  /* 0x000080000000791a */ /* 0x000fec0000000000 */
[C---:B-1----:R-:W-:Y:S01]  /*d790*/  HMMA.16816.F32 R8, R196.reuse, R208, R8 ;  /* 0x000000d0c408723c */ /* 0x042fe20000001808 */
[----:B------:R-:W-:Y:S07]  /*d7a0*/  BAR.SYNC.DEFER_BLOCKING 0x0 ;  /* 0x0000000000007b1d */ /* 0x000fee0000010000 */
        /* <DEDUP_REMOVED lines=65> */
.L_x_613:
        /* <DEDUP_REMOVED lines=34> */
.L_x_614:
[----:B--2-4-:R-:W-:Y:S04]  /*dde0*/  IADD3 R2, P0, R116, R119, RZ ;  /* 0x0000007774027210 */ /* 0x014fe80007f1e0ff */
[----:B-1----:R-:W-:Y:S05]  /*ddf0*/  IADD3.X R3, R0, R117, RZ, P0, !PT ;  /* 0x0000007500037210 */ /* 0x002fea00007fe4ff */
[----:B------:R-:W-:Y:S01]  /*de00*/  @!PT LDS RZ, [RZ] ;  /* 0x00000000fffff984 */ /* 0x000fe20000000800 */
[----:B------:R-:W-:Y:S01]  /*de10*/  @!PT LDS RZ, [RZ] ;  /* 0x00000000fffff984 */ /* 0x000fe20000000800 */
[----:B------:R-:W-:Y:S01]  /*de20*/  @!PT LDS RZ, [RZ] ;  /* 0x00000000fffff984 */ /* 0x000fe20000000800 */
[----:B------:R1:W-:Y:S04]  /*de30*/  LDGSTS.E.BYPASS.LTC128B.128 [R243+0x6900], [R2.64], !P5 ;  /* 0x0690000002f37fae */ /* 0x0003e8000e901d46 */
.L_x_559:
[----:B------:R-:W-:Y:S05]  /*de40*/  BSYNC B0 ;  /* 0x0000000000007941 */ /* 0x000fea0003800000 */
.L_x_558:
[----:B-1----:R-:W-:Y:S01]  /*de50*/  FMNMX.FTZ R2, R4, R121, !PT ;  /* 0x0000007904027209 */ /* 0x002fe20007810000 */
        /* <DEDUP_REMOVED lines=112> */
[----:B------:R-:W-:-:S05]  /*e560*/  BRA.DIV ~URZ, `(.L_x_562) ;  /* 0x0000a0227f007947 */ /* 0x000fca000b800000 */
[----:B------:R-:W-:Y:S04]  /*e570*/  SHFL.BFLY PT, R0, R116, 0x2, 0x1f ;  /* 0x0c401f0074007f89 */ /* 0x000fe800000e0000 */
[----:B------:R-:W1:Y:S02]  /*e580*/  SHFL.BFLY PT, R2, R118, 0x2, 0x1f ;  /* 0x0c401f0076027f89 */ /* 0x000e6400000e0000 */
[----:B-1----:R-:W-:Y:S02]  /*e590*/  FMNMX.FTZ R118, R118, R2, !PT ;  /* 0x0000000276767209 */ /* 0x002fe40007810000 */
[----:B------:R-:W-:Y:S02]  /*e5a0*/  FMNMX.FTZ R116, R116, R0, !PT ;  /* 0x0000000074747209 */ /* 0x000fe40007810000 */
[----:B------:R-:W1:Y:S04]  /*e5b0*/  SHFL.BFLY PT, R0, R117, 0x2, 0x1f ;  /* 0x0c401f0075007f89 */ /* 0x000e6800000e0000 */
[----:B------:R-:W2:Y:S04]  /*e5c0*/  SHFL.BFLY PT, R119, R116, 0x1, 0x1f ;  /* 0x0c201f0074777f89 */ /* 0x000ea800000e0000 */
[----:B------:R-:W3:Y:S01]  /*e5d0*/  SHFL.BFLY PT, R2, R118, 0x1, 0x1f ;  /* 0x0c201f0076027f89 */ /* 0x000ee200000e0000 */
[----:B-1----:R-:W-:Y:S02]  /*e5e0*/  FMNMX.FTZ R117, R117, R0, !PT ;  /* 0x0000000075757209 */ /* 0x002fe40007810000 */
[----:B--2---:R-:W-:Y:S02]  /*e5f0*/  FMNMX.FTZ R119, R116, R119, !PT ;  /* 0x0000007774777209 */ /* 0x004fe40007810000 */
[----:B------:R-:W1:Y:S01]  /*e600*/  SHFL.BFLY PT, R116, R188, 0x2, 0x1f ;  /* 0x0c401f00bc747f89 */ /* 0x000e6200000e0000 */
[----:B---3--:R-:W-:Y:S03]  /*e610*/  FMNMX.FTZ R118, R118, R2, !PT ;  /* 0x0000000276767209 */ /* 0x008fe60007810000 */
[----:B------:R-:W2:Y:S01]  /*e620*/  SHFL.BFLY PT, R2, R117, 0x1, 0x1f ;  /* 0x0c201f0075027f89 */ /* 0x000ea200000e0000 */
[----:B-1----:R-:W-:Y:S02]  /*e630*/  FMNMX.FTZ R116, R188, R116, !PT ;  /* 0x00000074bc747209 */ /* 0x002fe40007810000 */
[----:B--2---:R-:W-:Y:S03]  /*e640*/  FMNMX.FTZ R117, R117, R2, !PT ;  /* 0x0000000275757209 */ /* 0x004fe60007810000 */
[----:B------:R1:W2:Y:S04]  /*e650*/  SHFL.BFLY PT, R0, R116, 0x1, 0x1f ;  /* 0x0c201f0074007f89 */ /* 0x0002a800000e0000 */
.L_x_615:
[----:B------:R-:W-:Y:S01]  /*e660*/  FADD.FTZ R2, -R119, R121 ;  /* 0x0000007977027221 */ /* 0x000fe20000010100 */
[----:B-12---:R-:W-:Y:S01]  /*e670*/  FMNMX.FTZ R116, R0, R116, !PT ;  /* 0x0000007400747209 */ /* 0x006fe20007810000 */
[----:B------:R-:W-:Y:S01]  /*e680*/  FADD.FTZ R0, -R117, R120 ;  /* 0x0000007875007221 */ /* 0x000fe20000010100 */
[----:B------:R-:W-:Y:S01]  /*e690*/  STL [R1+0x8c], R227 ;  /* 0x00008ce301007387 */ /* 0x000fe20000100800 */
[----:B------:R-:W-:Y:S01]  /*e6a0*/  FMUL.FTZ R120, R119, c[0x0][0x2d0] ;  /* 0x0000b40077787a20 */ /* 0x000fe20000410000 */
[----:B------:R-:W-:Y:S01]  /*e6b0*/  WARPSYNC 0xffffffff ;  /* 0xffffffff00007948 */ /* 0x000fe20003800000 */
[----:B------:R-:W-:Y:S01]  /*e6c0*/  FMUL.FTZ R3, R0, c[0x0][0x2d0] ;  /* 0x0000b40000037a20 */ /* 0x000fe20000410000 */
[----:B------:R-:W-:Y:S01]  /*e6d0*/  STL [R1+0x88], R224 ;  /* 0x000088e001007387 */ /* 0x000fe20000100800 */
[----:B------:R-:W-:Y:S01]  /*e6e0*/  FMUL.FTZ R0, R2, c[0x0][0x2d0] ;  /* 0x0000b40002007a20 */ /* 0x000fe20000410000 */
[----:B------:R-:W-:Y:S01]  /*e6f0*/  ISETP.GT.AND P0, PT, R245, RZ, PT ;  /* 0x000000fff500720c */ /* 0x000fe20003f04270 */
[--C-:B------:R-:W-:Y:S02]  /*e700*/  FFMA.FTZ R2, R96, c[0x0][0x2d0], -R120.reuse ;  /* 0x0000b40060027a23 */ /* 0x100fe40000010878 */
[----:B------:R-:W-:Y:S01]  /*e710*/  MUFU.EX2 R3, R3 ;  /* 0x0000000300037308 */ /* 0x000fe20000000800 */
[----:B------:R-:W-:Y:S02]  /*e720*/  FMUL.FTZ R188, R117, c[0x0][0x2d0] ;  /* 0x0000b40075bc7a20 */ /* 0x000fe40000410000 */
[----:B------:R1:W-:Y:S01]  /*e730*/  STL [R1], R2 ;  /* 0x0000000201007387 */ /* 0x0003e20000100800 */
[----:B------:R-:W-:Y:S02]  /*e740*/  FFMA.FTZ R17, R17, c[0x0][0x2d0], -R120 ;  /* 0x0000b40011117a23 */ /* 0x000fe40000010878 */
[----:B------:R-:W-:Y:S02]  /*e750*/  FFMA.FTZ R8, R8, c[0x0][0x2d0], -R188 ;  /* 0x0000b40008087a23 */ /* 0x000fe400000108bc */
[----:B------:R-:W-:Y:S02]  /*e760*/  FFMA.FTZ R16, R16, c[0x0][0x2d0], -R120 ;  /* 0x0000b40010107a23 */ /* 0x000fe40000010878 */
[----:B------:R2:W-:Y:S01]  /*e770*/  MUFU.EX2 R251, R8 ;  /* 0x0000000800fb7308 */ /* 0x0005e20000000800 */
[----:B------:R-:W-:Y:S02]  /*e780*/  FFMA.FTZ R202, R72, c[0x0][0x2d0], -R188 ;  /* 0x0000b40048ca7a23 */ /* 0x000fe400000108bc */
[--C-:B------:R-:W-:Y:S02]  /*e790*/  FFMA.FTZ R121, R4, c[0x0][0x2d0], -R120.reuse ;  /* 0x0000b40004797a23 */ /* 0x100fe40000010878 */
[----:B------:R-:W-:Y:S02]  /*e7a0*/  FMUL.FTZ R4, R118, c[0x0][0x2d0] ;  /* 0x0000b40076047a20 */ /* 0x000fe40000410000 */
[----:B------:R-:W-:Y:S02]  /*e7b0*/  FFMA.FTZ R5, R5, c[0x0][0x2d0], -R120 ;  /* 0x0000b40005057a23 */ /* 0x000fe40000010878 */
[----:B------:R-:W-:Y:S01]  /*e7c0*/  FFMA.FTZ R199, R77, c[0x0][0x2d0], -R188 ;  /* 0x0000b4004dc77a23 */ /* 0x000fe200000108bc */
[----:B------:R-:W-:Y:S01]  /*e7d0*/  MUFU.EX2 R202, R202 ;  /* 0x000000ca00ca7308 */ /* 0x000fe20000000800 */
[----:B------:R-:W-:Y:S02]  /*e7e0*/  FFMA.FTZ R221, R68, c[0x0][0x2d0], -R120 ;  /* 0x0000b40044dd7a23 */ /* 0x000fe40000010878 */
[----:B------:R-:W-:Y:S02]  /*e7f0*/  FFMA.FTZ R193, R35, c[0x0][0x2d0], -R4 ;  /* 0x0000b40023c17a23 */ /* 0x000fe40000010804 */
[----:B------:R-:W-:Y:S02]  /*e800*/  FFMA.FTZ R223, R69, c[0x0][0x2d0], -R120 ;  /* 0x0000b40045df7a23 */ /* 0x000fe40000010878 */
[--C-:B------:R-:W-:Y:S02]  /*e810*/  FFMA.FTZ R200, R76, c[0x0][0x2d0], -R188.reuse ;  /* 0x0000b4004cc87a23 */ /* 0x100fe400000108bc */
[----:B------:R-:W-:Y:S01]  /*e820*/  FFMA.FTZ R76, R108, c[0x0][0x2d0], -R188 ;  /* 0x0000b4006c4c7a23 */ /* 0x000fe200000108bc */
[----:B-1----:R1:W-:Y:S01]  /*e830*/  MUFU.EX2 R2, R0 ;  /* 0x0000000000027308 */ /* 0x0023e20000000800 */
[--C-:B------:R-:W-:Y:S02]  /*e840*/  FFMA.FTZ R196, R22, c[0x0][0x2d0], -R4.reuse ;  /* 0x0000b40016c47a23 */ /* 0x100fe40000010804 */
[--C-:B------:R-:W-:Y:S02]  /*e850*/  FFMA.FTZ R219, R70, c[0x0][0x2d0], -R4.reuse ;  /* 0x0000b40046db7a23 */ /* 0x100fe40000010804 */
[--C-:B--2---:R-:W-:Y:S02]  /*e860*/  FFMA.FTZ R8, R103, c[0x0][0x2d0], -R4.reuse ;  /* 0x0000b40067087a23 */ /* 0x104fe40000010804 */
[--C-:B------:R-:W-:Y:S02]  /*e870*/  FFMA.FTZ R70, R99, c[0x0][0x2d0], -R4.reuse ;  /* 0x0000b40063467a23 */ /* 0x100fe40000010804 */
[--C-:B------:R-:W-:Y:S01]  /*e880*/  FFMA.FTZ R218, R71, c[0x0][0x2d0], -R4.reuse ;  /* 0x0000b40047da7a23 */ /* 0x100fe20000010804 */
[----:B------:R-:W-:Y:S01]  /*e890*/  MUFU.EX2 R22, R5 ;  /* 0x0000000500167308 */ /* 0x000fe20000000800 */
[----:B------:R-:W-:Y:S01]  /*e8a0*/  MOV R77, R8 ;  /* 0x00000008004d7202 */ /* 0x000fe20000000f00 */
[--C-:B------:R-:W-:Y:S02]  /*e8b0*/  FFMA.FTZ R71, R98, c[0x0][0x2d0], -R4.reuse ;  /* 0x0000b40062477a23 */ /* 0x100fe40000010804 */
[--C-:B------:R-:W-:Y:S02]  /*e8c0*/  FFMA.FTZ R215, R86, c[0x0][0x2d0], -R4.reuse ;  /* 0x0000b40056d77a23 */ /* 0x100fe40000010804 */
[----:B------:R-:W-:Y:S02]  /*e8d0*/  FFMA.FTZ R220, R87, c[0x0][0x2d0], -R4 ;  /* 0x0000b40057dc7a23 */ /* 0x000fe40000010804 */
[----:B------:R-:W-:Y:S02]  /*e8e0*/  FFMA.FTZ R222, R85, c[0x0][0x2d0], -R120 ;  /* 0x0000b40055de7a23 */ /* 0x000fe40000010878 */
[----:B------:R2:W3:Y:S01]  /*e8f0*/  MUFU.EX2 R8, R17 ;  /* 0x0000001100087308 */ /* 0x0004e20000000800 */
[--C-:B------:R-:W-:Y:S02]  /*e900*/  FFMA.FTZ R98, R41, c[0x0][0x2d0], -R188.reuse ;  /* 0x0000b40029627a23 */ /* 0x100fe400000108bc */
[--C-:B------:R-:W-:Y:S02]  /*e910*/  FFMA.FTZ R96, R45, c[0x0][0x2d0], -R188.reuse ;  /* 0x0000b4002d607a23 */ /* 0x100fe400000108bc */
[----:B------:R-:W-:Y:S02]  /*e920*/  FFMA.FTZ R89, R89, c[0x0][0x2d0], -R188 ;  /* 0x0000b40059597a23 */ /* 0x000fe400000108bc */
[----:B-1----:R-:W-:Y:S02]  /*e930*/  FADD.FTZ R0, -R118, R122 ;  /* 0x0000007a76007221 */ /* 0x002fe40000010100 */
[--C-:B------:R-:W-:Y:S01]  /*e940*/  FFMA.FTZ R6, R6, c[0x0][0x2d0], -R4.reuse ;  /* 0x0000b40006067a23 */ /* 0x100fe20000010804 */
[----:B------:R1:W4:Y:S01]  /*e950*/  MUFU.EX2 R5, R16 ;  /* 0x0000001000057308 */ /* 0x0003220000000800 */
[----:B------:R-:W-:Y:S02]  /*e960*/  FMUL.FTZ R0, R0, c[0x0][0x2d0] ;  /* 0x0000b40000007a20 */ /* 0x000fe40000410000 */
[--C-:B------:R-:W-:Y:S02]  /*e970*/  FFMA.FTZ R195, R23, c[0x0][0x2d0], -R4.reuse ;  /* 0x0000b40017c37a23 */ /* 0x100fe40000010804 */
[----:B------:R-:W-:Y:S02]  /*e980*/  FFMA.FTZ R198, R66, c[0x0][0x2d0], -R4 ;  /* 0x0000b40042c67a23 */ /* 0x000fe40000010804 */
[----:B------:R-:W-:Y:S02]  /*e990*/  FFMA.FTZ R66, R88, c[0x0][0x2d0], -R188 ;  /* 0x0000b40058427a23 */ /* 0x000fe400000108bc */
[--C-:B------:R-:W-:Y:S01]  /*e9a0*/  FFMA.FTZ R7, R7, c[0x0][0x2d0], -R4.reuse ;  /* 0x0000b40007077a23 */ /* 0x100fe20000010804 */
[----:B------:R3:W-:Y:S01]  /*e9b0*/  MUFU.EX2 R68, R0 ;  /* 0x0000000000447308 */ /* 0x0007e20000000800 */
[--C-:B------:R-:W-:Y:S02]  /*e9c0*/  FFMA.FTZ R18, R18, c[0x0][0x2d0], -R4.reuse ;  /* 0x0000b40012127a23 */ /* 0x100fe40000010804 */
[--C-:B------:R-:W-:Y:S01]  /*e9d0*/  FFMA.FTZ R19, R19, c[0x0][0x2d0], -R4.reuse ;  /* 0x0000b40013137a23 */ /* 0x100fe20000010804 */
[----:B--2---:R-:W2:Y:S01]  /*e9e0*/  LDL.LU R17, [R1+0x8] ;  /* 0x0000080001117983 */ /* 0x004ea20000300800 */
[--C-:B------:R-:W-:Y:S02]  /*e9f0*/  FFMA.FTZ R194, R34, c[0x0][0x2d0], -R4.reuse ;  /* 0x0000b40022c27a23 */ /* 0x100fe40000010804 */
[--C-:B------:R-:W-:Y:S02]  /*ea00*/  FFMA.FTZ R192, R38, c[0x0][0x2d0], -R4.reuse ;  /* 0x0000b40026c07a23 */ /* 0x100fe40000010804 */
[----:B------:R-:W-:Y:S01]  /*ea10*/  FFMA.FTZ R191, R39, c[0x0][0x2d0], -R4 ;  /* 0x0000b40027bf7a23 */ /* 0x000fe20000010804 */
[----:B------:R4:W-:Y:S01]  /*ea20*/  MUFU.EX2 R69, R121 ;  /* 0x0000007900457308 */ /* 0x0009e20000000800 */
[----:B------:R-:W-:Y:S02]  /*ea30*/  FFMA.FTZ R39, R104, c[0x0][0x2d0], -R188 ;  /* 0x0000b40068277a23 */ /* 0x000fe400000108bc */
[--C-:B------:R-:W-:Y:S01]  /*ea40*/  FFMA.FTZ R190, R50, c[0x0][0x2d0], -R4.reuse ;  /* 0x0000b40032be7a23 */ /* 0x100fe20000010804 */
[----:B-1----:R-:W2:Y:S01]  /*ea50*/  LDL.LU R16, [R1+0xc] ;  /* 0x00000c0001107983 */ /* 0x002ea20000300800 */
[--C-:B------:R-:W-:Y:S02]  /*ea60*/  FFMA.FTZ R189, R51, c[0x0][0x2d0], -R4.reuse ;  /* 0x0000b40033bd7a23 */ /* 0x100fe40000010804 */
[--C-:B------:R-:W-:Y:S01]  /*ea70*/  FFMA.FTZ R51, R102, c[0x0][0x2d0], -R4.reuse ;  /* 0x0000b40066337a23 */ /* 0x100fe20000010804 */
[----:B------:R-:W2:Y:S01]  /*ea80*/  LDL.LU R72, [R1+0x10] ;  /* 0x0000100001487983 */ /* 0x000ea20000300800 */
[--C-:B------:R-:W-:Y:S01]  /*ea90*/  FFMA.FTZ R122, R54, c[0x0][0x2d0], -R4.reuse ;  /* 0x0000b400367a7a23 */ /* 0x100fe20000010804 */
[----:B------:R1:W-:Y:S01]  /*eaa0*/  MUFU.EX2 R23, R6 ;  /* 0x0000000600177308 */ /* 0x0003e20000000800 */
[--C-:B------:R-:W-:Y:S02]  /*eab0*/  FFMA.FTZ R197, R67, c[0x0][0x2d0], -R4.reuse ;  /* 0x0000b40043c57a23 */ /* 0x100fe40000010804 */
[--C-:B------:R-:W-:Y:S02]  /*eac0*/  FFMA.FTZ R217, R82, c[0x0][0x2d0], -R4.reuse ;  /* 0x0000b40052d97a23 */ /* 0x100fe40000010804 */
[----:B---3--:R-:W-:Y:S02]  /*ead0*/  FMUL.FTZ R0, R116, c[0x0][0x2d0] ;  /* 0x0000b40074007a20 */ /* 0x008fe40000410000 */
[----:B------:R-:W-:Y:S02]  /*eae0*/  FFMA.FTZ R216, R83, c[0x0][0x2d0], -R4 ;  /* 0x0000b40053d87a23 */ /* 0x000fe40000010804 */
[--C-:B------:R-:W-:Y:S01]  /*eaf0*/  FFMA.FTZ R35, R111, c[0x0][0x2d0], -R0.reuse ;  /* 0x0000b4006f237a23 */ /* 0x100fe20000010800 */
[----:B------:R-:W3:Y:S01]  /*eb00*/  MUFU.EX2 R7, R7 ;  /* 0x0000000700077308 */ /* 0x000ee20000000800 */
[----:B------:R-:W2:Y:S01]  /*eb10*/  LDL.LU R111, [R1+0x14] ;  /* 0x00001400016f7983 */ /* 0x000ea20000300800 */
[----:B------:R-:W-:Y:S02]  /*eb20*/  FFMA.FTZ R88, R26, c[0x0][0x2d0], -R0 ;  /* 0x0000b4001a587a23 */ /* 0x000fe40000010800 */
[--C-:B------:R-:W-:Y:S02]  /*eb30*/  FFMA.FTZ R83, R115, c[0x0][0x2d0], -R4.reuse ;  /* 0x0000b40073537a23 */ /* 0x100fe40000010804 */
[--C-:B----4-:R-:W-:Y:S02]  /*eb40*/  FFMA.FTZ R121, R55, c[0x0][0x2d0], -R4.reuse ;  /* 0x0000b40037797a23 */ /* 0x110fe40000010804 */
[----:B------:R-:W-:Y:S02]  /*eb50*/  FFMA.FTZ R55, R114, c[0x0][0x2d0], -R4 ;  /* 0x0000b40072377a23 */ /* 0x000fe40000010804 */
[----:B------:R-:W-:Y:S01]  /*eb60*/  MUFU.EX2 R82, R18 ;  /* 0x0000001200527308 */ /* 0x000fe20000000800 */
[--C-:B------:R-:W-:Y:S02]  /*eb70*/  FFMA.FTZ R9, R9, c[0x0][0x2d0], -R188.reuse ;  /* 0x0000b40009097a23 */ /* 0x100fe400000108bc */
[----:B------:R-:W-:Y:S02]  /*eb80*/  FFMA.FTZ R4, R12, c[0x0][0x2d0], -R188 ;  /* 0x0000b4000c047a23 */ /* 0x000fe400000108bc */
[--C-:B------:R-:W-:Y:S01]  /*eb90*/  FFMA.FTZ R87, R27, c[0x0][0x2d0], -R0.reuse ;  /* 0x0000b4001b577a23 */ /* 0x100fe20000010800 */
[----:B------:R-:W-:Y:S01]  /*eba0*/  MOV R27, R76 ;  /* 0x0000004c001b7202 */ /* 0x000fe20000000f00 */
[--C-:B------:R-:W-:Y:S02]  /*ebb0*/  FFMA.FTZ R227, R78, c[0x0][0x2d0], -R0.reuse ;  /* 0x0000b4004ee37a23 */ /* 0x100fe40000010800 */
[--C-:B------:R-:W-:Y:S01]  /*ebc0*/  FFMA.FTZ R252, R59, c[0x0][0x2d0], -R0.reuse ;  /* 0x0000b4003bfc7a23 */ /* 0x100fe20000010800 */
[----:B------:R-:W-:Y:S01]  /*ebd0*/  MUFU.EX2 R196, R196 ;  /* 0x000000c400c47308 */ /* 0x000fe20000000800 */
[----:B------:R-:W-:Y:S02]  /*ebe0*/  FFMA.FTZ R59, R79, c[0x0][0x2d0], -R0 ;  /* 0x0000b4004f3b7a23 */ /* 0x000fe40000010800 */
[----:B------:R-:W-:Y:S02]  /*ebf0*/  FFMA.FTZ R203, R53, c[0x0][0x2d0], -R120 ;  /* 0x0000b40035cb7a23 */ /* 0x000fe40000010878 */
[----:B------:R-:W-:Y:S02]  /*ec00*/  FFMA.FTZ R85, R31, c[0x0][0x2d0], -R0 ;  /* 0x0000b4001f557a23 */ /* 0x000fe40000010800 */
[----:B------:R-:W-:Y:S02]  /*ec10*/  FFMA.FTZ R248, R80, c[0x0][0x2d0], -R120 ;  /* 0x0000b40050f87a23 */ /* 0x000fe40000010878 */
[----:B------:R-:W-:Y:S01]  /*ec20*/  FFMA.FTZ R31, R94, c[0x0][0x2d0], -R0 ;  /* 0x0000b4005e1f7a23 */ /* 0x000fe20000010800 */
[----:B------:R4:W-:Y:S01]  /*ec30*/  MUFU.EX2 R80, R19 ;  /* 0x0000001300507308 */ /* 0x0009e20000000800 */
[----:B------:R-:W-:Y:S02]  /*ec40*/  FFMA.FTZ R247, R81, c[0x0][0x2d0], -R120 ;  /* 0x0000b40051f77a23 */ /* 0x000fe40000010878 */
[----:B------:R-:W-:Y:S02]  /*ec50*/  FFMA.FTZ R81, R92, c[0x0][0x2d0], -R188 ;  /* 0x0000b4005c517a23 */ /* 0x000fe400000108bc */
[--C-:B------:R-:W-:Y:S02]  /*ec60*/  FFMA.FTZ R86, R30, c[0x0][0x2d0], -R0.reuse ;  /* 0x0000b4001e567a23 */ /* 0x100fe40000010800 */
[----:B------:R-:W-:Y:S02]  /*ec70*/  FFMA.FTZ R224, R74, c[0x0][0x2d0], -R0 ;  /* 0x0000b4004ae07a23 */ /* 0x000fe40000010800 */
[----:B-1----:R-:W-:Y:S01]  /*ec80*/  FFMA.FTZ R6, R13, c[0x0][0x2d0], -R188 ;  /* 0x0000b4000d067a23 */ /* 0x002fe200000108bc */
[----:B------:R1:W-:Y:S01]  /*ec90*/  MUFU.EX2 R92, R9 ;  /* 0x00000009005c7308 */ /* 0x0003e20000000800 */
[----:B------:R-:W-:Y:S02]  /*eca0*/  FFMA.FTZ R34, R107, c[0x0][0x2d0], -R0 ;  /* 0x0000b4006b227a23 */ /* 0x000fe40000010800 */
[--C-:B------:R-:W-:Y:S02]  /*ecb0*/  FFMA.FTZ R115, R61, c[0x0][0x2d0], -R188.reuse ;  /* 0x0000b4003d737a23 */ /* 0x100fe400000108bc */
[----:B------:R-:W-:Y:S02]  /*ecc0*/  FFMA.FTZ R67, R105, c[0x0][0x2d0], -R188 ;  /* 0x0000b40069437a23 */ /* 0x000fe400000108bc */
[--C-:B------:R-:W-:Y:S02]  /*ecd0*/  FFMA.FTZ R11, R11, c[0x0][0x2d0], -R0.reuse ;  /* 0x0000b4000b0b7a23 */ /* 0x100fe40000010800 */
[--C-:B------:R-:W-:Y:S01]  /*ece0*/  FFMA.FTZ R105, R43, c[0x0][0x2d0], -R0.reuse ;  /* 0x0000b4002b697a23 */ /* 0x100fe20000010800 */
[----:B------:R-:W-:Y:S01]  /*ecf0*/  MUFU.EX2 R94, R4 ;  /* 0x00000004005e7308 */ /* 0x000fe20000000800 */
[--C-:B------:R-:W-:Y:S02]  /*ed00*/  FFMA.FTZ R54, R90, c[0x0][0x2d0], -R0.reuse ;  /* 0x0000b4005a367a23 */ /* 0x100fe40000010800 */
[--C-:B------:R-:W-:Y:S02]  /*ed10*/  FFMA.FTZ R38, R91, c[0x0][0x2d0], -R0.reuse ;  /* 0x0000b4005b267a23 */ /* 0x100fe40000010800 */
[----:B------:R-:W-:Y:S02]  /*ed20*/  FFMA.FTZ R95, R95, c[0x0][0x2d0], -R0 ;  /* 0x0000b4005f5f7a23 */ /* 0x000fe40000010800 */
        /* <DEDUP_REMOVED lines=26> */
[----:B------:R-:W-:Y:S01]  /*eed0*/  FFMA.FTZ R110, R110, c[0x0][0x2d0], -R0 ;  /* 0x0000b4006e6e7a23 */ /* 0x000fe20000010800 */
[----:B------:R-:W-:Y:S01]  /*eee0*/  MUFU.EX2 R106, R15 ;  /* 0x0000000f006a7308 */ /* 0x000fe20000000800 */
[--C-:B------:R-:W-:Y:S02]  /*eef0*/  FFMA.FTZ R213, R20, c[0x0][0x2d0], -R120.reuse ;  /* 0x0000b40014d57a23 */ /* 0x100fe40000010878 */
[----:B------:R-:W-:Y:S02]  /*ef00*/  FFMA.FTZ R20, R101, c[0x0][0x2d0], -R120 ;  /* 0x0000b40065147a23 */ /* 0x000fe40000010878 */
[----:B------:R-:W-:Y:S02]  /*ef10*/  FFMA.FTZ R101, R28, c[0x0][0x2d0], -R188 ;  /* 0x0000b4001c657a23 */ /* 0x000fe400000108bc */
[--C-:B------:R-:W-:Y:S01]  /*ef20*/  FFMA.FTZ R212, R21, c[0x0][0x2d0], -R120.reuse ;  /* 0x0000b40015d47a23 */ /* 0x100fe20000010878 */
[----:B------:R-:W-:Y:S01]  /*ef30*/  MOV R50, R20 ;  /* 0x0000001400327202 */ /* 0x000fe20000000f00 */
[----:B------:R-:W-:Y:S01]  /*ef40*/  FFMA.FTZ R21, R97, c[0x0][0x2d0], -R120 ;  /* 0x0000b40061157a23 */ /* 0x000fe20000010878 */
[----:B------:R-:W-:Y:S01]  /*ef50*/  MUFU.EX2 R213, R213 ;  /* 0x000000d500d57308 */ /* 0x000fe20000000800 */
[----:B------:R-:W-:Y:S02]  /*ef60*/  FFMA.FTZ R97, R44, c[0x0][0x2d0], -R188 ;  /* 0x0000b4002c617a23 */ /* 0x000fe400000108bc */
[--C-:B------:R-:W-:Y:S02]  /*ef70*/  FFMA.FTZ R211, R64, c[0x0][0x2d0], -R120.reuse ;  /* 0x0000b40040d37a23 */ /* 0x100fe40000010878 */
[----:B------:R-:W-:Y:S02]  /*ef80*/  FFMA.FTZ R64, R112, c[0x0][0x2d0], -R120 ;  /* 0x0000b40070407a23 */ /* 0x000fe40000010878 */
[----:B------:R-:W-:Y:S02]  /*ef90*/  FFMA.FTZ R112, R57, c[0x0][0x2d0], -R188 ;  /* 0x0000b40039707a23 */ /* 0x000fe400000108bc */
[--C-:B------:R-:W-:Y:S01]  /*efa0*/  FFMA.FTZ R214, R65, c[0x0][0x2d0], -R120.reuse ;  /* 0x0000b40041d67a23 */ /* 0x100fe20000010878 */
[----:B------:R-:W-:Y:S01]  /*efb0*/  MUFU.EX2 R212, R212 ;  /* 0x000000d400d47308 */ /* 0x000fe20000000800 */
[--C-:B------:R-:W-:Y:S01]  /*efc0*/  FFMA.FTZ R65, R100, c[0x0][0x2d0], -R120.reuse ;  /* 0x0000b40064417a23 */ /* 0x100fe20000010878 */
[----:B----4-:R-:W-:Y:S01]  /*efd0*/  MOV R19, R64 ;  /* 0x0000004000137202 */ /* 0x010fe20000000f00 */
[----:B------:R-:W-:Y:S02]  /*efe0*/  FFMA.FTZ R120, R113, c[0x0][0x2d0], -R120 ;  /* 0x0000b40071787a23 */ /* 0x000fe40000010878 */
[--C-:B------:R-:W-:Y:S02]  /*eff0*/  FFMA.FTZ R100, R29, c[0x0][0x2d0], -R188.reuse ;  /* 0x0000b4001d647a23 */ /* 0x100fe400000108bc */
[--C-:B------:R-:W-:Y:S02]  /*f000*/  FFMA.FTZ R113, R56, c[0x0][0x2d0], -R188.reuse ;  /* 0x0000b40038717a23 */ /* 0x100fe400000108bc */
[--C-:B------:R-:W-:Y:S01]  /*f010*/  FFMA.FTZ R201, R73, c[0x0][0x2d0], -R188.reuse ;  /* 0x0000b40049c97a23 */ /* 0x100fe200000108bc */
[----:B------:R-:W-:Y:S01]  /*f020*/  MUFU.EX2 R209, R209 ;  /* 0x000000d100d17308 */ /* 0x000fe20000000800 */
[----:B------:R-:W-:Y:S01]  /*f030*/  FFMA.FTZ R188, R109, c[0x0][0x2d0], -R188 ;  /* 0x0000b4006dbc7a23 */ /* 0x000fe200000108bc */
[----:B------:R-:W-:Y:S01]  /*f040*/  MOV R73, R21 ;  /* 0x0000001500497202 */ /* 0x000fe20000000f00 */
[--C-:B------:R-:W-:Y:S01]  /*f050*/  FFMA.FTZ R108, R46, c[0x0][0x2d0], -R0.reuse ;  /* 0x0000b4002e6c7a23 */ /* 0x100fe20000010800 */
[----:B------:R-:W-:Y:S01]  /*f060*/  MOV R46, R93 ;  /* 0x0000005d002e7202 */ /* 0x000fe20000000f00 */
[--C-:B------:R-:W-:Y:S01]  /*f070*/  FFMA.FTZ R109, R47, c[0x0][0x2d0], -R0.reuse ;  /* 0x0000b4002f6d7a23 */ /* 0x100fe20000010800 */
[----:B------:R-:W-:Y:S01]  /*f080*/  MOV R47, R81 ;  /* 0x00000051002f7202 */ /* 0x000fe20000000f00 */
[----:B------:R-:W-:Y:S01]  /*f090*/  FFMA.FTZ R249, R58, c[0x0][0x2d0], -R0 ;  /* 0x0000b4003af97a23 */ /* 0x000fe20000010800 */
[----:B------:R-:W-:Y:S01]  /*f0a0*/  MOV R18, R73 ;  /* 0x0000004900127202 */ /* 0x000fe20000000f00 */
[----:B------:R-:W-:Y:S01]  /*f0b0*/  FADD.FTZ R0, -R116, R123 ;  /* 0x0000007b74007221 */ /* 0x000fe20000010100 */
[----:B------:R-:W-:Y:S01]  /*f0c0*/  MUFU.EX2 R81, R10 ;  /* 0x0000000a00517308 */ /* 0x000fe20000000800 */
[----:B------:R-:W-:Y:S02]  /*f0d0*/  MOV R58, R65 ;  /* 0x00000041003a7202 */ /* 0x000fe40000000f00 */
[----:B------:R-:W-:Y:S07]  /*f0e0*/  FMUL.FTZ R0, R0, c[0x0][0x2d0] ;  /* 0x0000b40000007a20 */ /* 0x000fee0000410000 */
[----:B------:R-:W-:Y:S10]  /*f0f0*/  MUFU.EX2 R0, R0 ;  /* 0x0000000000007308 */ /* 0x000ff40000000800 */
[----:B------:R-:W4:Y:S10]  /*f100*/  MUFU.EX2 R93, R14 ;  /* 0x0000000e005d7308 */ /* 0x000f340000000800 */
[----:B------:R-:W1:Y:S10]  /*f110*/  MUFU.EX2 R103, R103 ;  /* 0x0000006700677308 */ /* 0x000e740000000800 */
[----:B------:R-:W1:Y:S10]  /*f120*/  MUFU.EX2 R102, R102 ;  /* 0x0000006600667308 */ /* 0x000e740000000800 */
[----:B------:R-:W-:Y:S10]  /*f130*/  MUFU.EX2 R104, R104 ;  /* 0x0000006800687308 */ /* 0x000ff40000000800 */
[----:B------:R-:W-:Y:S10]  /*f140*/  MUFU.EX2 R120, R120 ;  /* 0x0000007800787308 */ /* 0x000ff40000000800 */
[----:B------:R-:W-:Y:S10]  /*f150*/  MUFU.EX2 R188, R188 ;  /* 0x000000bc00bc7308 */ /* 0x000ff40000000800 */
[----:B------:R-:W-:Y:S10]  /*f160*/  MUFU.EX2 R194, R194 ;  /* 0x000000c200c27308 */ /* 0x000ff40000000800 */
[----:B------:R-:W-:Y:S10]  /*f170*/  MUFU.EX2 R193, R193 ;  /* 0x000000c100c17308 */ /* 0x000ff40000000800 */
[----:B------:R-:W1:Y:S10]  /*f180*/  MUFU.EX2 R101, R101 ;  /* 0x0000006500657308 */ /* 0x000e740000000800 */
[----:B------:R-:W1:Y:S10]  /*f190*/  MUFU.EX2 R123, R100 ;  /* 0x00000064007b7308 */ /* 0x000e740000000800 */
        /* <DEDUP_REMOVED lines=32> */
[----:B------:R-:W-:Y:S01]  /*f3a0*/  MOV R26, R8 ;  /* 0x00000008001a7202 */ /* 0x000fe20000000f00 */
[----:B------:R-:W-:Y:S01]  /*f3b0*/  FMUL.FTZ R53, R2, R157 ;  /* 0x0000009d02357220 */ /* 0x000fe20000410000 */
[----:B------:R-:W-:Y:S01]  /*f3c0*/  MOV R74, R5 ;  /* 0x00000005004a7202 */ /* 0x000fe20000000f00 */
[C---:B------:R-:W-:Y:S01]  /*f3d0*/  FMUL.FTZ R8, R3.reuse, R152 ;  /* 0x0000009803087220 */ /* 0x040fe20000410000 */
[----:B------:R-:W-:Y:S01]  /*f3e0*/  MOV R157, R26 ;  /* 0x0000001a009d7202 */ /* 0x000fe20000000f00 */
[C---:B-1----:R-:W-:Y:S01]  /*f3f0*/  FMUL.FTZ R9, R3.reuse, R153 ;  /* 0x0000009903097220 */ /* 0x042fe20000410000 */
[----:B------:R-:W-:Y:S01]  /*f400*/  MOV R26, R77 ;  /* 0x0000004d001a7202 */ /* 0x000fe20000000f00 */
[C---:B------:R-:W-:Y:S01]  /*f410*/  FMUL.FTZ R12, R3.reuse, R160 ;  /* 0x000000a0030c7220 */ /* 0x040fe20000410000 */
[----:B------:R-:W1:Y:S01]  /*f420*/  LDSM.16.MT88.4 R76, [R225] ;  /* 0x00000000e14c783b */ /* 0x000e620000004200 */
[----:B------:R-:W-:Y:S01]  /*f430*/  FMUL.FTZ R13, R3, R161 ;  /* 0x000000a1030d7220 */ /* 0x000fe20000410000 */
[----:B---3--:R-:W-:Y:S01]  /*f440*/  F2FP.PACK_AB R73, R7, R23 ;  /* 0x000000170749723e */ /* 0x008fe200000000ff */
        /* <DEDUP_REMOVED lines=8> */
[C---:B------:R-:W-:Y:S01]  /*f4d0*/  FMUL.FTZ R40, R3.reuse, R136 ;  /* 0x0000008803287220 */ /* 0x040fe20000410000 */
[----:B----4-:R-:W-:Y:S01]  /*f4e0*/  F2FP.PACK_AB R83, R106, R93 ;  /* 0x0000005d6a53723e */ /* 0x010fe200000000ff */
[C---:B------:R-:W-:Y:S01]  /*f4f0*/  FMUL.FTZ R41, R3.reuse, R137 ;  /* 0x0000008903297220 */ /* 0x040fe20000410000 */
[----:B------:R-:W-:Y:S01]  /*f500*/  MOV R160, R34 ;  /* 0x0000002200a07202 */ /* 0x000fe20000000f00 */
[C---:B------:R-:W-:Y:S01]  /*f510*/  FMUL.FTZ R44, R3.reuse, R140 ;  /* 0x0000008c032c7220 */ /* 0x040fe20000410000 */
[----:B------:R-:W-:Y:S01]  /*f520*/  MOV R145, R67 ;  /* 0x0000004300917202 */ /* 0x000fe20000000f00 */
[C---:B------:R-:W-:Y:S01]  /*f530*/  FMUL.FTZ R45, R3.reuse, R141 ;  /* 0x0000008d032d7220 */ /* 0x040fe20000410000 */
[----:B------:R-:W-:Y:S01]  /*f540*/  MOV R141, R31 ;  /* 0x0000001f008d7202 */ /* 0x000fe20000000f00 */
[C---:B--2---:R-:W-:Y:S01]  /*f550*/  FFMA.FTZ R84, R3.reuse, R17, R251 ;  /* 0x0000001103547223 */ /* 0x044fe200000100fb */
        /* <DEDUP_REMOVED lines=9> */
[C---:B------:R-:W-:Y:S01]  /*f5f0*/  FFMA.FTZ R3, R2.reuse, R16, R69 ;  /* 0x0000001002037223 */ /* 0x040fe20000010045 */
[----:B------:R2:W3:Y:S01]  /*f600*/  MUFU.EX2 R95, R88 ;  /* 0x00000058005f7308 */ /* 0x0004e20000000800 */
        /* <DEDUP_REMOVED lines=13> */
[----:B------:R-:W4:Y:S01]  /*f6e0*/  MUFU.EX2 R125, R98 ;  /* 0x00000062007d7308 */ /* 0x000f220000000800 */
        /* <DEDUP_REMOVED lines=11> */
[----:B------:R-:W-:Y:S01]  /*f7a0*/  MUFU.EX2 R98, R85 ;  /* 0x0000005500627308 */ /* 0x000fe20000000800 */
[C---:B------:R-:W-:Y:S01]  /*f7b0*/  FMUL.FTZ R64, R2.reuse, R128 ;  /* 0x0000008002407220 */ /* 0x040fe20000410000 */
[----:B------:R-:W-:Y:S01]  /*f7c0*/  MOV R169, R42 ;  /* 0x0000002a00a97202 */ /* 0x000fe20000000f00 */
[----:B------:R-:W-:Y:S01]  /*f7d0*/  FMUL.FTZ R65, R2, R129 ;  /* 0x0000008102417220 */ /* 0x000fe20000410000 */
[----:B------:R-:W-:Y:S01]  /*f7e0*/  MOV R153, R110 ;  /* 0x0000006e00997202 */ /* 0x000fe20000000f00 */
[----:B------:R-:W-:Y:S01]  /*f7f0*/  FFMA.FTZ R2, R68, R72, R23 ;  /* 0x0000004844027223 */ /* 0x000fe20000010017 */
[----:B------:R-:W-:Y:S01]  /*f800*/  F2FP.PACK_AB R72, R22, R69 ;  /* 0x000000451648723e */ /* 0x000fe200000000ff */
[C---:B------:R-:W-:Y:S01]  /*f810*/  FMUL.FTZ R6, R68.reuse, R186 ;  /* 0x000000ba44067220 */ /* 0x040fe20000410000 */
[----:B------:R-:W-:Y:S01]  /*f820*/  MOV R186, R82 ;  /* 0x0000005200ba7202 */ /* 0x000fe20000000f00 */
[----:B------:R-:W-:Y:S01]  /*f830*/  FADD.FTZ R89, R7, R2 ;  /* 0x0000000207597221 */ /* 0x000fe20000010000 */
[----:B------:R-:W-:Y:S01]  /*f840*/  MOV R2, R74 ;  /* 0x0000004a00027202 */ /* 0x000fe20000000f00 */
[----:B------:R-:W-:Y:S01]  /*f850*/  FMUL.FTZ R7, R68, R187 ;  /* 0x000000bb44077220 */ /* 0x000fe20000410000 */
[----:B------:R-:W-:Y:S01]  /*f860*/  MOV R187, R80 ;  /* 0x0000005000bb7202 */ /* 0x000fe20000000f00 */
[----:B------:R-:W-:Y:S01]  /*f870*/  FADD.FTZ R90, R22, R3 ;  /* 0x00000003165a7221 */ /* 0x000fe20000010000 */
[----:B------:R-:W-:Y:S01]  /*f880*/  F2FP.PACK_AB R74, R157, R2 ;  /* 0x000000029d4a723e */ /* 0x000fe200000000ff */
[----:B------:R-:W-:Y:S01]  /*f890*/  FMUL.FTZ R10, R0, R154 ;  /* 0x0000009a000a7220 */ /* 0x000fe20000410000 */
[----:B------:R-:W-:Y:S01]  /*f8a0*/  F2FP.PACK_AB R75, R187, R186 ;  /* 0x000000babb4b723e */ /* 0x000fe200000000ff */
[----:B------:R-:W-:Y:S01]  /*f8b0*/  FMUL.FTZ R18, R68, R178 ;  /* 0x000000b244127220 */ /* 0x000fe20000410000 */
[----:B------:R-:W-:Y:S01]  /*f8c0*/  F2FP.PACK_AB R80, R92, R251 ;  /* 0x000000fb5c50723e */ /* 0x000fe200000000ff */
[C---:B------:R-:W-:Y:S01]  /*f8d0*/  FMUL.FTZ R19, R68.reuse, R179 ;  /* 0x000000b344137220 */ /* 0x040fe20000410000 */
[----:B------:R-:W-:Y:S01]  /*f8e0*/  F2FP.PACK_AB R82, R107, R94 ;  /* 0x0000005e6b52723e */ /* 0x000fe200000000ff */
[----:B------:R-:W-:Y:S01]  /*f8f0*/  FMUL.FTZ R22, R68, R182 ;  /* 0x000000b644167220 */ /* 0x000fe20000410000 */
[----:B------:R-:W-:Y:S01]  /*f900*/  MOV R110, R59 ;  /* 0x0000003b006e7202 */ /* 0x000fe20000000f00 */
[-C--:B-1----:R-:W-:Y:S01]  /*f910*/  HMMA.16816.F32 R4, R72, R76.reuse, R4 ;  /* 0x0000004c4804723c */ /* 0x082fe20000001804 */
[----:B------:R-:W-:Y:S04]  /*f920*/  MUFU.EX2 R129, R96 ;  /* 0x0000006000817308 */ /* 0x000fe80000000800 */
[C---:B------:R-:W-:Y:S01]  /*f930*/  FMUL.FTZ R11, R0.reuse, R155 ;  /* 0x0000009b000b7220 */ /* 0x040fe20000410000 */
[----:B------:R-:W-:Y:S01]  /*f940*/  MOV R136, R58 ;  /* 0x0000003a00887202 */ /* 0x000fe20000000f00 */
[----:B------:R-:W-:Y:S01]  /*f950*/  FFMA.FTZ R3, R0, R111, R81 ;  /* 0x0000006f00037223 */ /* 0x000fe20000010051 */
[C---:B------:R-:W-:Y:S01]  /*f960*/  F2FP.PACK_AB R81, R91.reuse, R81 ;  /* 0x000000515b51723e */ /* 0x040fe200000000ff */
[C---:B------:R-:W-:Y:S02]  /*f970*/  FMUL.FTZ R23, R68.reuse, R183 ;  /* 0x000000b744177220 */ /* 0x040fe40000410000 */
[----:B------:R-:W1:Y:S01]  /*f980*/  MUFU.EX2 R96, R87 ;  /* 0x0000005700607308 */ /* 0x000e620000000800 */
[C---:B------:R-:W-:Y:S01]  /*f990*/  FMUL.FTZ R34, R68.reuse, R170 ;  /* 0x000000aa44227220 */ /* 0x040fe20000410000 */
[----:B------:R-:W-:Y:S01]  /*f9a0*/  MOV R111, R50 ;  /* 0x00000032006f7202 */ /* 0x000fe20000000f00 */
[----:B------:R-:W-:Y:S01]  /*f9b0*/  FMUL.FTZ R35, R68, R171 ;  /* 0x000000ab44237220 */ /* 0x000fe20000410000 */
[C---:B------:R-:W-:Y:S04]  /*f9c0*/  HMMA.16816.F32 R8, R80.reuse, R76, R8 ;  /* 0x0000004c5008723c */ /* 0x040fe80000001808 */
[C---:B------:R-:W-:Y:S01]  /*f9d0*/  FMUL.FTZ R14, R0.reuse, R162 ;  /* 0x000000a2000e7220 */ /* 0x040fe20000410000 */
[----:B------:R-:W-:Y:S01]  /*f9e0*/  MOV R156, R62 ;  /* 0x0000003e009c7202 */ /* 0x000fe20000000f00 */
[----:B------:R-:W-:Y:S01]  /*f9f0*/  FMUL.FTZ R15, R0, R163 ;  /* 0x000000a3000f7220 */ /* 0x000fe20000410000 */
[----:B------:R-:W-:Y:S01]  /*fa00*/  MUFU.EX2 R137, R112 ;  /* 0x0000007000897308 */ /* 0x000fe20000000800 */
[C---:B------:R-:W-:Y:S01]  /*fa10*/  FMUL.FTZ R38, R68.reuse, R174 ;  /* 0x000000ae44267220 */ /* 0x040fe20000410000 */
[----:B------:R-:W-:Y:S03]  /*fa20*/  MOV R251, R157 ;  /* 0x0000009d00fb7202 */ /* 0x000fe60000000f00 */
[C---:B------:R-:W-:Y:S01]  /*fa30*/  FMUL.FTZ R39, R68.reuse, R175 ;  /* 0x000000af44277220 */ /* 0x040fe20000410000 */
[-C--:B------:R-:W-:Y:S03]  /*fa40*/  HMMA.16816.F32 R12, R80, R78.reuse, R12 ;  /* 0x0000004e500c723c */ /* 0x080fe6000000180c */
[C---:B------:R-:W-:Y:S01]  /*fa50*/  FMUL.FTZ R50, R68.reuse, R166 ;  /* 0x000000a644327220 */ /* 0x040fe20000410000 */
[----:B------:R-:W-:Y:S01]  /*fa60*/  MOV R157, R165 ;  /* 0x000000a5009d7202 */ /* 0x000fe20000000f00 */
[C---:B------:R-:W-:Y:S01]  /*fa70*/  FMUL.FTZ R51, R68.reuse, R167 ;  /* 0x000000a744337220 */ /* 0x040fe20000410000 */
[----:B------:R-:W-:Y:S01]  /*fa80*/  MOV R165, R172 ;  /* 0x000000ac00a57202 */ /* 0x000fe20000000f00 */
        /* <DEDUP_REMOVED lines=8> */
[----:B------:R-:W-:Y:S01]  /*fb10*/  FMUL.FTZ R67, R68, R131 ;  /* 0x0000008344437220 */ /* 0x000fe20000410000 */
[----:B------:R-:W-:Y:S01]  /*fb20*/  MOV R168, R124 ;  /* 0x0000007c00a87202 */ /* 0x000fe20000000f00 */
[----:B------:R-:W-:Y:S02]  /*fb30*/  LDSM.16.MT88.4 R68, [R228] ;  /* 0x00000000e444783b */ /* 0x000fe40000004200 */
[----:B------:R-:W-:Y:S01]  /*fb40*/  FADD.FTZ R84, R92, R84 ;  /* 0x000000545c547221 */ /* 0x000fe20000010000 */
[----:B------:R-:W-:Y:S01]  /*fb50*/  MOV R124, R227 ;  /* 0x000000e3007c7202 */ /* 0x000fe20000000f00 */
[----:B------:R-:W-:Y:S01]  /*fb60*/  FADD.FTZ R2, R2, R90 ;  /* 0x0000005a02027221 */ /* 0x000fe20000010000 */
[----:B------:R-:W-:Y:S01]  /*fb70*/  MUFU.EX2 R130, R122 ;  /* 0x0000007a00827308 */ /* 0x000fe20000000800 */
[----:B------:R-:W-:Y:S01]  /*fb80*/  FADD.FTZ R94, R94, R84 ;  /* 0x000000545e5e7221 */ /* 0x000fe20000010000 */
[----:B------:R-:W-:Y:S01]  /*fb90*/  MOV R155, R154 ;  /* 0x0000009a009b7202 */ /* 0x000fe20000000f00 */
[----:B------:R1:W5:Y:S01]  /*fba0*/  LDL.LU R227, [R1+0x8c] ;  /* 0x00008c0001e37983 */ /* 0x0003620000300800 */
[----:B------:R-:W-:Y:S02]  /*fbb0*/  FADD.FTZ R3, R91, R3 ;  /* 0x000000035b037221 */ /* 0x000fe40000010000 */
[C---:B------:R-:W-:Y:S02]  /*fbc0*/  FMUL.FTZ R26, R0.reuse, R146 ;  /* 0x00000092001a7220 */ /* 0x040fe40000410000 */
[C---:B------:R-:W-:Y:S02]  /*fbd0*/  FMUL.FTZ R27, R0.reuse, R147 ;  /* 0x00000093001b7220 */ /* 0x040fe40000410000 */
[C---:B------:R-:W-:Y:S01]  /*fbe0*/  FMUL.FTZ R30, R0.reuse, R150 ;  /* 0x00000096001e7220 */ /* 0x040fe20000410000 */
        /* <DEDUP_REMOVED lines=8> */
[C---:B------:R-:W-:Y:S01]  /*fc70*/  FMUL.FTZ R59, R0.reuse, R135 ;  /* 0x00000087003b7220 */ /* 0x040fe20000410000 */
[-C--:B-1----:R-:W-:Y:S03]  /*fc80*/  HMMA.16816.F32 R20, R72, R76.reuse, R20 ;  /* 0x0000004c4814723c */ /* 0x082fe60000001814 */
[C---:B------:R-:W-:Y:S02]  /*fc90*/  FMUL.FTZ R62, R0.reuse, R126 ;  /* 0x0000007e003e7220 */ /* 0x040fe40000410000 */
[----:B------:R-:W-:Y:S01]  /*fca0*/  FMUL.FTZ R63, R0, R127 ;  /* 0x0000007f003f7220 */ /* 0x000fe20000410000 */
[----:B------:R-:W1:Y:S01]  /*fcb0*/  MUFU.EX2 R126, R97 ;  /* 0x00000061007e7308 */ /* 0x000e620000000800 */
[----:B------:R-:W-:Y:S01]  /*fcc0*/  FADD.FTZ R0, R186, R89 ;  /* 0x00000059ba007221 */ /* 0x000fe20000010000 */
[C---:B------:R-:W-:Y:S01]  /*fcd0*/  HMMA.16816.F32 R24, R80.reuse, R76, R24 ;  /* 0x0000004c5018723c */ /* 0x040fe20000001818 */
[----:B--2---:R-:W-:Y:S03]  /*fce0*/  LDSM.16.MT88.4 R88, [R226+0x1000] ;  /* 0x00100000e258783b */ /* 0x004fe60000004200 */
[----:B------:R-:W-:Y:S01]  /*fcf0*/  MOV R186, R156 ;  /* 0x0000009c00ba7202 */ /* 0x000fe20000000f00 */
[----:B------:R-:W-:Y:S01]  /*fd00*/  FADD.FTZ R92, R251, R2 ;  /* 0x00000002fb5c7221 */ /* 0x000fe20000010000 */
[----:B------:R-:W-:Y:S01]  /*fd10*/  MOV R156, R164 ;  /* 0x000000a4009c7202 */ /* 0x000fe20000000f00 */
[----:B------:R-:W-:Y:S01]  /*fd20*/  FADD.FTZ R2, R107, R94 ;  /* 0x0000005e6b027221 */ /* 0x000fe20000010000 */
[-C--:B------:R-:W-:Y:S01]  /*fd30*/  HMMA.16816.F32 R28, R80, R78.reuse, R28 ;  /* 0x0000004e501c723c */ /* 0x080fe2000000181c */
[----:B------:R2:W1:Y:S03]  /*fd40*/  MUFU.EX2 R97, R86 ;  /* 0x0000005600617308 */ /* 0x0004660000000800 */
[----:B------:R-:W-:Y:S01]  /*fd50*/  MOV R164, R169 ;  /* 0x000000a900a47202 */ /* 0x000fe20000000f00 */
[----:B------:R-:W-:Y:S01]  /*fd60*/  FADD.FTZ R2, R103, R2 ;  /* 0x0000000267027221 */ /* 0x000fe20000010000 */
[----:B------:R-:W-:Y:S01]  /*fd70*/  MOV R169, R177 ;  /* 0x000000b100a97202 */ /* 0x000fe20000000f00 */
[----:B------:R-:W-:Y:S01]  /*fd80*/  FADD.FTZ R93, R93, R3 ;  /* 0x000000035d5d7221 */ /* 0x000fe20000010000 */
[C---:B------:R-:W-:Y:S01]  /*fd90*/  HMMA.16816.F32 R32, R72.reuse, R78, R32 ;  /* 0x0000004e4820723c */ /* 0x040fe20000001820 */
[----:B------:R-:W1:Y:S02]  /*fda0*/  LDSM.16.MT88.4 R76, [R226] ;  /* 0x00000000e24c783b */ /* 0x000e640000004200 */
[----:B------:R-:W-:Y:S01]  /*fdb0*/  MUFU.EX2 R135, R115 ;  /* 0x0000007300877308 */ /* 0x000fe20000000800 */
[----:B------:R-:W-:Y:S01]  /*fdc0*/  MOV R165, R169 ;  /* 0x000000a900a57202 */ /* 0x000fe20000000f00 */
[----:B------:R-:W-:Y:S01]  /*fdd0*/  FADD.FTZ R2, R102, R2 ;  /* 0x0000000266027221 */ /* 0x000fe20000010000 */
[----:B------:R-:W-:Y:S01]  /*fde0*/  MOV R169, R124 ;  /* 0x0000007c00a97202 */ /* 0x000fe20000000f00 */
[----:B------:R-:W-:Y:S01]  /*fdf0*/  FADD.FTZ R3, R187, R0 ;  /* 0x00000000bb037221 */ /* 0x000fe20000010000 */
[----:B------:R-:W-:Y:S01]  /*fe00*/  MOV R177, R136 ;  /* 0x0000008800b17202 */ /* 0x000fe20000000f00 */
[----:B------:R-:W-:Y:S03]  /*fe10*/  FADD.FTZ R2, R101, R2 ;  /* 0x0000000265027221 */ /* 0x000fe60000010000 */
[----:B------:R-:W-:Y:S01]  /*fe20*/  MOV R251, R156 ;  /* 0x0000009c00fb7202 */ /* 0x000fe20000000f00 */
[----:B------:R-:W-:Y:S01]  /*fe30*/  MUFU.EX2 R105, R169 ;  /* 0x000000a900697308 */ /* 0x000fe20000000800 */
[----:B------:R-:W-:Y:S01]  /*fe40*/  MOV R156, R168 ;  /* 0x000000a8009c7202 */ /* 0x000fe20000000f00 */
[----:B------:R-:W-:Y:S01]  /*fe50*/  FADD.FTZ R0, R106, R93 ;  /* 0x0000005d6a007221 */ /* 0x000fe20000010000 */
[----:B------:R-:W-:Y:S01]  /*fe60*/  MOV R168, R110 ;  /* 0x0000006e00a87202 */ /* 0x000fe20000000f00 */
[----:B--2---:R-:W-:Y:S01]  /*fe70*/  LDSM.16.MT88.4 R84, [R226+0x800] ;  /* 0x00080000e254783b */ /* 0x004fe20000004200 */
[----:B------:R-:W-:Y:S01]  /*fe80*/  MOV R187, R157 ;  /* 0x0000009d00bb7202 */ /* 0x000fe20000000f00 */
[----:B------:R-:W-:Y:S01]  /*fe90*/  FADD.FTZ R3, R196, R3 ;  /* 0x00000003c4037221 */ /* 0x000fe20000010000 */
[----:B------:R-:W-:Y:S01]  /*fea0*/  MOV R157, R164 ;  /* 0x000000a4009d7202 */ /* 0x000fe20000000f00 */
[----:B------:R-:W-:Y:S01]  /*feb0*/  FADD.FTZ R2, R123, R2 ;  /* 0x000000027b027221 */ /* 0x000fe20000010000 */
[----:B------:R-:W-:Y:S01]  /*fec0*/  MOV R164, R177 ;  /* 0x000000b100a47202 */ /* 0x000fe20000000f00 */
[----:B------:R-:W-:Y:S01]  /*fed0*/  MUFU.EX2 R115, R165 ;  /* 0x000000a500737308 */ /* 0x000fe20000000800 */
[----:B------:R-:W-:Y:S01]  /*fee0*/  MOV R177, R133 ;  /* 0x0000008500b17202 */ /* 0x000fe20000000f00 */
[----:B------:R-:W-:Y:S01]  /*fef0*/  FADD.FTZ R2, R99, R2 ;  /* 0x0000000263027221 */ /* 0x000fe20000010000 */
[----:B------:R-:W2:Y:S01]  /*ff00*/  LDL.LU R133, [R1] ;  /* 0x0000000001857983 */ /* 0x000ea20000300800 */
[----:B------:R-:W-:Y:S01]  /*ff10*/  MOV R154, R251 ;  /* 0x000000fb009a7202 */ /* 0x000fe20000000f00 */
[----:B------:R-:W-:Y:S01]  /*ff20*/  FADD.FTZ R3, R195, R3 ;  /* 0x00000003c3037221 */ /* 0x000fe20000010000 */
[----:B------:R-:W-:Y:S01]  /*ff30*/  MOV R251, R187 ;  /* 0x000000bb00fb7202 */ /* 0x000fe20000000f00 */
[----:B---3--:R-:W-:Y:S01]  /*ff40*/  FADD.FTZ R0, R95, R0 ;  /* 0x000000005f007221 */ /* 0x008fe20000010000 */
[----:B------:R-:W-:Y:S01]  /*ff50*/  MOV R187, R186 ;  /* 0x000000ba00bb7202 */ /* 0x000fe20000000f00 */
[----:B----4-:R-:W-:Y:S01]  /*ff60*/  FADD.FTZ R2, R125, R2 ;  /* 0x000000027d027221 */ /* 0x010fe20000010000 */
[----:B------:R3:W-:Y:S01]  /*ff70*/  MUFU.EX2 R112, R164 ;  /* 0x000000a400707308 */ /* 0x0007e20000000800 */
[----:B------:R-:W-:Y:S01]  /*ff80*/  MOV R186, R173 ;  /* 0x000000ad00ba7202 */ /* 0x000fe20000000f00 */
[----:B------:R-:W-:Y:S01]  /*ff90*/  FADD.FTZ R0, R96, R0 ;  /* 0x0000000060007221 */ /* 0x000fe20000010000 */
[----:B------:R-:W-:Y:S01]  /*ffa0*/  MOV R173, R224 ;  /* 0x000000e000ad7202 */ /* 0x000fe20000000f00 */
[----:B-1----:R-:W-:Y:S01]  /*ffb0*/  FADD.FTZ R94, R126, R2 ;  /* 0x000000027e5e7221 */ /* 0x002fe20000010000 */
[----:B------:R1:W5:Y:S01]  /*ffc0*/  LDL.LU R224, [R1+0x88] ;  /* 0x0000880001e07983 */ /* 0x0003620000300800 */
[----:B------:R-:W-:Y:S01]  /*ffd0*/  FADD.FTZ R0, R97, R0 ;  /* 0x0000000061007221 */ /* 0x000fe20000010000 */
[-C--:B------:R-:W-:Y:S03]  /*ffe0*/  HMMA.16816.F32 R36, R72, R76.reuse, R36 ;  /* 0x0000004c4824723c */ /* 0x080fe60000001824 */
[----:B------:R-:W-:Y:S01]  /*fff0*/  MUFU.EX2 R113, R187 ;  /* 0x000000bb00717308 */ /* 0x000fe20000000800 */
[----:B------:R-:W-:Y:S02]  /*10000*/  FADD.FTZ R0, R98, R0 ;  /* 0x0000000062007221 */ /* 0x000fe40000010000 */
[----:B------:R-:W-:Y:S02]  /*10010*/  FADD.FTZ R3, R194, R3 ;  /* 0x00000003c2037221 */ /* 0x000fe40000010000 */
[----:B------:R-:W-:Y:S01]  /*10020*/  FADD.FTZ R0, R104, R0 ;  /* 0x0000000068007221 */ /* 0x000fe20000010000 */
[C---:B------:R-:W-:Y:S04]  /*10030*/  HMMA.16816.F32 R40, R80.reuse, R76, R40 ;  /* 0x0000004c5028723c */ /* 0x040fe80000001828 */
[----:B------:R-:W4:Y:S01]  /*10040*/  MUFU.EX2 R127, R189 ;  /* 0x000000bd007f7308 */ /* 0x000f220000000800 */
[----:B------:R-:W-:Y:S02]  /*10050*/  FADD.FTZ R0, R100, R0 ;  /* 0x0000000064007221 */ /* 0x000fe40000010000 */
[----:B------:R-:W-:Y:S01]  /*10060*/  FADD.FTZ R3, R193, R3 ;  /* 0x00000003c1037221 */ /* 0x000fe20000010000 */
[-C--:B------:R-:W-:Y:S01]  /*10070*/  HMMA.16816.F32 R44, R80, R78.reuse, R44 ;  /* 0x0000004e502c723c */ /* 0x080fe2000000182c */
[----:B---3--:R-:W-:Y:S03]  /*10080*/  LDSM.16.MT88.4 R164, [R226+0x3000] ;  /* 0x00300000e2a4783b */ /* 0x008fe60000004200 */
[----:B------:R-:W-:Y:S02]  /*10090*/  FADD.FTZ R3, R192, R3 ;  /* 0x00000003c0037221 */ /* 0x000fe40000010000 */
[----:B------:R-:W3:Y:S02]  /*100a0*/  MUFU.EX2 R110, R108 ;  /* 0x0000006c006e7308 */ /* 0x000ee40000000800 */
[C---:B------:R-:W-:Y:S01]  /*100b0*/  HMMA.16816.F32 R48, R72.reuse, R78, R48 ;  /* 0x0000004e4830723c */ /* 0x040fe20000001830 */
[----:B------:R-:W1:Y:S03]  /*100c0*/  LDSM.16.MT88.4 R76, [R225+0x800] ;  /* 0x00080000e14c783b */ /* 0x000e660000004200 */
[----:B------:R-:W-:Y:S04]  /*100d0*/  FADD.FTZ R3, R191, R3 ;  /* 0x00000003bf037221 */ /* 0x000fe80000010000 */
[-C--:B------:R-:W-:Y:S01]  /*100e0*/  HMMA.16816.F32 R52, R72, R68.reuse, R52 ;  /* 0x000000444834723c */ /* 0x080fe20000001834 */
[----:B------:R-:W1:Y:S03]  /*100f0*/  MUFU.EX2 R124, R109 ;  /* 0x0000006d007c7308 */ /* 0x000e660000000800 */
[----:B------:R-:W-:Y:S04]  /*10100*/  FADD.FTZ R3, R190, R3 ;  /* 0x00000003be037221 */ /* 0x000fe80000010000 */
[C---:B------:R-:W-:Y:S03]  /*10110*/  HMMA.16816.F32 R56, R80.reuse, R68, R56 ;  /* 0x000000445038723c */ /* 0x040fe60000001838 */
[----:B------:R-:W-:Y:S01]  /*10120*/  MUFU.EX2 R134, R121 ;  /* 0x0000007900867308 */ /* 0x000fe20000000800 */
[----:B----4-:R-:W-:Y:S02]  /*10130*/  FADD.FTZ R2, R127, R3 ;  /* 0x000000037f027221 */ /* 0x010fe40000010000 */
[----:B---3--:R-:W-:Y:S01]  /*10140*/  FADD.FTZ R93, R110, R0 ;  /* 0x000000006e5d7221 */ /* 0x008fe20000010000 */
[----:B------:R-:W-:Y:S01]  /*10150*/  F2FP.PACK_AB R68, R212, R213 ;  /* 0x000000d5d444723e */ /* 0x000fe200000000ff */
[-C--:B------:R-:W-:Y:S01]  /*10160*/  HMMA.16816.F32 R60, R80, R70.reuse, R60 ;  /* 0x00000046503c723c */ /* 0x080fe2000000183c */
[----:B------:R-:W3:Y:S03]  /*10170*/  LDSM.16.MT88.4 R80, [R229+0x800] ;  /* 0x00080000e550783b */ /* 0x000ee60000004200 */
[----:B------:R-:W-:Y:S01]  /*10180*/  F2FP.PACK_AB R69, R195, R196 ;  /* 0x000000c4c345723e */ /* 0x000fe200000000ff */
[----:B------:R-:W-:Y:S01]  /*10190*/  MUFU.EX2 R136, R114 ;  /* 0x0000007200887308 */ /* 0x000fe20000000800 */
[----:B------:R-:W-:Y:S02]  /*101a0*/  FADD.FTZ R0, R129, R94 ;  /* 0x0000005e81007221 */ /* 0x000fe40000010000 */
[----:B------:R-:W-:Y:S04]  /*101b0*/  HMMA.16816.F32 R64, R72, R70, R64 ;  /* 0x000000464840723c */ /* 0x000fe80000001840 */
[----:B------:R-:W-:Y:S03]  /*101c0*/  FADD.FTZ R2, R130, R2 ;  /* 0x0000000282027221 */ /* 0x000fe60000010000 */
[----:B------:R-:W-:Y:S01]  /*101d0*/  F2FP.PACK_AB R70, R209, R210 ;  /* 0x000000d2d146723e */ /* 0x000fe200000000ff */
[----:B------:R-:W-:Y:S01]  /*101e0*/  MUFU.EX2 R114, R186 ;  /* 0x000000ba00727308 */ /* 0x000fe20000000800 */
[----:B------:R-:W-:Y:S03]  /*101f0*/  F2FP.PACK_AB R71, R193, R194 ;  /* 0x000000c2c147723e */ /* 0x000fe600000000ff */
[----:B------:R-:W-:Y:S02]  /*10200*/  F2FP.PACK_AB R72, R102, R103 ;  /* 0x000000676648723e */ /* 0x000fe400000000ff */
[----:B------:R-:W-:Y:S02]  /*10210*/  F2FP.PACK_AB R74, R123, R101 ;  /* 0x000000657b4a723e */ /* 0x000fe400000000ff */
[-C--:B-1----:R-:W-:Y:S02]  /*10220*/  HMMA.16816.F32 R4, R68, R76.reuse, R4 ;  /* 0x0000004c4404723c */ /* 0x082fe40000001804 */
[----:B------:R1:W-:Y:S03]  /*10230*/  MUFU.EX2 R103, R168 ;  /* 0x000000a800677308 */ /* 0x0003e60000000800 */
[----:B------:R-:W-:Y:S02]  /*10240*/  F2FP.PACK_AB R73, R96, R95 ;  /* 0x0000005f6049723e */ /* 0x000fe400000000ff */
[----:B------:R-:W-:Y:S02]  /*10250*/  F2FP.PACK_AB R75, R98, R97 ;  /* 0x00000061624b723e */ /* 0x000fe400000000ff */
[----:B------:R-:W-:Y:S03]  /*10260*/  MOV R123, R116 ;  /* 0x00000074007b7202 */ /* 0x000fe60000000f00 */
[----:B------:R-:W-:Y:S02]  /*10270*/  MUFU.EX2 R102, R176 ;  /* 0x000000b000667308 */ /* 0x000fe40000000800 */
[C---:B------:R-:W-:Y:S08]  /*10280*/  HMMA.16816.F32 R8, R72.reuse, R76, R8 ;  /* 0x0000004c4808723c */ /* 0x040ff00000001808 */
[-C--:B------:R-:W-:Y:S01]  /*10290*/  HMMA.16816.F32 R12, R72, R78.reuse, R12 ;  /* 0x0000004e480c723c */ /* 0x080fe2000000180c */
[----:B------:R-:W-:Y:S01]  /*102a0*/  MUFU.EX2 R101, R185 ;  /* 0x000000b900657308 */ /* 0x000fe20000000800 */
[----:B-1----:R-:W-:Y:S06]  /*102b0*/  LDSM.16.MT88.4 R168, [R229+0x3000] ;  /* 0x00300000e5a8783b */ /* 0x002fec0000004200 */
[C---:B------:R-:W-:Y:S03]  /*102c0*/  HMMA.16816.F32 R16, R68.reuse, R78, R16 ;  /* 0x0000004e4410723c */ /* 0x040fe60000001810 */
[----:B------:R-:W-:Y:S01]  /*102d0*/  MUFU.EX2 R107, R173 ;  /* 0x000000ad006b7308 */ /* 0x000fe20000000800 */
[----:B------:R-:W1:Y:S04]  /*102e0*/  LDSM.16.MT88.4 R76, [R228+0x800] ;  /* 0x00080000e44c783b */ /* 0x000e680000004200 */
[-C--:B---3--:R-:W-:Y:S05]  /*102f0*/  HMMA.16816.F32 R20, R68, R80.reuse, R20 ;  /* 0x000000504414723c */ /* 0x088fea0000001814 */
        /* <DEDUP_REMOVED lines=11> */
[-C--:B------:R-:W-:Y:S08]  /*103b0*/  HMMA.16816.F32 R44, R72, R86.reuse, R44 ;  /* 0x00000056482c723c */ /* 0x080ff0000000182c */
[C---:B------:R-:W-:Y:S01]  /*103c0*/  HMMA.16816.F32 R48, R68.reuse, R86, R48 ;  /* 0x000000564430723c */ /* 0x040fe20000001830 */
[----:B------:R-:W4:Y:S01]  /*103d0*/  LDSM.16.MT88.4 R84, [R229+0x1000] ;  /* 0x00100000e554783b */ /* 0x000f220000004200 */
[----:B------:R-:W3:Y:S06]  /*103e0*/  MUFU.EX2 R106, R180 ;  /* 0x000000b4006a7308 */ /* 0x000eec0000000800 */
[-C--:B-1----:R-:W-:Y:S04]  /*103f0*/  HMMA.16816.F32 R52, R68, R76.reuse, R52 ;  /* 0x0000004c4434723c */ /* 0x082fe80000001834 */
[----:B------:R-:W-:Y:S04]  /*10400*/  MUFU.EX2 R95, R145 ;  /* 0x00000091005f7308 */ /* 0x000fe80000000800 */
[C---:B------:R-:W-:Y:S06]  /*10410*/  HMMA.16816.F32 R56, R72.reuse, R76, R56 ;  /* 0x0000004c4838723c */ /* 0x040fec0000001838 */
[----:B------:R-:W-:Y:S02]  /*10420*/  MUFU.EX2 R122, R157 ;  /* 0x0000009d007a7308 */ /* 0x000fe40000000800 */
[-C--:B------:R-:W-:Y:S07]  /*10430*/  HMMA.16816.F32 R60, R72, R78.reuse, R60 ;  /* 0x0000004e483c723c */ /* 0x080fee000000183c */
[----:B------:R-:W-:Y:S01]  /*10440*/  F2FP.PACK_AB R74, R129, R126 ;  /* 0x0000007e814a723e */ /* 0x000fe200000000ff */
[----:B------:R-:W-:Y:S01]  /*10450*/  HMMA.16816.F32 R64, R68, R78, R64 ;  /* 0x0000004e4440723c */ /* 0x000fe20000001840 */
[----:B------:R-:W1:Y:S01]  /*10460*/  LDSM.16.MT88.4 R76, [R228+0x1000] ;  /* 0x00100000e44c783b */ /* 0x000e620000004200 */
[----:B------:R-:W-:Y:S02]  /*10470*/  MUFU.EX2 R121, R156 ;  /* 0x0000009c00797308 */ /* 0x000fe40000000800 */
[----:B------:R-:W-:Y:S01]  /*10480*/  FADD.FTZ R72, R213, R92 ;  /* 0x0000005cd5487221 */ /* 0x000fe20000010000 */
[----:B------:R-:W-:Y:S02]  /*10490*/  F2FP.PACK_AB R73, R100, R104 ;  /* 0x000000686449723e */ /* 0x000fe400000000ff */
[----:B------:R-:W-:Y:S01]  /*104a0*/  F2FP.PACK_AB R68, R207, R208 ;  /* 0x000000d0cf44723e */ /* 0x000fe200000000ff */
[----:B------:R-:W-:Y:S01]  /*104b0*/  FADD.FTZ R92, R212, R72 ;  /* 0x00000048d45c7221 */ /* 0x000fe20000010000 */
[----:B------:R-:W-:Y:S03]  /*104c0*/  F2FP.PACK_AB R69, R191, R192 ;  /* 0x000000c0bf45723e */ /* 0x000fe600000000ff */
[----:B------:R-:W-:Y:S01]  /*104d0*/  F2FP.PACK_AB R70, R205, R206 ;  /* 0x000000cecd46723e */ /* 0x000fe200000000ff */
[----:B------:R4:W-:Y:S01]  /*104e0*/  MUFU.EX2 R104, R177 ;  /* 0x000000b100687308 */ /* 0x0009e20000000800 */
[----:B------:R-:W-:Y:S02]  /*104f0*/  F2FP.PACK_AB R71, R127, R190 ;  /* 0x000000be7f47723e */ /* 0x000fe400000000ff */
[----:B------:R-:W-:Y:S02]  /*10500*/  F2FP.PACK_AB R72, R125, R99 ;  /* 0x000000637d48723e */ /* 0x000fe400000000ff */
[----:B------:R-:W-:Y:S02]  /*10510*/  F2FP.PACK_AB R75, R124, R110 ;  /* 0x0000006e7c4b723e */ /* 0x000fe400000000ff */
[----:B---3--:R-:W-:Y:S01]  /*10520*/  F2FP.PACK_AB R129, R106, R109 ;  /* 0x0000006d6a81723e */ /* 0x008fe200000000ff */
[-C--:B------:R-:W-:Y:S02]  /*10530*/  HMMA.16816.F32 R4, R68, R80.reuse, R4 ;  /* 0x000000504404723c */ /* 0x080fe40000001804 */
[----:B------:R-:W-:Y:S06]  /*10540*/  MUFU.EX2 R99, R184 ;  /* 0x000000b800637308 */ /* 0x000fec0000000800 */
[C---:B------:R-:W-:Y:S04]  /*10550*/  HMMA.16816.F32 R8, R72.reuse, R80, R8 ;  /* 0x000000504808723c */ /* 0x040fe80000001808 */
[----:B------:R-:W3:Y:S04]  /*10560*/  MUFU.EX2 R100, R149 ;  /* 0x0000009500647308 */ /* 0x000ee80000000800 */
[-C--:B------:R-:W-:Y:S01]  /*10570*/  HMMA.16816.F32 R12, R72, R82.reuse, R12 ;  /* 0x00000052480c723c */ /* 0x080fe2000000180c */
[----:B----4-:R-:W-:Y:S05]  /*10580*/  LDSM.16.MT88.4 R176, [R225+0x3000] ;  /* 0x00300000e1b0783b */ /* 0x010fea0000004200 */
[----:B------:R-:W-:Y:S02]  /*10590*/  MUFU.EX2 R98, R141 ;  /* 0x0000008d00627308 */ /* 0x000fe40000000800 */
[C---:B------:R-:W-:Y:S01]  /*105a0*/  HMMA.16816.F32 R16, R68.reuse, R82, R16 ;  /* 0x000000524410723c */ /* 0x040fe20000001810 */
[----:B------:R-:W4:Y:S07]  /*105b0*/  LDSM.16.MT88.4 R80, [R225+0x1800] ;  /* 0x00180000e150783b */ /* 0x000f2e0000004200 */
[-C--:B------:R-:W-:Y:S01]  /*105c0*/  HMMA.16816.F32 R20, R68, R84.reuse, R20 ;  /* 0x000000544414723c */ /* 0x080fe20000001814 */
[----:B------:R-:W-:Y:S03]  /*105d0*/  MUFU.EX2 R97, R140 ;  /* 0x0000008c00617308 */ /* 0x000fe60000000800 */
[----:B---3--:R-:W-:Y:S04]  /*105e0*/  F2FP.PACK_AB R131, R100, R102 ;  /* 0x000000666483723e */ /* 0x008fe800000000ff */
[C---:B------:R-:W-:Y:S03]  /*105f0*/  HMMA.16816.F32 R24, R72.reuse, R84, R24 ;  /* 0x000000544818723c */ /* 0x040fe60000001818 */
[----:B------:R-:W-:Y:S05]  /*10600*/  MUFU.EX2 R96, R148 ;  /* 0x0000009400607308 */ /* 0x000fea0000000800 */
[-C--:B------:R-:W-:Y:S08]  /*10610*/  HMMA.16816.F32 R28, R72, R86.reuse, R28 ;  /* 0x00000056481c723c */ /* 0x080ff0000000181c */
[C---:B------:R-:W-:Y:S01]  /*10620*/  HMMA.16816.F32 R32, R68.reuse, R86, R32 ;  /* 0x000000564420723c */ /* 0x040fe20000001820 */
[----:B------:R-:W3:Y:S07]  /*10630*/  LDSM.16.MT88.4 R84, [R229+0x1800] ;  /* 0x00180000e554783b */ /* 0x000eee0000004200 */
[-C--:B------:R-:W-:Y:S01]  /*10640*/  HMMA.16816.F32 R36, R68, R88.reuse, R36 ;  /* 0x000000584424723c */ /* 0x080fe20000001824 */
[----:B--2---:R-:W2:Y:S07]  /*10650*/  MUFU.EX2 R133, R133 ;  /* 0x0000008500857308 */ /* 0x004eae0000000800 */
[C---:B------:R-:W-:Y:S08]  /*10660*/  HMMA.16816.F32 R40, R72.reuse, R88, R40 ;  /* 0x000000584828723c */ /* 0x040ff00000001828 */
[-C--:B------:R-:W-:Y:S08]  /*10670*/  HMMA.16816.F32 R44, R72, R90.reuse, R44 ;  /* 0x0000005a482c723c */ /* 0x080ff0000000182c */
[C---:B------:R-:W-:Y:S01]  /*10680*/  HMMA.16816.F32 R48, R68.reuse, R90, R48 ;  /* 0x0000005a4430723c */ /* 0x040fe20000001830 */
[----:B------:R-:W2:Y:S07]  /*10690*/  LDSM.16.MT88.4 R88, [R226+0x1800] ;  /* 0x00180000e258783b */ /* 0x000eae0000004200 */
[-C--:B-1----:R-:W-:Y:S08]  /*106a0*/  HMMA.16816.F32 R52, R68, R76.reuse, R52 ;  /* 0x0000004c4434723c */ /* 0x082ff00000001834 */
[C---:B------:R-:W-:Y:S08]  /*106b0*/  HMMA.16816.F32 R56, R72.reuse, R76, R56 ;  /* 0x0000004c4838723c */ /* 0x040ff00000001838 */
[-C--:B------:R-:W-:Y:S07]  /*106c0*/  HMMA.16816.F32 R60, R72, R78.reuse, R60 ;  /* 0x0000004e483c723c */ /* 0x080fee000000183c */
[----:B------:R-:W-:Y:S01]  /*106d0*/  F2FP.PACK_AB R74, R135, R136 ;  /* 0x00000088874a723e */ /* 0x000fe200000000ff */
[----:B------:R-:W-:Y:S01]  /*106e0*/  HMMA.16816.F32 R64, R68, R78, R64 ;  /* 0x0000004e4440723c */ /* 0x000fe20000001840 */
[----:B------:R-:W1:Y:S03]  /*106f0*/  LDSM.16.MT88.4 R76, [R228+0x1800] ;  /* 0x00180000e44c783b */ /* 0x000e660000004200 */
[----:B------:R-:W-:Y:S01]  /*10700*/  FADD.FTZ R72, R210, R92 ;  /* 0x0000005cd2487221 */ /* 0x000fe20000010000 */
[----:B------:R-:W-:Y:S02]  /*10710*/  F2FP.PACK_AB R73, R252, R249 ;  /* 0x000000f9fc49723e */ /* 0x000fe400000000ff */
[----:B------:R-:W-:Y:S01]  /*10720*/  F2FP.PACK_AB R68, R203, R204 ;  /* 0x000000cccb44723e */ /* 0x000fe200000000ff */
[----:B------:R-:W-:Y:S01]  /*10730*/  FADD.FTZ R92, R209, R72 ;  /* 0x00000048d15c7221 */ /* 0x000fe20000010000 */
[----:B------:R-:W-:Y:S03]  /*10740*/  F2FP.PACK_AB R69, R134, R130 ;  /* 0x000000828645723e */ /* 0x000fe600000000ff */
[----:B------:R-:W-:Y:S02]  /*10750*/  F2FP.PACK_AB R70, R214, R211 ;  /* 0x000000d3d646723e */ /* 0x000fe400000000ff */
[----:B------:R-:W-:Y:S02]  /*10760*/  F2FP.PACK_AB R71, R197, R198 ;  /* 0x000000c6c547723e */ /* 0x000fe400000000ff */
[----:B------:R-:W-:Y:S02]  /*10770*/  F2FP.PACK_AB R72, R137, R128 ;  /* 0x000000808948723e */ /* 0x000fe400000000ff */
[----:B------:R-:W-:Y:S02]  /*10780*/  F2FP.PACK_AB R75, R114, R113 ;  /* 0x00000071724b723e */ /* 0x000fe400000000ff */
[----:B------:R-:W-:Y:S01]  /*10790*/  F2FP.PACK_AB R130, R120, R104 ;  /* 0x000000687882723e */ /* 0x000fe200000000ff */
[-C--:B----4-:R-:W-:Y:S08]  /*107a0*/  HMMA.16816.F32 R4, R68, R80.reuse, R4 ;  /* 0x000000504404723c */ /* 0x090ff00000001804 */
[C---:B------:R-:W-:Y:S08]  /*107b0*/  HMMA.16816.F32 R8, R72.reuse, R80, R8 ;  /* 0x000000504808723c */ /* 0x040ff00000001808 */
[-C--:B------:R-:W-:Y:S08]  /*107c0*/  HMMA.16816.F32 R12, R72, R82.reuse, R12 ;  /* 0x00000052480c723c */ /* 0x080ff0000000180c */
[C---:B------:R-:W-:Y:S01]  /*107d0*/  HMMA.16816.F32 R16, R68.reuse, R82, R16 ;  /* 0x000000524410723c */ /* 0x040fe20000001810 */
[----:B------:R-:W4:Y:S07]  /*107e0*/  LDSM.16.MT88.4 R80, [R225+0x2000] ;  /* 0x00200000e150783b */ /* 0x000f2e0000004200 */
[-C--:B---3--:R-:W-:Y:S08]  /*107f0*/  HMMA.16816.F32 R20, R68, R84.reuse, R20 ;  /* 0x000000544414723c */ /* 0x088ff00000001814 */
[C---:B------:R-:W-:Y:S08]  /*10800*/  HMMA.16816.F32 R24, R72.reuse, R84, R24 ;  /* 0x000000544818723c */ /* 0x040ff00000001818 */
[-C--:B------:R-:W-:Y:S08]  /*10810*/  HMMA.16816.F32 R28, R72, R86.reuse, R28 ;  /* 0x00000056481c723c */ /* 0x080ff0000000181c */
[C---:B------:R-:W-:Y:S01]  /*10820*/  HMMA.16816.F32 R32, R68.reuse, R86, R32 ;  /* 0x000000564420723c */ /* 0x040fe20000001820 */
[----:B------:R-:W3:Y:S07]  /*10830*/  LDSM.16.MT88.4 R84, [R229+0x2000] ;  /* 0x00200000e554783b */ /* 0x000eee0000004200 */
[-C--:B--2---:R-:W-:Y:S08]  /*10840*/  HMMA.16816.F32 R36, R68, R88.reuse, R36 ;  /* 0x000000584424723c */ /* 0x084ff00000001824 */
        /* <DEDUP_REMOVED lines=18> */
[----:B------:R-:W-:Y:S03]  /*10970*/  F2FP.PACK_AB R75, R103, R105 ;  /* 0x00000069674b723e */ /* 0x000fe600000000ff */
        /* <DEDUP_REMOVED lines=26> */
[----:B------:R-:W-:Y:S01]  /*10b20*/  F2FP.PACK_AB R70, R196, R133 ;  /* 0x00000085c446723e */ /* 0x000fe200000000ff */
[----:B------:R-:W-:Y:S01]  /*10b30*/  FADD.FTZ R3, R204, R92 ;  /* 0x0000005ccc037221 */ /* 0x000fe20000010000 */
[----:B------:R-:W-:Y:S02]  /*10b40*/  F2FP.PACK_AB R71, R189, R195 ;  /* 0x000000c3bd47723e */ /* 0x000fe400000000ff */
[----:B------:R-:W-:Y:S02]  /*10b50*/  F2FP.PACK_AB R72, R122, R132 ;  /* 0x000000847a48723e */ /* 0x000fe400000000ff */
[----:B------:R-:W-:Y:S03]  /*10b60*/  F2FP.PACK_AB R75, R97, R98 ;  /* 0x00000062614b723e */ /* 0x000fe600000000ff */
[-C--:B----4-:R-:W-:Y:S08]  /*10b70*/  HMMA.16816.F32 R4, R68, R80.reuse, R4 ;  /* 0x000000504404723c */ /* 0x090ff00000001804 */
[C---:B------:R-:W-:Y:S01]  /*10b80*/  HMMA.16816.F32 R8, R72.reuse, R80, R8 ;  /* 0x000000504808723c */ /* 0x040fe20000001808 */
[----:B------:R-:W-:Y:S07]  /*10b90*/  MUFU.EX2 R80, R153 ;  /* 0x0000009900507308 */ /* 0x000fee0000000800 */
[-C--:B------:R-:W-:Y:S03]  /*10ba0*/  HMMA.16816.F32 R12, R72, R82.reuse, R12 ;  /* 0x00000052480c723c */ /* 0x080fe6000000180c */
[----:B------:R-:W-:Y:S05]  /*10bb0*/  MUFU.EX2 R81, R160 ;  /* 0x000000a000517308 */ /* 0x000fea0000000800 */
[C---:B------:R-:W-:Y:S05]  /*10bc0*/  HMMA.16816.F32 R16, R68.reuse, R82, R16 ;  /* 0x000000524410723c */ /* 0x040fea0000001810 */
[----:B------:R-:W4:Y:S03]  /*10bd0*/  MUFU.EX2 R83, R144 ;  /* 0x0000009000537308 */ /* 0x000f260000000800 */
[-C--:B---3--:R-:W-:Y:S07]  /*10be0*/  HMMA.16816.F32 R20, R68, R84.reuse, R20 ;  /* 0x000000544414723c */ /* 0x088fee0000001814 */
[----:B------:R-:W3:Y:S01]  /*10bf0*/  MUFU.EX2 R82, R161 ;  /* 0x000000a100527308 */ /* 0x000ee20000000800 */
[C---:B------:R-:W-:Y:S08]  /*10c00*/  HMMA.16816.F32 R24, R72.reuse, R84, R24 ;  /* 0x000000544818723c */ /* 0x040ff00000001818 */
[-C--:B------:R-:W-:Y:S04]  /*10c10*/  HMMA.16816.F32 R28, R72, R86.reuse, R28 ;  /* 0x00000056481c723c */ /* 0x080fe8000000181c */
[----:B----4-:R-:W-:Y:S04]  /*10c20*/  F2FP.PACK_AB R126, R188, R83 ;  /* 0x00000053bc7e723e */ /* 0x010fe800000000ff */
[C---:B------:R-:W-:Y:S04]  /*10c30*/  HMMA.16816.F32 R32, R68.reuse, R86, R32 ;  /* 0x000000564420723c */ /* 0x040fe80000001820 */
[----:B---3--:R-:W-:Y:S04]  /*10c40*/  F2FP.PACK_AB R125, R81, R82 ;  /* 0x00000052517d723e */ /* 0x008fe800000000ff */
[-C--:B--2---:R-:W-:Y:S08]  /*10c50*/  HMMA.16816.F32 R36, R68, R88.reuse, R36 ;  /* 0x000000584424723c */ /* 0x084ff00000001824 */
[C---:B------:R-:W-:Y:S08]  /*10c60*/  HMMA.16816.F32 R40, R72.reuse, R88, R40 ;  /* 0x000000584828723c */ /* 0x040ff00000001828 */
[-C--:B------:R-:W-:Y:S08]  /*10c70*/  HMMA.16816.F32 R44, R72, R90.reuse, R44 ;  /* 0x0000005a482c723c */ /* 0x080ff0000000182c */
[C---:B------:R-:W-:Y:S08]  /*10c80*/  HMMA.16816.F32 R48, R68.reuse, R90, R48 ;  /* 0x0000005a4430723c */ /* 0x040ff00000001830 */
[-C--:B-1----:R-:W-:Y:S08]  /*10c90*/  HMMA.16816.F32 R52, R68, R76.reuse, R52 ;  /* 0x0000004c4434723c */ /* 0x082ff00000001834 */
[C---:B------:R-:W-:Y:S01]  /*10ca0*/  HMMA.16816.F32 R56, R72.reuse, R76, R56 ;  /* 0x0000004c4838723c */ /* 0x040fe20000001838 */
[----:B------:R-:W1:Y:S07]  /*10cb0*/  MUFU.EX2 R76, R152 ;  /* 0x00000098004c7308 */ /* 0x000e6e0000000800 */
[-C--:B------:R-:W-:Y:S07]  /*10cc0*/  HMMA.16816.F32 R60, R72, R78.reuse, R60 ;  /* 0x0000004e483c723c */ /* 0x080fee000000183c */
[----:B------:R-:W-:Y:S01]  /*10cd0*/  FADD.FTZ R73, R128, R0 ;  /* 0x0000000080497221 */ /* 0x000fe20000010000 */
[----:B------:R-:W-:Y:S04]  /*10ce0*/  HMMA.16816.F32 R64, R68, R78, R64 ;  /* 0x0000004e4440723c */ /* 0x000fe80000001840 */
[----:B------:R-:W-:Y:S01]  /*10cf0*/  F2FP.PACK_AB R128, R111, R112 ;  /* 0x000000706f80723e */ /* 0x000fe200000000ff */
[----:B------:R-:W-:Y:S01]  /*10d00*/  FADD.FTZ R72, R124, R93 ;  /* 0x0000005d7c487221 */ /* 0x000fe20000010000 */
[----:B------:R-:W-:Y:S01]  /*10d10*/  F2FP.PACK_AB R124, R95, R96 ;  /* 0x000000605f7c723e */ /* 0x000fe200000000ff */
[----:B------:R-:W-:Y:S01]  /*10d20*/  FADD.FTZ R68, R134, R2 ;  /* 0x0000000286447221 */ /* 0x000fe20000010000 */
[----:B-1----:R-:W-:Y:S03]  /*10d30*/  F2FP.PACK_AB R127, R76, R80 ;  /* 0x000000504c7f723e */ /* 0x002fe600000000ff */
[-C--:B------:R-:W-:Y:S01]  /*10d40*/  HMMA.16816.F32 R184, R128, R176.reuse, R4 ;  /* 0x000000b080b8723c */ /* 0x080fe20000001804 */
[----:B------:R-:W1:Y:S04]  /*10d50*/  LDSM.16.MT88.4 R4, [R228+0x3000] ;  /* 0x00300000e404783b */ /* 0x000e680000004200 */
[----:B------:R-:W-:Y:S02]  /*10d60*/  FADD.FTZ R72, R249, R72 ;  /* 0x00000048f9487221 */ /* 0x000fe40000010000 */
[----:B------:R-:W-:Y:S01]  /*10d70*/  FADD.FTZ R0, R203, R3 ;  /* 0x00000003cb007221 */ /* 0x000fe20000010000 */
[C---:B------:R-:W-:Y:S04]  /*10d80*/  HMMA.16816.F32 R152, R124.reuse, R176, R8 ;  /* 0x000000b07c98723c */ /* 0x040fe80000001808 */
[----:B------:R-:W-:Y:S02]  /*10d90*/  FADD.FTZ R2, R252, R72 ;  /* 0x00000048fc027221 */ /* 0x000fe40000010000 */
[----:B------:R-:W-:Y:S02]  /*10da0*/  FADD.FTZ R0, R211, R0 ;  /* 0x00000000d3007221 */ /* 0x000fe40000010000 */
[-C--:B------:R-:W-:Y:S04]  /*10db0*/  HMMA.16816.F32 R160, R124, R178.reuse, R12 ;  /* 0x000000b27ca0723c */ /* 0x080fe8000000180c */
[----:B------:R-:W-:Y:S02]  /*10dc0*/  FADD.FTZ R3, R137, R73 ;  /* 0x0000004989037221 */ /* 0x000fe40000010000 */
[----:B------:R-:W-:Y:S01]  /*10dd0*/  FADD.FTZ R11, R198, R68 ;  /* 0x00000044c60b7221 */ /* 0x000fe20000010000 */
[----:B------:R-:W-:Y:S01]  /*10de0*/  MOV R68, R116 ;  /* 0x0000007400447202 */ /* 0x000fe20000000f00 */
        /* <DEDUP_REMOVED lines=42> */
[----:B------:R-:W-:Y:S01]  /*11090*/  FADD.FTZ R3, R195, R11 ;  /* 0x0000000bc3037221 */ /* 0x000fe20000010000 */
[----:B------:R-:W-:Y:S01]  /*110a0*/  MOV R122, R118 ;  /* 0x00000076007a7202 */ /* 0x000fe20000000f00 */
[----:B------:R-:W-:Y:S02]  /*110b0*/  FADD.FTZ R0, R98, R9 ;  /* 0x0000000962007221 */ /* 0x000fe40000010000 */
[----:B------:R-:W-:Y:S01]  /*110c0*/  FADD.FTZ R9, R196, R8 ;  /* 0x00000008c4097221 */ /* 0x000fe20000010000 */
[-C--:B------:R-:W-:Y:S03]  /*110d0*/  HMMA.16816.F32 R124, R124, R6.reuse, R60 ;  /* 0x000000067c7c723c */ /* 0x080fe6000000183c */
[----:B------:R-:W-:Y:S02]  /*110e0*/  FADD.FTZ R8, R189, R3 ;  /* 0x00000003bd087221 */ /* 0x000fe40000010000 */
[----:B------:R-:W-:Y:S02]  /*110f0*/  FADD.FTZ R3, R112, R9 ;  /* 0x0000000970037221 */ /* 0x000fe40000010000 */
[----:B------:R-:W-:Y:S01]  /*11100*/  FADD.FTZ R2, R121, R10 ;  /* 0x0000000a79027221 */ /* 0x000fe20000010000 */
[----:B------:R-:W-:Y:S04]  /*11110*/  HMMA.16816.F32 R128, R128, R6, R64 ;  /* 0x000000068080723c */ /* 0x000fe80000001840 */
[----:B------:R-:W-:Y:S01]  /*11120*/  FADD.FTZ R3, R111, R3 ;  /* 0x000000036f037221 */ /* 0x000fe20000010000 */
[----:B------:R-:W-:Y:S01]  /*11130*/  MOV R121, R119 ;  /* 0x0000007700797202 */ /* 0x000fe20000000f00 */
[----:B------:R-:W-:Y:S02]  /*11140*/  FADD.FTZ R4, R115, R2 ;  /* 0x0000000273047221 */ /* 0x000fe40000010000 */
[----:B------:R-:W-:Y:S04]  /*11150*/  FADD.FTZ R3, R104, R3 ;  /* 0x0000000368037221 */ /* 0x000fe80000010000 */
[----:B------:R-:W-:Y:S01]  /*11160*/  FADD.FTZ R3, R120, R3 ;  /* 0x0000000378037221 */ /* 0x000fe20000010000 */
[----:B------:R-:W-:Y:S01]  /*11170*/  MOV R120, R117 ;  /* 0x0000007500787202 */ /* 0x000fe20000000f00 */
[----:B------:R-:W-:Y:S02]  /*11180*/  FADD.FTZ R5, R97, R0 ;  /* 0x0000000061057221 */ /* 0x000fe40000010000 */
[----:B------:R-:W-:Y:S01]  /*11190*/  FADD.FTZ R2, R109, R8 ;  /* 0x000000086d027221 */ /* 0x000fe20000010000 */
[----:B------:R1:W-:Y:S01]  /*111a0*/  STL [R1+0xc], R3 ;  /* 0x00000c0301007387 */ /* 0x0003e20000100800 */
        /* <DEDUP_REMOVED lines=9> */
[----:B------:R-:W-:Y:S02]  /*11240*/  IADD3 R0, R245, -0x1, RZ ;  /* 0xfffffffff5007810 */ /* 0x000fe40007ffe0ff */
[----:B------:R2:W-:Y:S01]  /*11250*/  STL [R1+0x10], R5 ;  /* 0x0000100501007387 */ /* 0x0005e20000100800 */
[----:B------:R-:W-:Y:S01]  /*11260*/  FADD.FTZ R2, R76, R2 ;  /* 0x000000024c027221 */ /* 0x000fe20000010000 */
[----:B------:R-:W-:Y:S01]  /*11270*/  MOV R245, R0 ;  /* 0x0000000000f57202 */ /* 0x000fe20000000f00 */
[----:B-1----:R-:W-:Y:S05]  /*11280*/  FADD.FTZ R3, R188, R4 ;  /* 0x00000004bc037221 */ /* 0x002fea0000010000 */
[----:B------:R2:W-:Y:S04]  /*11290*/  STL [R1+0x8], R3 ;  /* 0x0000080301007387 */ /* 0x0005e80000100800 */
[----:B------:R2:W-:Y:S02]  /*112a0*/  STL [R1+0x14], R2 ;  /* 0x0000140201007387 */ /* 0x0005e40000100800 */
[----:B--2--5:R-:W-:-:S05]  /*112b0*/  @P0 BRA `(.L_x_563) ;  /* 0xffffb97000000947 */ /* 0x024fca000383ffff */
.L_x_556:
[----:B------:R-:W-:Y:S05]  /*112c0*/  BRA.DIV ~URZ, `(.L_x_564) ;  /* 0x000074f27f007947 */ /* 0x000fea000b800000 */
[----:B------:R-:W2:Y:S04]  /*112d0*/  LDL R0, [R1+0xc] ;  /* 0x00000c0001007983 */ /* 0x000ea80000100800 */
[----:B--2---:R1:W2:Y:S02]  /*112e0*/  SHFL.BFLY PT, R4, R0, 0x2, 0x1f ;  /* 0x0c401f0000047f89 */ /* 0x0042a400000e0000 */
.L_x_616:
[----:B-1----:R-:W3:Y:S02]  /*112f0*/  LDL.LU R0, [R1+0xc] ;  /* 0x00000c0001007983 */ /* 0x002ee40000300800 */
[----:B--23--:R-:W-:Y:S01]  /*11300*/  FADD.FTZ R4, R4, R0 ;  /* 0x0000000004047221 */ /* 0x00cfe20000010000 */
[----:B------:R-:W-:Y:S05]  /*11310*/  BRA.DIV ~URZ, `(.L_x_565) ;  /* 0x000075027f007947 */ /* 0x000fea000b800000 */
[----:B------:R-:W2:Y:S04]  /*11320*/  LDL.LU R2, [R1+0x10] ;  /* 0x0000100001027983 */ /* 0x000ea80000300800 */
[----:B------:R-:W3:Y:S04]  /*11330*/  LDL.LU R0, [R1+0x8] ;  /* 0x0000080001007983 */ /* 0x000ee80000300800 */
[----:B------:R-:W4:Y:S04]  /*11340*/  LDL.LU R9, [R1+0x14] ;  /* 0x0000140001097983 */ /* 0x000f280000300800 */
[----:B--2---:R-:W1:Y:S04]  /*11350*/  SHFL.BFLY PT, R5, R2, 0x2, 0x1f ;  /* 0x0c401f0002057f89 */ /* 0x004e6800000e0000 */
[----:B---3--:R-:W2:Y:S04]  /*11360*/  SHFL.BFLY PT, R6, R0, 0x2, 0x1f ;  /* 0x0c401f0000067f89 */ /* 0x008ea800000e0000 */
[----:B----4-:R-:W3:Y:S01]  /*11370*/  SHFL.BFLY PT, R7, R9, 0x2, 0x1f ;  /* 0x0c401f0009077f89 */ /* 0x010ee200000e0000 */
[----:B-1----:R-:W-:-:S02]  /*11380*/  FADD.FTZ R5, R5, R2 ;  /* 0x0000000205057221 */ /* 0x002fc40000010000 */
[----:B--2---:R-:W-:-:S03]  /*11390*/  FADD.FTZ R6, R6, R0 ;  /* 0x0000000006067221 */ /* 0x004fc60000010000 */
[----:B------:R-:W1:Y:S01]  /*113a0*/  SHFL.BFLY PT, R2, R5, 0x1, 0x1f ;  /* 0x0c201f0005027f89 */ /* 0x000e6200000e0000 */
[----:B---3--:R-:W-:-:S03]  /*113b0*/  FADD.FTZ R7, R7, R9 ;  /* 0x0000000907077221 */ /* 0x008fc60000010000 */
[----:B------:R-:W2:Y:S04]  /*113c0*/  SHFL.BFLY PT, R0, R4, 0x1, 0x1f ;  /* 0x0c201f0004007f89 */ /* 0x000ea800000e0000 */
[----:B------:R-:W3:Y:S04]  /*113d0*/  SHFL.BFLY PT, R3, R6, 0x1, 0x1f ;  /* 0x0c201f0006037f89 */ /* 0x000ee800000e0000 */
[----:B------:R4:W4:Y:S01]  /*113e0*/  SHFL.BFLY PT, R8, R7, 0x1, 0x1f ;  /* 0x0c201f0007087f89 */ /* 0x00092200000e0000 */
[----:B-1----:R-:W-:Y:S02]  /*113f0*/  FADD.FTZ R5, R5, R2 ;  /* 0x0000000205057221 */ /* 0x002fe40000010000 */
[----:B--2---:R-:W-:-:S02]  /*11400*/  FADD.FTZ R4, R4, R0 ;  /* 0x0000000004047221 */ /* 0x004fc40000010000 */
[----:B---3--:R-:W-:Y:S02]  /*11410*/  FADD.FTZ R6, R6, R3 ;  /* 0x0000000306067221 */ /* 0x008fe40000010000 */
.L_x_617:
[----:B------:R-:W-:Y:S01]  /*11420*/  FSETP.NE.FTZ.AND P2, PT, R5, RZ, PT ;  /* 0x000000ff0500720b */ /* 0x000fe20003f55000 */
[----:B------:R-:W-:Y:S01]  /*11430*/  CS2R R2, SRZ ;  /* 0x0000000000027805 */ /* 0x000fe2000001ff00 */
[----:B------:R-:W-:Y:S02]  /*11440*/  FSETP.NE.FTZ.AND P3, PT, R4, RZ, PT ;  /* 0x000000ff0400720b */ /* 0x000fe40003f75000 */
[----:B------:R-:W-:Y:S02]  /*11450*/  FSETP.NE.FTZ.AND P1, PT, R6, RZ, PT ;  /* 0x000000ff0600720b */ /* 0x000fe40003f35000 */
[----:B------:R-:W-:Y:S02]  /*11460*/  MOV R0, RZ ;  /* 0x000000ff00007202 */ /* 0x000fe40000000f00 */
[----:B------:R-:W-:Y:S02]  /*11470*/  MOV R34, 0xff800000 ;  /* 0xff80000000227802 */ /* 0x000fe40000000f00 */
[----:B------:R-:W-:-:S02]  /*11480*/  MOV R32, 0xff800000 ;  /* 0xff80000000207802 */ /* 0x000fc40000000f00 */
[----:B------:R-:W-:Y:S01]  /*11490*/  MOV R33, 0xff800000 ;  /* 0xff80000000217802 */ /* 0x000fe20000000f00 */
[----:B------:R-:W1:Y:S01]  /*114a0*/  @P2 MUFU.RCP R3, R5 ;  /* 0x0000000500032308 */ /* 0x000e620000001000 */
[----:B------:R-:W-:Y:S02]  /*114b0*/  @P2 MOV R9, 0x3f317218 ;  /* 0x3f31721800092802 */ /* 0x000fe40000000f00 */
[----:B------:R-:W-:Y:S02]  /*114c0*/  MOV R31, 0xff800000 ;  /* 0xff800000001f7802 */ /* 0x000fe40000000f00 */
[----:B------:R-:W-:-:S03]  /*114d0*/  @P1 MOV R21, 0x3f317218 ;  /* 0x3f31721800151802 */ /* 0x000fc60000000f00 */
[----:B------:R-:W2:Y:S08]  /*114e0*/  @P3 MUFU.RCP R0, R4 ;  /* 0x0000000400003308 */ /* 0x000eb00000001000 */
[----:B------:R3:W-:Y:S01]  /*114f0*/  @P3 MUFU.LG2 R17, R4 ;  /* 0x0000000400113308 */ /* 0x0007e20000000c00 */
[C---:B-1----:R-:W-:Y:S02]  /*11500*/  FMUL.FTZ R186, R3.reuse, R186 ;  /* 0x000000ba03ba7220 */ /* 0x042fe40000410000 */
[----:B------:R-:W-:-:S02]  /*11510*/  FMUL.FTZ R29, R3, R187 ;  /* 0x000000bb031d7220 */ /* 0x000fc40000410000 */
[C---:B------:R-:W-:Y:S02]  /*11520*/  FMUL.FTZ R178, R3.reuse, R178 ;  /* 0x000000b203b27220 */ /* 0x040fe40000410000 */
[C---:B------:R-:W-:Y:S01]  /*11530*/  FMUL.FTZ R26, R3.reuse, R179 ;  /* 0x000000b3031a7220 */ /* 0x040fe20000410000 */
[----:B------:R-:W1:Y:S01]  /*11540*/  @P1 MUFU.RCP R2, R6 ;  /* 0x0000000600021308 */ /* 0x000e620000001000 */
[C---:B------:R-:W-:Y:S02]  /*11550*/  FMUL.FTZ R182, R3.reuse, R182 ;  /* 0x000000b603b67220 */ /* 0x040fe40000410000 */
[C---:B------:R-:W-:Y:S02]  /*11560*/  FMUL.FTZ R23, R3.reuse, R183 ;  /* 0x000000b703177220 */ /* 0x040fe40000410000 */
[C---:B------:R-:W-:Y:S02]  /*11570*/  FMUL.FTZ R170, R3.reuse, R170 ;  /* 0x000000aa03aa7220 */ /* 0x040fe40000410000 */
[----:B------:R-:W-:Y:S01]  /*11580*/  FMUL.FTZ R19, R3, R171 ;  /* 0x000000ab03137220 */ /* 0x000fe20000410000 */
[----:B------:R-:W4:Y:S02]  /*11590*/  @P2 MUFU.LG2 R5, R5 ;  /* 0x0000000500052308 */ /* 0x000f240000000c00 */
[----:B---34-:R-:W-:-:S02]  /*115a0*/  FADD.FTZ R4, R8, R7 ;  /* 0x0000000708047221 */ /* 0x018fc40000010000 */
[C---:B------:R-:W-:Y:S02]  /*115b0*/  FMUL.FTZ R174, R3.reuse, R174 ;  /* 0x000000ae03ae7220 */ /* 0x040fe40000410000 */
[C---:B------:R-:W-:Y:S01]  /*115c0*/  FMUL.FTZ R15, R3.reuse, R175 ;  /* 0x000000af030f7220 */ /* 0x040fe20000410000 */
[----:B------:R-:W-:Y:S01]  /*115d0*/  FSETP.NE.FTZ.AND P0, PT, R4, RZ, PT ;  /* 0x000000ff0400720b */ /* 0x000fe20003f15000 */
[C---:B------:R-:W-:Y:S02]  /*115e0*/  FMUL.FTZ R166, R3.reuse, R166 ;  /* 0x000000a603a67220 */ /* 0x040fe40000410000 */
[C---:B------:R-:W-:Y:S02]  /*115f0*/  FMUL.FTZ R11, R3.reuse, R167 ;  /* 0x000000a7030b7220 */ /* 0x040fe40000410000 */
[C---:B------:R-:W-:Y:S02]  /*11600*/  FMUL.FTZ R158, R3.reuse, R158 ;  /* 0x0000009e039e7220 */ /* 0x040fe40000410000 */
[----:B------:R-:W-:-:S02]  /*11610*/  FMUL.FTZ R7, R3, R159 ;  /* 0x0000009f03077220 */ /* 0x000fc40000410000 */
[C---:B------:R-:W-:Y:S02]  /*11620*/  FMUL.FTZ R130, R3.reuse, R130 ;  /* 0x0000008203827220 */ /* 0x040fe40000410000 */
[----:B------:R-:W-:Y:S02]  /*11630*/  FMUL.FTZ R131, R3, R131 ;  /* 0x0000008303837220 */ /* 0x000fe40000410000 */
[----:B------:R3:W4:Y:S01]  /*11640*/  @P1 MUFU.LG2 R3, R6 ;  /* 0x0000000600031308 */ /* 0x0007220000000c00 */
[C---:B--2---:R-:W-:Y:S02]  /*11650*/  FMUL.FTZ R184, R0.reuse, R184 ;  /* 0x000000b800b87220 */ /* 0x044fe40000410000 */
[C---:B------:R-:W-:Y:S02]  /*11660*/  FMUL.FTZ R30, R0.reuse, R185 ;  /* 0x000000b9001e7220 */ /* 0x040fe40000410000 */
[C---:B------:R-:W-:Y:S02]  /*11670*/  FMUL.FTZ R176, R0.reuse, R176 ;  /* 0x000000b000b07220 */ /* 0x040fe40000410000 */
[----:B------:R-:W-:-:S02]  /*11680*/  FMUL.FTZ R27, R0, R177 ;  /* 0x000000b1001b7220 */ /* 0x000fc40000410000 */
[C---:B------:R-:W-:Y:S02]  /*11690*/  FMUL.FTZ R180, R0.reuse, R180 ;  /* 0x000000b400b47220 */ /* 0x040fe40000410000 */
[C---:B------:R-:W-:Y:S02]  /*116a0*/  FMUL.FTZ R24, R0.reuse, R181 ;  /* 0x000000b500187220 */ /* 0x040fe40000410000 */
[C---:B------:R-:W-:Y:S02]  /*116b0*/  FMUL.FTZ R168, R0.reuse, R168 ;  /* 0x000000a800a87220 */ /* 0x040fe40000410000 */
[C---:B------:R-:W-:Y:S01]  /*116c0*/  FMUL.FTZ R20, R0.reuse, R169 ;  /* 0x000000a900147220 */ /* 0x040fe20000410000 */
[----:B---3--:R-:W-:Y:S01]  /*116d0*/  @P3 MOV R6, 0x3f317218 ;  /* 0x3f31721800063802 */ /* 0x008fe20000000f00 */
        /* <DEDUP_REMOVED lines=8> */
[----:B------:R-:W-:Y:S01]  /*11760*/  MOV R0, RZ ;  /* 0x000000ff00007202 */ /* 0x000fe20000000f00 */
[----:B-1----:R-:W-:-:S02]  /*11770*/  FMUL.FTZ R152, R2, R152 ;  /* 0x0000009802987220 */ /* 0x002fc40000410000 */
[C---:B------:R-:W-:Y:S02]  /*11780*/  FMUL.FTZ R28, R2.reuse, R153 ;  /* 0x00000099021c7220 */ /* 0x040fe40000410000 */
[C---:B------:R-:W-:Y:S01]  /*11790*/  FMUL.FTZ R160, R2.reuse, R160 ;  /* 0x000000a002a07220 */ /* 0x040fe20000410000 */
[----:B------:R-:W-:Y:S01]  /*117a0*/  @P0 MUFU.RCP R0, R4 ;  /* 0x0000000400000308 */ /* 0x000fe20000001000 */
        /* <DEDUP_REMOVED lines=13> */
[----:B------:R1:W2:Y:S01]  /*11880*/  @P0 MUFU.LG2 R2, R4 ;  /* 0x0000000400020308 */ /* 0x0002a20000000c00 */
[----:B------:R-:W-:Y:S02]  /*11890*/  @P2 FMUL.FTZ R13, R5, 0.69314718246459960938 ;  /* 0x3f317218050d2820 */ /* 0x000fe40000410000 */
[----:B------:R-:W-:Y:S02]  /*118a0*/  @P2 FMUL.FTZ R5, R9, c[0x0][0x2d0] ;  /* 0x0000b40009052a20 */ /* 0x000fe40000410000 */
[----:B----4-:R-:W-:-:S02]  /*118b0*/  @P1 FMUL.FTZ R9, R3, 0.69314718246459960938 ;  /* 0x3f31721803091820 */ /* 0x010fc40000410000 */
[----:B------:R-:W-:Y:S02]  /*118c0*/  @P1 FMUL.FTZ R3, R21, c[0x0][0x2d0] ;  /* 0x0000b40015031a20 */ /* 0x000fe40000410000 */
[----:B------:R-:W-:Y:S02]  /*118d0*/  @P3 FMUL.FTZ R17, R17, 0.69314718246459960938 ;  /* 0x3f31721811113820 */ /* 0x000fe40000410000 */
[----:B------:R-:W-:Y:S01]  /*118e0*/  @P1 FFMA.FTZ R34, R3, R117, R9 ;  /* 0x0000007503221223 */ /* 0x000fe20000010009 */
[----:B------:R-:W-:Y:S01]  /*118f0*/  @P0 MOV R3, 0x3f317218 ;  /* 0x3f31721800030802 */ /* 0x000fe20000000f00 */
[----:B------:R-:W-:Y:S02]  /*11900*/  @P3 FMUL.FTZ R6, R6, c[0x0][0x2d0] ;  /* 0x0000b40006063a20 */ /* 0x000fe40000410000 */
[----:B------:R-:W-:Y:S01]  /*11910*/  @P2 FFMA.FTZ R33, R5, R118, R13 ;  /* 0x0000007605212223 */ /* 0x000fe2000001000d */
[----:B-1----:R-:W-:Y:S01]  /*11920*/  MOV R4, 0x1 ;  /* 0x0000000100047802 */ /* 0x002fe20000000f00 */
[----:B--2---:R-:W-:-:S02]  /*11930*/  @P0 FMUL.FTZ R2, R2, 0.69314718246459960938 ;  /* 0x3f31721802020820 */ /* 0x004fc40000410000 */
[----:B------:R-:W-:Y:S02]  /*11940*/  @P0 FMUL.FTZ R3, R3, c[0x0][0x2d0] ;  /* 0x0000b40003030a20 */ /* 0x000fe40000410000 */
[----:B------:R-:W-:Y:S02]  /*11950*/  @P3 FFMA.FTZ R32, R6, R119, R17 ;  /* 0x0000007706203223 */ /* 0x000fe40000010011 */
        /* <DEDUP_REMOVED lines=16> */
[----:B------:R-:W-:Y:S01]  /*11a60*/  PRMT R0, R4, 0x7610, R0 ;  /* 0x0000761004007816 */ /* 0x000fe20000000000 */
[----:B------:R-:W-:-:S02]  /*11a70*/  @P0 FFMA.FTZ R31, R3, R68, R2 ;  /* 0x00000044031f0223 */ /* 0x000fc40000010002 */
.L_x_509:
[----:B------:R1:W5:Y:S01]  /*11a80*/  LDL R6, [R1+0x58] ;  /* 0x0000580001067983 */ /* 0x0003620000100800 */
[----:B------:R-:W-:Y:S03]  /*11a90*/  BSSY B0, `(.L_x_566) ;  /* 0x0000012000007945 */ /* 0x000fe60003800000 */
[----:B------:R-:W2:Y:S02]  /*11aa0*/  S2R R38, SR_TID.X ;  /* 0x0000000000267919 */ /* 0x000ea40000002100 */
[----:B--2---:R-:W-:-:S13]  /*11ab0*/  LOP3.LUT P6, RZ, R38, 0x7f, RZ, 0xc0, !PT ;  /* 0x0000007f26ff7812 */ /* 0x004fda00078cc0ff */
[----:B------:R-:W-:Y:S05]  /*11ac0*/  @P6 BRA `(.L_x_567) ;  /* 0x000000e000006947 */ /* 0x000fea0003800000 */
[----:B-1----:R-:W1:Y:S01]  /*11ad0*/  S2R R4, SR_LANEID ;  /* 0x0000000000047919 */ /* 0x002e620000000000 */
[----:B------:R-:W-:Y:S01]  /*11ae0*/  VOTEU.ANY UR4, UPT, PT ;  /* 0x0000000000047886 */ /* 0x000fe200038e0100 */
[----:B------:R-:W-:Y:S01]  /*11af0*/  IMAD.MOV.U32 R36, RZ, RZ, c[0x0][0x580] ;  /* 0x00016000ff247624 */ /* 0x000fe200078e00ff */
[----:B------:R-:W1:Y:S01]  /*11b00*/  FLO.U32 R3, UR4 ;  /* 0x0000000400037d00 */ /* 0x000e6200080e0000 */
[----:B------:R-:W-:-:S07]  /*11b10*/  IMAD.MOV.U32 R37, RZ, RZ, c[0x0][0x584] ;  /* 0x00016100ff257624 */ /* 0x000fce00078e00ff */
[----:B------:R-:W2:Y:S01]  /*11b20*/  POPC R2, UR4 ;  /* 0x0000000400027d09 */ /* 0x000ea20008000000 */
[----:B-1----:R-:W-:-:S13]  /*11b30*/  ISETP.EQ.U32.AND P0, PT, R3, R4, PT ;  /* 0x000000040300720c */ /* 0x002fda0003f02070 */
[----:B--2---:R-:W2:Y:S04]  /*11b40*/  @P0 ATOMG.E.ADD.STRONG.GPU PT, R2, [R36.64], R2 ;  /* 0x00000002240209a8 */ /* 0x004ea800081ee1c6 */
[----:B------:R-:W1:Y:S04]  /*11b50*/  S2R R4, SR_LTMASK ;  /* 0x0000000000047919 */ /* 0x000e680000003900 */
[----:B--2---:R1:W2:Y:S02]  /*11b60*/  SHFL.IDX PT, R3, R2, R3, 0x1f ;  /* 0x00001f0302037589 */ /* 0x0042a400000e0000 */
[----:B-1----:R-:W-:-:S06]  /*11b70*/  LOP3.LUT R2, R4, UR4, RZ, 0xc0, !PT ;  /* 0x0000000404027c12 */ /* 0x002fcc000f8ec0ff */
[----:B------:R-:W2:Y:S02]  /*11b80*/  POPC R2, R2 ;  /* 0x0000000200027309 */ /* 0x000ea40000000000 */
[----:B--2--5:R-:W-:-:S05]  /*11b90*/  IADD3 R6, R3, c[0x0][0xc], R2 ;  /* 0x0000030003067a10 */ /* 0x024fca0007ffe002 */
[----:B------:R1:W-:Y:S02]  /*11ba0*/  STL [R1+0x58], R6 ;  /* 0x0000580601007387 */ /* 0x0003e40000100800 */
.L_x_567:
[----:B-1----:R-:W-:Y:S05]  /*11bb0*/  BSYNC B0 ;  /* 0x0000000000007941 */ /* 0x002fea0003800000 */
.L_x_566:
[----:B------:R-:W-:Y:S01]  /*11bc0*/  PRMT R0, R0, 0x9910, RZ ;  /* 0x0000991000007816 */ /* 0x000fe200000000ff */
[----:B------:R-:W-:Y:S01]  /*11bd0*/  BSSY B1, `(.L_x_568) ;  /* 0x0000197000017945 */ /* 0x000fe20003800000 */
[----:B-----5:R-:W-:Y:S02]  /*11be0*/  IMAD.MOV.U32 R47, RZ, RZ, R6 ;  /* 0x000000ffff2f7224 */ /* 0x020fe400078e0006 */
[----:B------:R-:W-:-:S13]  /*11bf0*/  ISETP.NE.AND P0, PT, R0, RZ, PT ;  /* 0x000000ff0000720c */ /* 0x000fda0003f05270 */
[----:B------:R-:W-:Y:S05]  /*11c00*/  @!P0 BRA `(.L_x_569) ;  /* 0x00000f7000008947 */ /* 0x000fea0003800000 */
[----:B------:R-:W2:Y:S04]  /*11c10*/  LDL R44, [R1+0x5c] ;  /* 0x00005c00012c7983 */ /* 0x000ea80000100800 */
[----:B------:R-:W3:Y:S04]  /*11c20*/  LDL R43, [R1+0x6c] ;  /* 0x00006c00012b7983 */ /* 0x000ee80000100800 */
[----:B------:R-:W4:Y:S04]  /*11c30*/  LDL R42, [R1+0x74] ;  /* 0x00007400012a7983 */ /* 0x000f280000100800 */
[----:B------:R-:W5:Y:S04]  /*11c40*/  LDL R41, [R1+0x70] ;  /* 0x0000700001297983 */ /* 0x000f680000100800 */
[----:B------:R-:W4:Y:S04]  /*11c50*/  LDL R40, [R1+0x60] ;  /* 0x0000600001287983 */ /* 0x000f280000100800 */
[----:B------:R-:W4:Y:S04]  /*11c60*/  LDL R39, [R1+0x68] ;  /* 0x0000680001277983 */ /* 0x000f280000100800 */
[----:B------:R-:W4:Y:S04]  /*11c70*/  LDL R37, [R1+0x64] ;  /* 0x0000640001257983 */ /* 0x000f280000100800 */
[----:B------:R-:W4:Y:S04]  /*11c80*/  LDL R36, [R1+0x78] ;  /* 0x0000780001247983 */ /* 0x000f280000100800 */
[----:B------:R-:W4:Y:S01]  /*11c90*/  LDL R35, [R1+0x7c] ;  /* 0x00007c0001237983 */ /* 0x000f220000100800 */
[----:B------:R-:W-:Y:S01]  /*11ca0*/  WARPSYNC 0xffffffff ;  /* 0xffffffff00007948 */ /* 0x000fe20003800000 */
[----:B------:R-:W-:-:S02]  /*11cb0*/  F2FP.PACK_AB R30, R30, R184 ;  /* 0x000000b81e1e723e */ /* 0x000fc400000000ff */
[----:B------:R-:W-:Y:S01]  /*11cc0*/  BAR.SYNC.DEFER_BLOCKING 0x1, 0x80 ;  /* 0x0042000000007b1d */ /* 0x000fe20000010000 */
[----:B------:R-:W-:Y:S02]  /*11cd0*/  F2FP.PACK_AB R29, R29, R186 ;  /* 0x000000ba1d1d723e */ /* 0x000fe400000000ff */
[----:B------:R-:W-:Y:S02]  /*11ce0*/  F2FP.PACK_AB R27, R27, R176 ;  /* 0x000000b01b1b723e */ /* 0x000fe400000000ff */
[----:B------:R-:W-:Y:S02]  /*11cf0*/  F2FP.PACK_AB R26, R26, R178 ;  /* 0x000000b21a1a723e */ /* 0x000fe400000000ff */
[----:B------:R-:W-:Y:S02]  /*11d00*/  F2FP.PACK_AB R28, R28, R152 ;  /* 0x000000981c1c723e */ /* 0x000fe400000000ff */
[----:B------:R-:W-:Y:S02]  /*11d10*/  F2FP.PACK_AB R154, R155, R154 ;  /* 0x0000009a9b9a723e */ /* 0x000fe400000000ff */
        /* <DEDUP_REMOVED lines=25> */
[----:B------:R-:W-:Y:S01]  /*11eb0*/  F2FP.PACK_AB R0, R127, R126 ;  /* 0x0000007e7f00723e */ /* 0x000fe200000000ff */
[----:B--2---:R1:W-:Y:S04]  /*11ec0*/  STS [R44], R30 ;  /* 0x0000001e2c007388 */ /* 0x0043e80000000800 */
[----:B------:R1:W-:Y:S04]  /*11ed0*/  STS [R44+0x400], R29 ;  /* 0x0004001d2c007388 */ /* 0x0003e80000000800 */
[----:B---3--:R1:W-:Y:S04]  /*11ee0*/  STS [R43], R27 ;  /* 0x0000001b2b007388 */ /* 0x0083e80000000800 */
[----:B------:R1:W-:Y:S04]  /*11ef0*/  STS [R43+0x400], R26 ;  /* 0x0004001a2b007388 */ /* 0x0003e80000000800 */
[----:B------:R1:W-:Y:S04]  /*11f00*/  STS [R44+0x2000], R28 ;  /* 0x0020001c2c007388 */ /* 0x0003e80000000800 */
[----:B------:R1:W-:Y:S04]  /*11f10*/  STS [R44+0x2400], R154 ;  /* 0x0024009a2c007388 */ /* 0x0003e80000000800 */
[----:B------:R1:W-:Y:S04]  /*11f20*/  STS [R43+0x2000], R25 ;  /* 0x002000192b007388 */ /* 0x0003e80000000800 */
[----:B------:R1:W-:Y:S04]  /*11f30*/  STS [R43+0x2400], R162 ;  /* 0x002400a22b007388 */ /* 0x0003e80000000800 */
[----:B----4-:R1:W-:Y:S04]  /*11f40*/  STS [R42], R24 ;  /* 0x000000182a007388 */ /* 0x0103e80000000800 */
[----:B------:R1:W-:Y:S04]  /*11f50*/  STS [R42+0x400], R23 ;  /* 0x000400172a007388 */ /* 0x0003e80000000800 */
[----:B-----5:R1:W-:Y:S04]  /*11f60*/  STS [R41], R20 ;  /* 0x0000001429007388 */ /* 0x0203e80000000800 */
[----:B------:R1:W-:Y:S04]  /*11f70*/  STS [R41+0x400], R19 ;  /* 0x0004001329007388 */ /* 0x0003e80000000800 */
[----:B------:R1:W-:Y:S04]  /*11f80*/  STS [R42+0x2000], R22 ;  /* 0x002000162a007388 */ /* 0x0003e80000000800 */
[----:B------:R1:W-:Y:S04]  /*11f90*/  STS [R42+0x2400], R21 ;  /* 0x002400152a007388 */ /* 0x0003e80000000800 */
[----:B------:R1:W-:Y:S04]  /*11fa0*/  STS [R41+0x2000], R18 ;  /* 0x0020001229007388 */ /* 0x0003e80000000800 */
[----:B------:R1:W-:Y:S04]  /*11fb0*/  STS [R41+0x2400], R17 ;  /* 0x0024001129007388 */ /* 0x0003e80000000800 */
[----:B------:R1:W-:Y:S04]  /*11fc0*/  STS [R40], R16 ;  /* 0x0000001028007388 */ /* 0x0003e80000000800 */
[----:B------:R1:W-:Y:S04]  /*11fd0*/  STS [R40+0x400], R15 ;  /* 0x0004000f28007388 */ /* 0x0003e80000000800 */
[----:B------:R1:W-:Y:S04]  /*11fe0*/  STS [R39], R12 ;  /* 0x0000000c27007388 */ /* 0x0003e80000000800 */
        /* <DEDUP_REMOVED lines=13> */
[----:B------:R-:W-:Y:S06]  /*120c0*/  BAR.SYNC.DEFER_BLOCKING 0x1, 0x80 ;  /* 0x0042000000007b1d */ /* 0x000fec0000010000 */
[----:B------:R-:W-:Y:S05]  /*120d0*/  BRA.CONV ~URZ, `(.L_x_570) ;  /* 0x000000837f007947 */ /* 0x000fea000b800000 */
[----:B-1----:R-:W-:Y:S01]  /*120e0*/  SHF.R.S32.HI R35, RZ, 0x1f, R38 ;  /* 0x0000001fff237819 */ /* 0x002fe20000011426 */
[----:B------:R-:W-:Y:S01]  /*120f0*/  IMAD.MOV.U32 R247, RZ, RZ, RZ ;  /* 0x000000fffff77224 */ /* 0x000fe200078e00ff */
[----:B------:R-:W-:Y:S01]  /*12100*/  MOV R2, 0x12160 ;  /* 0x0001216000027802 */ /* 0x000fe20000000f00 */
[----:B------:R-:W-:Y:S01]  /*12110*/  IMAD.MOV.U32 R3, RZ, RZ, 0x1f ;  /* 0x0000001fff037424 */ /* 0x000fe200078e00ff */
[----:B------:R-:W-:-:S04]  /*12120*/  LEA.HI R35, R35, R38, RZ, 0x7 ;  /* 0x0000002623237211 */ /* 0x000fc800078f38ff */
[----:B------:R-:W-:-:S05]  /*12130*/  SHF.R.S32.HI R35, RZ, 0x7, R35 ;  /* 0x00000007ff237819 */ /* 0x000fca0000011423 */
[----:B------:R-:W-:Y:S02]  /*12140*/  IMAD.MOV.U32 R246, RZ, RZ, R35 ;  /* 0x000000fffff67224 */ /* 0x000fe400078e0023 */
[----:B------:R-:W-:Y:S05]  /*12150*/  CALL.REL.NOINC `($__internal_1_$__cuda_sm70_shflsync_idx_p) ;  /* 0x000070c000007944 */ /* 0x000fea0003c00000 */
.L_x_570:
[----:B-1----:R-:W2:Y:S04]  /*12160*/  LDL R2, [R1+0x54] ;  /* 0x0000540001027983 */ /* 0x002ea80000100800 */
[----:B------:R-:W3:Y:S04]  /*12170*/  LDL R5, [R1+0x18] ;  /* 0x0000180001057983 */ /* 0x000ee80000100800 */
[----:B------:R-:W4:Y:S04]  /*12180*/  LDL.LU R4, [R1+0x4c] ;  /* 0x00004c0001047983 */ /* 0x000f280000300800 */
[----:B------:R-:W5:Y:S04]  /*12190*/  LDL.LU R15, [R1+0x48] ;  /* 0x00004800010f7983 */ /* 0x000f680000300800 */
[----:B------:R-:W2:Y:S01]  /*121a0*/  LDL.LU R17, [R1+0x44] ;  /* 0x0000440001117983 */ /* 0x000ea20000300800 */
[----:B------:R-:W-:-:S03]  /*121b0*/  IMAD.MOV.U32 R0, RZ, RZ, 0x1 ;  /* 0x00000001ff007424 */ /* 0x000fc600078e00ff */
[----:B------:R-:W3:Y:S02]  /*121c0*/  LDL R14, [R1+0x84] ;  /* 0x00008400010e7983 */ /* 0x000ee40000100800 */
[----:B------:R-:W-:Y:S02]  /*121d0*/  ISETP.NE.AND P0, PT, R0, c[0x0][0x4e8], PT ;  /* 0x00013a0000007a0c */ /* 0x000fe40003f05270 */
[----:B------:R-:W1:Y:S04]  /*121e0*/  S2R R16, SR_TID.X ;  /* 0x0000000000107919 */ /* 0x000e680000002100 */
[----:B------:R-:W1:Y:S01]  /*121f0*/  S2R R18, SR_TID.X ;  /* 0x0000000000127919 */ /* 0x000e620000002100 */
[----:B------:R-:W-:Y:S02]  /*12200*/  ULDC UR5, c[0x0][0x4e8] ;  /* 0x00013a0000057ab9 */ /* 0x000fe40000000800 */
[----:B------:R-:W-:-:S02]  /*12210*/  ULDC UR4, c[0x0][0x388] ;  /* 0x0000e20000047ab9 */ /* 0x000fc40000000800 */
[----:B------:R-:W-:Y:S01]  /*12220*/  UIMAD UR4, UR5, UR4, URZ ;  /* 0x00000004050472a4 */ /* 0x000fe2000f8e023f */
[----:B------:R-:W-:Y:S02]  /*12230*/  ISETP.GE.AND P5, PT, R242, c[0x0][0x3c8], PT ;  /* 0x0000f200f2007a0c */ /* 0x000fe40003fa6270 */
[----:B------:R-:W-:Y:S02]  /*12240*/  SHF.R.S32.HI R48, RZ, 0x1f, R242 ;  /* 0x0000001fff307819 */ /* 0x000fe400000114f2 */
[----:B----4-:R-:W-:Y:S01]  /*12250*/  SHF.R.S32.HI R0, RZ, 0x1f, R4 ;  /* 0x0000001fff007819 */ /* 0x010fe20000011404 */
[----:B------:R-:W-:Y:S01]  /*12260*/  IMAD.WIDE.U32 R6, R4, c[0x0][0x490], RZ ;  /* 0x0001240004067a25 */ /* 0x000fe200078e00ff */
[----:B-----5:R-:W-:-:S03]  /*12270*/  SHF.R.S32.HI R8, RZ, 0x1f, R15 ;  /* 0x0000001fff087819 */ /* 0x020fc6000001140f */
[----:B--2---:R-:W-:Y:S02]  /*12280*/  IMAD.IADD R3, R2, 0x1, R17 ;  /* 0x0000000102037824 */ /* 0x004fe400078e0211 */
[C---:B------:R-:W-:Y:S02]  /*12290*/  IMAD R2, R0.reuse, c[0x0][0x490], RZ ;  /* 0x0001240000027a24 */ /* 0x040fe400078e02ff */
[----:B------:R-:W-:Y:S02]  /*122a0*/  IMAD R0, R0, c[0x0][0x3e8], RZ ;  /* 0x0000fa0000007a24 */ /* 0x000fe400078e02ff */
[----:B------:R-:W-:-:S04]  /*122b0*/  @P0 IMAD.HI.U32 R12, R3, c[0x0][0x4ec], RZ ;  /* 0x00013b00030c0a27 */ /* 0x000fc800078e00ff */
[----:B---3--:R-:W-:Y:S02]  /*122c0*/  IMAD.IADD R10, R5, 0x1, R17 ;  /* 0x00000001050a7824 */ /* 0x008fe400078e0211 */
[C---:B------:R-:W-:Y:S02]  /*122d0*/  IMAD R9, R4.reuse, c[0x0][0x494], R2 ;  /* 0x0001250004097a24 */ /* 0x040fe400078e0202 */
[C---:B------:R-:W-:Y:S02]  /*122e0*/  IMAD R11, R4.reuse, c[0x0][0x3ec], R0 ;  /* 0x0000fb00040b7a24 */ /* 0x040fe400078e0200 */
[----:B------:R-:W-:Y:S01]  /*122f0*/  IMAD.MOV.U32 R2, RZ, RZ, R3 ;  /* 0x000000ffff027224 */ /* 0x000fe200078e0003 */
[----:B------:R-:W-:Y:S01]  /*12300*/  @P0 SHF.R.U32.HI R2, RZ, c[0x0][0x4f0], R12 ;  /* 0x00013c00ff020a19 */ /* 0x000fe2000001160c */
[----:B------:R-:W-:-:S04]  /*12310*/  IMAD.WIDE.U32 R4, R4, c[0x0][0x3e8], RZ ;  /* 0x0000fa0004047a25 */ /* 0x000fc800078e00ff */
[----:B------:R-:W-:-:S04]  /*12320*/  @P0 IMAD.HI.U32 R13, R10, c[0x0][0x4ec], RZ ;  /* 0x00013b000a0d0a27 */ /* 0x000fc800078e00ff */
[----:B------:R-:W-:Y:S02]  /*12330*/  IMAD.IADD R7, R7, 0x1, R9 ;  /* 0x0000000107077824 */ /* 0x000fe400078e0209 */
[C---:B------:R-:W-:Y:S02]  /*12340*/  IMAD R9, R8.reuse, c[0x0][0x498], RZ ;  /* 0x0001260008097a24 */ /* 0x040fe400078e02ff */
[----:B------:R-:W-:Y:S02]  /*12350*/  IMAD R8, R8, c[0x0][0x3f0], RZ ;  /* 0x0000fc0008087a24 */ /* 0x000fe400078e02ff */
[----:B------:R-:W-:Y:S01]  /*12360*/  IMAD.MOV.U32 R0, RZ, RZ, R10 ;  /* 0x000000ffff007224 */ /* 0x000fe200078e000a */
[----:B------:R-:W-:Y:S01]  /*12370*/  @P0 SHF.R.U32.HI R0, RZ, c[0x0][0x4f0], R13 ;  /* 0x00013c00ff000a19 */ /* 0x000fe2000001160d */
[----:B------:R-:W-:Y:S02]  /*12380*/  IMAD.IADD R5, R5, 0x1, R11 ;  /* 0x0000000105057824 */ /* 0x000fe400078e020b */
[----:B------:R-:W-:-:S02]  /*12390*/  IMAD.MOV R11, RZ, RZ, -R2 ;  /* 0x000000ffff0b7224 */ /* 0x000fc400078e0a02 */
[C---:B------:R-:W-:Y:S02]  /*123a0*/  IMAD R13, R15.reuse, c[0x0][0x49c], R9 ;  /* 0x000127000f0d7a24 */ /* 0x040fe400078e0209 */
[C---:B------:R-:W-:Y:S02]  /*123b0*/  IMAD R12, R15.reuse, c[0x0][0x3f4], R8 ;  /* 0x0000fd000f0c7a24 */ /* 0x040fe400078e0208 */
[----:B------:R-:W-:Y:S01]  /*123c0*/  IMAD.WIDE.U32 R8, R15, c[0x0][0x3f0], R4 ;  /* 0x0000fc000f087a25 */ /* 0x000fe200078e0004 */
[----:B------:R-:W-:-:S03]  /*123d0*/  SHF.R.S32.HI R5, RZ, 0x1f, R0 ;  /* 0x0000001fff057819 */ /* 0x000fc60000011400 */
[----:B------:R-:W-:-:S04]  /*123e0*/  IMAD.WIDE.U32 R6, R15, c[0x0][0x498], R6 ;  /* 0x000126000f067a25 */ /* 0x000fc800078e0006 */
[----:B------:R-:W-:Y:S01]  /*123f0*/  IMAD R4, R11, c[0x0][0x4e8], R3 ;  /* 0x00013a000b047a24 */ /* 0x000fe200078e0203 */
[----:B------:R-:W-:Y:S01]  /*12400*/  SHF.R.S32.HI R11, RZ, 0x1f, R2 ;  /* 0x0000001fff0b7819 */ /* 0x000fe20000011402 */
[----:B------:R-:W-:Y:S01]  /*12410*/  IMAD.IADD R3, R9, 0x1, R12 ;  /* 0x0000000109037824 */ /* 0x000fe200078e020c */
[----:B------:R-:W-:Y:S01]  /*12420*/  IADD3 R6, P0, R2, R6, RZ ;  /* 0x0000000602067210 */ /* 0x000fe20007f1e0ff */
[----:B------:R-:W-:Y:S01]  /*12430*/  IMAD R5, R5, c[0x0][0x3e0], RZ ;  /* 0x0000f80005057a24 */ /* 0x000fe200078e02ff */
[----:B------:R-:W-:Y:S01]  /*12440*/  SHF.R.S32.HI R9, RZ, 0x1f, R4 ;  /* 0x0000001fff097819 */ /* 0x000fe20000011404 */
[----:B------:R-:W-:Y:S01]  /*12450*/  IMAD.MOV.U32 R2, RZ, RZ, R8 ;  /* 0x000000ffff027224 */ /* 0x000fe200078e0008 */
[----:B------:R-:W-:Y:S01]  /*12460*/  IADD3.X R7, R11, R7, R13, P0, !PT ;  /* 0x000000070b077210 */ /* 0x000fe200007fe40d */
[----:B------:R-:W-:Y:S01]  /*12470*/  IMAD R12, R0, c[0x0][0x3e4], R5 ;  /* 0x0000f900000c7a24 */ /* 0x000fe200078e0205 */
[----:B-1----:R-:W-:Y:S01]  /*12480*/  SHF.R.S32.HI R15, RZ, 0x1f, R16 ;  /* 0x0000001fff0f7819 */ /* 0x002fe20000011410 */
[----:B------:R-:W-:-:S02]  /*12490*/  IMAD R5, R9, c[0x0][0x488], RZ ;  /* 0x0001220009057a24 */ /* 0x000fc400078e02ff */
[----:B------:R-:W-:Y:S01]  /*124a0*/  IMAD.WIDE.U32 R8, R0, c[0x0][0x3e0], R2 ;  /* 0x0000f80000087a25 */ /* 0x000fe200078e0002 */
[----:B------:R-:W-:-:S03]  /*124b0*/  LEA.HI R15, R15, R16, RZ, 0x5 ;  /* 0x000000100f0f7211 */ /* 0x000fc600078f28ff */
[----:B------:R-:W-:Y:S02]  /*124c0*/  IMAD.MOV R0, RZ, RZ, -R0 ;  /* 0x000000ffff007224 */ /* 0x000fe400078e0a00 */
[C---:B------:R-:W-:Y:S02]  /*124d0*/  IMAD R11, R4.reuse, c[0x0][0x48c], R5 ;  /* 0x00012300040b7a24 */ /* 0x040fe400078e0205 */
[----:B------:R-:W-:Y:S01]  /*124e0*/  IMAD.WIDE.U32 R2, R4, c[0x0][0x488], R6 ;  /* 0x0001220004027a25 */ /* 0x000fe200078e0006 */
[----:B------:R-:W-:-:S03]  /*124f0*/  LOP3.LUT R15, R15, 0xffffffe0, RZ, 0xc0, !PT ;  /* 0xffffffe00f0f7812 */ /* 0x000fc600078ec0ff */
[----:B------:R-:W-:Y:S02]  /*12500*/  IMAD R6, R0, c[0x0][0x4e8], R10 ;  /* 0x00013a0000067a24 */ /* 0x000fe400078e020a */
[----:B------:R-:W-:Y:S01]  /*12510*/  IMAD.IADD R0, R3, 0x1, R11 ;  /* 0x0000000103007824 */ /* 0x000fe200078e020b */
[----:B------:R-:W-:Y:S01]  /*12520*/  LEA R3, P0, R2, c[0x0][0x450], 0x2 ;  /* 0x0001140002037a11 */ /* 0x000fe200078010ff */
[----:B------:R-:W-:-:S03]  /*12530*/  IMAD.IADD R15, R16, 0x1, -R15 ;  /* 0x00000001100f7824 */ /* 0x000fc600078e0a0f */
[----:B------:R-:W-:Y:S01]  /*12540*/  LEA.HI.X R2, R2, c[0x0][0x454], R0, 0x2, P0 ;  /* 0x0001150002027a11 */ /* 0x000fe200000f1400 */
[----:B------:R-:W-:Y:S01]  /*12550*/  IMAD.IADD R0, R14, 0x1, R17 ;  /* 0x000000010e007824 */ /* 0x000fe200078e0211 */
[----:B------:R-:W-:Y:S01]  /*12560*/  LOP3.LUT P1, RZ, R15, 0x3, RZ, 0xc0, !PT ;  /* 0x000000030fff7812 */ /* 0x000fe2000782c0ff */
[----:B------:R-:W-:Y:S01]  /*12570*/  IMAD.IADD R5, R9, 0x1, R12 ;  /* 0x0000000109057824 */ /* 0x000fe200078e020c */
[----:B------:R-:W-:Y:S01]  /*12580*/  SHFL.IDX PT, R14, R3, RZ, 0x1c1f ;  /* 0x001c1fff030e7589 */ /* 0x000fe200000e0000 */
[----:B------:R-:W-:-:S03]  /*12590*/  IMAD.MOV.U32 R4, RZ, RZ, R8 ;  /* 0x000000ffff047224 */ /* 0x000fc600078e0008 */
[----:B------:R-:W1:Y:S04]  /*125a0*/  SHFL.IDX PT, R15, R2, RZ, 0x1c1f ;  /* 0x001c1fff020f7589 */ /* 0x000e6800000e0000 */
[----:B------:R-:W-:Y:S04]  /*125b0*/  SHFL.IDX PT, R12, R3, 0x1, 0x1c1f ;  /* 0x003c1f00030c7f89 */ /* 0x000fe800000e0000 */
[----:B------:R-:W2:Y:S04]  /*125c0*/  SHFL.IDX PT, R13, R2, 0x1, 0x1c1f ;  /* 0x003c1f00020d7f89 */ /* 0x000ea800000e0000 */
[----:B------:R-:W-:Y:S04]  /*125d0*/  SHFL.IDX PT, R10, R3, 0x2, 0x1c1f ;  /* 0x005c1f00030a7f89 */ /* 0x000fe800000e0000 */
[----:B------:R-:W3:Y:S04]  /*125e0*/  SHFL.IDX PT, R11, R2, 0x2, 0x1c1f ;  /* 0x005c1f00020b7f89 */ /* 0x000ee800000e0000 */
[----:B------:R4:W-:Y:S04]  /*125f0*/  SHFL.IDX PT, R8, R3, 0x3, 0x1c1f ;  /* 0x007c1f0003087f89 */ /* 0x0009e800000e0000 */
[----:B------:R5:W1:Y:S01]  /*12600*/  SHFL.IDX PT, R9, R2, 0x3, 0x1c1f ;  /* 0x007c1f0002097f89 */ /* 0x000a6200000e0000 */
[----:B------:R-:W-:-:S02]  /*12610*/  SHF.R.S32.HI R7, RZ, 0x1f, R6 ;  /* 0x0000001fff077819 */ /* 0x000fc40000011406 */
[----:B------:R-:W-:-:S03]  /*12620*/  ISETP.GE.OR P4, PT, R0, UR4, P1 ;  /* 0x0000000400007c0c */ /* 0x000fc60008f86670 */
[----:B------:R-:W-:Y:S01]  /*12630*/  IMAD R7, R7, c[0x0][0x3d8], RZ ;  /* 0x0000f60007077a24 */ /* 0x000fe200078e02ff */
[----:B------:R-:W-:Y:S01]  /*12640*/  SHF.R.S32.HI R16, RZ, 0x1f, R18 ;  /* 0x0000001fff107819 */ /* 0x000fe20000011412 */
[----:B------:R-:W-:Y:S01]  /*12650*/  IMAD.WIDE.U32 R4, R6, c[0x0][0x3d8], R4 ;  /* 0x0000f60006047a25 */ /* 0x000fe200078e0004 */
[C---:B----4-:R-:W-:Y:S02]  /*12660*/  IADD3 R3, R0.reuse, 0x8, RZ ;  /* 0x0000000800037810 */ /* 0x050fe40007ffe0ff */
[C---:B-----5:R-:W-:Y:S02]  /*12670*/  IADD3 R2, R0.reuse, 0x40, RZ ;  /* 0x0000004000027810 */ /* 0x060fe40007ffe0ff */
[----:B------:R-:W-:Y:S02]  /*12680*/  IADD3 R0, R0, 0x48, RZ ;  /* 0x0000004800007810 */ /* 0x000fe40007ffe0ff */
[----:B------:R-:W-:Y:S02]  /*12690*/  ISETP.GE.OR P3, PT, R3, UR4, P1 ;  /* 0x0000000403007c0c */ /* 0x000fe40008f66670 */
[----:B------:R-:W-:-:S02]  /*126a0*/  ISETP.GE.OR P2, PT, R2, UR4, P1 ;  /* 0x0000000402007c0c */ /* 0x000fc40008f46670 */
[----:B------:R-:W-:Y:S01]  /*126b0*/  ISETP.GE.OR P1, PT, R0, UR4, P1 ;  /* 0x0000000400007c0c */ /* 0x000fe20008f26670 */
[----:B------:R-:W-:Y:S01]  /*126c0*/  IMAD R7, R6, c[0x0][0x3dc], R7 ;  /* 0x0000f70006077a24 */ /* 0x000fe200078e0207 */
[----:B------:R-:W-:Y:S01]  /*126d0*/  LEA.HI R16, R16, R18, RZ, 0x3 ;  /* 0x0000001210107211 */ /* 0x000fe200078f18ff */
[----:B-1----:R-:W-:Y:S01]  /*126e0*/  @!P4 ST.E [R14.64], R32 ;  /* 0x000000200e00c985 */ /* 0x002fe2000c101906 */
[----:B------:R-:W-:Y:S01]  /*126f0*/  LEA R2, P0, R4, c[0x0][0x380], 0x1 ;  /* 0x0000e00004027a11 */ /* 0x000fe200078008ff */
[----:B------:R-:W-:Y:S01]  /*12700*/  IMAD.IADD R0, R5, 0x1, R7 ;  /* 0x0000000105007824 */ /* 0x000fe200078e0207 */
[----:B------:R-:W-:-:S03]  /*12710*/  SHF.R.S32.HI R16, RZ, 0x3, R16 ;  /* 0x00000003ff107819 */ /* 0x000fc60000011410 */
[----:B--2---:R-:W-:Y:S01]  /*12720*/  @!P3 ST.E [R12.64], R33 ;  /* 0x000000210c00b985 */ /* 0x004fe2000c101906 */
[----:B------:R-:W-:-:S03]  /*12730*/  LEA.HI.X R0, R4, c[0x0][0x384], R0, 0x1, P0 ;  /* 0x0000e10004007a11 */ /* 0x000fc600000f0c00 */
[----:B---3--:R-:W-:Y:S01]  /*12740*/  @!P2 ST.E [R10.64], R34 ;  /* 0x000000220a00a985 */ /* 0x008fe2000c101906 */
[----:B------:R-:W-:-:S03]  /*12750*/  IMAD.IADD R3, R16, 0x1, R17 ;  /* 0x0000000110037824 */ /* 0x000fc600078e0211 */
[----:B------:R-:W-:Y:S04]  /*12760*/  @!P1 ST.E [R8.64], R31 ;  /* 0x0000001f08009985 */ /* 0x000fe8000c101906 */
[----:B------:R-:W1:Y:S04]  /*12770*/  SHFL.IDX PT, R8, R2, RZ, 0x181f ;  /* 0x00181fff02087589 */ /* 0x000e6800000e0000 */
[----:B------:R-:W-:Y:S01]  /*12780*/  LDS.128 R20, [R243+0x80] ;  /* 0x00008000f3147984 */ /* 0x000fe20000000c00 */
[----:B------:R-:W-:-:S03]  /*12790*/  IADD3 R4, R3, 0x10, RZ ;  /* 0x0000001003047810 */ /* 0x000fc60007ffe0ff */
[----:B------:R-:W2:Y:S04]  /*127a0*/  SHFL.IDX PT, R7, R0, RZ, 0x181f ;  /* 0x00181fff00077589 */ /* 0x000ea800000e0000 */
[----:B------:R-:W3:Y:S04]  /*127b0*/  SHFL.IDX PT, R6, R2, 0x1, 0x181f ;  /* 0x00381f0002067f89 */ /* 0x000ee800000e0000 */
[----:B------:R-:W4:Y:S01]  /*127c0*/  SHFL.IDX PT, R5, R2, 0x2, 0x181f ;  /* 0x00581f0002057f89 */ /* 0x000f2200000e0000 */
[----:B------:R-:W-:-:S03]  /*127d0*/  ISETP.GE.OR P2, PT, R4, UR4, P5 ;  /* 0x0000000404007c0c */ /* 0x000fc6000af46670 */
[----:B------:R-:W5:Y:S01]  /*127e0*/  SHFL.IDX PT, R11, R0, 0x1, 0x181f ;  /* 0x00381f00000b7f89 */ /* 0x000f6200000e0000 */
[----:B------:R-:W-:-:S03]  /*127f0*/  ISETP.GE.OR P3, PT, R3, UR4, P5 ;  /* 0x0000000403007c0c */ /* 0x000fc6000af66670 */
[----:B------:R-:W5:Y:S01]  /*12800*/  SHFL.IDX PT, R10, R0, 0x2, 0x181f ;  /* 0x00581f00000a7f89 */ /* 0x000f6200000e0000 */
[----:B------:R-:W-:-:S03]  /*12810*/  IADD3 R4, R3, 0x20, RZ ;  /* 0x0000002003047810 */ /* 0x000fc60007ffe0ff */
[----:B------:R-:W5:Y:S01]  /*12820*/  LDS.128 R16, [R243+0x880] ;  /* 0x00088000f3107984 */ /* 0x000f620000000c00 */
[----:B------:R-:W-:-:S03]  /*12830*/  ISETP.GE.OR P0, PT, R4, UR4, P5 ;  /* 0x0000000404007c0c */ /* 0x000fc6000af06670 */
[----:B------:R-:W5:Y:S02]  /*12840*/  LDS.128 R12, [R243+0x1080] ;  /* 0x00108000f30c7984 */ /* 0x000f640000000c00 */
[C---:B-1----:R-:W-:Y:S02]  /*12850*/  @!P3 LEA R8, P4, R242.reuse, R8, 0x1 ;  /* 0x00000008f208b211 */ /* 0x042fe400078808ff */
[----:B------:R-:W-:Y:S01]  /*12860*/  LDS.128 R24, [R243+0x1880] ;  /* 0x00188000f3187984 */ /* 0x000fe20000000c00 */
[C---:B------:R-:W-:Y:S02]  /*12870*/  IADD3 R29, R3.reuse, 0x30, RZ ;  /* 0x00000030031d7810 */ /* 0x040fe40007ffe0ff */
[C---:B--2---:R-:W-:Y:S01]  /*12880*/  @!P3 LEA.HI.X R9, R242.reuse, R7, R48, 0x1, P4 ;  /* 0x00000007f209b211 */ /* 0x044fe200020f0c30 */
[----:B------:R-:W1:Y:S01]  /*12890*/  SHFL.IDX PT, R45, R2, 0x3, 0x181f ;  /* 0x00781f00022d7f89 */ /* 0x000e6200000e0000 */
[C---:B---3--:R-:W-:Y:S02]  /*128a0*/  @!P2 LEA R6, P1, R242.reuse, R6, 0x1 ;  /* 0x00000006f206a211 */ /* 0x048fe400078208ff */
[----:B------:R-:W-:Y:S01]  /*128b0*/  IADD3 R28, R3, 0x40, RZ ;  /* 0x00000040031c7810 */ /* 0x000fe20007ffe0ff */
[----:B------:R-:W2:Y:S01]  /*128c0*/  SHFL.IDX PT, R46, R0, 0x3, 0x181f ;  /* 0x00781f00002e7f89 */ /* 0x000ea200000e0000 */
[----:B----4-:R-:W-:-:S02]  /*128d0*/  @!P0 LEA R4, P4, R242, R5, 0x1 ;  /* 0x00000005f2048211 */ /* 0x010fc400078808ff */
[C-C-:B-----5:R-:W-:Y:S01]  /*128e0*/  @!P2 LEA.HI.X R7, R242.reuse, R11, R48.reuse, 0x1, P1 ;  /* 0x0000000bf207a211 */ /* 0x160fe200008f0c30 */
[----:B------:R-:W-:Y:S01]  /*128f0*/  LDS.128 R32, [R243+0x2880] ;  /* 0x00288000f3207984 */ /* 0x000fe20000000c00 */
[----:B------:R-:W-:Y:S02]  /*12900*/  @!P0 LEA.HI.X R5, R242, R10, R48, 0x1, P4 ;  /* 0x0000000af2058211 */ /* 0x000fe400020f0c30 */
[----:B------:R-:W-:Y:S01]  /*12910*/  ISETP.GE.OR P1, PT, R29, UR4, P5 ;  /* 0x000000041d007c0c */ /* 0x000fe2000af26670 */
[----:B------:R-:W-:Y:S01]  /*12920*/  LDS.128 R36, [R243+0x3080] ;  /* 0x00308000f3247984 */ /* 0x000fe20000000c00 */
[----:B------:R-:W-:-:S03]  /*12930*/  ISETP.GE.OR P4, PT, R28, UR4, P5 ;  /* 0x000000041c007c0c */ /* 0x000fc6000af86670 */
[----:B------:R-:W-:Y:S04]  /*12940*/  LDS.128 R28, [R243+0x2080] ;  /* 0x00208000f31c7984 */ /* 0x000fe80000000c00 */
[----:B------:R-:W3:Y:S04]  /*12950*/  SHFL.IDX PT, R44, R2, 0x4, 0x181f ;  /* 0x00981f00022c7f89 */ /* 0x000ee800000e0000 */
[----:B------:R-:W-:Y:S04]  /*12960*/  LDS.128 R40, [R243+0x3880] ;  /* 0x00388000f3287984 */ /* 0x000fe80000000c00 */
[----:B------:R4:W-:Y:S04]  /*12970*/  @!P3 ST.E.128 [R8.64], R20 ;  /* 0x000000140800b985 */ /* 0x0009e8000c101d06 */
[----:B------:R-:W5:Y:S04]  /*12980*/  SHFL.IDX PT, R9, R2, 0x5, 0x181f ;  /* 0x00b81f0002097f89 */ /* 0x000f6800000e0000 */
[----:B------:R-:W1:Y:S04]  /*12990*/  SHFL.IDX PT, R11, R0, 0x4, 0x181f ;  /* 0x00981f00000b7f89 */ /* 0x000e6800000e0000 */
[----:B------:R-:W-:Y:S04]  /*129a0*/  SHFL.IDX PT, R10, R2, 0x6, 0x181f ;  /* 0x00d81f00020a7f89 */ /* 0x000fe800000e0000 */
[----:B------:R-:W1:Y:S04]  /*129b0*/  SHFL.IDX PT, R21, R0, 0x5, 0x181f ;  /* 0x00b81f0000157f89 */ /* 0x000e6800000e0000 */
[----:B------:R-:W1:Y:S04]  /*129c0*/  SHFL.IDX PT, R20, R0, 0x6, 0x181f ;  /* 0x00d81f0000147f89 */ /* 0x000e6800000e0000 */
[----:B------:R-:W-:Y:S01]  /*129d0*/  @!P2 ST.E.128 [R6.64], R16 ;  /* 0x000000100600a985 */ /* 0x000fe2000c101d06 */
[----:B----4-:R-:W-:-:S02]  /*129e0*/  IADD3 R22, R3, 0x50, RZ ;  /* 0x0000005003167810 */ /* 0x010fc40007ffe0ff */
[C---:B------:R-:W-:Y:S02]  /*129f0*/  IADD3 R8, R3.reuse, 0x60, RZ ;  /* 0x0000006003087810 */ /* 0x040fe40007ffe0ff */
[----:B------:R-:W-:Y:S01]  /*12a00*/  ISETP.GE.OR P3, PT, R22, UR4, P5 ;  /* 0x0000000416007c0c */ /* 0x000fe2000af66670 */
[----:B------:R1:W-:Y:S01]  /*12a10*/  @!P0 ST.E.128 [R4.64], R12 ;  /* 0x0000000c04008985 */ /* 0x0003e2000c101d06 */
[----:B------:R-:W-:Y:S02]  /*12a20*/  ISETP.GE.OR P2, PT, R8, UR4, P5 ;  /* 0x0000000408007c0c */ /* 0x000fe4000af46670 */
[----:B------:R-:W-:-:S04]  /*12a30*/  IADD3 R3, R3, 0x70, RZ ;  /* 0x0000007003037810 */ /* 0x000fc80007ffe0ff */
[----:B------:R-:W-:Y:S02]  /*12a40*/  ISETP.GE.OR P5, PT, R3, UR4, P5 ;  /* 0x0000000403007c0c */ /* 0x000fe4000afa6670 */
[----:B-1----:R-:W-:-:S04]  /*12a50*/  @!P1 LEA R4, P0, R242, R45, 0x1 ;  /* 0x0000002df2049211 */ /* 0x002fc800078008ff */
[C---:B--2---:R-:W-:Y:S02]  /*12a60*/  @!P1 LEA.HI.X R5, R242.reuse, R46, R48, 0x1, P0 ;  /* 0x0000002ef2059211 */ /* 0x044fe400000f0c30 */
[----:B---3--:R-:W-:-:S03]  /*12a70*/  @!P4 LEA R8, P0, R242, R44, 0x1 ;  /* 0x0000002cf208c211 */ /* 0x008fc600078008ff */
[----:B------:R1:W-:Y:S01]  /*12a80*/  @!P1 ST.E.128 [R4.64], R24 ;  /* 0x0000001804009985 */ /* 0x0003e2000c101d06 */
[C---:B-----5:R-:W-:Y:S02]  /*12a90*/  @!P3 LEA R6, P1, R242.reuse, R9, 0x1 ;  /* 0x00000009f206b211 */ /* 0x060fe400078208ff */
[C-C-:B------:R-:W-:Y:S02]  /*12aa0*/  @!P4 LEA.HI.X R9, R242.reuse, R11, R48.reuse, 0x1, P0 ;  /* 0x0000000bf209c211 */ /* 0x140fe400000f0c30 */
[----:B------:R-:W-:-:S03]  /*12ab0*/  @!P3 LEA.HI.X R7, R242, R21, R48, 0x1, P1 ;  /* 0x00000015f207b211 */ /* 0x000fc600008f0c30 */
[----:B------:R2:W-:Y:S04]  /*12ac0*/  @!P4 ST.E.128 [R8.64], R28 ;  /* 0x0000001c0800c985 */ /* 0x0005e8000c101d06 */
[----:B------:R2:W-:Y:S01]  /*12ad0*/  @!P3 ST.E.128 [R6.64], R32 ;  /* 0x000000200600b985 */ /* 0x0005e2000c101d06 */
[----:B-1----:R-:W-:-:S04]  /*12ae0*/  @!P2 LEA R4, P0, R242, R10, 0x1 ;  /* 0x0000000af204a211 */ /* 0x002fc800078008ff */
[----:B------:R-:W-:-:S05]  /*12af0*/  @!P2 LEA.HI.X R5, R242, R20, R48, 0x1, P0 ;  /* 0x00000014f205a211 */ /* 0x000fca00000f0c30 */
[----:B------:R2:W-:Y:S04]  /*12b00*/  @!P2 ST.E.128 [R4.64], R36 ;  /* 0x000000240400a985 */ /* 0x0005e8000c101d06 */
[----:B------:R-:W1:Y:S04]  /*12b10*/  SHFL.IDX PT, R2, R2, 0x7, 0x181f ;  /* 0x00f81f0002027f89 */ /* 0x000e6800000e0000 */
[----:B------:R-:W3:Y:S01]  /*12b20*/  SHFL.IDX PT, R0, R0, 0x7, 0x181f ;  /* 0x00f81f0000007f89 */ /* 0x000ee200000e0000 */
[----:B------:R-:W-:Y:S05]  /*12b30*/  @P5 BRA `(.L_x_571) ;  /* 0x00000a0000005947 */ /* 0x000fea0003800000 */
[----:B-1----:R-:W-:-:S04]  /*12b40*/  LEA R2, P0, R242, R2, 0x1 ;  /* 0x00000002f2027211 */ /* 0x002fc800078008ff */
[----:B---3--:R-:W-:-:S05]  /*12b50*/  LEA.HI.X R3, R242, R0, R48, 0x1, P0 ;  /* 0x00000000f2037211 */ /* 0x008fca00000f0c30 */
[----:B------:R1:W-:Y:S01]  /*12b60*/  ST.E.128 [R2.64], R40 ;  /* 0x0000002802007985 */ /* 0x0003e2000c101d06 */
[----:B------:R-:W-:Y:S05]  /*12b70*/  BRA `(.L_x_571) ;  /* 0x000009c000007947 */ /* 0x000fea0003800000 */
.L_x_569:
[----:B------:R-:W2:Y:S04]  /*12b80*/  LDL R2, [R1+0x4c] ;  /* 0x00004c0001027983 */ /* 0x000ea80000100800 */
[----:B------:R-:W3:Y:S04]  /*12b90*/  LDL R0, [R1+0x48] ;  /* 0x0000480001007983 */ /* 0x000ee80000100800 */
[----:B------:R-:W4:Y:S04]  /*12ba0*/  LDL R4, [R1+0x44] ;  /* 0x0000440001047983 */ /* 0x000f280000100800 */
[----:B------:R-:W1:Y:S01]  /*12bb0*/  S2R R3, SR_TID.X ;  /* 0x0000000000037919 */ /* 0x000e620000002100 */
[----:B------:R-:W-:Y:S01]  /*12bc0*/  BSSY B0, `(.L_x_572) ;  /* 0x0000026000007945 */ /* 0x000fe20003800000 */
[----:B-1----:R-:W-:Y:S01]  /*12bd0*/  ISETP.GE.AND P0, PT, R3, 0x80, PT ;  /* 0x000000800300780c */ /* 0x002fe20003f06270 */
[----:B--2---:R-:W-:-:S02]  /*12be0*/  IMAD.MOV.U32 R12, RZ, RZ, R2 ;  /* 0x000000ffff0c7224 */ /* 0x004fc400078e0002 */
[----:B---3--:R-:W-:-:S03]  /*12bf0*/  IMAD.MOV.U32 R11, RZ, RZ, R0 ;  /* 0x000000ffff0b7224 */ /* 0x008fc600078e0000 */
[----:B------:R-:W-:Y:S01]  /*12c00*/  SHF.R.S32.HI R7, RZ, 0x1f, R12 ;  /* 0x0000001fff077819 */ /* 0x000fe2000001140c */
[----:B----4-:R-:W-:Y:S01]  /*12c10*/  IMAD.MOV.U32 R13, RZ, RZ, R4 ;  /* 0x000000ffff0d7224 */ /* 0x010fe200078e0004 */
[----:B------:R-:W-:-:S05]  /*12c20*/  SHF.R.S32.HI R10, RZ, 0x1f, R11 ;  /* 0x0000001fff0a7819 */ /* 0x000fca000001140b */
[----:B------:R-:W-:Y:S05]  /*12c30*/  @P0 BRA `(.L_x_573) ;  /* 0x000001e000000947 */ /* 0x000fea0003800000 */
[----:B------:R-:W-:Y:S02]  /*12c40*/  MOV R2, c[0x0][0x4e8] ;  /* 0x00013a0000027a02 */ /* 0x000fe40000000f00 */
[----:B------:R-:W-:-:S03]  /*12c50*/  IADD3 R6, R13, R3, RZ ;  /* 0x000000030d067210 */ /* 0x000fc60007ffe0ff */
[----:B------:R-:W-:-:S05]  /*12c60*/  IMAD R0, R2, c[0x0][0x388], RZ ;  /* 0x0000e20002007a24 */ /* 0x000fca00078e02ff */
[----:B------:R-:W-:-:S13]  /*12c70*/  ISETP.GE.AND P0, PT, R6, R0, PT ;  /* 0x000000000600720c */ /* 0x000fda0003f06270 */
[----:B------:R-:W-:Y:S05]  /*12c80*/  @P0 BRA `(.L_x_573) ;  /* 0x0000019000000947 */ /* 0x000fea0003800000 */
[----:B------:R-:W-:Y:S01]  /*12c90*/  ISETP.NE.AND P0, PT, R2, 0x1, PT ;  /* 0x000000010200780c */ /* 0x000fe20003f05270 */
[----:B------:R-:W-:Y:S01]  /*12ca0*/  IMAD R4, R7, c[0x0][0x490], RZ ;  /* 0x0001240007047a24 */ /* 0x000fe200078e02ff */
[----:B------:R-:W-:Y:S01]  /*12cb0*/  MOV R0, R6 ;  /* 0x0000000600007202 */ /* 0x000fe20000000f00 */
[----:B------:R-:W-:-:S04]  /*12cc0*/  IMAD.WIDE.U32 R2, R12, c[0x0][0x490], RZ ;  /* 0x000124000c027a25 */ /* 0x000fc800078e00ff */
[----:B------:R-:W-:Y:S02]  /*12cd0*/  IMAD R4, R12, c[0x0][0x494], R4 ;  /* 0x000125000c047a24 */ /* 0x000fe400078e0204 */
[----:B------:R-:W-:-:S03]  /*12ce0*/  IMAD R9, R10, c[0x0][0x498], RZ ;  /* 0x000126000a097a24 */ /* 0x000fc600078e02ff */
[----:B------:R-:W-:Y:S01]  /*12cf0*/  IADD3 R3, R3, R4, RZ ;  /* 0x0000000403037210 */ /* 0x000fe20007ffe0ff */
[----:B------:R-:W-:-:S05]  /*12d00*/  @P0 IMAD.HI.U32 R5, R6, c[0x0][0x4ec], RZ ;  /* 0x00013b0006050a27 */ /* 0x000fca00078e00ff */
[----:B------:R-:W-:Y:S01]  /*12d10*/  @P0 SHF.R.U32.HI R0, RZ, c[0x0][0x4f0], R5 ;  /* 0x00013c00ff000a19 */ /* 0x000fe20000011605 */
[----:B------:R-:W-:-:S03]  /*12d20*/  IMAD.WIDE.U32 R4, R11, c[0x0][0x498], R2 ;  /* 0x000126000b047a25 */ /* 0x000fc600078e0002 */
[C---:B------:R-:W-:Y:S01]  /*12d30*/  IADD3 R8, -R0.reuse, RZ, RZ ;  /* 0x000000ff00087210 */ /* 0x040fe20007ffe1ff */
[----:B------:R-:W-:Y:S01]  /*12d40*/  IMAD R3, R11, c[0x0][0x49c], R9 ;  /* 0x000127000b037a24 */ /* 0x000fe200078e0209 */
[----:B------:R-:W-:-:S03]  /*12d50*/  IADD3 R4, P0, R0, R4, RZ ;  /* 0x0000000400047210 */ /* 0x000fc60007f1e0ff */
[----:B------:R-:W-:Y:S01]  /*12d60*/  IMAD R2, R8, c[0x0][0x4e8], R6 ;  /* 0x00013a0008027a24 */ /* 0x000fe200078e0206 */
[----:B------:R-:W-:-:S04]  /*12d70*/  SHF.R.S32.HI R6, RZ, 0x1f, R0 ;  /* 0x0000001fff067819 */ /* 0x000fc80000011400 */
[----:B------:R-:W-:Y:S02]  /*12d80*/  SHF.R.S32.HI R0, RZ, 0x1f, R2 ;  /* 0x0000001fff007819 */ /* 0x000fe40000011402 */
[----:B------:R-:W-:-:S03]  /*12d90*/  IADD3.X R5, R6, R5, R3, P0, !PT ;  /* 0x0000000506057210 */ /* 0x000fc600007fe403 */
[----:B------:R-:W-:-:S04]  /*12da0*/  IMAD R0, R0, c[0x0][0x488], RZ ;  /* 0x0001220000007a24 */ /* 0x000fc800078e02ff */
[C---:B------:R-:W-:Y:S02]  /*12db0*/  IMAD R0, R2.reuse, c[0x0][0x48c], R0 ;  /* 0x0001230002007a24 */ /* 0x040fe400078e0200 */
[----:B------:R-:W-:-:S05]  /*12dc0*/  IMAD.WIDE.U32 R2, R2, c[0x0][0x488], R4 ;  /* 0x0001220002027a25 */ /* 0x000fca00078e0004 */
[----:B------:R-:W-:Y:S02]  /*12dd0*/  IADD3 R0, R3, R0, RZ ;  /* 0x0000000003007210 */ /* 0x000fe40007ffe0ff */
[----:B------:R-:W-:-:S04]  /*12de0*/  LEA R4, P0, R2, c[0x0][0x450], 0x2 ;  /* 0x0001140002047a11 */ /* 0x000fc800078010ff */
[----:B------:R-:W-:Y:S02]  /*12df0*/  LEA.HI.X R5, R2, c[0x0][0x454], R0, 0x2, P0 ;  /* 0x0001150002057a11 */ /* 0x000fe400000f1400 */
[----:B------:R-:W-:-:S05]  /*12e00*/  MOV R0, 0xff800000 ;  /* 0xff80000000007802 */ /* 0x000fca0000000f00 */
[----:B------:R1:W-:Y:S02]  /*12e10*/  STG.E [R4.64], R0 ;  /* 0x0000000004007986 */ /* 0x0003e4000c101906 */
.L_x_573:
[----:B------:R-:W-:Y:S05]  /*12e20*/  BSYNC B0 ;  /* 0x0000000000007941 */ /* 0x000fea0003800000 */
.L_x_572:
[----:B------:R-:W2:Y:S01]  /*12e30*/  LDL R2, [R1+0x18] ;  /* 0x0000180001027983 */ /* 0x000ea20000100800 */
[----:B-1----:R-:W-:Y:S01]  /*12e40*/  MOV R0, c[0x0][0x4e8] ;  /* 0x00013a0000007a02 */ /* 0x002fe20000000f00 */
[----:B------:R-:W-:-:S03]  /*12e50*/  IMAD R6, R10, c[0x0][0x3f0], RZ ;  /* 0x0000fc000a067a24 */ /* 0x000fc600078e02ff */
[----:B------:R-:W-:Y:S01]  /*12e60*/  ISETP.NE.AND P0, PT, R0, 0x1, PT ;  /* 0x000000010000780c */ /* 0x000fe20003f05270 */
[----:B------:R-:W-:Y:S02]  /*12e70*/  IMAD R0, R7, c[0x0][0x3e8], RZ ;  /* 0x0000fa0007007a24 */ /* 0x000fe400078e02ff */
[----:B------:R-:W-:Y:S02]  /*12e80*/  IMAD R8, R11, c[0x0][0x3f4], R6 ;  /* 0x0000fd000b087a24 */ /* 0x000fe400078e0206 */
[----:B------:R-:W-:Y:S01]  /*12e90*/  IMAD R5, R12, c[0x0][0x3ec], R0 ;  /* 0x0000fb000c057a24 */ /* 0x000fe200078e0200 */
[----:B--2---:R-:W-:Y:S01]  /*12ea0*/  IADD3 R4, R2, R13, RZ ;  /* 0x0000000d02047210 */ /* 0x004fe20007ffe0ff */
[----:B------:R-:W-:-:S03]  /*12eb0*/  IMAD.WIDE.U32 R2, R12, c[0x0][0x3e8], RZ ;  /* 0x0000fa000c027a25 */ /* 0x000fc600078e00ff */
[----:B------:R-:W-:-:S03]  /*12ec0*/  MOV R0, R4 ;  /* 0x0000000400007202 */ /* 0x000fc60000000f00 */
[----:B------:R-:W-:Y:S01]  /*12ed0*/  @P0 IMAD.HI.U32 R7, R4, c[0x0][0x4ec], RZ ;  /* 0x00013b0004070a27 */ /* 0x000fe200078e00ff */
[----:B------:R-:W-:-:S04]  /*12ee0*/  IADD3 R3, R3, R5, RZ ;  /* 0x0000000503037210 */ /* 0x000fc80007ffe0ff */
[----:B------:R-:W-:Y:S01]  /*12ef0*/  @P0 SHF.R.U32.HI R0, RZ, c[0x0][0x4f0], R7 ;  /* 0x00013c00ff000a19 */ /* 0x000fe20000011607 */
[----:B------:R-:W-:Y:S01]  /*12f00*/  IMAD.WIDE.U32 R2, R11, c[0x0][0x3f0], R2 ;  /* 0x0000fc000b027a25 */ /* 0x000fe200078e0002 */
[----:B------:R-:W-:Y:S02]  /*12f10*/  ISETP.GE.AND P0, PT, R242, c[0x0][0x3c8], PT ;  /* 0x0000f200f2007a0c */ /* 0x000fe40003f06270 */
[----:B------:R-:W-:Y:S02]  /*12f20*/  SHF.R.S32.HI R6, RZ, 0x1f, R0 ;  /* 0x0000001fff067819 */ /* 0x000fe40000011400 */
[----:B------:R-:W-:Y:S02]  /*12f30*/  IADD3 R5, -R0, RZ, RZ ;  /* 0x000000ff00057210 */ /* 0x000fe40007ffe1ff */
[----:B------:R-:W-:Y:S01]  /*12f40*/  IADD3 R3, R3, R8, RZ ;  /* 0x0000000803037210 */ /* 0x000fe20007ffe0ff */
[----:B------:R-:W-:Y:S02]  /*12f50*/  IMAD R6, R6, c[0x0][0x3e0], RZ ;  /* 0x0000f80006067a24 */ /* 0x000fe400078e02ff */
[----:B------:R-:W-:-:S02]  /*12f60*/  IMAD R4, R5, c[0x0][0x4e8], R4 ;  /* 0x00013a0005047a24 */ /* 0x000fc400078e0204 */
        /* <DEDUP_REMOVED lines=12> */
.L_x_618:
[----:B------:R-:W-:Y:S05]  /*13030*/  BRA.DIV ~URZ, `(.L_x_575) ;  /* 0x00005ac27f007947 */ /* 0x000fea000b800000 */
[----:B------:R3:W4:Y:S02]  /*13040*/  SHFL.IDX PT, R2, R5, RZ, 0x181f ;  /* 0x00181fff05027589 */ /* 0x00072400000e0000 */
.L_x_619:
[----:B------:R-:W5:Y:S04]  /*13050*/  LDL.LU R3, [R1+0x44] ;  /* 0x0000440001037983 */ /* 0x000f680000300800 */
[----:B------:R-:W1:Y:S02]  /*13060*/  S2R R7, SR_TID.X ;  /* 0x0000000000077919 */ /* 0x000e640000002100 */
[----:B-1----:R-:W-:-:S04]  /*13070*/  SHF.R.S32.HI R0, RZ, 0x1f, R7 ;  /* 0x0000001fff007819 */ /* 0x002fc80000011407 */
[----:B------:R-:W-:Y:S01]  /*13080*/  LEA.HI R0, R0, R7, RZ, 0x3 ;  /* 0x0000000700007211 */ /* 0x000fe200078f18ff */
[----:B------:R-:W-:-:S03]  /*13090*/  IMAD.MOV.U32 R7, RZ, RZ, c[0x0][0x4e8] ;  /* 0x00013a00ff077624 */ /* 0x000fc600078e00ff */
[----:B------:R-:W-:Y:S01]  /*130a0*/  SHF.R.S32.HI R0, RZ, 0x3, R0 ;  /* 0x00000003ff007819 */ /* 0x000fe20000011400 */
[----:B------:R-:W-:Y:S01]  /*130b0*/  IMAD R7, R7, c[0x0][0x388], RZ ;  /* 0x0000e20007077a24 */ /* 0x000fe200078e02ff */
[----:B------:R-:W-:-:S03]  /*130c0*/  SHF.R.S32.HI R8, RZ, 0x1f, R242 ;  /* 0x0000001fff087819 */ /* 0x000fc600000114f2 */
[----:B-----5:R-:W-:-:S05]  /*130d0*/  IMAD.IADD R0, R0, 0x1, R3 ;  /* 0x0000000100007824 */ /* 0x020fca00078e0203 */
[----:B------:R-:W-:-:S13]  /*130e0*/  ISETP.GE.OR P2, PT, R0, R7, P0 ;  /* 0x000000070000720c */ /* 0x000fda0000746670 */
[----:B----4-:R-:W-:-:S04]  /*130f0*/  @!P2 LEA R2, P1, R242, R2, 0x1 ;  /* 0x00000002f202a211 */ /* 0x010fc800078208ff */
[----:B--2---:R-:W-:-:S05]  /*13100*/  @!P2 LEA.HI.X R3, R242, R6, R8, 0x1, P1 ;  /* 0x00000006f203a211 */ /* 0x004fca00008f0c08 */
[----:B------:R1:W-:Y:S01]  /*13110*/  @!P2 ST.E.128 [R2.64], RZ ;  /* 0x000000ff0200a985 */ /* 0x0003e2000c101d06 */
[----:B------:R-:W-:Y:S05]  /*13120*/  BRA.DIV ~URZ, `(.L_x_576) ;  /* 0x00005a427f007947 */ /* 0x000fea000b800000 */
[----:B------:R2:W4:Y:S04]  /*13130*/  SHFL.IDX PT, R6, R4, 0x1, 0x181f ;  /* 0x00381f0004067f89 */ /* 0x00052800000e0000 */
[----:B-1----:R2:W1:Y:S02]  /*13140*/  SHFL.IDX PT, R2, R5, 0x1, 0x181f ;  /* 0x00381f0005027f89 */ /* 0x00246400000e0000 */
.L_x_620:
[----:B------:R-:W-:Y:S02]  /*13150*/  IADD3 R3, R0, 0x10, RZ ;  /* 0x0000001000037810 */ /* 0x000fe40007ffe0ff */
[----:B------:R-:W-:Y:S02]  /*13160*/  SHF.R.S32.HI R8, RZ, 0x1f, R242 ;  /* 0x0000001fff087819 */ /* 0x000fe400000114f2 */
[----:B------:R-:W-:-:S13]  /*13170*/  ISETP.GE.OR P2, PT, R3, R7, P0 ;  /* 0x000000070300720c */ /* 0x000fda0000746670 */
[----:B-1----:R-:W-:-:S04]  /*13180*/  @!P2 LEA R2, P1, R242, R2, 0x1 ;  /* 0x00000002f202a211 */ /* 0x002fc800078208ff */
[----:B----4-:R-:W-:-:S05]  /*13190*/  @!P2 LEA.HI.X R3, R242, R6, R8, 0x1, P1 ;  /* 0x00000006f203a211 */ /* 0x010fca00008f0c08 */
[----:B------:R1:W-:Y:S01]  /*131a0*/  @!P2 ST.E.128 [R2.64], RZ ;  /* 0x000000ff0200a985 */ /* 0x0003e2000c101d06 */
[----:B------:R-:W-:Y:S05]  /*131b0*/  BRA.DIV ~URZ, `(.L_x_577) ;  /* 0x00005a827f007947 */ /* 0x000fea000b800000 */
[----:B------:R4:W1:Y:S02]  /*131c0*/  SHFL.IDX PT, R6, R4, 0x2, 0x181f ;  /* 0x00581f0004067f89 */ /* 0x00086400000e0000 */
.L_x_621:
[----:B------:R-:W-:Y:S05]  /*131d0*/  BRA.DIV ~URZ, `(.L_x_578) ;  /* 0x00005ad27f007947 */ /* 0x000fea000b800000 */
[----:B-1----:R1:W2:Y:S02]  /*131e0*/  SHFL.IDX PT, R2, R5, 0x2, 0x181f ;  /* 0x00581f0005027f89 */ /* 0x0022a400000e0000 */
.L_x_622:
[----:B------:R-:W-:Y:S02]  /*131f0*/  IADD3 R3, R0, 0x20, RZ ;  /* 0x0000002000037810 */ /* 0x000fe40007ffe0ff */
[----:B------:R-:W-:Y:S02]  /*13200*/  SHF.R.S32.HI R8, RZ, 0x1f, R242 ;  /* 0x0000001fff087819 */ /* 0x000fe400000114f2 */
[----:B------:R-:W-:-:S13]  /*13210*/  ISETP.GE.OR P2, PT, R3, R7, P0 ;  /* 0x000000070300720c */ /* 0x000fda0000746670 */
[----:B--2---:R-:W-:-:S04]  /*13220*/  @!P2 LEA R2, P1, R242, R2, 0x1 ;  /* 0x00000002f202a211 */ /* 0x004fc800078208ff */
[----:B------:R-:W-:-:S05]  /*13230*/  @!P2 LEA.HI.X R3, R242, R6, R8, 0x1, P1 ;  /* 0x00000006f203a211 */ /* 0x000fca00008f0c08 */
[----:B------:R2:W-:Y:S01]  /*13240*/  @!P2 ST.E.128 [R2.64], RZ ;  /* 0x000000ff0200a985 */ /* 0x0005e2000c101d06 */
[----:B------:R-:W-:Y:S05]  /*13250*/  BRA.DIV ~URZ, `(.L_x_579) ;  /* 0x00005ac27f007947 */ /* 0x000fea000b800000 */
[----:B------:R1:W2:Y:S04]  /*13260*/  SHFL.IDX PT, R6, R4, 0x3, 0x181f ;  /* 0x00781f0004067f89 */ /* 0x0002a800000e0000 */
[----:B--2---:R1:W2:Y:S02]  /*13270*/  SHFL.IDX PT, R2, R5, 0x3, 0x181f ;  /* 0x00781f0005027f89 */ /* 0x0042a400000e0000 */
.L_x_623:
[----:B------:R-:W-:Y:S02]  /*13280*/  IADD3 R3, R0, 0x30, RZ ;  /* 0x0000003000037810 */ /* 0x000fe40007ffe0ff */
[----:B------:R-:W-:Y:S02]  /*13290*/  SHF.R.S32.HI R8, RZ, 0x1f, R242 ;  /* 0x0000001fff087819 */ /* 0x000fe400000114f2 */
[----:B------:R-:W-:-:S13]  /*132a0*/  ISETP.GE.OR P2, PT, R3, R7, P0 ;  /* 0x000000070300720c */ /* 0x000fda0000746670 */
[----:B--2---:R-:W-:-:S04]  /*132b0*/  @!P2 LEA R2, P1, R242, R2, 0x1 ;  /* 0x00000002f202a211 */ /* 0x004fc800078208ff */
[----:B------:R-:W-:-:S05]  /*132c0*/  @!P2 LEA.HI.X R3, R242, R6, R8, 0x1, P1 ;  /* 0x00000006f203a211 */ /* 0x000fca00008f0c08 */
[----:B------:R2:W-:Y:S01]  /*132d0*/  @!P2 ST.E.128 [R2.64], RZ ;  /* 0x000000ff0200a985 */ /* 0x0005e2000c101d06 */
[----:B------:R-:W-:Y:S05]  /*132e0*/  BRA.DIV ~URZ, `(.L_x_580) ;  /* 0x00005b027f007947 */ /* 0x000fea000b800000 */
[----:B------:R1:W2:Y:S02]  /*132f0*/  SHFL.IDX PT, R6, R4, 0x4, 0x181f ;  /* 0x00981f0004067f89 */ /* 0x0002a400000e0000 */
.L_x_624:
[----:B------:R-:W-:Y:S05]  /*13300*/  BRA.DIV ~URZ, `(.L_x_581) ;  /* 0x00005b527f007947 */ /* 0x000fea000b800000 */
[----:B--2---:R2:W1:Y:S02]  /*13310*/  SHFL.IDX PT, R2, R5, 0x4, 0x181f ;  /* 0x00981f0005027f89 */ /* 0x00446400000e0000 */
.L_x_625:
[----:B------:R-:W-:Y:S02]  /*13320*/  IADD3 R3, R0, 0x40, RZ ;  /* 0x0000004000037810 */ /* 0x000fe40007ffe0ff */
[----:B------:R-:W-:Y:S02]  /*13330*/  SHF.R.S32.HI R8, RZ, 0x1f, R242 ;  /* 0x0000001fff087819 */ /* 0x000fe400000114f2 */
[----:B------:R-:W-:-:S13]  /*13340*/  ISETP.GE.OR P2, PT, R3, R7, P0 ;  /* 0x000000070300720c */ /* 0x000fda0000746670 */
[----:B-1----:R-:W-:-:S04]  /*13350*/  @!P2 LEA R2, P1, R242, R2, 0x1 ;  /* 0x00000002f202a211 */ /* 0x002fc800078208ff */
[----:B------:R-:W-:-:S05]  /*13360*/  @!P2 LEA.HI.X R3, R242, R6, R8, 0x1, P1 ;  /* 0x00000006f203a211 */ /* 0x000fca00008f0c08 */
[----:B------:R1:W-:Y:S01]  /*13370*/  @!P2 ST.E.128 [R2.64], RZ ;  /* 0x000000ff0200a985 */ /* 0x0003e2000c101d06 */
[----:B------:R-:W-:Y:S05]  /*13380*/  BRA.DIV ~URZ, `(.L_x_582) ;  /* 0x00005b427f007947 */ /* 0x000fea000b800000 */
[----:B------:R1:W2:Y:S04]  /*13390*/  SHFL.IDX PT, R6, R4, 0x5, 0x181f ;  /* 0x00b81f0004067f89 */ /* 0x0002a800000e0000 */
[----:B-1----:R1:W3:Y:S02]  /*133a0*/  SHFL.IDX PT, R2, R5, 0x5, 0x181f ;  /* 0x00b81f0005027f89 */ /* 0x0022e400000e0000 */
.L_x_626:
[----:B------:R-:W-:Y:S02]  /*133b0*/  IADD3 R3, R0, 0x50, RZ ;  /* 0x0000005000037810 */ /* 0x000fe40007ffe0ff */
[----:B------:R-:W-:Y:S02]  /*133c0*/  SHF.R.S32.HI R8, RZ, 0x1f, R242 ;  /* 0x0000001fff087819 */ /* 0x000fe400000114f2 */
[----:B------:R-:W-:-:S13]  /*133d0*/  ISETP.GE.OR P2, PT, R3, R7, P0 ;  /* 0x000000070300720c */ /* 0x000fda0000746670 */
[----:B---3--:R-:W-:-:S04]  /*133e0*/  @!P2 LEA R2, P1, R242, R2, 0x1 ;  /* 0x00000002f202a211 */ /* 0x008fc800078208ff */
[----:B--2---:R-:W-:-:S05]  /*133f0*/  @!P2 LEA.HI.X R3, R242, R6, R8, 0x1, P1 ;  /* 0x00000006f203a211 */ /* 0x004fca00008f0c08 */
[----:B------:R2:W-:Y:S01]  /*13400*/  @!P2 ST.E.128 [R2.64], RZ ;  /* 0x000000ff0200a985 */ /* 0x0005e2000c101d06 */
[----:B------:R-:W-:Y:S05]  /*13410*/  BRA.DIV ~URZ, `(.L_x_583) ;  /* 0x00005b827f007947 */ /* 0x000fea000b800000 */
[----:B------:R3:W1:Y:S02]  /*13420*/  SHFL.IDX PT, R6, R4, 0x6, 0x181f ;  /* 0x00d81f0004067f89 */ /* 0x00066400000e0000 */
.L_x_627:
[----:B------:R-:W-:Y:S05]  /*13430*/  BRA.DIV ~URZ, `(.L_x_584) ;  /* 0x00005bd27f007947 */ /* 0x000fea000b800000 */
[----:B--2---:R2:W3:Y:S02]  /*13440*/  SHFL.IDX PT, R2, R5, 0x6, 0x181f ;  /* 0x00d81f0005027f89 */ /* 0x0044e400000e0000 */
.L_x_628:
[----:B------:R-:W-:Y:S02]  /*13450*/  IADD3 R3, R0, 0x60, RZ ;  /* 0x0000006000037810 */ /* 0x000fe40007ffe0ff */
[----:B------:R-:W-:Y:S02]  /*13460*/  SHF.R.S32.HI R8, RZ, 0x1f, R242 ;  /* 0x0000001fff087819 */ /* 0x000fe400000114f2 */
[----:B------:R-:W-:-:S13]  /*13470*/  ISETP.GE.OR P2, PT, R3, R7, P0 ;  /* 0x000000070300720c */ /* 0x000fda0000746670 */
[----:B---3--:R-:W-:-:S04]  /*13480*/  @!P2 LEA R2, P1, R242, R2, 0x1 ;  /* 0x00000002f202a211 */ /* 0x008fc800078208ff */
[----:B-1----:R-:W-:-:S05]  /*13490*/  @!P2 LEA.HI.X R3, R242, R6, R8, 0x1, P1 ;  /* 0x00000006f203a211 */ /* 0x002fca00008f0c08 */
[----:B------:R1:W-:Y:S01]  /*134a0*/  @!P2 ST.E.128 [R2.64], RZ ;  /* 0x000000ff0200a985 */ /* 0x0003e2000c101d06 */
[----:B------:R-:W-:Y:S05]  /*134b0*/  BRA.DIV ~URZ, `(.L_x_585) ;  /* 0x00005bc27f007947 */ /* 0x000fea000b800000 */
[----:B----4-:R-:W3:Y:S04]  /*134c0*/  SHFL.IDX PT, R4, R4, 0x7, 0x181f ;  /* 0x00f81f0004047f89 */ /* 0x010ee800000e0000 */
[----:B-1----:R1:W4:Y:S02]  /*134d0*/  SHFL.IDX PT, R2, R5, 0x7, 0x181f ;  /* 0x00f81f0005027f89 */ /* 0x00232400000e0000 */
.L_x_629:
[----:B------:R-:W-:Y:S02]  /*134e0*/  IADD3 R0, R0, 0x70, RZ ;  /* 0x0000007000007810 */ /* 0x000fe40007ffe0ff */
[----:B-12---:R-:W-:Y:S02]  /*134f0*/  SHF.R.S32.HI R5, RZ, 0x1f, R242 ;  /* 0x0000001fff057819 */ /* 0x006fe400000114f2 */
[----:B------:R-:W-:-:S13]  /*13500*/  ISETP.GE.OR P1, PT, R0, R7, P0 ;  /* 0x000000070000720c */ /* 0x000fda0000726670 */
[----:B----4-:R-:W-:-:S04]  /*13510*/  @!P1 LEA R2, P0, R242, R2, 0x1 ;  /* 0x00000002f2029211 */ /* 0x010fc800078008ff */
[----:B---3--:R-:W-:-:S05]  /*13520*/  @!P1 LEA.HI.X R3, R242, R4, R5, 0x1, P0 ;  /* 0x00000004f2039211 */ /* 0x008fca00000f0c05 */
[----:B------:R1:W-:Y:S04]  /*13530*/  @!P1 ST.E.128 [R2.64], RZ ;  /* 0x000000ff02009985 */ /* 0x0003e8000c101d06 */
.L_x_571:
[----:B------:R-:W-:Y:S05]  /*13540*/  BSYNC B1 ;  /* 0x0000000000017941 */ /* 0x000fea0003800000 */
.L_x_568:
[----:B---3--:R-:W3:Y:S02]  /*13550*/  LDL R0, [R1+0x80] ;  /* 0x0000800001007983 */ /* 0x008ee40000100800 */
[----:B---3--:R-:W-:-:S13]  /*13560*/  ISETP.NE.AND P0, PT, R0, RZ, PT ;  /* 0x000000ff0000720c */ /* 0x008fda0003f05270 */
[----:B------:R-:W-:Y:S01]  /*13570*/  @P0 WARPSYNC 0xffffffff ;  /* 0xffffffff00000948 */ /* 0x000fe20003800000 */
[----:B------:R-:W-:Y:S06]  /*13580*/  @P0 BAR.SYNC.DEFER_BLOCKING 0x5, 0x80 ;  /* 0x0142000000000b1d */ /* 0x000fec0000010000 */
[----:B------:R-:W3:Y:S04]  /*13590*/  @P0 LDS R0, [0xb100] ;  /* 0x00b10000ff000984 */ /* 0x000ee80000000800 */
[----:B---3--:R3:W-:Y:S04]  /*135a0*/  @P0 STL [R1+0x58], R0 ;  /* 0x0000580001000387 */ /* 0x0087e80000100800 */
[----:B------:R-:W-:Y:S06]  /*135b0*/  @P0 BAR.ARV 0x4, 0x80 ;  /* 0x0102000000000b1d */ /* 0x000fec0000002000 */
[----:B------:R-:W-:Y:S05]  /*135c0*/  @P0 BRA `(.L_x_586) ;  /* 0x0000007000000947 */ /* 0x000fea0003800000 */
[----:B------:R-:W-:Y:S05]  /*135d0*/  BRA.DIV ~URZ, `(.L_x_587) ;  /* 0x00005b727f007947 */ /* 0x000fea000b800000 */
[----:B---3--:R3:W4:Y:S02]  /*135e0*/  SHFL.IDX PT, R0, R47, RZ, 0x1f ;  /* 0x00001fff2f007589 */ /* 0x00872400000e0000 */
.L_x_630:
[----:B------:R-:W-:Y:S01]  /*135f0*/  WARPSYNC 0xffffffff ;  /* 0xffffffff00007948 */ /* 0x000fe20003800000 */
[----:B------:R-:W-:Y:S06]  /*13600*/  BAR.SYNC.DEFER_BLOCKING 0x4, 0x80 ;  /* 0x0102000000007b1d */ /* 0x000fec0000010000 */
[----:B----4-:R4:W-:Y:S04]  /*13610*/  STL [R1+0x58], R0 ;  /* 0x0000580001007387 */ /* 0x0109e80000100800 */
[----:B------:R4:W-:Y:S04]  /*13620*/  @!P6 STS [0xb100], R47 ;  /* 0x00b1002fff00e388 */ /* 0x0009e80000000800 */
[----:B------:R-:W-:Y:S06]  /*13630*/  BAR.ARV 0x5, 0x80 ;  /* 0x0142000000007b1d */ /* 0x000fec0000002000 */
.L_x_586:
[----:B---34-:R-:W3:Y:S02]  /*13640*/  LDL R0, [R1+0x58] ;  /* 0x0000580001007983 */ /* 0x018ee40000100800 */
[----:B---3--:R-:W-:-:S13]  /*13650*/  ISETP.GE.AND P0, PT, R0, c[0x0][0x538], PT ;  /* 0x00014e0000007a0c */ /* 0x008fda0003f06270 */
[----:B-12---:R-:W-:Y:S01]  /*13660*/  @P0 CALL.REL.NOINC `(.L_x_588) ;  /* 0x0000001000000944 */ /* 0x006fe20003c00000 */
[----:B------:R-:W-:Y:S05]  /*13670*/  BRA `(.L_x_589) ;  /* 0xfffed30000007947 */ /* 0x000fea000383ffff */
.L_x_588:
[----:B------:R-:W-:Y:S05]  /*13680*/  EXIT ;  /* 0x000000000000794d */ /* 0x000fea0003800000 */
.L_x_512:
[----:B------:R-:W-:Y:S01]  /*13690*/  IMAD.MOV.U32 R246, RZ, RZ, R4 ;  /* 0x000000fffff67224 */ /* 0x000fe200078e0004 */
[----:B------:R-:W-:Y:S01]  /*136a0*/  MOV R247, RZ ;  /* 0x000000ff00f77202 */ /* 0x000fe20000000f00 */
[----:B------:R-:W-:Y:S01]  /*136b0*/  IMAD.MOV.U32 R3, RZ, RZ, 0x181f ;  /* 0x0000181fff037424 */ /* 0x000fe200078e00ff */
[----:B------:R-:W-:Y:S02]  /*136c0*/  MOV R2, 0x136e0 ;  /* 0x000136e000027802 */ /* 0x000fe40000000f00 */
[----:B-----5:R-:W-:Y:S05]  /*136d0*/  CALL.REL.NOINC `($__internal_1_$__cuda_sm70_shflsync_idx_p) ;  /* 0x00005b4000007944 */ /* 0x020fea0003c00000 */
[----:B------:R-:W-:Y:S01]  /*136e0*/  MOV R6, R246 ;  /* 0x000000f600067202 */ /* 0x000fe20000000f00 */
[----:B------:R-:W-:Y:S05]  /*136f0*/  BRA `(.L_x_590) ;  /* 0xfffedc8000007947 */ /* 0x000fea000383ffff */
.L_x_513:
[----:B------:R-:W-:Y:S01]  /*13700*/  IMAD.MOV.U32 R246, RZ, RZ, R5 ;  /* 0x000000fffff67224 */ /* 0x000fe200078e0005 */
[----:B------:R-:W-:Y:S01]  /*13710*/  MOV R247, RZ ;  /* 0x000000ff00f77202 */ /* 0x000fe20000000f00 */
[----:B------:R-:W-:Y:S01]  /*13720*/  IMAD.MOV.U32 R3, RZ, RZ, 0x181f ;  /* 0x0000181fff037424 */ /* 0x000fe200078e00ff */
[----:B------:R-:W-:Y:S02]  /*13730*/  MOV R2, 0x13750 ;  /* 0x0001375000027802 */ /* 0x000fe40000000f00 */
[----:B-12--5:R-:W-:Y:S05]  /*13740*/  CALL.REL.NOINC `($__internal_1_$__cuda_sm70_shflsync_idx_p) ;  /* 0x00005ad000007944 */ /* 0x026fea0003c00000 */
[----:B------:R-:W-:Y:S01]  /*13750*/  MOV R2, R246 ;  /* 0x000000f600027202 */ /* 0x000fe20000000f00 */
[----:B------:R-:W-:Y:S05]  /*13760*/  BRA `(.L_x_591) ;  /* 0xfffedc3000007947 */ /* 0x000fea000383ffff */
.L_x_516:
[----:B------:R-:W-:Y:S01]  /*13770*/  IMAD.MOV.U32 R246, RZ, RZ, R4 ;  /* 0x000000fffff67224 */ /* 0x000fe200078e0004 */
[----:B------:R-:W-:Y:S01]  /*13780*/  MOV R247, 0x1 ;  /* 0x0000000100f77802 */ /* 0x000fe20000000f00 */
[----:B-1----:R-:W-:Y:S01]  /*13790*/  IMAD.MOV.U32 R3, RZ, RZ, 0x181f ;  /* 0x0000181fff037424 */ /* 0x002fe200078e00ff */
[----:B----4-:R-:W-:-:S02]  /*137a0*/  MOV R2, 0x137c0 ;  /* 0x000137c000027802 */ /* 0x010fc40000000f00 */
[----:B--2--5:R-:W-:Y:S05]  /*137b0*/  CALL.REL.NOINC `($__internal_1_$__cuda_sm70_shflsync_idx_p) ;  /* 0x00005a6000007944 */ /* 0x024fea0003c00000 */
[----:B------:R-:W-:Y:S01]  /*137c0*/  IMAD.MOV.U32 R6, RZ, RZ, R246 ;  /* 0x000000ffff067224 */ /* 0x000fe200078e00f6 */
[----:B------:R-:W-:Y:S01]  /*137d0*/  MOV R247, 0x1 ;  /* 0x0000000100f77802 */ /* 0x000fe20000000f00 */
[----:B------:R-:W-:Y:S01]  /*137e0*/  IMAD.MOV.U32 R246, RZ, RZ, R5 ;  /* 0x000000fffff67224 */ /* 0x000fe200078e0005 */
[----:B------:R-:W-:-:S02]  /*137f0*/  MOV R3, 0x181f ;  /* 0x0000181f00037802 */ /* 0x000fc40000000f00 */
[----:B------:R-:W-:Y:S02]  /*13800*/  MOV R2, 0x13820 ;  /* 0x0001382000027802 */ /* 0x000fe40000000f00 */
[----:B------:R-:W-:Y:S05]  /*13810*/  CALL.REL.NOINC `($__internal_1_$__cuda_sm70_shflsync_idx_p) ;  /* 0x00005a0000007944 */ /* 0x000fea0003c00000 */
[----:B------:R-:W-:Y:S01]  /*13820*/  MOV R2, R246 ;  /* 0x000000f600027202 */ /* 0x000fe20000000f00 */
[----:B------:R-:W-:Y:S05]  /*13830*/  BRA `(.L_x_592) ;  /* 0xfffedcc000007947 */ /* 0x000fea000383ffff */
.L_x_519:
[----:B------:R-:W-:Y:S01]  /*13840*/  IMAD.MOV.U32 R246, RZ, RZ, R4 ;  /* 0x000000fffff67224 */ /* 0x000fe200078e0004 */
[----:B------:R-:W-:Y:S01]  /*13850*/  MOV R247, 0x2 ;  /* 0x0000000200f77802 */ /* 0x000fe20000000f00 */
[----:B-1----:R-:W-:Y:S01]  /*13860*/  IMAD.MOV.U32 R3, RZ, RZ, 0x181f ;  /* 0x0000181fff037424 */ /* 0x002fe200078e00ff */
[----:B------:R-:W-:Y:S02]  /*13870*/  MOV R2, 0x13890 ;  /* 0x0001389000027802 */ /* 0x000fe40000000f00 */
[----:B--23-5:R-:W-:Y:S05]  /*13880*/  CALL.REL.NOINC `($__internal_1_$__cuda_sm70_shflsync_idx_p) ;  /* 0x0000599000007944 */ /* 0x02cfea0003c00000 */
[----:B------:R-:W-:Y:S01]  /*13890*/  MOV R6, R246 ;  /* 0x000000f600067202 */ /* 0x000fe20000000f00 */
[----:B------:R-:W-:Y:S05]  /*138a0*/  BRA `(.L_x_593) ;  /* 0xfffedd3000007947 */ /* 0x000fea000383ffff */
.L_x_520:
[----:B------:R-:W-:Y:S01]  /*138b0*/  IMAD.MOV.U32 R246, RZ, RZ, R5 ;  /* 0x000000fffff67224 */ /* 0x000fe200078e0005 */
[----:B------:R-:W-:Y:S01]  /*138c0*/  MOV R247, 0x2 ;  /* 0x0000000200f77802 */ /* 0x000fe20000000f00 */
[----:B-1----:R-:W-:Y:S01]  /*138d0*/  IMAD.MOV.U32 R3, RZ, RZ, 0x181f ;  /* 0x0000181fff037424 */ /* 0x002fe200078e00ff */
[----:B------:R-:W-:Y:S02]  /*138e0*/  MOV R2, 0x13900 ;  /* 0x0001390000027802 */ /* 0x000fe40000000f00 */
[----:B--2345:R-:W-:Y:S05]  /*138f0*/  CALL.REL.NOINC `($__internal_1_$__cuda_sm70_shflsync_idx_p) ;  /* 0x0000592000007944 */ /* 0x03cfea0003c00000 */
[----:B------:R-:W-:Y:S01]  /*13900*/  MOV R2, R246 ;  /* 0x000000f600027202 */ /* 0x000fe20000000f00 */
[----:B------:R-:W-:Y:S05]  /*13910*/  BRA `(.L_x_594) ;  /* 0xfffedce000007947 */ /* 0x000fea000383ffff */
.L_x_523:
[----:B------:R-:W-:Y:S01]  /*13920*/  IMAD.MOV.U32 R246, RZ, RZ, R4 ;  /* 0x000000fffff67224 */ /* 0x000fe200078e0004 */
[----:B------:R-:W-:Y:S01]  /*13930*/  MOV R247, 0x3 ;  /* 0x0000000300f77802 */ /* 0x000fe20000000f00 */
[----:B--2---:R-:W-:Y:S01]  /*13940*/  IMAD.MOV.U32 R3, RZ, RZ, 0x181f ;  /* 0x0000181fff037424 */ /* 0x004fe200078e00ff */
[----:B------:R-:W-:-:S02]  /*13950*/  MOV R2, 0x13970 ;  /* 0x0001397000027802 */ /* 0x000fc40000000f00 */
[----:B-1-345:R-:W-:Y:S05]  /*13960*/  CALL.REL.NOINC `($__internal_1_$__cuda_sm70_shflsync_idx_p) ;  /* 0x000058b000007944 */ /* 0x03afea0003c00000 */
        /* <DEDUP_REMOVED lines=8> */
.L_x_526:
[----:B------:R-:W-:Y:S01]  /*139f0*/  IMAD.MOV.U32 R246, RZ, RZ, R4 ;  /* 0x000000fffff67224 */ /* 0x000fe200078e0004 */
[----:B------:R-:W-:Y:S01]  /*13a00*/  MOV R247, 0x4 ;  /* 0x0000000400f77802 */ /* 0x000fe20000000f00 */
[----:B-1----:R-:W-:Y:S01]  /*13a10*/  IMAD.MOV.U32 R3, RZ, RZ, 0x181f ;  /* 0x0000181fff037424 */ /* 0x002fe200078e00ff */
[----:B--2---:R-:W-:Y:S02]  /*13a20*/  MOV R2, 0x13a40 ;  /* 0x00013a4000027802 */ /* 0x004fe40000000f00 */
[----:B---345:R-:W-:Y:S05]  /*13a30*/  CALL.REL.NOINC `($__internal_1_$__cuda_sm70_shflsync_idx_p) ;  /* 0x000057e000007944 */ /* 0x038fea0003c00000 */
[----:B------:R-:W-:Y:S01]  /*13a40*/  MOV R6, R246 ;  /* 0x000000f600067202 */ /* 0x000fe20000000f00 */
[----:B------:R-:W-:Y:S05]  /*13a50*/  BRA `(.L_x_596) ;  /* 0xfffedd7000007947 */ /* 0x000fea000383ffff */
.L_x_527:
[----:B------:R-:W-:Y:S01]  /*13a60*/  IMAD.MOV.U32 R246, RZ, RZ, R5 ;  /* 0x000000fffff67224 */ /* 0x000fe200078e0005 */
[----:B------:R-:W-:Y:S01]  /*13a70*/  MOV R247, 0x4 ;  /* 0x0000000400f77802 */ /* 0x000fe20000000f00 */
[----:B------:R-:W-:Y:S01]  /*13a80*/  IMAD.MOV.U32 R3, RZ, RZ, 0x181f ;  /* 0x0000181fff037424 */ /* 0x000fe200078e00ff */
[----:B--2---:R-:W-:Y:S02]  /*13a90*/  MOV R2, 0x13ab0 ;  /* 0x00013ab000027802 */ /* 0x004fe40000000f00 */
[----:B-1-345:R-:W-:Y:S05]  /*13aa0*/  CALL.REL.NOINC `($__internal_1_$__cuda_sm70_shflsync_idx_p) ;  /* 0x0000577000007944 */ /* 0x03afea0003c00000 */
[----:B------:R-:W-:Y:S01]  /*13ab0*/  MOV R2, R246 ;  /* 0x000000f600027202 */ /* 0x000fe20000000f00 */
[----:B------:R-:W-:Y:S05]  /*13ac0*/  BRA `(.L_x_597) ;  /* 0xfffedd2000007947 */ /* 0x000fea000383ffff */
.L_x_530:
[----:B------:R-:W-:Y:S01]  /*13ad0*/  IMAD.MOV.U32 R246, RZ, RZ, R4 ;  /* 0x000000fffff67224 */ /* 0x000fe200078e0004 */
[----:B------:R-:W-:Y:S01]  /*13ae0*/  MOV R247, 0x5 ;  /* 0x0000000500f77802 */ /* 0x000fe20000000f00 */
[----:B-1----:R-:W-:Y:S01]  /*13af0*/  IMAD.MOV.U32 R3, RZ, RZ, 0x181f ;  /* 0x0000181fff037424 */ /* 0x002fe200078e00ff */
[----:B------:R-:W-:-:S02]  /*13b00*/  MOV R2, 0x13b20 ;  /* 0x00013b2000027802 */ /* 0x000fc40000000f00 */
[----:B--2345:R-:W-:Y:S05]  /*13b10*/  CALL.REL.NOINC `($__internal_1_$__cuda_sm70_shflsync_idx_p) ;  /* 0x0000570000007944 */ /* 0x03cfea0003c00000 */
        /* <DEDUP_REMOVED lines=8> */
.L_x_533:
[----:B------:R-:W-:Y:S01]  /*13ba0*/  IMAD.MOV.U32 R246, RZ, RZ, R4 ;  /* 0x000000fffff67224 */ /* 0x000fe200078e0004 */
[----:B------:R-:W-:Y:S01]  /*13bb0*/  MOV R247, 0x6 ;  /* 0x0000000600f77802 */ /* 0x000fe20000000f00 */
[----:B-1----:R-:W-:Y:S01]  /*13bc0*/  IMAD.MOV.U32 R3, RZ, RZ, 0x181f ;  /* 0x0000181fff037424 */ /* 0x002fe200078e00ff */
[----:B------:R-:W-:Y:S02]  /*13bd0*/  MOV R2, 0x13bf0 ;  /* 0x00013bf000027802 */ /* 0x000fe40000000f00 */
[----:B--2345:R-:W-:Y:S05]  /*13be0*/  CALL.REL.NOINC `($__internal_1_$__cuda_sm70_shflsync_idx_p) ;  /* 0x0000563000007944 */ /* 0x03cfea0003c00000 */
[----:B------:R-:W-:Y:S01]  /*13bf0*/  MOV R6, R246 ;  /* 0x000000f600067202 */ /* 0x000fe20000000f00 */
[----:B------:R-:W-:Y:S05]  /*13c00*/  BRA `(.L_x_599) ;  /* 0xfffeddb000007947 */ /* 0x000fea000383ffff */
.L_x_534:
[----:B------:R-:W-:Y:S01]  /*13c10*/  IMAD.MOV.U32 R246, RZ, RZ, R5 ;  /* 0x000000fffff67224 */ /* 0x000fe200078e0005 */
[----:B------:R-:W-:Y:S01]  /*13c20*/  MOV R247, 0x6 ;  /* 0x0000000600f77802 */ /* 0x000fe20000000f00 */
[----:B-1----:R-:W-:Y:S01]  /*13c30*/  IMAD.MOV.U32 R3, RZ, RZ, 0x181f ;  /* 0x0000181fff037424 */ /* 0x002fe200078e00ff */
[----:B------:R-:W-:Y:S02]  /*13c40*/  MOV R2, 0x13c60 ;  /* 0x00013c6000027802 */ /* 0x000fe40000000f00 */
[----:B--2345:R-:W-:Y:S05]  /*13c50*/  CALL.REL.NOINC `($__internal_1_$__cuda_sm70_shflsync_idx_p) ;  /* 0x000055c000007944 */ /* 0x03cfea0003c00000 */
[----:B------:R-:W-:Y:S01]  /*13c60*/  MOV R2, R246 ;  /* 0x000000f600027202 */ /* 0x000fe20000000f00 */
[----:B------:R-:W-:Y:S05]  /*13c70*/  BRA `(.L_x_600) ;  /* 0xfffedd6000007947 */ /* 0x000fea000383ffff */
.L_x_537:
        /* <DEDUP_REMOVED lines=13> */
.L_x_540:
[----:B------:R-:W-:Y:S01]  /*13d50*/  IMAD.MOV.U32 R246, RZ, RZ, R0 ;  /* 0x000000fffff67224 */ /* 0x000fe200078e0000 */
[----:B------:R-:W-:Y:S01]  /*13d60*/  MOV R247, RZ ;  /* 0x000000ff00f77202 */ /* 0x000fe20000000f00 */
[----:B------:R-:W-:Y:S01]  /*13d70*/  IMAD.MOV.U32 R3, RZ, RZ, 0x181f ;  /* 0x0000181fff037424 */ /* 0x000fe200078e00ff */
[----:B------:R-:W-:Y:S02]  /*13d80*/  MOV R2, 0x13da0 ;  /* 0x00013da000027802 */ /* 0x000fe40000000f00 */
[----:B------:R-:W-:Y:S05]  /*13d90*/  CALL.REL.NOINC `($__internal_1_$__cuda_sm70_shflsync_idx_p) ;  /* 0x0000548000007944 */ /* 0x000fea0003c00000 */
[----:B------:R-:W-:Y:S01]  /*13da0*/  MOV R7, R246 ;  /* 0x000000f600077202 */ /* 0x000fe20000000f00 */
[----:B------:R-:W-:Y:S05]  /*13db0*/  BRA `(.L_x_602) ;  /* 0xfffef58000007947 */ /* 0x000fea000383ffff */
.L_x_541:
[----:B------:R-:W-:Y:S01]  /*13dc0*/  IMAD.MOV.U32 R246, RZ, RZ, R4 ;  /* 0x000000fffff67224 */ /* 0x000fe200078e0004 */
[----:B------:R-:W-:Y:S01]  /*13dd0*/  MOV R247, RZ ;  /* 0x000000ff00f77202 */ /* 0x000fe20000000f00 */
[----:B------:R-:W-:Y:S01]  /*13de0*/  IMAD.MOV.U32 R3, RZ, RZ, 0x181f ;  /* 0x0000181fff037424 */ /* 0x000fe200078e00ff */
[----:B------:R-:W-:Y:S02]  /*13df0*/  MOV R2, 0x13e10 ;  /* 0x00013e1000027802 */ /* 0x000fe40000000f00 */
[----:B-12---:R-:W-:Y:S05]  /*13e00*/  CALL.REL.NOINC `($__internal_1_$__cuda_sm70_shflsync_idx_p) ;  /* 0x0000541000007944 */ /* 0x006fea0003c00000 */
[----:B------:R-:W-:Y:S01]  /*13e10*/  IADD3 R2, P0, R246, R174, RZ ;  /* 0x000000aef6027210 */ /* 0x000fe20007f1e0ff */
[----:B------:R-:W-:Y:S01]  /*13e20*/  IMAD.MOV.U32 R246, RZ, RZ, R0 ;  /* 0x000000fffff67224 */ /* 0x000fe200078e0000 */
[----:B------:R-:W-:-:S03]  /*13e30*/  MOV R247, 0x1 ;  /* 0x0000000100f77802 */ /* 0x000fc60000000f00 */
[----:B------:R-:W-:-:S05]  /*13e40*/  IMAD.X R3, R7, 0x1, R16, P0 ;  /* 0x0000000107037824 */ /* 0x000fca00000e0610 */
[----:B------:R-:W-:Y:S01]  /*13e50*/  @!PT LDS RZ, [RZ] ;  /* 0x00000000fffff984 */ /* 0x000fe20000000800 */
[----:B------:R-:W-:Y:S01]  /*13e60*/  @!PT LDS RZ, [RZ] ;  /* 0x00000000fffff984 */ /* 0x000fe20000000800 */
[----:B------:R-:W-:Y:S01]  /*13e70*/  @!PT LDS RZ, [RZ] ;  /* 0x00000000fffff984 */ /* 0x000fe20000000800 */
[----:B------:R1:W-:Y:S02]  /*13e80*/  LDGSTS.E.BYPASS.LTC128B.128 [R243+0x3900], [R2.64], !P5 ;  /* 0x0390000002f37fae */ /* 0x0003e4000e901d46 */
[----:B-1----:R-:W-:Y:S01]  /*13e90*/  IMAD.MOV.U32 R3, RZ, RZ, 0x181f ;  /* 0x0000181fff037424 */ /* 0x002fe200078e00ff */
[----:B------:R-:W-:Y:S02]  /*13ea0*/  MOV R2, 0x13ec0 ;  /* 0x00013ec000027802 */ /* 0x000fe40000000f00 */
[----:B------:R-:W-:Y:S05]  /*13eb0*/  CALL.REL.NOINC `($__internal_1_$__cuda_sm70_shflsync_idx_p) ;  /* 0x0000536000007944 */ /* 0x000fea0003c00000 */
[----:B------:R-:W-:Y:S01]  /*13ec0*/  IMAD.MOV.U32 R5, RZ, RZ, R246 ;  /* 0x000000ffff057224 */ /* 0x000fe200078e00f6 */
[----:B------:R-:W-:Y:S01]  /*13ed0*/  MOV R247, 0x1 ;  /* 0x0000000100f77802 */ /* 0x000fe20000000f00 */
[----:B------:R-:W-:Y:S01]  /*13ee0*/  IMAD.MOV.U32 R246, RZ, RZ, R4 ;  /* 0x000000fffff67224 */ /* 0x000fe200078e0004 */
[----:B------:R-:W-:Y:S02]  /*13ef0*/  MOV R3, 0x181f ;  /* 0x0000181f00037802 */ /* 0x000fe40000000f00 */
[----:B------:R-:W-:Y:S02]  /*13f00*/  MOV R2, 0x13f20 ;  /* 0x00013f2000027802 */ /* 0x000fe40000000f00 */
[----:B------:R-:W-:Y:S05]  /*13f10*/  CALL.REL.NOINC `($__internal_1_$__cuda_sm70_shflsync_idx_p) ;  /* 0x0000530000007944 */ /* 0x000fea0003c00000 */
        /* <DEDUP_REMOVED lines=85> */
[----:B------:R-:W-:Y:S01]  /*14470*/  MOV R4, R246 ;  /* 0x000000f600047202 */ /* 0x000fe20000000f00 */
[----:B------:R-:W-:Y:S05]  /*14480*/  BRA `(.L_x_603) ;  /* 0xfffef0b000007947 */ /* 0x000fea000383ffff */
.L_x_542:
[----:B------:R-:W-:Y:S01]  /*14490*/  IMAD.MOV.U32 R246, RZ, RZ, R4 ;  /* 0x000000fffff67224 */ /* 0x000fe200078e0004 */
[----:B------:R-:W-:Y:S01]  /*144a0*/  MOV R247, RZ ;  /* 0x000000ff00f77202 */ /* 0x000fe20000000f00 */
[----:B------:R-:W-:Y:S01]  /*144b0*/  IMAD.MOV.U32 R3, RZ, RZ, 0x1c1f ;  /* 0x00001c1fff037424 */ /* 0x000fe200078e00ff */
[----:B------:R-:W-:-:S02]  /*144c0*/  MOV R2, 0x144e0 ;  /* 0x000144e000027802 */ /* 0x000fc40000000f00 */
[----:B------:R-:W-:Y:S05]  /*144d0*/  CALL.REL.NOINC `($__internal_1_$__cuda_sm70_shflsync_idx_p) ;  /* 0x00004d4000007944 */ /* 0x000fea0003c00000 */
[----:B------:R-:W-:Y:S01]  /*144e0*/  MOV R0, R246 ;  /* 0x000000f600007202 */ /* 0x000fe20000000f00 */
[----:B------:R-:W-:Y:S05]  /*144f0*/  BRA `(.L_x_604) ;  /* 0xfffef18000007947 */ /* 0x000fea000383ffff */
.L_x_543:
[----:B------:R-:W-:Y:S01]  /*14500*/  IMAD.MOV.U32 R246, RZ, RZ, R4 ;  /* 0x000000fffff67224 */ /* 0x000fe200078e0004 */
[----:B------:R-:W-:Y:S01]  /*14510*/  MOV R247, 0x1 ;  /* 0x0000000100f77802 */ /* 0x000fe20000000f00 */
[----:B------:R-:W-:Y:S01]  /*14520*/  IMAD.MOV.U32 R3, RZ, RZ, 0x1c1f ;  /* 0x00001c1fff037424 */ /* 0x000fe200078e00ff */
[----:B------:R-:W-:-:S02]  /*14530*/  MOV R2, 0x14550 ;  /* 0x0001455000027802 */ /* 0x000fc40000000f00 */
[----:B-1----:R-:W-:Y:S05]  /*14540*/  CALL.REL.NOINC `($__internal_1_$__cuda_sm70_shflsync_idx_p) ;  /* 0x00004cd000007944 */ /* 0x002fea0003c00000 */
[----:B------:R-:W-:Y:S01]  /*14550*/  IMAD.IADD R0, R5, 0x1, R246 ;  /* 0x0000000105007824 */ /* 0x000fe200078e02f6 */
[----:B------:R-:W-:Y:S01]  /*14560*/  MOV R2, 0x14940 ;  /* 0x0001494000027802 */ /* 0x000fe20000000f00 */
[----:B------:R-:W-:-:S02]  /*14570*/  IMAD.MOV.U32 R246, RZ, RZ, R4 ;  /* 0x000000fffff67224 */ /* 0x000fc400078e0004 */
[----:B------:R-:W-:Y:S01]  /*14580*/  IMAD.MOV.U32 R247, RZ, RZ, 0x2 ;  /* 0x00000002fff77424 */ /* 0x000fe200078e00ff */
[----:B------:R-:W-:Y:S01]  /*14590*/  IMNMX R0, R6, R0, PT ;  /* 0x0000000006007217 */ /* 0x000fe20003800200 */
[----:B------:R-:W-:-:S03]  /*145a0*/  IMAD.MOV.U32 R3, RZ, RZ, 0x1c1f ;  /* 0x00001c1fff037424 */ /* 0x000fc600078e00ff */
[C---:B------:R-:W-:Y:S02]  /*145b0*/  ISETP.GT.AND P0, PT, R0.reuse, RZ, PT ;  /* 0x000000ff0000720c */ /* 0x040fe40003f04270 */
[----:B------:R-:W-:Y:S02]  /*145c0*/  ISETP.GT.AND P1, PT, R0, 0x1, PT ;  /* 0x000000010000780c */ /* 0x000fe40003f24270 */
[----:B------:R-:W-:Y:S02]  /*145d0*/  FSEL R7, R102, -INF , P0 ;  /* 0xff80000066077808 */ /* 0x000fe40000000000 */
[----:B------:R-:W-:Y:S02]  /*145e0*/  ISETP.GT.AND P0, PT, R0, 0x9, PT ;  /* 0x000000090000780c */ /* 0x000fe40003f04270 */
[----:B------:R-:W-:Y:S02]  /*145f0*/  FSEL R8, R103, -INF , P1 ;  /* 0xff80000067087808 */ /* 0x000fe40000800000 */
[----:B------:R-:W-:-:S02]  /*14600*/  FSEL R14, R99, -INF , P0 ;  /* 0xff800000630e7808 */ /* 0x000fc40000000000 */
[C---:B------:R-:W-:Y:S02]  /*14610*/  ISETP.GT.AND P1, PT, R0.reuse, 0x10, PT ;  /* 0x000000100000780c */ /* 0x040fe40003f24270 */
[----:B------:R-:W-:Y:S02]  /*14620*/  ISETP.GT.AND P0, PT, R0, 0x11, PT ;  /* 0x000000110000780c */ /* 0x000fe40003f04270 */
[----:B------:R-:W-:Y:S02]  /*14630*/  FSEL R15, R94, -INF , P1 ;  /* 0xff8000005e0f7808 */ /* 0x000fe40000800000 */
[----:B------:R-:W-:Y:S02]  /*14640*/  FSEL R17, R95, -INF , P0 ;  /* 0xff8000005f117808 */ /* 0x000fe40000000000 */
[C---:B------:R-:W-:Y:S02]  /*14650*/  ISETP.GT.AND P1, PT, R0.reuse, 0x19, PT ;  /* 0x000000190000780c */ /* 0x040fe40003f24270 */
[----:B------:R-:W-:-:S02]  /*14660*/  ISETP.GT.AND P0, PT, R0, 0x20, PT ;  /* 0x000000200000780c */ /* 0x000fc40003f04270 */
        /* <DEDUP_REMOVED lines=44> */
[----:B------:R-:W-:Y:S05]  /*14930*/  CALL.REL.NOINC `($__internal_1_$__cuda_sm70_shflsync_idx_p) ;  /* 0x000048e000007944 */ /* 0x000fea0003c00000 */
[----:B------:R-:W-:Y:S01]  /*14940*/  IMAD.IADD R0, R5, 0x1, R246 ;  /* 0x0000000105007824 */ /* 0x000fe200078e02f6 */
[----:B------:R-:W-:Y:S01]  /*14950*/  MOV R2, 0x14d30 ;  /* 0x00014d3000027802 */ /* 0x000fe20000000f00 */
[----:B------:R-:W-:Y:S02]  /*14960*/  IMAD.MOV.U32 R246, RZ, RZ, R4 ;  /* 0x000000fffff67224 */ /* 0x000fe400078e0004 */
[----:B------:R-:W-:Y:S01]  /*14970*/  IMAD.MOV.U32 R247, RZ, RZ, 0x3 ;  /* 0x00000003fff77424 */ /* 0x000fe200078e00ff */
[----:B------:R-:W-:Y:S01]  /*14980*/  IMNMX R0, R6, R0, PT ;  /* 0x0000000006007217 */ /* 0x000fe20003800200 */
[----:B------:R-:W-:-:S03]  /*14990*/  IMAD.MOV.U32 R3, RZ, RZ, 0x1c1f ;  /* 0x00001c1fff037424 */ /* 0x000fc600078e00ff */
        /* <DEDUP_REMOVED lines=58> */
[----:B------:R-:W-:Y:S01]  /*14d40*/  FMNMX.FTZ R117, R11, R12, !PT ;  /* 0x0000000c0b757209 */ /* 0x000fe20007810000 */
[----:B------:R-:W-:Y:S01]  /*14d50*/  IMAD.MOV.U32 R0, RZ, RZ, 0x2 ;  /* 0x00000002ff007424 */ /* 0x000fe200078e00ff */
[----:B------:R-:W-:Y:S02]  /*14d60*/  MOV R2, 0x157d0 ;  /* 0x000157d000027802 */ /* 0x000fe40000000f00 */
[----:B------:R-:W-:Y:S02]  /*14d70*/  IMNMX R6, R6, R5, PT ;  /* 0x0000000506067217 */ /* 0x000fe40003800200 */
[----:B------:R-:W-:Y:S02]  /*14d80*/  FMNMX.FTZ R117, R16, R117, !PT ;  /* 0x0000007510757209 */ /* 0x000fe40007810000 */
[----:B------:R-:W-:-:S02]  /*14d90*/  ISETP.GT.AND P0, PT, R6, RZ, PT ;  /* 0x000000ff0600720c */ /* 0x000fc40003f04270 */
[----:B------:R-:W-:Y:S02]  /*14da0*/  ISETP.GT.AND P1, PT, R6, 0x1, PT ;  /* 0x000000010600780c */ /* 0x000fe40003f24270 */
[----:B------:R-:W-:Y:S02]  /*14db0*/  FSEL R19, R182, -INF , P0 ;  /* 0xff800000b6137808 */ /* 0x000fe40000000000 */
[C---:B------:R-:W-:Y:S02]  /*14dc0*/  ISETP.GT.AND P0, PT, R6.reuse, 0x9, PT ;  /* 0x000000090600780c */ /* 0x040fe40003f04270 */
[----:B------:R-:W-:Y:S02]  /*14dd0*/  FSEL R21, R183, -INF , P1 ;  /* 0xff800000b7157808 */ /* 0x000fe40000800000 */
[----:B------:R-:W-:Y:S02]  /*14de0*/  ISETP.GT.AND P1, PT, R6, 0x10, PT ;  /* 0x000000100600780c */ /* 0x000fe40003f24270 */
[----:B------:R-:W-:-:S02]  /*14df0*/  FSEL R31, R143, -INF , P0 ;  /* 0xff8000008f1f7808 */ /* 0x000fc40000000000 */
        /* <DEDUP_REMOVED lines=9> */
[----:B------:R-:W-:Y:S02]  /*14e90*/  ISETP.GT.AND P0, PT, R6, 0x29, PT ;  /* 0x000000290600780c */ /* 0x000fe40003f04270 */
[----:B------:R-:W-:Y:S02]  /*14ea0*/  FSEL R70, R171, -INF , P1 ;  /* 0xff800000ab467808 */ /* 0x000fe40000800000 */
[----:B------:R-:W-:-:S02]  /*14eb0*/  FSEL R29, R142, -INF , P6 ;  /* 0xff8000008e1d7808 */ /* 0x000fc40003000000 */
[C---:B------:R-:W-:Y:S02]  /*14ec0*/  ISETP.GT.AND P1, PT, R6.reuse, 0x30, PT ;  /* 0x000000300600780c */ /* 0x040fe40003f24270 */
        /* <DEDUP_REMOVED lines=23> */
[----:B------:R-:W-:Y:S02]  /*15040*/  FSEL R158, R159, -INF , P0 ;  /* 0xff8000009f9e7808 */ /* 0x000fe40000000000 */
[C---:B------:R-:W-:Y:S02]  /*15050*/  ISETP.GT.AND P6, PT, R6.reuse, 0x58, PT ;  /* 0x000000580600780c */ /* 0x040fe40003fc4270 */
[C---:B------:R-:W-:Y:S02]  /*15060*/  ISETP.GT.AND P1, PT, R6.reuse, 0x59, PT ;  /* 0x000000590600780c */ /* 0x040fe40003f24270 */
[----:B------:R-:W-:Y:S02]  /*15070*/  ISETP.GT.AND P0, PT, R6, 0x60, PT ;  /* 0x000000600600780c */ /* 0x000fe40003f04270 */
[----:B------:R-:W-:Y:S02]  /*15080*/  FMNMX.FTZ R119, R9, R10, !PT ;  /* 0x0000000a09777209 */ /* 0x000fe40007810000 */
[----:B------:R-:W-:-:S02]  /*15090*/  FSEL R157, R110, -INF , P6 ;  /* 0xff8000006e9d7808 */ /* 0x000fc40003000000 */
[----:B------:R-:W-:Y:S02]  /*150a0*/  FSEL R149, R111, -INF , P1 ;  /* 0xff8000006f957808 */ /* 0x000fe40000800000 */
        /* <DEDUP_REMOVED lines=106> */
[----:B------:R-:W-:Y:S01]  /*15750*/  FMNMX.FTZ R118, R185, R118, !PT ;  /* 0x00000076b9767209 */ /* 0x000fe20007810000 */
[----:B------:R-:W-:Y:S01]  /*15760*/  IMAD.MOV.U32 R116, RZ, RZ, R119 ;  /* 0x000000ffff747224 */ /* 0x000fe200078e0077 */
[----:B------:R-:W-:-:S02]  /*15770*/  FMNMX.FTZ R117, R168, R117, !PT ;  /* 0x00000075a8757209 */ /* 0x000fc40007810000 */
[----:B------:R-:W-:Y:S02]  /*15780*/  FMNMX.FTZ R6, R159, R6, !PT ;  /* 0x000000069f067209 */ /* 0x000fe40007810000 */
[----:B------:R-:W-:Y:S02]  /*15790*/  FMNMX.FTZ R118, R184, R118, !PT ;  /* 0x00000076b8767209 */ /* 0x000fe40007810000 */
[----:B------:R-:W-:Y:S02]  /*157a0*/  FMNMX.FTZ R117, R156, R117, !PT ;  /* 0x000000759c757209 */ /* 0x000fe40007810000 */
[----:B------:R-:W-:Y:S02]  /*157b0*/  FMNMX.FTZ R6, R148, R6, !PT ;  /* 0x0000000694067209 */ /* 0x000fe40007810000 */
[----:B------:R-:W-:Y:S05]  /*157c0*/  CALL.REL.NOINC `($__internal_0_$__cuda_sm70_shflsync_bfly_p) ;  /* 0x000039f000007944 */ /* 0x000fea0003c00000 */
[----:B------:R-:W-:Y:S01]  /*157d0*/  FMNMX.FTZ R119, R119, R0, !PT ;  /* 0x0000000077777209 */ /* 0x000fe20007810000 */
[----:B------:R-:W-:Y:S01]  /*157e0*/  IMAD.MOV.U32 R0, RZ, RZ, 0x1 ;  /* 0x00000001ff007424 */ /* 0x000fe200078e00ff */
[----:B------:R-:W-:-:S03]  /*157f0*/  MOV R2, 0x15820 ;  /* 0x0001582000027802 */ /* 0x000fc60000000f00 */
[----:B------:R-:W-:Y:S02]  /*15800*/  IMAD.MOV.U32 R116, RZ, RZ, R119 ;  /* 0x000000ffff747224 */ /* 0x000fe400078e0077 */
[----:B------:R-:W-:Y:S05]  /*15810*/  CALL.REL.NOINC `($__internal_0_$__cuda_sm70_shflsync_bfly_p) ;  /* 0x000039a000007944 */ /* 0x000fea0003c00000 */
[----:B------:R-:W-:Y:S01]  /*15820*/  FMNMX.FTZ R119, R119, R0, !PT ;  /* 0x0000000077777209 */ /* 0x000fe20007810000 */
[----:B------:R-:W-:Y:S01]  /*15830*/  IMAD.MOV.U32 R116, RZ, RZ, R118 ;  /* 0x000000ffff747224 */ /* 0x000fe200078e0076 */
[----:B------:R-:W-:Y:S01]  /*15840*/  MOV R2, 0x15870 ;  /* 0x0001587000027802 */ /* 0x000fe20000000f00 */
[----:B------:R-:W-:Y:S02]  /*15850*/  IMAD.MOV.U32 R0, RZ, RZ, 0x2 ;  /* 0x00000002ff007424 */ /* 0x000fe400078e00ff */
        /* <DEDUP_REMOVED lines=26> */
[----:B------:R-:W-:Y:S01]  /*15a00*/  MOV R68, R0 ;  /* 0x0000000000447202 */ /* 0x000fe20000000f00 */
[----:B------:R-:W-:Y:S05]  /*15a10*/  BRA `(.L_x_605) ;  /* 0xfffef2d000007947 */ /* 0x000fea000383ffff */
.L_x_547:
[----:B------:R-:W-:Y:S01]  /*15a20*/  MOV R247, RZ ;  /* 0x000000ff00f77202 */ /* 0x000fe20000000f00 */
[----:B------:R-:W-:Y:S01]  /*15a30*/  IMAD.MOV.U32 R246, RZ, RZ, R0 ;  /* 0x000000fffff67224 */ /* 0x000fe200078e0000 */
[----:B------:R-:W-:Y:S01]  /*15a40*/  MOV R2, 0x15a70 ;  /* 0x00015a7000027802 */ /* 0x000fe20000000f00 */
[----:B------:R-:W-:Y:S02]  /*15a50*/  IMAD.MOV.U32 R3, RZ, RZ, 0x181f ;  /* 0x0000181fff037424 */ /* 0x000fe400078e00ff */
[----:B-1----:R-:W-:Y:S05]  /*15a60*/  CALL.REL.NOINC `($__internal_1_$__cuda_sm70_shflsync_idx_p) ;  /* 0x000037b000007944 */ /* 0x002fea0003c00000 */
[----:B------:R-:W-:Y:S01]  /*15a70*/  MOV R7, R246 ;  /* 0x000000f600077202 */ /* 0x000fe20000000f00 */
[----:B------:R-:W-:-:S05]  /*15a80*/  BRA `(.L_x_606) ;  /* 0xffff1e8000007947 */ /* 0x000fca000383ffff */
.L_x_548:
[----:B------:R-:W-:Y:S01]  /*15a90*/  MOV R247, RZ ;  /* 0x000000ff00f77202 */ /* 0x000fe20000000f00 */
[----:B------:R-:W-:Y:S01]  /*15aa0*/  IMAD.MOV.U32 R246, RZ, RZ, R4 ;  /* 0x000000fffff67224 */ /* 0x000fe200078e0004 */
[----:B------:R-:W-:Y:S01]  /*15ab0*/  MOV R2, 0x15ae0 ;  /* 0x00015ae000027802 */ /* 0x000fe20000000f00 */
[----:B------:R-:W-:Y:S02]  /*15ac0*/  IMAD.MOV.U32 R3, RZ, RZ, 0x181f ;  /* 0x0000181fff037424 */ /* 0x000fe400078e00ff */
[----:B-123--:R-:W-:Y:S05]  /*15ad0*/  CALL.REL.NOINC `($__internal_1_$__cuda_sm70_shflsync_idx_p) ;  /* 0x0000374000007944 */ /* 0x00efea0003c00000 */
[----:B------:R-:W-:Y:S01]  /*15ae0*/  IADD3 R2, P0, R246, R20, RZ ;  /* 0x00000014f6027210 */ /* 0x000fe20007f1e0ff */
[----:B------:R-:W-:Y:S01]  /*15af0*/  IMAD.MOV.U32 R246, RZ, RZ, R0 ;  /* 0x000000fffff67224 */ /* 0x000fe200078e0000 */
[----:B------:R-:W-:Y:S03]  /*15b00*/  MOV R247, 0x1 ;  /* 0x0000000100f77802 */ /* 0x000fe60000000f00 */
[----:B------:R-:W-:Y:S05]  /*15b10*/  IMAD.X R3, R7, 0x1, R5, P0 ;  /* 0x0000000107037824 */ /* 0x000fea00000e0605 */
[----:B------:R-:W-:Y:S01]  /*15b20*/  @!PT LDS RZ, [RZ] ;  /* 0x00000000fffff984 */ /* 0x000fe20000000800 */
[----:B------:R-:W-:Y:S01]  /*15b30*/  @!PT LDS RZ, [RZ] ;  /* 0x00000000fffff984 */ /* 0x000fe20000000800 */
[----:B------:R-:W-:Y:S01]  /*15b40*/  @!PT LDS RZ, [RZ] ;  /* 0x00000000fffff984 */ /* 0x000fe20000000800 */
[----:B------:R1:W-:Y:S02]  /*15b50*/  LDGSTS.E.BYPASS.LTC128B.128 [R243+0x100], [R2.64], !P5 ;  /* 0x0010000002f37fae */ /* 0x0003e4000e901d46 */
[----:B-1----:R-:W-:Y:S01]  /*15b60*/  MOV R2, 0x15b90 ;  /* 0x00015b9000027802 */ /* 0x002fe20000000f00 */
[----:B------:R-:W-:Y:S02]  /*15b70*/  IMAD.MOV.U32 R3, RZ, RZ, 0x181f ;  /* 0x0000181fff037424 */ /* 0x000fe400078e00ff */
[----:B------:R-:W-:Y:S05]  /*15b80*/  CALL.REL.NOINC `($__internal_1_$__cuda_sm70_shflsync_idx_p) ;  /* 0x0000369000007944 */ /* 0x000fea0003c00000 */
[----:B------:R-:W-:Y:S01]  /*15b90*/  MOV R247, 0x1 ;  /* 0x0000000100f77802 */ /* 0x000fe20000000f00 */
[----:B------:R-:W-:Y:S01]  /*15ba0*/  IMAD.MOV.U32 R6, RZ, RZ, R246 ;  /* 0x000000ffff067224 */ /* 0x000fe200078e00f6 */
[----:B------:R-:W-:Y:S01]  /*15bb0*/  MOV R3, 0x181f ;  /* 0x0000181f00037802 */ /* 0x000fe20000000f00 */
[----:B------:R-:W-:Y:S01]  /*15bc0*/  IMAD.MOV.U32 R246, RZ, RZ, R4 ;  /* 0x000000fffff67224 */ /* 0x000fe200078e0004 */
[----:B------:R-:W-:Y:S02]  /*15bd0*/  MOV R2, 0x15bf0 ;  /* 0x00015bf000027802 */ /* 0x000fe40000000f00 */
[----:B------:R-:W-:Y:S05]  /*15be0*/  CALL.REL.NOINC `($__internal_1_$__cuda_sm70_shflsync_idx_p) ;  /* 0x0000363000007944 */ /* 0x000fea0003c00000 */
        /* <DEDUP_REMOVED lines=85> */
[----:B------:R-:W-:Y:S01]  /*16140*/  MOV R4, R246 ;  /* 0x000000f600047202 */ /* 0x000fe20000000f00 */
[----:B------:R-:W-:-:S05]  /*16150*/  BRA `(.L_x_607) ;  /* 0xffff19b000007947 */ /* 0x000fca000383ffff */
.L_x_551:
[----:B------:R-:W-:Y:S01]  /*16160*/  MOV R247, RZ ;  /* 0x000000ff00f77202 */ /* 0x000fe20000000f00 */
[----:B------:R-:W-:Y:S01]  /*16170*/  IMAD.MOV.U32 R246, RZ, RZ, R0 ;  /* 0x000000fffff67224 */ /* 0x000fe200078e0000 */
[----:B------:R-:W-:Y:S01]  /*16180*/  MOV R2, 0x161b0 ;  /* 0x000161b000027802 */ /* 0x000fe20000000f00 */
[----:B------:R-:W-:Y:S02]  /*16190*/  IMAD.MOV.U32 R3, RZ, RZ, 0x181f ;  /* 0x0000181fff037424 */ /* 0x000fe400078e00ff */
[----:B------:R-:W-:Y:S05]  /*161a0*/  CALL.REL.NOINC `($__internal_1_$__cuda_sm70_shflsync_idx_p) ;  /* 0x0000307000007944 */ /* 0x000fea0003c00000 */
[----:B------:R-:W-:Y:S01]  /*161b0*/  MOV R118, R246 ;  /* 0x000000f600767202 */ /* 0x000fe20000000f00 */
[----:B------:R-:W-:-:S05]  /*161c0*/  BRA `(.L_x_608) ;  /* 0xffff24a000007947 */ /* 0x000fca000383ffff */
.L_x_552:
[----:B------:R-:W-:Y:S01]  /*161d0*/  MOV R247, RZ ;  /* 0x000000ff00f77202 */ /* 0x000fe20000000f00 */
[----:B------:R-:W-:Y:S01]  /*161e0*/  IMAD.MOV.U32 R246, RZ, RZ, R116 ;  /* 0x000000fffff67224 */ /* 0x000fe200078e0074 */
[----:B------:R-:W-:Y:S01]  /*161f0*/  MOV R2, 0x16220 ;  /* 0x0001622000027802 */ /* 0x000fe20000000f00 */
[----:B------:R-:W-:Y:S02]  /*16200*/  IMAD.MOV.U32 R3, RZ, RZ, 0x181f ;  /* 0x0000181fff037424 */ /* 0x000fe400078e00ff */
[----:B-12---:R-:W-:Y:S05]  /*16210*/  CALL.REL.NOINC `($__internal_1_$__cuda_sm70_shflsync_idx_p) ;  /* 0x0000300000007944 */ /* 0x006fea0003c00000 */
        /* <DEDUP_REMOVED lines=104> */
.L_x_553:
[----:B------:R-:W-:Y:S01]  /*168a0*/  MOV R247, RZ ;  /* 0x000000ff00f77202 */ /* 0x000fe20000000f00 */
[----:B------:R-:W-:Y:S01]  /*168b0*/  IMAD.MOV.U32 R246, RZ, RZ, R116 ;  /* 0x000000fffff67224 */ /* 0x000fe200078e0074 */
[----:B------:R-:W-:Y:S01]  /*168c0*/  MOV R2, 0x168f0 ;  /* 0x000168f000027802 */ /* 0x000fe20000000f00 */
[----:B------:R-:W-:Y:S02]  /*168d0*/  IMAD.MOV.U32 R3, RZ, RZ, 0x1c1f ;  /* 0x00001c1fff037424 */ /* 0x000fe400078e00ff */
[----:B------:R-:W-:Y:S05]  /*168e0*/  CALL.REL.NOINC `($__internal_1_$__cuda_sm70_shflsync_idx_p) ;  /* 0x0000293000007944 */ /* 0x000fea0003c00000 */
[----:B------:R-:W-:Y:S01]  /*168f0*/  MOV R0, R246 ;  /* 0x000000f600007202 */ /* 0x000fe20000000f00 */
[----:B------:R-:W-:-:S05]  /*16900*/  BRA `(.L_x_610) ;  /* 0xffff20d000007947 */ /* 0x000fca000383ffff */
.L_x_554:
[----:B------:R-:W-:Y:S01]  /*16910*/  MOV R247, 0x1 ;  /* 0x0000000100f77802 */ /* 0x000fe20000000f00 */
[----:B------:R-:W-:Y:S01]  /*16920*/  IMAD.MOV.U32 R246, RZ, RZ, R116 ;  /* 0x000000fffff67224 */ /* 0x000fe200078e0074 */
[----:B------:R-:W-:Y:S01]  /*16930*/  MOV R2, 0x16960 ;  /* 0x0001696000027802 */ /* 0x000fe20000000f00 */
[----:B------:R-:W-:Y:S02]  /*16940*/  IMAD.MOV.U32 R3, RZ, RZ, 0x1c1f ;  /* 0x00001c1fff037424 */ /* 0x000fe400078e00ff */
[----:B-1----:R-:W-:Y:S05]  /*16950*/  CALL.REL.NOINC `($__internal_1_$__cuda_sm70_shflsync_idx_p) ;  /* 0x000028c000007944 */ /* 0x002fea0003c00000 */
[----:B------:R-:W-:Y:S01]  /*16960*/  MOV R2, 0x16d40 ;  /* 0x00016d4000027802 */ /* 0x000fe20000000f00 */
[----:B------:R-:W-:Y:S02]  /*16970*/  IMAD.IADD R246, R117, 0x1, R246 ;  /* 0x0000000175f67824 */ /* 0x000fe400078e02f6 */
[----:B------:R-:W-:Y:S02]  /*16980*/  IMAD.MOV.U32 R247, RZ, RZ, 0x2 ;  /* 0x00000002fff77424 */ /* 0x000fe400078e00ff */
[----:B------:R-:W-:Y:S01]  /*16990*/  IMAD.MOV.U32 R3, RZ, RZ, 0x1c1f ;  /* 0x00001c1fff037424 */ /* 0x000fe200078e00ff */
[C---:B------:R-:W-:Y:S02]  /*169a0*/  ISETP.GT.AND P0, PT, R246.reuse, RZ, PT ;  /* 0x000000fff600720c */ /* 0x040fe40003f04270 */
[----:B------:R-:W-:Y:S02]  /*169b0*/  ISETP.GT.AND P1, PT, R246, 0x1, PT ;  /* 0x00000001f600780c */ /* 0x000fe40003f24270 */
[----:B------:R-:W-:Y:S02]  /*169c0*/  FSEL R6, R6, -INF , P0 ;  /* 0xff80000006067808 */ /* 0x000fe40000000000 */
[C---:B------:R-:W-:Y:S02]  /*169d0*/  ISETP.GT.AND P0, PT, R246.reuse, 0x9, PT ;  /* 0x00000009f600780c */ /* 0x040fe40003f04270 */
[----:B------:R-:W-:Y:S02]  /*169e0*/  FSEL R36, R7, -INF , P1 ;  /* 0xff80000007247808 */ /* 0x000fe40000800000 */
[C---:B------:R-:W-:Y:S02]  /*169f0*/  ISETP.GT.AND P1, PT, R246.reuse, 0x10, PT ;  /* 0x00000010f600780c */ /* 0x040fe40003f24270 */
[----:B------:R-:W-:Y:S02]  /*16a00*/  FSEL R32, R19, -INF , P0 ;  /* 0xff80000013207808 */ /* 0x000fe40000000000 */
[----:B------:R-:W-:Y:S02]  /*16a10*/  ISETP.GT.AND P0, PT, R246, 0x11, PT ;  /* 0x00000011f600780c */ /* 0x000fe40003f04270 */
[----:B------:R-:W-:Y:S02]  /*16a20*/  FSEL R22, R22, -INF , P1 ;  /* 0xff80000016167808 */ /* 0x000fe40000800000 */
[C---:B------:R-:W-:Y:S02]  /*16a30*/  ISETP.GT.AND P1, PT, R246.reuse, 0x19, PT ;  /* 0x00000019f600780c */ /* 0x040fe40003f24270 */
[----:B------:R-:W-:Y:S02]  /*16a40*/  FSEL R23, R23, -INF , P0 ;  /* 0xff80000017177808 */ /* 0x000fe40000000000 */
[C---:B------:R-:W-:Y:S02]  /*16a50*/  ISETP.GT.AND P0, PT, R246.reuse, 0x20, PT ;  /* 0x00000020f600780c */ /* 0x040fe40003f04270 */
[C---:B------:R-:W-:Y:S02]  /*16a60*/  ISETP.GT.AND P6, PT, R246.reuse, 0x8, PT ;  /* 0x00000008f600780c */ /* 0x040fe40003fc4270 */
[----:B------:R-:W-:Y:S02]  /*16a70*/  FSEL R35, R35, -INF , P1 ;  /* 0xff80000023237808 */ /* 0x000fe40000800000 */
[----:B------:R-:W-:Y:S02]  /*16a80*/  ISETP.GT.AND P1, PT, R246, 0x21, PT ;  /* 0x00000021f600780c */ /* 0x000fe40003f24270 */
[----:B------:R-:W-:Y:S02]  /*16a90*/  FSEL R38, R38, -INF , P0 ;  /* 0xff80000026267808 */ /* 0x000fe40000000000 */
        /* <DEDUP_REMOVED lines=36> */
[----:B------:R-:W-:Y:S01]  /*16ce0*/  ISETP.GT.AND P0, PT, R246, 0x69, PT ;  /* 0x00000069f600780c */ /* 0x000fe20003f04270 */
[----:B------:R-:W-:Y:S01]  /*16cf0*/  IMAD.MOV.U32 R246, RZ, RZ, R116 ;  /* 0x000000fffff67224 */ /* 0x000fe200078e0074 */
[----:B------:R-:W-:Y:S02]  /*16d00*/  FSEL R103, R103, -INF , P6 ;  /* 0xff80000067677808 */ /* 0x000fe40003000000 */
[----:B------:R-:W-:Y:S02]  /*16d10*/  FSEL R114, R114, -INF , P1 ;  /* 0xff80000072727808 */ /* 0x000fe40000800000 */
[----:B------:R-:W-:Y:S02]  /*16d20*/  FSEL R115, R115, -INF , P0 ;  /* 0xff80000073737808 */ /* 0x000fe40000000000 */
[----:B------:R-:W-:Y:S05]  /*16d30*/  CALL.REL.NOINC `($__internal_1_$__cuda_sm70_shflsync_idx_p) ;  /* 0x000024e000007944 */ /* 0x000fea0003c00000 */
[----:B------:R-:W-:Y:S01]  /*16d40*/  MOV R2, 0x17120 ;  /* 0x0001712000027802 */ /* 0x000fe20000000f00 */
[----:B------:R-:W-:Y:S02]  /*16d50*/  IMAD.IADD R246, R117, 0x1, R246 ;  /* 0x0000000175f67824 */ /* 0x000fe400078e02f6 */
[----:B------:R-:W-:Y:S02]  /*16d60*/  IMAD.MOV.U32 R247, RZ, RZ, 0x3 ;  /* 0x00000003fff77424 */ /* 0x000fe400078e00ff */
[----:B------:R-:W-:Y:S01]  /*16d70*/  IMAD.MOV.U32 R3, RZ, RZ, 0x1c1f ;  /* 0x00001c1fff037424 */ /* 0x000fe200078e00ff */
        /* <DEDUP_REMOVED lines=58> */
[----:B------:R-:W-:Y:S01]  /*17120*/  FMNMX.FTZ R116, R188, R120, !PT ;  /* 0x00000078bc747209 */ /* 0x000fe20007810000 */
[----:B------:R-:W-:Y:S01]  /*17130*/  IMAD.IADD R117, R117, 0x1, R246 ;  /* 0x0000000175757824 */ /* 0x000fe200078e02f6 */
[----:B------:R-:W-:Y:S01]  /*17140*/  FMNMX.FTZ R4, R6, R121, !PT ;  /* 0x0000007906047209 */ /* 0x000fe20007810000 */
[----:B------:R-:W-:Y:S01]  /*17150*/  IMAD.MOV.U32 R0, RZ, RZ, 0x2 ;  /* 0x00000002ff007424 */ /* 0x000fe200078e00ff */
[----:B------:R-:W-:Y:S02]  /*17160*/  FMNMX.FTZ R5, R16, R122, !PT ;  /* 0x0000007a10057209 */ /* 0x000fe40007810000 */
[C---:B------:R-:W-:Y:S02]  /*17170*/  ISETP.GT.AND P0, PT, R117.reuse, RZ, PT ;  /* 0x000000ff7500720c */ /* 0x040fe40003f04270 */
[C---:B------:R-:W-:Y:S02]  /*17180*/  ISETP.GT.AND P1, PT, R117.reuse, 0x1, PT ;  /* 0x000000017500780c */ /* 0x040fe40003f24270 */
[----:B------:R-:W-:Y:S02]  /*17190*/  FSEL R19, R10, -INF , P0 ;  /* 0xff8000000a137808 */ /* 0x000fe40000000000 */
[----:B------:R-:W-:Y:S02]  /*171a0*/  ISETP.GT.AND P6, PT, R117, 0x8, PT ;  /* 0x000000087500780c */ /* 0x000fe40003fc4270 */
[----:B------:R-:W-:Y:S02]  /*171b0*/  FSEL R21, R11, -INF , P1 ;  /* 0xff8000000b157808 */ /* 0x000fe40000800000 */
[----:B------:R-:W-:Y:S02]  /*171c0*/  FMNMX.FTZ R7, R19, R123, !PT ;  /* 0x0000007b13077209 */ /* 0x000fe40007810000 */
[----:B------:R-:W-:Y:S02]  /*171d0*/  ISETP.GT.AND P0, PT, R117, 0x9, PT ;  /* 0x000000097500780c */ /* 0x000fe40003f04270 */
[----:B------:R-:W-:Y:S02]  /*171e0*/  FSEL R14, R14, -INF , P6 ;  /* 0xff8000000e0e7808 */ /* 0x000fe40003000000 */
[----:B------:R-:W-:Y:S02]  /*171f0*/  FMNMX.FTZ R116, R197, R116, !PT ;  /* 0x00000074c5747209 */ /* 0x000fe40007810000 */
[----:B------:R-:W-:Y:S02]  /*17200*/  FMNMX.FTZ R4, R36, R4, !PT ;  /* 0x0000000424047209 */ /* 0x000fe40007810000 */
[----:B------:R-:W-:Y:S02]  /*17210*/  FMNMX.FTZ R5, R20, R5, !PT ;  /* 0x0000000514057209 */ /* 0x000fe40007810000 */
        /* <DEDUP_REMOVED lines=145> */
[----:B------:R-:W-:Y:S02]  /*17b30*/  FSEL R111, R111, -INF , P0 ;  /* 0xff8000006f6f7808 */ /* 0x000fe40000000000 */
        /* <DEDUP_REMOVED lines=8> */
[----:B------:R-:W-:Y:S02]  /*17bc0*/  MOV R2, 0x17be0 ;  /* 0x00017be000027802 */ /* 0x000fe40000000f00 */
[----:B------:R-:W-:Y:S05]  /*17bd0*/  CALL.REL.NOINC `($__internal_0_$__cuda_sm70_shflsync_bfly_p) ;  /* 0x000015e000007944 */ /* 0x000fea0003c00000 */
[----:B------:R-:W-:Y:S01]  /*17be0*/  FMNMX.FTZ R116, R116, R0, !PT ;  /* 0x0000000074747209 */ /* 0x000fe20007810000 */
[----:B------:R-:W-:Y:S01]  /*17bf0*/  IMAD.MOV.U32 R0, RZ, RZ, 0x1 ;  /* 0x00000001ff007424 */ /* 0x000fe200078e00ff */
[----:B------:R-:W-:Y:S02]  /*17c00*/  MOV R2, 0x17c20 ;  /* 0x00017c2000027802 */ /* 0x000fe40000000f00 */
        /* <DEDUP_REMOVED lines=28> */
[----:B------:R-:W-:-:S05]  /*17dd0*/  BRA `(.L_x_611) ;  /* 0xffff227000007947 */ /* 0x000fca000383ffff */
.L_x_557:
[----:B-1--4-:R-:W-:Y:S01]  /*17de0*/  MOV R247, RZ ;  /* 0x000000ff00f77202 */ /* 0x012fe20000000f00 */
[----:B------:R-:W-:Y:S01]  /*17df0*/  IMAD.MOV.U32 R246, RZ, RZ, R88 ;  /* 0x000000fffff67224 */ /* 0x000fe200078e0058 */
[----:B------:R-:W-:Y:S01]  /*17e00*/  MOV R2, 0x17e30 ;  /* 0x00017e3000027802 */ /* 0x000fe20000000f00 */
[----:B------:R-:W-:Y:S02]  /*17e10*/  IMAD.MOV.U32 R3, RZ, RZ, 0x181f ;  /* 0x0000181fff037424 */ /* 0x000fe400078e00ff */
[----:B------:R-:W-:Y:S05]  /*17e20*/  CALL.REL.NOINC `($__internal_1_$__cuda_sm70_shflsync_idx_p) ;  /* 0x000013f000007944 */ /* 0x000fea0003c00000 */
[----:B------:R-:W-:Y:S01]  /*17e30*/  MOV R85, R246 ;  /* 0x000000f600557202 */ /* 0x000fe20000000f00 */
[----:B------:R-:W-:-:S05]  /*17e40*/  BRA `(.L_x_612) ;  /* 0xffff507000007947 */ /* 0x000fca000383ffff */
.L_x_560:
[----:B------:R-:W-:Y:S01]  /*17e50*/  MOV R247, RZ ;  /* 0x000000ff00f77202 */ /* 0x000fe20000000f00 */
[----:B------:R-:W-:Y:S01]  /*17e60*/  IMAD.MOV.U32 R246, RZ, RZ, R0 ;  /* 0x000000fffff67224 */ /* 0x000fe200078e0000 */
[----:B------:R-:W-:Y:S01]  /*17e70*/  MOV R2, 0x17ea0 ;  /* 0x00017ea000027802 */ /* 0x000fe20000000f00 */
[----:B------:R-:W-:Y:S02]  /*17e80*/  IMAD.MOV.U32 R3, RZ, RZ, 0x181f ;  /* 0x0000181fff037424 */ /* 0x000fe400078e00ff */
[----:B------:R-:W-:Y:S05]  /*17e90*/  CALL.REL.NOINC `($__internal_1_$__cuda_sm70_shflsync_idx_p) ;  /* 0x0000138000007944 */ /* 0x000fea0003c00000 */
[----:B------:R-:W-:Y:S01]  /*17ea0*/  MOV R118, R246 ;  /* 0x000000f600767202 */ /* 0x000fe20000000f00 */
[----:B------:R-:W-:-:S05]  /*17eb0*/  BRA `(.L_x_613) ;  /* 0xffff5d0000007947 */ /* 0x000fca000383ffff */
.L_x_561:
        /* <DEDUP_REMOVED lines=109> */
.L_x_562:
[----:B------:R-:W-:Y:S02]  /*18590*/  MOV R0, 0x2 ;  /* 0x0000000200007802 */ /* 0x000fe40000000f00 */
        /* <DEDUP_REMOVED lines=34> */
.L_x_564:
[----:B------:R1:W5:Y:S01]  /*187c0*/  LDL R116, [R1+0xc] ;  /* 0x00000c0001747983 */ /* 0x0003620000100800 */
[----:B------:R-:W-:-:S02]  /*187d0*/  MOV R0, 0x2 ;  /* 0x0000000200007802 */ /* 0x000fc40000000f00 */
[----:B------:R-:W-:Y:S02]  /*187e0*/  MOV R2, 0x18800 ;  /* 0x0001880000027802 */ /* 0x000fe40000000f00 */
[----:B-1---5:R-:W-:Y:S05]  /*187f0*/  CALL.REL.NOINC `($__internal_0_$__cuda_sm70_shflsync_bfly_p) ;  /* 0x000009c000007944 */ /* 0x022fea0003c00000 */
[----:B------:R-:W-:Y:S01]  /*18800*/  MOV R4, R0 ;  /* 0x0000000000047202 */ /* 0x000fe20000000f00 */
[----:B------:R-:W-:Y:S05]  /*18810*/  BRA `(.L_x_616) ;  /* 0xffff8ad000007947 */ /* 0x000fea000383ffff */
.L_x_565:
[----:B------:R-:W-:Y:S01]  /*18820*/  IMAD.MOV.U32 R116, RZ, RZ, R4 ;  /* 0x000000ffff747224 */ /* 0x000fe200078e0004 */
[----:B------:R-:W-:Y:S02]  /*18830*/  MOV R0, 0x1 ;  /* 0x0000000100007802 */ /* 0x000fe40000000f00 */
[----:B------:R-:W-:Y:S02]  /*18840*/  MOV R2, 0x18860 ;  /* 0x0001886000027802 */ /* 0x000fe40000000f00 */
[----:B-----5:R-:W-:Y:S05]  /*18850*/  CALL.REL.NOINC `($__internal_0_$__cuda_sm70_shflsync_bfly_p) ;  /* 0x0000096000007944 */ /* 0x020fea0003c00000 */
[----:B------:R1:W5:Y:S01]  /*18860*/  LDL R116, [R1+0x10] ;  /* 0x0000100001747983 */ /* 0x0003620000100800 */
[----:B------:R-:W-:Y:S01]  /*18870*/  FADD.FTZ R4, R4, R0 ;  /* 0x0000000004047221 */ /* 0x000fe20000010000 */
[----:B------:R-:W-:Y:S02]  /*18880*/  MOV R0, 0x2 ;  /* 0x0000000200007802 */ /* 0x000fe40000000f00 */
[----:B------:R-:W-:Y:S02]  /*18890*/  MOV R2, 0x188b0 ;  /* 0x000188b000027802 */ /* 0x000fe40000000f00 */
[----:B-1---5:R-:W-:Y:S05]  /*188a0*/  CALL.REL.NOINC `($__internal_0_$__cuda_sm70_shflsync_bfly_p) ;  /* 0x0000091000007944 */ /* 0x022fea0003c00000 */
[----:B------:R-:W2:Y:S02]  /*188b0*/  LDL.LU R2, [R1+0x10] ;  /* 0x0000100001027983 */ /* 0x000ea40000300800 */
[----:B--2---:R-:W-:Y:S01]  /*188c0*/  FADD.FTZ R5, R2, R0 ;  /* 0x0000000002057221 */ /* 0x004fe20000010000 */
[----:B------:R-:W-:-:S02]  /*188d0*/  MOV R0, 0x1 ;  /* 0x0000000100007802 */ /* 0x000fc40000000f00 */
[----:B------:R-:W-:Y:S02]  /*188e0*/  MOV R2, 0x18910 ;  /* 0x0001891000027802 */ /* 0x000fe40000000f00 */
[----:B------:R-:W-:Y:S02]  /*188f0*/  MOV R116, R5 ;  /* 0x0000000500747202 */ /* 0x000fe40000000f00 */
[----:B------:R-:W-:Y:S05]  /*18900*/  CALL.REL.NOINC `($__internal_0_$__cuda_sm70_shflsync_bfly_p) ;  /* 0x000008b000007944 */ /* 0x000fea0003c00000 */
[----:B------:R1:W5:Y:S01]  /*18910*/  LDL R116, [R1+0x8] ;  /* 0x0000080001747983 */ /* 0x0003620000100800 */
[----:B------:R-:W-:Y:S01]  /*18920*/  FADD.FTZ R5, R5, R0 ;  /* 0x0000000005057221 */ /* 0x000fe20000010000 */
[----:B------:R-:W-:Y:S02]  /*18930*/  MOV R0, 0x2 ;  /* 0x0000000200007802 */ /* 0x000fe40000000f00 */
[----:B------:R-:W-:Y:S02]  /*18940*/  MOV R2, 0x18960 ;  /* 0x0001896000027802 */ /* 0x000fe40000000f00 */
[----:B-1---5:R-:W-:Y:S05]  /*18950*/  CALL.REL.NOINC `($__internal_0_$__cuda_sm70_shflsync_bfly_p) ;  /* 0x0000086000007944 */ /* 0x022fea0003c00000 */
[----:B------:R-:W2:Y:S02]  /*18960*/  LDL.LU R2, [R1+0x8] ;  /* 0x0000080001027983 */ /* 0x000ea40000300800 */
[----:B--2---:R-:W-:Y:S01]  /*18970*/  FADD.FTZ R6, R2, R0 ;  /* 0x0000000002067221 */ /* 0x004fe20000010000 */
[----:B------:R-:W-:Y:S02]  /*18980*/  MOV R0, 0x1 ;  /* 0x0000000100007802 */ /* 0x000fe40000000f00 */
[----:B------:R-:W-:-:S02]  /*18990*/  MOV R2, 0x189c0 ;  /* 0x000189c000027802 */ /* 0x000fc40000000f00 */
        /* <DEDUP_REMOVED lines=10> */
[----:B------:R-:W-:Y:S02]  /*18a40*/  MOV R2, 0x18a70 ;  /* 0x00018a7000027802 */ /* 0x000fe40000000f00 */
[----:B------:R-:W-:-:S02]  /*18a50*/  MOV R116, R7 ;  /* 0x0000000700747202 */ /* 0x000fc40000000f00 */
[----:B------:R-:W-:Y:S05]  /*18a60*/  CALL.REL.NOINC `($__internal_0_$__cuda_sm70_shflsync_bfly_p) ;  /* 0x0000075000007944 */ /* 0x000fea0003c00000 */
[----:B------:R-:W-:Y:S01]  /*18a70*/  MOV R8, R0 ;  /* 0x0000000000087202 */ /* 0x000fe20000000f00 */
[----:B------:R-:W-:Y:S05]  /*18a80*/  BRA `(.L_x_617) ;  /* 0xffff899000007947 */ /* 0x000fea000383ffff */
.L_x_574:
[----:B------:R-:W-:Y:S01]  /*18a90*/  IMAD.MOV.U32 R246, RZ, RZ, R4 ;  /* 0x000000fffff67224 */ /* 0x000fe200078e0004 */
[----:B------:R-:W-:Y:S01]  /*18aa0*/  MOV R247, RZ ;  /* 0x000000ff00f77202 */ /* 0x000fe20000000f00 */
[----:B------:R-:W-:Y:S01]  /*18ab0*/  IMAD.MOV.U32 R3, RZ, RZ, 0x181f ;  /* 0x0000181fff037424 */ /* 0x000fe200078e00ff */
[----:B------:R-:W-:-:S02]  /*18ac0*/  MOV R2, 0x18ae0 ;  /* 0x00018ae000027802 */ /* 0x000fc40000000f00 */
[----:B------:R-:W-:Y:S05]  /*18ad0*/  CALL.REL.NOINC `($__internal_1_$__cuda_sm70_shflsync_idx_p) ;  /* 0x0000074000007944 */ /* 0x000fea0003c00000 */
[----:B------:R-:W-:Y:S01]  /*18ae0*/  MOV R6, R246 ;  /* 0x000000f600067202 */ /* 0x000fe20000000f00 */
[----:B------:R-:W-:Y:S05]  /*18af0*/  BRA `(.L_x_618) ;  /* 0xffffa53000007947 */ /* 0x000fea000383ffff */
.L_x_575:
[----:B------:R-:W-:Y:S01]  /*18b00*/  IMAD.MOV.U32 R246, RZ, RZ, R5 ;  /* 0x000000fffff67224 */ /* 0x000fe200078e0005 */
[----:B------:R-:W-:Y:S01]  /*18b10*/  MOV R247, RZ ;  /* 0x000000ff00f77202 */ /* 0x000fe20000000f00 */
[----:B------:R-:W-:Y:S01]  /*18b20*/  IMAD.MOV.U32 R3, RZ, RZ, 0x181f ;  /* 0x0000181fff037424 */ /* 0x000fe200078e00ff */
[----:B------:R-:W-:-:S02]  /*18b30*/  MOV R2, 0x18b50 ;  /* 0x00018b5000027802 */ /* 0x000fc40000000f00 */
[----:B-12---:R-:W-:Y:S05]  /*18b40*/  CALL.REL.NOINC `($__internal_1_$__cuda_sm70_shflsync_idx_p) ;  /* 0x000006d000007944 */ /* 0x006fea0003c00000 */
[----:B------:R-:W-:Y:S01]  /*18b50*/  MOV R2, R246 ;  /* 0x000000f600027202 */ /* 0x000fe20000000f00 */
[----:B------:R-:W-:Y:S05]  /*18b60*/  BRA `(.L_x_619) ;  /* 0xffffa4e000007947 */ /* 0x000fea000383ffff */
.L_x_576:
[----:B------:R-:W-:Y:S01]  /*18b70*/  IMAD.MOV.U32 R246, RZ, RZ, R4 ;  /* 0x000000fffff67224 */ /* 0x000fe200078e0004 */
[----:B------:R-:W-:Y:S01]  /*18b80*/  MOV R247, 0x1 ;  /* 0x0000000100f77802 */ /* 0x000fe20000000f00 */
[----:B-1----:R-:W-:Y:S01]  /*18b90*/  IMAD.MOV.U32 R3, RZ, RZ, 0x181f ;  /* 0x0000181fff037424 */ /* 0x002fe200078e00ff */
[----:B------:R-:W-:-:S02]  /*18ba0*/  MOV R2, 0x18bc0 ;  /* 0x00018bc000027802 */ /* 0x000fc40000000f00 */
[----:B---3--:R-:W-:Y:S05]  /*18bb0*/  CALL.REL.NOINC `($__internal_1_$__cuda_sm70_shflsync_idx_p) ;  /* 0x0000066000007944 */ /* 0x008fea0003c00000 */
        /* <DEDUP_REMOVED lines=8> */
.L_x_577:
[----:B------:R-:W-:Y:S01]  /*18c40*/  IMAD.MOV.U32 R246, RZ, RZ, R4 ;  /* 0x000000fffff67224 */ /* 0x000fe200078e0004 */
[----:B------:R-:W-:Y:S01]  /*18c50*/  MOV R247, 0x2 ;  /* 0x0000000200f77802 */ /* 0x000fe20000000f00 */
[----:B-1----:R-:W-:Y:S01]  /*18c60*/  IMAD.MOV.U32 R3, RZ, RZ, 0x181f ;  /* 0x0000181fff037424 */ /* 0x002fe200078e00ff */
[----:B------:R-:W-:Y:S02]  /*18c70*/  MOV R2, 0x18c90 ;  /* 0x00018c9000027802 */ /* 0x000fe40000000f00 */
[----:B--23--:R-:W-:Y:S05]  /*18c80*/  CALL.REL.NOINC `($__internal_1_$__cuda_sm70_shflsync_idx_p) ;  /* 0x0000059000007944 */ /* 0x00cfea0003c00000 */
[----:B------:R-:W-:Y:S01]  /*18c90*/  MOV R6, R246 ;  /* 0x000000f600067202 */ /* 0x000fe20000000f00 */
[----:B------:R-:W-:Y:S05]  /*18ca0*/  BRA `(.L_x_621) ;  /* 0xffffa52000007947 */ /* 0x000fea000383ffff */
.L_x_578:
[----:B------:R-:W-:Y:S01]  /*18cb0*/  IMAD.MOV.U32 R246, RZ, RZ, R5 ;  /* 0x000000fffff67224 */ /* 0x000fe200078e0005 */
[----:B------:R-:W-:Y:S01]  /*18cc0*/  MOV R247, 0x2 ;  /* 0x0000000200f77802 */ /* 0x000fe20000000f00 */
[----:B-1----:R-:W-:Y:S01]  /*18cd0*/  IMAD.MOV.U32 R3, RZ, RZ, 0x181f ;  /* 0x0000181fff037424 */ /* 0x002fe200078e00ff */
[----:B------:R-:W-:Y:S02]  /*18ce0*/  MOV R2, 0x18d00 ;  /* 0x00018d0000027802 */ /* 0x000fe40000000f00 */
[----:B--234-:R-:W-:Y:S05]  /*18cf0*/  CALL.REL.NOINC `($__internal_1_$__cuda_sm70_shflsync_idx_p) ;  /* 0x0000052000007944 */ /* 0x01cfea0003c00000 */
[----:B------:R-:W-:Y:S01]  /*18d00*/  MOV R2, R246 ;  /* 0x000000f600027202 */ /* 0x000fe20000000f00 */
[----:B------:R-:W-:Y:S05]  /*18d10*/  BRA `(.L_x_622) ;  /* 0xffffa4d000007947 */ /* 0x000fea000383ffff */
.L_x_579:
[----:B------:R-:W-:Y:S01]  /*18d20*/  IMAD.MOV.U32 R246, RZ, RZ, R4 ;  /* 0x000000fffff67224 */ /* 0x000fe200078e0004 */
[----:B------:R-:W-:Y:S01]  /*18d30*/  MOV R247, 0x3 ;  /* 0x0000000300f77802 */ /* 0x000fe20000000f00 */
[----:B--2---:R-:W-:Y:S01]  /*18d40*/  IMAD.MOV.U32 R3, RZ, RZ, 0x181f ;  /* 0x0000181fff037424 */ /* 0x004fe200078e00ff */
[----:B------:R-:W-:-:S02]  /*18d50*/  MOV R2, 0x18d70 ;  /* 0x00018d7000027802 */ /* 0x000fc40000000f00 */
[----:B-1-34-:R-:W-:Y:S05]  /*18d60*/  CALL.REL.NOINC `($__internal_1_$__cuda_sm70_shflsync_idx_p) ;  /* 0x000004b000007944 */ /* 0x01afea0003c00000 */
        /* <DEDUP_REMOVED lines=8> */
.L_x_580:
[----:B------:R-:W-:Y:S01]  /*18df0*/  IMAD.MOV.U32 R246, RZ, RZ, R4 ;  /* 0x000000fffff67224 */ /* 0x000fe200078e0004 */
[----:B------:R-:W-:Y:S01]  /*18e00*/  MOV R247, 0x4 ;  /* 0x0000000400f77802 */ /* 0x000fe20000000f00 */
[----:B--2---:R-:W-:Y:S01]  /*18e10*/  IMAD.MOV.U32 R3, RZ, RZ, 0x181f ;  /* 0x0000181fff037424 */ /* 0x004fe200078e00ff */
[----:B------:R-:W-:Y:S02]  /*18e20*/  MOV R2, 0x18e40 ;  /* 0x00018e4000027802 */ /* 0x000fe40000000f00 */
[----:B-1-34-:R-:W-:Y:S05]  /*18e30*/  CALL.REL.NOINC `($__internal_1_$__cuda_sm70_shflsync_idx_p) ;  /* 0x000003e000007944 */ /* 0x01afea0003c00000 */
[----:B------:R-:W-:Y:S01]  /*18e40*/  MOV R6, R246 ;  /* 0x000000f600067202 */ /* 0x000fe20000000f00 */
[----:B------:R-:W-:Y:S05]  /*18e50*/  BRA `(.L_x_624) ;  /* 0xffffa4a000007947 */ /* 0x000fea000383ffff */
.L_x_581:
[----:B------:R-:W-:Y:S01]  /*18e60*/  IMAD.MOV.U32 R246, RZ, RZ, R5 ;  /* 0x000000fffff67224 */ /* 0x000fe200078e0005 */
[----:B------:R-:W-:Y:S01]  /*18e70*/  MOV R247, 0x4 ;  /* 0x0000000400f77802 */ /* 0x000fe20000000f00 */
[----:B--2---:R-:W-:Y:S01]  /*18e80*/  IMAD.MOV.U32 R3, RZ, RZ, 0x181f ;  /* 0x0000181fff037424 */ /* 0x004fe200078e00ff */
[----:B------:R-:W-:Y:S02]  /*18e90*/  MOV R2, 0x18eb0 ;  /* 0x00018eb000027802 */ /* 0x000fe40000000f00 */
[----:B-1-34-:R-:W-:Y:S05]  /*18ea0*/  CALL.REL.NOINC `($__internal_1_$__cuda_sm70_shflsync_idx_p) ;  /* 0x0000037000007944 */ /* 0x01afea0003c00000 */
[----:B------:R-:W-:Y:S01]  /*18eb0*/  MOV R2, R246 ;  /* 0x000000f600027202 */ /* 0x000fe20000000f00 */
[----:B------:R-:W-:Y:S05]  /*18ec0*/  BRA `(.L_x_625) ;  /* 0xffffa45000007947 */ /* 0x000fea000383ffff */
.L_x_582:
[----:B------:R-:W-:Y:S01]  /*18ed0*/  IMAD.MOV.U32 R246, RZ, RZ, R4 ;  /* 0x000000fffff67224 */ /* 0x000fe200078e0004 */
[----:B------:R-:W-:Y:S01]  /*18ee0*/  MOV R247, 0x5 ;  /* 0x0000000500f77802 */ /* 0x000fe20000000f00 */
[----:B-1----:R-:W-:Y:S01]  /*18ef0*/  IMAD.MOV.U32 R3, RZ, RZ, 0x181f ;  /* 0x0000181fff037424 */ /* 0x002fe200078e00ff */
[----:B------:R-:W-:-:S02]  /*18f00*/  MOV R2, 0x18f20 ;  /* 0x00018f2000027802 */ /* 0x000fc40000000f00 */
[----:B--234-:R-:W-:Y:S05]  /*18f10*/  CALL.REL.NOINC `($__internal_1_$__cuda_sm70_shflsync_idx_p) ;  /* 0x0000030000007944 */ /* 0x01cfea0003c00000 */
        /* <DEDUP_REMOVED lines=8> */
.L_x_583:
[----:B------:R-:W-:Y:S01]  /*18fa0*/  IMAD.MOV.U32 R246, RZ, RZ, R4 ;  /* 0x000000fffff67224 */ /* 0x000fe200078e0004 */
[----:B------:R-:W-:Y:S01]  /*18fb0*/  MOV R247, 0x6 ;  /* 0x0000000600f77802 */ /* 0x000fe20000000f00 */
[----:B--2---:R-:W-:Y:S01]  /*18fc0*/  IMAD.MOV.U32 R3, RZ, RZ, 0x181f ;  /* 0x0000181fff037424 */ /* 0x004fe200078e00ff */
[----:B------:R-:W-:Y:S02]  /*18fd0*/  MOV R2, 0x18ff0 ;  /* 0x00018ff000027802 */ /* 0x000fe40000000f00 */
[----:B-1--4-:R-:W-:Y:S05]  /*18fe0*/  CALL.REL.NOINC `($__internal_1_$__cuda_sm70_shflsync_idx_p) ;  /* 0x0000023000007944 */ /* 0x012fea0003c00000 */
[----:B------:R-:W-:Y:S01]  /*18ff0*/  MOV R6, R246 ;  /* 0x000000f600067202 */ /* 0x000fe20000000f00 */
[----:B------:R-:W-:Y:S05]  /*19000*/  BRA `(.L_x_627) ;  /* 0xffffa42000007947 */ /* 0x000fea000383ffff */
.L_x_584:
[----:B------:R-:W-:Y:S01]  /*19010*/  IMAD.MOV.U32 R246, RZ, RZ, R5 ;  /* 0x000000fffff67224 */ /* 0x000fe200078e0005 */
[----:B------:R-:W-:Y:S01]  /*19020*/  MOV R247, 0x6 ;  /* 0x0000000600f77802 */ /* 0x000fe20000000f00 */
[----:B--2---:R-:W-:Y:S01]  /*19030*/  IMAD.MOV.U32 R3, RZ, RZ, 0x181f ;  /* 0x0000181fff037424 */ /* 0x004fe200078e00ff */
[----:B------:R-:W-:Y:S02]  /*19040*/  MOV R2, 0x19060 ;  /* 0x0001906000027802 */ /* 0x000fe40000000f00 */
[----:B-1-34-:R-:W-:Y:S05]  /*19050*/  CALL.REL.NOINC `($__internal_1_$__cuda_sm70_shflsync_idx_p) ;  /* 0x000001c000007944 */ /* 0x01afea0003c00000 */
[----:B------:R-:W-:Y:S01]  /*19060*/  MOV R2, R246 ;  /* 0x000000f600027202 */ /* 0x000fe20000000f00 */
[----:B------:R-:W-:Y:S05]  /*19070*/  BRA `(.L_x_628) ;  /* 0xffffa3d000007947 */ /* 0x000fea000383ffff */
.L_x_585:
[----:B------:R-:W-:Y:S01]  /*19080*/  IMAD.MOV.U32 R246, RZ, RZ, R4 ;  /* 0x000000fffff67224 */ /* 0x000fe200078e0004 */
[----:B------:R-:W-:Y:S01]  /*19090*/  MOV R247, 0x7 ;  /* 0x0000000700f77802 */ /* 0x000fe20000000f00 */
[----:B-1----:R-:W-:Y:S01]  /*190a0*/  IMAD.MOV.U32 R3, RZ, RZ, 0x181f ;  /* 0x0000181fff037424 */ /* 0x002fe200078e00ff */
[----:B------:R-:W-:-:S02]  /*190b0*/  MOV R2, 0x190d0 ;  /* 0x000190d000027802 */ /* 0x000fc40000000f00 */
[----:B--2-4-:R-:W-:Y:S05]  /*190c0*/  CALL.REL.NOINC `($__internal_1_$__cuda_sm70_shflsync_idx_p) ;  /* 0x0000015000007944 */ /* 0x014fea0003c00000 */
        /* <DEDUP_REMOVED lines=8> */
.L_x_587:
[----:B------:R-:W-:Y:S01]  /*19150*/  IMAD.MOV.U32 R246, RZ, RZ, R47 ;  /* 0x000000fffff67224 */ /* 0x000fe200078e002f */
[----:B------:R-:W-:Y:S01]  /*19160*/  MOV R247, RZ ;  /* 0x000000ff00f77202 */ /* 0x000fe20000000f00 */
[----:B-1----:R-:W-:Y:S01]  /*19170*/  IMAD.MOV.U32 R3, RZ, RZ, 0x1f ;  /* 0x0000001fff037424 */ /* 0x002fe200078e00ff */
[----:B------:R-:W-:Y:S02]  /*19180*/  MOV R2, 0x191a0 ;  /* 0x000191a000027802 */ /* 0x000fe40000000f00 */
[----:B--23--:R-:W-:Y:S05]  /*19190*/  CALL.REL.NOINC `($__internal_1_$__cuda_sm70_shflsync_idx_p) ;  /* 0x0000008000007944 */ /* 0x00cfea0003c00000 */
[----:B------:R-:W-:Y:S01]  /*191a0*/  MOV R0, R246 ;  /* 0x000000f600007202 */ /* 0x000fe20000000f00 */
[----:B------:R-:W-:Y:S05]  /*191b0*/  BRA `(.L_x_630) ;  /* 0xffffa43000007947 */ /* 0x000fea000383ffff */
        .weak           $__internal_0_$__cuda_sm70_shflsync_bfly_p
        .type           $__internal_0_$__cuda_sm70_shflsync_bfly_p,@function
        .size           $__internal_0_$__cuda_sm70_shflsync_bfly_p,($__internal_1_$__cuda_sm70_shflsync_idx_p - $__internal_0_$__cuda_sm70_shflsync_bfly_p)
$__internal_0_$__cuda_sm70_shflsync_bfly_p:
[----:B------:R-:W-:Y:S02]  /*191c0*/  MOV R208, 0xffffffff ;  /* 0xffffffff00d07802 */ /* 0x000fe40000000f00 */
[----:B------:R-:W-:Y:S02]  /*191d0*/  MOV R3, 0x1f ;  /* 0x0000001f00037802 */ /* 0x000fe40000000f00 */
[----:B------:R-:W-:Y:S04]  /*191e0*/  WARPSYNC R208 ;  /* 0x000000d000007348 */ /* 0x000fe80003800000 */
[----:B------:R1:W2:Y:S02]  /*191f0*/  SHFL.BFLY PT, R0, R116, R0, R3 ;  /* 0x0c00000074007389 */ /* 0x0002a400000e0003 */
[----:B-1----:R-:W-:-:S04]  /*19200*/  MOV R3, 0x0 ;  /* 0x0000000000037802 */ /* 0x002fc80000000f00 */
[----:B--2---:R-:W-:Y:S05]  /*19210*/  RET.REL.NODEC R2 `(_ZN7cutlass13device_kernelIN5flash19enable_sm80_to_sm89INS1_16FlashAttnFwdSm80INS1_25CollectiveMainloopFwdSm80ILi4ELi1ELb0EN4cute5tupleIJNS5_1CILi128EEENS7_ILi112EEENS7_ILi64EEEEEELi64ENS_6half_tEfNS_4arch4Sm80ELb1ELb0ELb0ELb0ELb1ELb0ELb1ELb0EEENS1_21CollectiveEpilogueFwdINS6_IJS8_SA_S9_EEENS6_IJNS7_ILi1EEESI_SI_EEESC_SE_Li128ELb0ELb1ELb0ELb0EEENS1_30DynamicPersistentTileSchedulerILi128ELi128ELb0ELb1ELb0EEEEEEEEEvNT_6ParamsE) ;  /* 0xfffe6de002007950 */ /* 0x004fea0003c3ffff */
        .weak           $__internal_1_$__cuda_sm70_shflsync_idx_p
        .type           $__internal_1_$__cuda_sm70_shflsync_idx_p,@function
        .size           $__internal_1_$__cuda_sm70_shflsync_idx_p,(.L_x_804 - $__internal_1_$__cuda_sm70_shflsync_idx_p)
$__internal_1_$__cuda_sm70_shflsync_idx_p:
[----:B------:R-:W-:-:S04]  /*19220*/  MOV R248, 0xffffffff ;  /* 0xffffffff00f87802 */ /* 0x000fc80000000f00 */
[----:B------:R-:W-:Y:S04]  /*19230*/  WARPSYNC R248 ;  /* 0x000000f800007348 */ /* 0x000fe80003800000 */
[----:B------:R1:W2:Y:S02]  /*19240*/  SHFL.IDX PT, R246, R246, R247, R3 ;  /* 0x000000f7f6f67389 */ /* 0x0002a400000e0003 */
[----:B-1----:R-:W-:-:S04]  /*19250*/  MOV R3, 0x0 ;  /* 0x0000000000037802 */ /* 0x002fc80000000f00 */
[----:B--2---:R-:W-:Y:S05]  /*19260*/  RET.REL.NODEC R2 `(_ZN7cutlass13device_kernelIN5flash19enable_sm80_to_sm89INS1_16FlashAttnFwdSm80INS1_25CollectiveMainloopFwdSm80ILi4ELi1ELb0EN4cute5tupleIJNS5_1CILi128EEENS7_ILi112EEENS7_ILi64EEEEEELi64ENS_6half_tEfNS_4arch4Sm80ELb1ELb0ELb0ELb0ELb1ELb0ELb1ELb0EEENS1_21CollectiveEpilogueFwdINS6_IJS8_SA_S9_EEENS6_IJNS7_ILi1EEESI_SI_EEESC_SE_Li128ELb0ELb1ELb0ELb0EEENS1_30DynamicPersistentTileSchedulerILi128ELi128ELb0ELb1ELb0EEEEEEEEEvNT_6ParamsE) ;  /* 0xfffe6d9002007950 */ /* 0x004fea0003c3ffff */
.L_x_631:
        /* <DEDUP_REMOVED lines=9> */
.L_x_804:


//--------------------- .text._ZN7cutlass13device_kernelIN5flash19enable_sm80_to_sm89INS1_16FlashAttnFwdSm80INS1_25CollectiveMainloopFwdSm80ILi4ELi1ELb0EN4cute5tupleIJNS5_1CILi128EEENS7_ILi112EEENS7_ILi64EEEEEELi64ENS_6half_tEfNS_4arch4Sm80ELb1ELb0ELb0ELb1ELb1ELb0ELb1ELb0EEENS1_21CollectiveEpilogueFwdINS6_IJS8_SA_S9_EEENS6_IJNS7_ILi1EEESI_SI_EEESC_SE_Li128ELb1ELb1ELb0ELb0EEENS1_19SingleTileSchedulerILb1ELb0ELb1ELi128EEEEEEEEEvNT_6ParamsE --------------------------
	.section	.text._ZN7cutlass13device_kernelIN5flash19enable_sm80_to_sm89INS1_16FlashAttnFwdSm80INS1_25CollectiveMainloopFwdSm80ILi4ELi1ELb0EN4cute5tupleIJNS5_1CILi128EEENS7_ILi112EEENS7_ILi64EEEEEELi64ENS_6half_tEfNS_4arch4Sm80ELb1ELb0ELb0ELb1ELb1ELb0ELb1ELb0EEENS1_21CollectiveEpilogueFwdINS6_IJS8_SA_S9_EEENS6_IJNS7_ILi1EEESI_SI_EEESC_SE_Li128ELb1ELb1ELb0ELb0EEENS1_19SingleTileSchedulerILb1ELb0ELb1ELi128EEEEEEEEEvNT_6ParamsE,"ax",@progbits
	.sectioninfo	@"SHI_REGISTERS=255"
	.align	128
.text._ZN7cutlass13device_kernelIN5flash19enable_sm80_to_sm89INS1_16FlashAttnFwdSm80INS1_25CollectiveMainloopFwdSm80ILi4ELi1ELb0EN4cute5tupleIJNS5_1CILi128EEENS7_ILi112EEENS7_ILi64EEEEEELi64ENS_6half_tEfNS_4arch4Sm80ELb1ELb0ELb0ELb1ELb1ELb0ELb1ELb0EEENS1_21CollectiveEpilogueFwdINS6_IJS8_SA_S9_EEENS6_IJNS7_ILi1EEESI_SI_EEESC_SE_Li128ELb1ELb1ELb0ELb0EEENS1_19SingleTileSchedulerILb1ELb0ELb1ELi128EEEEEEEEEvNT_6ParamsE:
        .type           _ZN7cutlass13device_kernelIN5flash19enable_sm80_to_sm89INS1_16FlashAttnFwdSm80INS1_25CollectiveMainloopFwdSm80ILi4ELi1ELb0EN4cute5tupleIJNS5_1CILi128EEENS7_ILi112EEENS7_ILi64EEEEEELi64ENS_6half_tEfNS_4arch4Sm80ELb1ELb0ELb0ELb1ELb1ELb0ELb1ELb0EEENS1_21CollectiveEpilogueFwdINS6_IJS8_SA_S9_EEENS6_IJNS7_ILi1EEESI_SI_EEESC_SE_Li128ELb1ELb1ELb0ELb0EEENS1_19SingleTileSchedulerILb1ELb0ELb1ELi128EEEEEEEEEvNT_6ParamsE,@function
        .size           _ZN7cutlass13device_kernelIN5flash19enable_sm80_to_sm89INS1_16FlashAttnFwdSm80INS1_25CollectiveMainloopFwdSm80ILi4ELi1ELb0EN4cute5tupleIJNS5_1CILi128EEENS7_ILi112EEENS7_ILi64EEEEEELi64ENS_6half_tEfNS_4arch4Sm80ELb1ELb0ELb0ELb1ELb1ELb0ELb1ELb0EEENS1_21CollectiveEpilogueFwdINS6_IJS8_SA_S9_EEENS6_IJNS7_ILi1EEESI_SI_EEESC_SE_Li128ELb1ELb1ELb0ELb0EEENS1_19SingleTileSchedulerILb1ELb0ELb1ELi128EEEEEEEEEvNT_6ParamsE,(.L_x_807 - _ZN7cutlass13device_kernelIN5flash19enable_sm80_to_sm89INS1_16FlashAttnFwdSm80INS1_25CollectiveMainloopFwdSm80ILi4ELi1ELb0EN4cute5tupleIJNS5_1CILi128EEENS7_ILi112EEENS7_ILi64EEEEEELi64ENS_6half_tEfNS_4arch4Sm80ELb1ELb0ELb0ELb1ELb1ELb0ELb1ELb0EEENS1_21CollectiveEpilogueFwdINS6_IJS8_SA_S9_EEENS6_IJNS7_ILi1EEESI_SI_EEESC_SE_Li128ELb1ELb1ELb0ELb0EEENS1_19SingleTileSchedulerILb1ELb0ELb1ELi128EEEEEEEEEvNT_6ParamsE)
        .other          _ZN7cutlass13device_kernelIN5flash19enable_sm80_to_sm89INS1_16FlashAttnFwdSm80INS1_25CollectiveMainloopFwdSm80ILi4ELi1ELb0EN4cute5tupleIJNS5_1CILi128EEENS7_ILi112EEENS7_ILi64EEEEEELi64ENS_6half_tEfNS_4arch4Sm80ELb1ELb0ELb0ELb1ELb1ELb0ELb1ELb0EEENS1_21CollectiveEpilogueFwdINS6_IJS8_SA_S9_EEENS6_IJNS7_ILi1EEESI_SI_EEESC_SE_Li128ELb1ELb1ELb0ELb0EEENS1_19SingleTileSchedulerILb1ELb0ELb1ELi128EEEEEEEEEvNT_6ParamsE,@"STO_CUDA_ENTRY STV_DEFAULT"
_ZN7cutlass13device_kernelIN5flash19enable_sm80_to_sm89INS1_16FlashAttnFwdSm80INS1_25CollectiveMainloopFwdSm80ILi4ELi1ELb0EN4cute5tupleIJNS5_1CILi128EEENS7_ILi112EEENS7_ILi64EEEEEELi64ENS_6half_tEfNS_4arch4Sm80ELb1ELb0ELb0ELb1ELb1ELb0ELb1ELb0EEENS1_21CollectiveEpilogueFwdINS6_IJS8_SA_S9_EEENS6_IJNS7_ILi1EEESI_SI_EEESC_SE_Li128ELb1ELb1ELb0ELb0EEENS1_19SingleTileSchedulerILb1ELb0ELb1ELi128EEEEEEEEEvNT_6ParamsE:
        /* <DEDUP_REMOVED lines=21> */
.L_x_633:
        /* <DEDUP_REMOVED lines=13> */
.L_x_635:
[----:B------:R-:W-:Y:S02]  /*0220*/  ULDC UR5, c[0x0][0x54c] ;  /* 0x0001530000057ab9 */ /* 0x000fe40000000800 */
.L_x_634:
[----:B------:R-:W-:Y:S02]  /*0230*/  ULDC UR4, c[0x0][0x548] ;  /* 0x0001520000047ab9 */ /* 0x000fe40000000800 */
[----:B------:R-:W-:-:S02]  /*0240*/  USHF.L.U32 UR10, UR10, 0x7, URZ ;  /* 0x000000070a0a7899 */ /* 0x000fc4000800063f */
[----:B------:R-:W-:-:S04]  /*0250*/  UIMAD UR4, UR5, UR4, URZ ;  /* 0x00000004050472a4 */ /* 0x000fc8000f8e023f */
[----:B------:R-:W-:-:S04]  /*0260*/  UISETP.GE.AND UP0, UPT, UR10, UR4, UPT ;  /* 0x000000040a00728c */ /* 0x000fc8000bf06270 */
[----:B------:R-:W-:Y:S01]  /*0270*/  USEL UR13, UR13, 0xffffffff, !UP0 ;  /* 0xffffffff0d0d7887 */ /* 0x000fe2000c000000 */
[----:B------:R-:W-:Y:S05]  /*0280*/  BRA `(.L_x_636) ;  /* 0x000001b000007947 */ /* 0x000fea0003800000 */
.L_x_632:
        /* <DEDUP_REMOVED lines=8> */
.L_x_637:
        /* <DEDUP_REMOVED lines=13> */
.L_x_639:
[----:B------:R-:W-:Y:S02]  /*03e0*/  ULDC UR5, c[0x0][0x54c] ;  /* 0x0001530000057ab9 */ /* 0x000fe40000000800 */
.L_x_638:
[----:B------:R-:W-:Y:S02]  /*03f0*/  ULDC UR4, c[0x0][0x548] ;  /* 0x0001520000047ab9 */ /* 0x000fe40000000800 */
[----:B------:R-:W-:-:S02]  /*0400*/  USHF.L.U32 UR10, UR10, 0x7, URZ ;  /* 0x000000070a0a7899 */ /* 0x000fc4000800063f */
[----:B------:R-:W-:-:S04]  /*0410*/  UIMAD UR4, UR5, UR4, URZ ;  /* 0x00000004050472a4 */ /* 0x000fc8000f8e023f */
[----:B------:R-:W-:-:S04]  /*0420*/  UISETP.GE.AND UP0, UPT, UR10, UR4, UPT ;  /* 0x000000040a00728c */ /* 0x000fc8000bf06270 */
[----:B------:R-:W-:-:S06]  /*0430*/  USEL UR13, UR13, 0xffffffff, !UP0 ;  /* 0xffffffff0d0d7887 */ /* 0x000fcc000c000000 */
.L_x_636:
        /* <DEDUP_REMOVED lines=42> */
[----:B------:R-:W2:Y:S04]  /*06e0*/  LDG.E R2, [R6.64] ;  /* 0x0000000e06027981 */ /* 0x000ea8000c1e1900 */
[----:B------:R-:W4:Y:S01]  /*06f0*/  LDG.E R0, [R6.64+0x4] ;  /* 0x0000040e06007981 */ /* 0x000f22000c1e1900 */
[----:B--23--:R-:W1:Y:S08]  /*0700*/  R2UR UR12, R2 ;  /* 0x00000000020c73c2 */ /* 0x00ce7000000e0000 */
[----:B----4-:R-:W1:Y:S02]  /*0710*/  R2UR UR4, R0 ;  /* 0x00000000000473c2 */ /* 0x010e6400000e0000 */
[----:B-1----:R-:W-:-:S06]  /*0720*/  UIADD3 UR12, -UR12, UR4, URZ ;  /* 0x000000040c0c7290 */ /* 0x002fcc000fffe13f */
.L_x_640:
        /* <DEDUP_REMOVED lines=10> */
.L_x_641:
        /* <DEDUP_REMOVED lines=12> */
.L_x_642:
[----:B------:R-:W-:Y:S01]  /*0890*/  ULDC UR4, c[0x0][0x2c4] ;  /* 0x0000b10000047ab9 */ /* 0x000fe20000000800 */
[----:B------:R-:W-:Y:S01]  /*08a0*/  PLOP3.LUT P4, PT, PT, PT, PT, 0x80, 0x0 ;  /* 0x000000000000781c */ /* 0x000fe20003f8f070 */
[----:B------:R-:W-:Y:S01]  /*08b0*/  UISETP.NE.AND UP1, UPT, UR4, 0x1, UPT ;  /* 0x000000010400788c */ /* 0x000fe2000bf25270 */
[----:B------:R-:W-:Y:S01]  /*08c0*/  CS2R R186, SRZ ;  /* 0x0000000000ba7805 */ /* 0x000fe2000001ff00 */
[----:B------:R-:W-:Y:S01]  /*08d0*/  UIADD3 UR7, -UR11, UR7, URZ ;  /* 0x000000070b077290 */ /* 0x000fe2000fffe13f */
[----:B------:R-:W-:Y:S01]  /*08e0*/  CS2R R184, SRZ ;  /* 0x0000000000b87805 */ /* 0x000fe2000001ff00 */
[----:B------:R-:W-:Y:S01]  /*08f0*/  ULDC.64 UR4, c[0x0][0x2c8] ;  /* 0x0000b20000047ab9 */ /* 0x000fe20000000a00 */
[----:B------:R-:W-:Y:S01]  /*0900*/  CS2R R130, SRZ ;  /* 0x0000000000827805 */ /* 0x000fe2000001ff00 */
[----:B------:R-:W-:Y:S01]  /*0910*/  CS2R R128, SRZ ;  /* 0x0000000000807805 */ /* 0x000fe2000001ff00 */
[----:B------:R-:W-:Y:S01]  /*0920*/  IMAD.MOV.U32 R15, RZ, RZ, RZ ;  /* 0x000000ffff0f7224 */ /* 0x000fe200078e00ff */
[----:B------:R-:W-:Y:S01]  /*0930*/  MOV R11, RZ ;  /* 0x000000ff000b7202 */ /* 0x000fe20000000f00 */
[----:B------:R-:W-:Y:S01]  /*0940*/  IMAD.MOV.U32 R126, RZ, RZ, RZ ;  /* 0x000000ffff7e7224 */ /* 0x000fe200078e00ff */
[----:B------:R-:W-:Y:S01]  /*0950*/  CS2R R16, SRZ ;  /* 0x0000000000107805 */ /* 0x000fe2000001ff00 */
[----:B------:R-:W-:Y:S01]  /*0960*/  @UP1 UIADD3 UR18, UR10, 0x7f, URZ ;  /* 0x0000007f0a121890 */ /* 0x000fe2000fffe03f */
[----:B------:R-:W-:Y:S01]  /*0970*/  IMAD.MOV.U32 R124, RZ, RZ, RZ ;  /* 0x000000ffff7c7224 */ /* 0x000fe200078e00ff */
[----:B------:R-:W-:Y:S01]  /*0980*/  MOV R122, RZ ;  /* 0x000000ff007a7202 */ /* 0x000fe20000000f00 */
[----:B------:R-:W-:Y:S01]  /*0990*/  IMAD.MOV.U32 R120, RZ, RZ, RZ ;  /* 0x000000ffff787224 */ /* 0x000fe200078e00ff */
[----:B------:R-:W-:Y:S01]  /*09a0*/  UIMAD.WIDE.U32 UR18, UR18, UR4, URZ ;  /* 0x00000004121272a5 */ /* 0x000fe2000f8e003f */
[----:B------:R-:W-:Y:S01]  /*09b0*/  CS2R R18, SRZ ;  /* 0x0000000000127805 */ /* 0x000fe2000001ff00 */
[----:B------:R-:W-:Y:S01]  /*09c0*/  UIADD3 UR4, UR10, 0x7f, URZ ;  /* 0x0000007f0a047890 */ /* 0x000fe2000fffe03f */
[----:B------:R-:W-:Y:S01]  /*09d0*/  MOV R182, RZ ;  /* 0x000000ff00b67202 */ /* 0x000fe20000000f00 */
[----:B------:R-:W-:Y:S01]  /*09e0*/  @UP1 USHF.R.U32.HI UR4, URZ, UR5, UR19 ;  /* 0x000000053f041299 */ /* 0x000fe20008011613 */
[----:B------:R-:W-:Y:S01]  /*09f0*/  CS2R R12, SRZ ;  /* 0x00000000000c7805 */ /* 0x000fe2000001ff00 */
[----:B---3--:R-:W-:Y:S01]  /*0a00*/  UIADD3 UR5, UR7, 0x70, -UR12 ;  /* 0x0000007007057890 */ /* 0x008fe2000fffe80c */
[----:B------:R-:W-:Y:S01]  /*0a10*/  IMAD.MOV.U32 R180, RZ, RZ, RZ ;  /* 0x000000ffffb47224 */ /* 0x000fe200078e00ff */
[----:B------:R-:W-:Y:S01]  /*0a20*/  UIADD3 UR19, UR7, 0x6f, URZ ;  /* 0x0000006f07137890 */ /* 0x000fe2000fffe03f */
[----:B------:R-:W-:Y:S01]  /*0a30*/  MOV R118, RZ ;  /* 0x000000ff00767202 */ /* 0x000fe20000000f00 */
[----:B------:R-:W-:Y:S01]  /*0a40*/  UIADD3 UR5, UR5, UR4, URZ ;  /* 0x0000000405057290 */ /* 0x000fe2000fffe03f */
[----:B------:R-:W-:Y:S01]  /*0a50*/  IMAD.MOV.U32 R116, RZ, RZ, RZ ;  /* 0x000000ffff747224 */ /* 0x000fe200078e00ff */
[----:B------:R-:W-:Y:S01]  /*0a60*/  UMOV UR18, URZ ;  /* 0x0000003f00127c82 */ /* 0x000fe20008000000 */
[----:B------:R-:W-:Y:S01]  /*0a70*/  CS2R R178, SRZ ;  /* 0x0000000000b27805 */ /* 0x000fe2000001ff00 */
[----:B------:R-:W-:Y:S01]  /*0a80*/  UMOV UR4, URZ ;  /* 0x0000003f00047c82 */ /* 0x000fe20008000000 */
[----:B------:R-:W-:Y:S01]  /*0a90*/  CS2R R22, SRZ ;  /* 0x0000000000167805 */ /* 0x000fe2000001ff00 */
[----:B------:R-:W-:Y:S01]  /*0aa0*/  UIMAD.WIDE UR18, UR19, -0x6db6db6d, UR18 ;  /* 0x92492493131278a5 */ /* 0x000fe2000f8e0212 */
[----:B------:R-:W-:Y:S01]  /*0ab0*/  MOV R176, RZ ;  /* 0x000000ff00b07202 */ /* 0x000fe20000000f00 */
[----:B------:R-:W-:Y:S01]  /*0ac0*/  UIMAD.WIDE UR4, UR5, -0x6db6db6d, UR4 ;  /* 0x92492493050478a5 */ /* 0x000fe2000f8e0204 */
[----:B------:R-:W-:Y:S01]  /*0ad0*/  IMAD.MOV.U32 R174, RZ, RZ, RZ ;  /* 0x000000ffffae7224 */ /* 0x000fe200078e00ff */
[----:B------:R-:W-:Y:S01]  /*0ae0*/  USHF.R.U32.HI UR6, URZ, 0x1f, UR19 ;  /* 0x0000001f3f067899 */ /* 0x000fe20008011613 */
[----:B------:R-:W-:Y:S01]  /*0af0*/  CS2R R24, SRZ ;  /* 0x0000000000187805 */ /* 0x000fe2000001ff00 */
[----:B------:R-:W-:Y:S01]  /*0b00*/  USHF.R.U32.HI UR4, URZ, 0x1f, UR5 ;  /* 0x0000001f3f047899 */ /* 0x000fe20008011605 */
[----:B------:R-:W-:Y:S01]  /*0b10*/  MOV R172, RZ ;  /* 0x000000ff00ac7202 */ /* 0x000fe20000000f00 */
[----:B------:R-:W-:Y:S01]  /*0b20*/  ULEA.HI.SX32 UR6, UR19, UR6, 0x1a ;  /* 0x0000000613067291 */ /* 0x000fe2000f8fd23f */
[----:B------:R-:W-:Y:S01]  /*0b30*/  CS2R R166, SRZ ;  /* 0x0000000000a67805 */ /* 0x000fe2000001ff00 */
[----:B------:R-:W-:Y:S01]  /*0b40*/  ULEA.HI.SX32 UR4, UR5, UR4, 0x1a ;  /* 0x0000000405047291 */ /* 0x000fe2000f8fd23f */
[----:B------:R-:W-:Y:S01]  /*0b50*/  IMAD.MOV.U32 R164, RZ, RZ, RZ ;  /* 0x000000ffffa47224 */ /* 0x000fe200078e00ff */
[----:B------:R-:W-:Y:S01]  /*0b60*/  CS2R R20, SRZ ;  /* 0x0000000000147805 */ /* 0x000fe2000001ff00 */
[----:B------:R-:W-:Y:S01]  /*0b70*/  MOV R170, RZ ;  /* 0x000000ff00aa7202 */ /* 0x000fe20000000f00 */
[----:B------:R-:W-:Y:S01]  /*0b80*/  UISETP.LT.AND UP0, UPT, UR6, UR4, UPT ;  /* 0x000000040600728c */ /* 0x000fe2000bf01270 */
[----:B------:R-:W-:Y:S01]  /*0b90*/  IMAD.MOV.U32 R168, RZ, RZ, RZ ;  /* 0x000000ffffa87224 */ /* 0x000fe200078e00ff */
[----:B------:R-:W-:Y:S01]  /*0ba0*/  CS2R R162, SRZ ;  /* 0x0000000000a27805 */ /* 0x000fe2000001ff00 */
[----:B------:R-:W-:Y:S01]  /*0bb0*/  CS2R R28, SRZ ;  /* 0x00000000001c7805 */ /* 0x000fe2000001ff00 */
[----:B------:R-:W-:Y:S01]  /*0bc0*/  USEL UR6, UR6, UR4, UP0 ;  /* 0x0000000406067287 */ /* 0x000fe20008000000 */
[----:B------:R-:W-:Y:S01]  /*0bd0*/  MOV R160, RZ ;  /* 0x000000ff00a07202 */ /* 0x000fe20000000f00 */
[----:B------:R-:W-:Y:S01]  /*0be0*/  IMAD.MOV.U32 R158, RZ, RZ, RZ ;  /* 0x000000ffff9e7224 */ /* 0x000fe200078e00ff */
[----:B------:R-:W-:Y:S01]  /*0bf0*/  CS2R R30, SRZ ;  /* 0x00000000001e7805 */ /* 0x000fe2000001ff00 */
[----:B------:R-:W-:Y:S01]  /*0c00*/  UISETP.GE.AND UP0, UPT, UR6, 0x1, UPT ;  /* 0x000000010600788c */ /* 0x000fe2000bf06270 */
[----:B------:R-:W-:Y:S01]  /*0c10*/  MOV R156, RZ ;  /* 0x000000ff009c7202 */ /* 0x000fe20000000f00 */
[----:B------:R-:W-:Y:S01]  /*0c20*/  CS2R R150, SRZ ;  /* 0x0000000000967805 */ /* 0x000fe2000001ff00 */
[----:B------:R-:W-:Y:S01]  /*0c30*/  CS2R R32, SRZ ;  /* 0x0000000000207805 */ /* 0x000fe2000001ff00 */
[----:B------:R-:W-:Y:S01]  /*0c40*/  IMAD.MOV.U32 R148, RZ, RZ, RZ ;  /* 0x000000ffff947224 */ /* 0x000fe200078e00ff */
[----:B------:R-:W-:Y:S01]  /*0c50*/  MOV R154, RZ ;  /* 0x000000ff009a7202 */ /* 0x000fe20000000f00 */
[----:B------:R-:W-:Y:S01]  /*0c60*/  CS2R R26, SRZ ;  /* 0x00000000001a7805 */ /* 0x000fe2000001ff00 */
[----:B------:R-:W-:Y:S01]  /*0c70*/  PLOP3.LUT P0, PT, PT, PT, UP0, 0x80, 0x0 ;  /* 0x000000000000781c */ /* 0x000fe20003f0f008 */
[----:B------:R-:W-:Y:S01]  /*0c80*/  IMAD.MOV.U32 R152, RZ, RZ, RZ ;  /* 0x000000ffff987224 */ /* 0x000fe200078e00ff */
[----:B------:R-:W-:Y:S01]  /*0c90*/  CS2R R146, SRZ ;  /* 0x0000000000927805 */ /* 0x000fe2000001ff00 */
[----:B------:R-:W-:Y:S01]  /*0ca0*/  MOV R144, RZ ;  /* 0x000000ff00907202 */ /* 0x000fe20000000f00 */
[----:B------:R-:W-:Y:S01]  /*0cb0*/  IMAD.MOV.U32 R142, RZ, RZ, RZ ;  /* 0x000000ffff8e7224 */ /* 0x000fe200078e00ff */
[----:B------:R-:W-:Y:S01]  /*0cc0*/  CS2R R140, SRZ ;  /* 0x00000000008c7805 */ /* 0x000fe2000001ff00 */
[----:B------:R-:W-:Y:S01]  /*0cd0*/  CS2R R38, SRZ ;  /* 0x0000000000267805 */ /* 0x000fe2000001ff00 */
[----:B------:R-:W-:-:S06]  /*0ce0*/  CS2R R36, SRZ ;  /* 0x0000000000247805 */ /* 0x000fcc000001ff00 */
        /* <DEDUP_REMOVED lines=13> */
[----:B------:R-:W-:Y:S01]  /*0dc0*/  UIMAD UR17, UR17, UR4, URZ ;  /* 0x00000004111172a4 */ /* 0x000fe2000f8e023f */
[----:B------:R-:W-:Y:S01]  /*0dd0*/  PLOP3.LUT P2, PT, PT, PT, UP1, 0x80, 0x0 ;  /* 0x000000000000781c */ /* 0x000fe20003f4f018 */
[----:B------:R-:W-:Y:S01]  /*0de0*/  UIMAD.WIDE.U32 UR18, UR16, UR4, URZ ;  /* 0x00000004101272a5 */ /* 0x000fe2000f8e003f */
[----:B------:R-:W-:Y:S01]  /*0df0*/  PLOP3.LUT P0, PT, PT, PT, UP1, 0x80, 0x0 ;  /* 0x000000000000781c */ /* 0x000fe20003f0f018 */
[----:B------:R-:W-:Y:S01]  /*0e00*/  UIMAD UR17, UR16, UR5, UR17 ;  /* 0x00000005101172a4 */ /* 0x000fe2000f8e0211 */
[----:B------:R-:W-:Y:S01]  /*0e10*/  LEA.HI R20, R224, R225, RZ, 0x4 ;  /* 0x000000e1e0147211 */ /* 0x000fe200078f20ff */
[----:B------:R-:W-:Y:S01]  /*0e20*/  BSSY B0, `(.L_x_644) ;  /* 0x0000052000007945 */ /* 0x000fe20003800000 */
[----:B------:R-:W-:-:S02]  /*0e30*/  ULDC.64 UR4, c[0x0][0x1b8] ;  /* 0x00006e0000047ab9 */ /* 0x000fc40000000a00 */
[----:B------:R-:W-:Y:S02]  /*0e40*/  UIADD3 UR19, UR19, UR17, URZ ;  /* 0x0000001113137290 */ /* 0x000fe4000fffe03f */
[----:B------:R-:W-:Y:S02]  /*0e50*/  USHF.R.S32.HI UR17, URZ, 0x1f, UR13 ;  /* 0x0000001f3f117899 */ /* 0x000fe4000801140d */
[----:B------:R-:W-:Y:S02]  /*0e60*/  UIMAD UR16, UR8, UR4, URZ ;  /* 0x00000004081072a4 */ /* 0x000fe4000f8e023f */
[----:B------:R-:W-:Y:S02]  /*0e70*/  USEL UR17, UR17, URZ, !UP2 ;  /* 0x0000003f11117287 */ /* 0x000fe4000d000000 */
[----:B------:R-:W-:Y:S02]  /*0e80*/  UIMAD UR16, UR9, UR5, UR16 ;  /* 0x00000005091072a4 */ /* 0x000fe4000f8e0210 */
[----:B------:R-:W-:-:S02]  /*0e90*/  UIMAD.WIDE.U32 UR20, UR9, UR4, UR18 ;  /* 0x00000004091472a5 */ /* 0x000fc4000f8e0012 */
[----:B------:R-:W-:Y:S02]  /*0ea0*/  USEL UR18, UR13, URZ, !UP2 ;  /* 0x0000003f0d127287 */ /* 0x000fe4000d000000 */
[----:B------:R-:W-:Y:S01]  /*0eb0*/  ULDC.64 UR4, c[0x0][0x1c0] ;  /* 0x0000700000047ab9 */ /* 0x000fe20000000a00 */
[----:B-1----:R-:W-:Y:S01]  /*0ec0*/  LEA.HI R2, R224, R225, RZ, 0x3 ;  /* 0x000000e1e0027211 */ /* 0x002fe200078f18ff */
[----:B------:R-:W-:Y:S02]  /*0ed0*/  UIMAD UR17, UR17, UR4, URZ ;  /* 0x00000004111172a4 */ /* 0x000fe4000f8e023f */
[----:B------:R-:W-:Y:S01]  /*0ee0*/  UIADD3 UR21, UR21, UR16, URZ ;  /* 0x0000001015157290 */ /* 0x000fe2000fffe03f */
[----:B------:R-:W-:Y:S01]  /*0ef0*/  LOP3.LUT R0, R2, 0xfffffff8, RZ, 0xc0, !PT ;  /* 0xfffffff802007812 */ /* 0x000fe200078ec0ff */
[----:B------:R-:W-:Y:S01]  /*0f00*/  UIMAD UR5, UR18, UR5, UR17 ;  /* 0x00000005120572a4 */ /* 0x000fe2000f8e0211 */
[----:B------:R-:W-:Y:S01]  /*0f10*/  SHF.R.S32.HI R17, RZ, 0x3, R2 ;  /* 0x00000003ff117819 */ /* 0x000fe20000011402 */
[----:B------:R-:W-:-:S02]  /*0f20*/  UIMAD.WIDE.U32 UR18, UR18, UR4, UR20 ;  /* 0x00000004121272a5 */ /* 0x000fc4000f8e0014 */
[----:B------:R-:W-:Y:S01]  /*0f30*/  IMAD.IADD R6, R225, 0x1, -R0 ;  /* 0x00000001e1067824 */ /* 0x000fe200078e0a00 */
[----:B------:R-:W-:Y:S02]  /*0f40*/  ULDC UR17, c[0x0][0x2c4] ;  /* 0x0000b10000117ab9 */ /* 0x000fe40000000800 */
[----:B------:R-:W-:Y:S01]  /*0f50*/  UIADD3 UR5, UR19, UR5, URZ ;  /* 0x0000000513057290 */ /* 0x000fe2000fffe03f */
[C---:B------:R-:W-:Y:S01]  /*0f60*/  IMAD R226, R6.reuse, 0x10, R17 ;  /* 0x0000001006e27824 */ /* 0x040fe200078e0211 */
[----:B------:R-:W-:Y:S01]  /*0f70*/  UIMAD UR17, UR12, UR17, URZ ;  /* 0x000000110c1172a4 */ /* 0x000fe2000f8e023f */
[----:B------:R-:W-:Y:S02]  /*0f80*/  IMAD.U32 R3, RZ, RZ, UR19 ;  /* 0x00000013ff037e24 */ /* 0x000fe4000f8e00ff */
[----:B------:R-:W-:Y:S01]  /*0f90*/  IMAD.SHL.U32 R6, R6, 0x8, RZ ;  /* 0x0000000806067824 */ /* 0x000fe200078e00ff */
[----:B------:R-:W-:Y:S01]  /*0fa0*/  IADD3 R4, R226, UR10, RZ ;  /* 0x0000000ae2047c10 */ /* 0x000fe2000fffe0ff */
[----:B------:R-:W-:Y:S01]  /*0fb0*/  IMAD.U32 R3, RZ, RZ, UR5 ;  /* 0x00000005ff037e24 */ /* 0x000fe2000f8e00ff */
[----:B------:R1:W-:Y:S03]  /*0fc0*/  STL [R1], R226 ;  /* 0x000000e201007387 */ /* 0x0003e60000100800 */
[----:B------:R-:W-:-:S04]  /*0fd0*/  @P2 IMAD.HI.U32 R2, R4, c[0x0][0x2c8], RZ ;  /* 0x0000b20004022a27 */ /* 0x000fc800078e00ff */
[----:B------:R-:W-:Y:S01]  /*0fe0*/  IMAD.MOV.U32 R0, RZ, RZ, R4 ;  /* 0x000000ffff007224 */ /* 0x000fe200078e0004 */
[----:B------:R-:W-:Y:S01]  /*0ff0*/  @P0 SHF.R.U32.HI R0, RZ, c[0x0][0x2cc], R2 ;  /* 0x0000b300ff000a19 */ /* 0x000fe20000011602 */
[----:B------:R-:W-:Y:S01]  /*1000*/  IMAD.U32 R2, RZ, RZ, UR18 ;  /* 0x00000012ff027e24 */ /* 0x000fe2000f8e00ff */
[----:B------:R-:W-:Y:S02]  /*1010*/  ISETP.GE.AND P0, PT, R6, c[0x0][0x198], PT ;  /* 0x0000660006007a0c */ /* 0x000fe40003f06270 */
        /* <DEDUP_REMOVED lines=19> */
[----:B------:R1:W3:Y:S02]  /*1150*/  SHFL.IDX PT, R6, R8, RZ, 0x181f ;  /* 0x00181fff08067589 */ /* 0x0002e400000e0000 */
[----:B------:R-:W-:Y:S02]  /*1160*/  LEA.HI.X R9, R2, c[0x0][0x164], R3, 0x1, P2 ;  /* 0x0000590002097a11 */ /* 0x000fe400010f0c03 */
[----:B------:R-:W-:-:S02]  /*1170*/  SHF.R.S32.HI R3, RZ, 0x1f, R0 ;  /* 0x0000001fff037819 */ /* 0x000fc40000011400 */
[----:B------:R-:W-:Y:S01]  /*1180*/  LOP3.LUT R4, R5, R4, RZ, 0x3c, !PT ;  /* 0x0000000405047212 */ /* 0x000fe200078e3cff */
[----:B------:R1:W4:Y:S01]  /*1190*/  SHFL.IDX PT, R7, R9, RZ, 0x181f ;  /* 0x00181fff09077589 */ /* 0x00032200000e0000 */
[----:B------:R-:W-:Y:S02]  /*11a0*/  LEA.HI R19, R3, R0, RZ, 0x3 ;  /* 0x0000000003137211 */ /* 0x000fe400078f18ff */
[----:B------:R-:W-:Y:S02]  /*11b0*/  IADD3 R5, R17, UR10, RZ ;  /* 0x0000000a11057c10 */ /* 0x000fe4000fffe0ff */
[----:B------:R-:W-:Y:S02]  /*11c0*/  LEA.HI R2, R224, R225, RZ, 0x3 ;  /* 0x000000e1e0027211 */ /* 0x000fe400078f18ff */
[----:B------:R-:W-:Y:S02]  /*11d0*/  LOP3.LUT R3, R19, 0xfffffff8, RZ, 0xc0, !PT ;  /* 0xfffffff813037812 */ /* 0x000fe400078ec0ff */
[----:B------:R-:W-:-:S02]  /*11e0*/  ISETP.GE.AND P3, PT, R5, UR17, PT ;  /* 0x0000001105007c0c */ /* 0x000fc4000bf66270 */
[----:B------:R-:W-:Y:S01]  /*11f0*/  LOP3.LUT R2, R2, 0xfffffff8, RZ, 0xc0, !PT ;  /* 0xfffffff802027812 */ /* 0x000fe200078ec0ff */
[----:B------:R-:W-:Y:S02]  /*1200*/  IMAD.IADD R18, R0, 0x1, -R3 ;  /* 0x0000000100127824 */ /* 0x000fe400078e0a03 */
[----:B------:R-:W-:Y:S02]  /*1210*/  IMAD.MOV.U32 R3, RZ, RZ, 0x20 ;  /* 0x00000020ff037424 */ /* 0x000fe400078e00ff */
[----:B------:R-:W-:Y:S02]  /*1220*/  IMAD.IADD R37, R225, 0x1, -R2 ;  /* 0x00000001e1257824 */ /* 0x000fe400078e0a02 */
[----:B------:R-:W-:Y:S02]  /*1230*/  IMAD.MOV.U32 R2, RZ, RZ, 0x10 ;  /* 0x00000010ff027424 */ /* 0x000fe400078e00ff */
[----:B------:R-:W-:-:S05]  /*1240*/  IMAD.SHL.U32 R36, R37, 0x8, RZ ;  /* 0x0000000825247824 */ /* 0x000fca00078e00ff */
[----:B------:R-:W-:Y:S01]  /*1250*/  SHF.R.S32.HI R246, RZ, 0x1f, R36 ;  /* 0x0000001ffff67819 */ /* 0x000fe20000011424 */
[----:B--2---:R2:W5:Y:S01]  /*1260*/  @P1 R2UR UR21, R10 ;  /* 0x000000000a1513c2 */ /* 0x00456200000e0000 */
[----:B------:R-:W-:Y:S01]  /*1270*/  R2P PR, R18, 0x6 ;  /* 0x0000000612007804 */ /* 0x000fe20000000000 */
[----:B-----5:R-:W-:-:S04]  /*1280*/  @!UP0 UMOV UR21, UR13 ;  /* 0x0000000d00158c82 */ /* 0x020fc80008000000 */
[----:B------:R-:W-:Y:S02]  /*1290*/  SEL R2, R2, 0xfffffff0, !P1 ;  /* 0xfffffff002027807 */ /* 0x000fe40004800000 */
[----:B--2---:R-:W-:-:S05]  /*12a0*/  LEA.HI R10, R224, R225, RZ, 0x6 ;  /* 0x000000e1e00a7211 */ /* 0x004fca00078f30ff */
[----:B------:R-:W-:-:S05]  /*12b0*/  IMAD.SHL.U32 R0, R10, 0x8, RZ ;  /* 0x000000080a007824 */ /* 0x000fca00078e00ff */
[----:B------:R-:W-:Y:S02]  /*12c0*/  LOP3.LUT R10, R4, 0xfffffe00, R0, 0xf8, !PT ;  /* 0xfffffe00040a7812 */ /* 0x000fe400078ef800 */
[----:B------:R-:W-:Y:S01]  /*12d0*/  SEL R4, R3, 0xffffffe0, !P2 ;  /* 0xffffffe003047807 */ /* 0x000fe20005000000 */
[----:B------:R-:W-:Y:S05]  /*12e0*/  @P3 BRA `(.L_x_645) ;  /* 0x0000005000003947 */ /* 0x000fea0003800000 */
[----:B-1-34-:R-:W-:Y:S01]  /*12f0*/  LEA R6, P1, R36, R6, 0x1 ;  /* 0x0000000624067211 */ /* 0x01afe200078208ff */
[----:B------:R-:W-:-:S03]  /*1300*/  IMAD.SHL.U32 R0, R10, 0x2, RZ ;  /* 0x000000020a007824 */ /* 0x000fc600078e00ff */
[----:B------:R-:W-:-:S05]  /*1310*/  LEA.HI.X R7, R36, R7, R246, 0x1, P1 ;  /* 0x0000000724077211 */ /* 0x000fca00008f0cf6 */
[----:B------:R-:W-:Y:S01]  /*1320*/  @!PT LDS RZ, [RZ] ;  /* 0x00000000fffff984 */ /* 0x000fe20000000800 */
[----:B------:R1:W-:Y:S04]  /*1330*/  LDGSTS.E.BYPASS.LTC128B.128 [R0+0x7100], [R6.64], !P0 ;  /* 0x0710000006007fae */ /* 0x0003e8000c101d4e */
.L_x_645:
[----:B-1-34-:R-:W-:Y:S05]  /*1340*/  BSYNC B0 ;  /* 0x0000000000007941 */ /* 0x01afea0003800000 */
.L_x_644:
        /* <DEDUP_REMOVED lines=11> */
.L_x_647:
[----:B------:R-:W-:Y:S05]  /*1400*/  BSYNC B0 ;  /* 0x0000000000007941 */ /* 0x000fea0003800000 */
.L_x_646:
        /* <DEDUP_REMOVED lines=11> */
.L_x_649:
[----:B------:R-:W-:Y:S05]  /*14c0*/  BSYNC B0 ;  /* 0x0000000000007941 */ /* 0x000fea0003800000 */
.L_x_648:
        /* <DEDUP_REMOVED lines=11> */
.L_x_651:
[----:B------:R-:W-:Y:S05]  /*1580*/  BSYNC B0 ;  /* 0x0000000000007941 */ /* 0x000fea0003800000 */
.L_x_650:
        /* <DEDUP_REMOVED lines=11> */
.L_x_653:
[----:B------:R-:W-:Y:S05]  /*1640*/  BSYNC B0 ;  /* 0x0000000000007941 */ /* 0x000fea0003800000 */
.L_x_652:
        /* <DEDUP_REMOVED lines=11> */
.L_x_655:
[----:B------:R-:W-:Y:S05]  /*1700*/  BSYNC B0 ;  /* 0x0000000000007941 */ /* 0x000fea0003800000 */
.L_x_654:
        /* <DEDUP_REMOVED lines=11> */
.L_x_657:
[----:B------:R-:W-:Y:S05]  /*17c0*/  BSYNC B0 ;  /* 0x0000000000007941 */ /* 0x000fea0003800000 */
.L_x_656:
[----:B-123--:R-:W1:Y:S01]  /*17d0*/  SHFL.IDX PT, R8, R8, 0x7, 0x181f ;  /* 0x00f81f0008087f89 */ /* 0x00ee6200000e0000 */
[----:B----4-:R-:W-:Y:S01]  /*17e0*/  IADD3 R3, R5, 0x70, RZ ;  /* 0x0000007005037810 */ /* 0x010fe20007ffe0ff */
[----:B------:R-:W-:Y:S01]  /*17f0*/  UMOV UR16, 0x70 ;  /* 0x0000007000107882 */ /* 0x000fe20000000000 */
[----:B------:R-:W-:Y:S01]  /*1800*/  IMAD.MOV.U32 R0, RZ, RZ, c[0x0][0x2b8] ;  /* 0x0000ae00ff007624 */ /* 0x000fe200078e00ff */
        /* <DEDUP_REMOVED lines=37> */
[----:B------:R-:W-:Y:S01]  /*1a60*/  ISETP.GE.AND P6, PT, R36, c[0x0][0x1d4], PT ;  /* 0x0000750024007a0c */ /* 0x000fe20003fc6270 */
[----:B------:R-:W-:Y:S01]  /*1a70*/  UIADD3 UR21, UR6, -0x1, URZ ;  /* 0xffffffff06157890 */ /* 0x000fe2000fffe03f */
[----:B------:R-:W-:Y:S01]  /*1a80*/  IMAD R5, R249, c[0x0][0x1e0], RZ ;  /* 0x00007800f9057a24 */ /* 0x000fe200078e02ff */
[----:B------:R-:W-:Y:S01]  /*1a90*/  SHF.R.S32.HI R39, RZ, 0x1f, R249 ;  /* 0x0000001fff277819 */ /* 0x000fe200000114f9 */
[----:B------:R-:W-:Y:S01]  /*1aa0*/  UIADD3 UR20, UR23, UR20, URZ ;  /* 0x0000001417147290 */ /* 0x000fe2000fffe03f */
[----:B------:R-:W-:Y:S01]  /*1ab0*/  SHF.R.S32.HI R16, RZ, 0x4, R20 ;  /* 0x00000004ff107819 */ /* 0x000fe20000011414 */
[----:B------:R-:W-:Y:S01]  /*1ac0*/  UIMAD UR21, UR21, -0x70, UR7 ;  /* 0xffffff90151578a4 */ /* 0x000fe2000f8e0207 */
[----:B------:R-:W-:Y:S01]  /*1ad0*/  LEA.HI R223, R224, R225, RZ, 0x5 ;  /* 0x000000e1e0df7211 */ /* 0x000fe200078f28ff */
[----:B------:R-:W-:Y:S01]  /*1ae0*/  IMAD R0, R39, c[0x0][0x1e0], RZ ;  /* 0x0000780027007a24 */ /* 0x000fe200078e02ff */
[----:B------:R-:W-:Y:S01]  /*1af0*/  ULDC.64 UR4, c[0x0][0x210] ;  /* 0x0000840000047ab9 */ /* 0x000fe20000000a00 */
[----:B------:R-:W-:Y:S01]  /*1b00*/  IMAD.SHL.U32 R247, R36, 0x2, RZ ;  /* 0x0000000224f77824 */ /* 0x000fe200078e00ff */
[----:B------:R-:W-:Y:S01]  /*1b10*/  SHF.R.S32.HI R222, RZ, 0x5, R223 ;  /* 0x00000005ffde7819 */ /* 0x000fe200000114df */
[----:B------:R-:W-:Y:S01]  /*1b20*/  IMAD R0, R249, c[0x0][0x1e4], R0 ;  /* 0x00007900f9007a24 */ /* 0x000fe200078e0200 */
[----:B------:R-:W-:Y:S01]  /*1b30*/  IADD3 R38, -R17, UR21, RZ ;  /* 0x0000001511267c10 */ /* 0x000fe2000fffe1ff */
[----:B------:R-:W-:-:S02]  /*1b40*/  UIMAD UR8, UR8, UR4, URZ ;  /* 0x00000004080872a4 */ /* 0x000fc4000f8e023f */
[----:B------:R-:W-:Y:S01]  /*1b50*/  UIMAD.WIDE.U32 UR24, UR9, UR4, URZ ;  /* 0x00000004091872a5 */ /* 0x000fe2000f8e003f */
[C---:B------:R-:W-:Y:S01]  /*1b60*/  ISETP.GE.AND P3, PT, R38.reuse, 0x1, PT ;  /* 0x000000012600780c */ /* 0x040fe20003f66270 */
[----:B--2---:R-:W-:Y:S01]  /*1b70*/  IMAD.WIDE.U32 R6, R249, c[0x0][0x1e0], RZ ;  /* 0x00007800f9067a25 */ /* 0x004fe200078e00ff */
[----:B------:R-:W-:Y:S01]  /*1b80*/  ISETP.GE.AND P2, PT, R38, 0x11, PT ;  /* 0x000000112600780c */ /* 0x000fe20003f46270 */
[----:B------:R-:W-:Y:S02]  /*1b90*/  UIMAD UR8, UR9, UR5, UR8 ;  /* 0x00000005090872a4 */ /* 0x000fe4000f8e0208 */
[----:B------:R-:W-:Y:S01]  /*1ba0*/  IMAD.IADD R7, R7, 0x1, R0 ;  /* 0x0000000107077824 */ /* 0x000fe200078e0200 */
[----:B------:R-:W-:Y:S02]  /*1bb0*/  UISETP.GE.AND UP0, UPT, UR6, 0x2, UPT ;  /* 0x000000020600788c */ /* 0x000fe4000bf06270 */
[----:B------:R-:W-:Y:S01]  /*1bc0*/  UIADD3 UR8, UR25, UR8, URZ ;  /* 0x0000000819087290 */ /* 0x000fe2000fffe03f */
        /* <DEDUP_REMOVED lines=11> */
[----:B-1----:R-:W1:Y:S01]  /*1c80*/  SHFL.IDX PT, R8, R3, 0x1, 0x181f ;  /* 0x00381f0003087f89 */ /* 0x002e6200000e0000 */
[----:B------:R-:W-:-:S03]  /*1c90*/  ISETP.GE.AND P0, PT, R38, 0x21, PT ;  /* 0x000000212600780c */ /* 0x000fc60003f06270 */
[----:B------:R-:W2:Y:S04]  /*1ca0*/  SHFL.IDX PT, R6, R3, RZ, 0x181f ;  /* 0x00181fff03067589 */ /* 0x000ea800000e0000 */
[----:B------:R-:W3:Y:S04]  /*1cb0*/  SHFL.IDX PT, R7, R0, RZ, 0x181f ;  /* 0x00181fff00077589 */ /* 0x000ee800000e0000 */
[----:B------:R-:W4:Y:S04]  /*1cc0*/  SHFL.IDX PT, R9, R3, 0x2, 0x181f ;  /* 0x00581f0003097f89 */ /* 0x000f2800000e0000 */
[----:B------:R-:W5:Y:S04]  /*1cd0*/  SHFL.IDX PT, R14, R0, 0x1, 0x181f ;  /* 0x00381f00000e7f89 */ /* 0x000f6800000e0000 */
[----:B------:R-:W4:Y:S04]  /*1ce0*/  SHFL.IDX PT, R13, R0, 0x2, 0x181f ;  /* 0x00581f00000d7f89 */ /* 0x000f2800000e0000 */
[----:B------:R-:W4:Y:S01]  /*1cf0*/  SHFL.IDX PT, R11, R3, 0x3, 0x181f ;  /* 0x00781f00030b7f89 */ /* 0x000f2200000e0000 */
[----:B-1----:R-:W-:-:S02]  /*1d00*/  @P2 LEA R8, P4, R36, R8, 0x1 ;  /* 0x0000000824082211 */ /* 0x002fc400078808ff */
[C---:B--2---:R-:W-:Y:S01]  /*1d10*/  @P3 LEA R6, P1, R36.reuse, R6, 0x1 ;  /* 0x0000000624063211 */ /* 0x044fe200078208ff */
[----:B------:R-:W1:Y:S03]  /*1d20*/  SHFL.IDX PT, R12, R0, 0x3, 0x181f ;  /* 0x00781f00000c7f89 */ /* 0x000e6600000e0000 */
[----:B---3--:R-:W-:Y:S01]  /*1d30*/  @P3 LEA.HI.X R7, R36, R7, R246, 0x1, P1 ;  /* 0x0000000724073211 */ /* 0x008fe200008f0cf6 */
[----:B------:R-:W2:Y:S01]  /*1d40*/  SHFL.IDX PT, R10, R3, 0x4, 0x181f ;  /* 0x00981f00030a7f89 */ /* 0x000ea200000e0000 */
[----:B------:R-:W-:-:S03]  /*1d50*/  ISETP.GE.AND P1, PT, R38, 0x31, PT ;  /* 0x000000312600780c */ /* 0x000fc60003f26270 */
[----:B------:R4:W-:Y:S04]  /*1d60*/  @P3 LDGSTS.E.BYPASS.LTC128B.128 [R250+0x3900], [R6.64], !P6 ;  /* 0x0390000006fa3fae */ /* 0x0009e8000f101d4e */
[----:B------:R-:W-:Y:S04]  /*1d70*/  SHFL.IDX PT, R15, R5, 0x6, 0x181f ;  /* 0x00d81f00050f7f89 */ /* 0x000fe800000e0000 */
[----:B------:R-:W3:Y:S04]  /*1d80*/  SHFL.IDX PT, R3, R3, 0x5, 0x181f ;  /* 0x00b81f0003037f89 */ /* 0x000ee800000e0000 */
[----:B------:R-:W1:Y:S01]  /*1d90*/  SHFL.IDX PT, R5, R0, 0x4, 0x181f ;  /* 0x00981f0000057f89 */ /* 0x000e6200000e0000 */
[----:B----4-:R-:W-:-:S02]  /*1da0*/  @P0 LEA R6, P3, R36, R9, 0x1 ;  /* 0x0000000924060211 */ /* 0x010fc400078608ff */
[C-C-:B-----5:R-:W-:Y:S02]  /*1db0*/  @P2 LEA.HI.X R9, R36.reuse, R14, R246.reuse, 0x1, P4 ;  /* 0x0000000e24092211 */ /* 0x160fe400020f0cf6 */
[----:B------:R-:W4:Y:S01]  /*1dc0*/  SHFL.IDX PT, R14, R0, 0x5, 0x181f ;  /* 0x00b81f00000e7f89 */ /* 0x000f2200000e0000 */
[----:B------:R-:W-:Y:S02]  /*1dd0*/  @P0 LEA.HI.X R7, R36, R13, R246, 0x1, P3 ;  /* 0x0000000d24070211 */ /* 0x000fe400018f0cf6 */
[C---:B------:R-:W-:Y:S01]  /*1de0*/  ISETP.GE.AND P4, PT, R38.reuse, 0x41, PT ;  /* 0x000000412600780c */ /* 0x040fe20003f86270 */
[----:B------:R5:W1:Y:S01]  /*1df0*/  SHFL.IDX PT, R13, R0, 0x6, 0x181f ;  /* 0x00d81f00000d7f89 */ /* 0x000a6200000e0000 */
[----:B------:R-:W-:-:S03]  /*1e00*/  ISETP.GE.AND P3, PT, R38, 0x51, PT ;  /* 0x000000512600780c */ /* 0x000fc60003f66270 */
[----:B------:R3:W-:Y:S01]  /*1e10*/  @P2 LDGSTS.E.BYPASS.LTC128B.128 [R250+0x4100], [R8.64], !P6 ;  /* 0x0410000008fa2fae */ /* 0x0007e2000f101d4e */
[----:B------:R-:W-:-:S03]  /*1e20*/  ISETP.GE.AND P2, PT, R38, 0x61, PT ;  /* 0x000000612600780c */ /* 0x000fc60003f46270 */
[----:B------:R1:W-:Y:S01]  /*1e30*/  @P0 LDGSTS.E.BYPASS.LTC128B.128 [R250+0x4900], [R6.64], !P6 ;  /* 0x0490000006fa0fae */ /* 0x0003e2000f101d4e */
[----:B-----5:R-:W-:-:S04]  /*1e40*/  LEA.HI R0, R20, R16, RZ, 0x1 ;  /* 0x0000001014007211 */ /* 0x020fc800078f08ff */
[----:B------:R-:W-:Y:S02]  /*1e50*/  LOP3.LUT R0, R0, 0xfffffffe, RZ, 0xc0, !PT ;  /* 0xfffffffe00007812 */ /* 0x000fe400078ec0ff */
[----:B-1----:R-:W-:-:S04]  /*1e60*/  @P1 LEA R6, P0, R36, R11, 0x1 ;  /* 0x0000000b24061211 */ /* 0x002fc800078008ff */
[----:B------:R-:W-:Y:S01]  /*1e70*/  @P1 LEA.HI.X R7, R36, R12, R246, 0x1, P0 ;  /* 0x0000000c24071211 */ /* 0x000fe200000f0cf6 */
[----:B------:R-:W-:Y:S01]  /*1e80*/  IMAD.IADD R12, R16, 0x1, -R0 ;  /* 0x00000001100c7824 */ /* 0x000fe200078e0a00 */
[C---:B--2---:R-:W-:Y:S01]  /*1e90*/  @P4 LEA R10, P0, R36.reuse, R10, 0x1 ;  /* 0x0000000a240a4211 */ /* 0x044fe200078008ff */
[----:B------:R-:W-:Y:S02]  /*1ea0*/  IMAD.SHL.U32 R0, R37, 0x40, RZ ;  /* 0x0000004025007824 */ /* 0x000fe400078e00ff */
[----:B------:R1:W-:Y:S01]  /*1eb0*/  @P1 LDGSTS.E.BYPASS.LTC128B.128 [R250+0x5100], [R6.64], !P6 ;  /* 0x0510000006fa1fae */ /* 0x0003e2000f101d4e */
[----:B---3--:R-:W-:Y:S01]  /*1ec0*/  @P3 LEA R8, P1, R36, R3, 0x1 ;  /* 0x0000000324083211 */ /* 0x008fe200078208ff */
[----:B------:R-:W-:Y:S01]  /*1ed0*/  IMAD.SHL.U32 R3, R18, 0x40, RZ ;  /* 0x0000004012037824 */ /* 0x000fe200078e00ff */
[C-C-:B------:R-:W-:Y:S01]  /*1ee0*/  @P4 LEA.HI.X R11, R36.reuse, R5, R246.reuse, 0x1, P0 ;  /* 0x00000005240b4211 */ /* 0x140fe200000f0cf6 */
[----:B------:R-:W-:Y:S01]  /*1ef0*/  IMAD.SHL.U32 R5, R19, 0x40, RZ ;  /* 0x0000004013057824 */ /* 0x000fe200078e00ff */
[----:B----4-:R-:W-:-:S02]  /*1f00*/  @P3 LEA.HI.X R9, R36, R14, R246, 0x1, P1 ;  /* 0x0000000e24093211 */ /* 0x010fc400008f0cf6 */
[----:B------:R-:W-:Y:S01]  /*1f10*/  LOP3.LUT R0, R0, 0x1c0, RZ, 0xc0, !PT ;  /* 0x000001c000007812 */ /* 0x000fe200078ec0ff */
[----:B------:R2:W-:Y:S01]  /*1f20*/  @P4 LDGSTS.E.BYPASS.LTC128B.128 [R250+0x5900], [R10.64], !P6 ;  /* 0x059000000afa4fae */ /* 0x0005e2000f101d4e */
[----:B------:R-:W-:Y:S02]  /*1f30*/  LOP3.LUT R3, R3, 0x1c0, RZ, 0xc0, !PT ;  /* 0x000001c003037812 */ /* 0x000fe400078ec0ff */
[----:B------:R-:W-:Y:S01]  /*1f40*/  LOP3.LUT R221, R5, 0xfffffe00, RZ, 0xc0, !PT ;  /* 0xfffffe0005dd7812 */ /* 0x000fe200078ec0ff */
[----:B------:R2:W-:Y:S01]  /*1f50*/  @P3 LDGSTS.E.BYPASS.LTC128B.128 [R250+0x6100], [R8.64], !P6 ;  /* 0x0610000008fa3fae */ /* 0x0005e2000f101d4e */
[----:B-1----:R-:W-:-:S04]  /*1f60*/  @P2 LEA R6, P0, R36, R15, 0x1 ;  /* 0x0000000f24062211 */ /* 0x002fc800078008ff */
[C-C-:B------:R-:W-:Y:S02]  /*1f70*/  @P2 LEA.HI.X R7, R36.reuse, R13, R246.reuse, 0x1, P0 ;  /* 0x0000000d24072211 */ /* 0x140fe400000f0cf6 */
[----:B------:R-:W-:Y:S02]  /*1f80*/  LOP3.LUT P0, RZ, R37, 0x2, RZ, 0xc0, !PT ;  /* 0x0000000225ff7812 */ /* 0x000fe4000780c0ff */
[C---:B------:R-:W-:Y:S01]  /*1f90*/  SHF.L.U64.HI R246, R36.reuse, 0x1, R246 ;  /* 0x0000000124f67819 */ /* 0x040fe200000102f6 */
[----:B------:R1:W-:Y:S01]  /*1fa0*/  @P2 LDGSTS.E.BYPASS.LTC128B.128 [R250+0x6900], [R6.64], !P6 ;  /* 0x0690000006fa2fae */ /* 0x0003e2000f101d4e */
[----:B------:R-:W-:-:S03]  /*1fb0*/  ISETP.GE.AND P2, PT, R36, c[0x0][0x1d4], PT ;  /* 0x0000750024007a0c */ /* 0x000fc60003f46270 */
[----:B------:R-:W0:Y:S01]  /*1fc0*/  LDGDEPBAR ;  /* 0x00000000000079af */ /* 0x000e220000000000 */
[C---:B------:R-:W-:Y:S02]  /*1fd0*/  ISETP.LT.OR P4, PT, R38.reuse, 0x1, P2 ;  /* 0x000000012600780c */ /* 0x040fe40001781670 */
[----:B------:R-:W-:Y:S01]  /*1fe0*/  ISETP.LT.OR P1, PT, R38, 0x11, P2 ;  /* 0x000000112600780c */ /* 0x000fe20001721670 */
[----:B-1----:R-:W-:Y:S01]  /*1ff0*/  IMAD.SHL.U32 R7, R17, 0x8, RZ ;  /* 0x0000000811077824 */ /* 0x002fe200078e00ff */
[----:B------:R-:W-:-:S04]  /*2000*/  DEPBAR.LE SB0, 0x1 ;  /* 0x000080400000791a */ /* 0x000fc80000000000 */
[----:B------:R-:W-:-:S04]  /*2010*/  DEPBAR.LE SB0, 0x0 ;  /* 0x000080000000791a */ /* 0x000fc80000000000 */
[----:B------:R-:W-:Y:S01]  /*2020*/  IMAD.SHL.U32 R6, R12, 0x8, RZ ;  /* 0x000000080c067824 */ /* 0x000fe200078e00ff */
[----:B------:R-:W-:Y:S02]  /*2030*/  LOP3.LUT R7, R0, 0x8, R7, 0xf8, !PT ;  /* 0x0000000800077812 */ /* 0x000fe400078ef807 */
[----:B------:R-:W-:Y:S02]  /*2040*/  SHF.R.U32.HI R0, RZ, 0x3, R0 ;  /* 0x00000003ff007819 */ /* 0x000fe40000011600 */
[----:B------:R-:W-:Y:S02]  /*2050*/  LOP3.LUT R5, R3, 0x8, R6, 0xf8, !PT ;  /* 0x0000000803057812 */ /* 0x000fe400078ef806 */
[----:B------:R-:W-:Y:S02]  /*2060*/  SHF.R.U32.HI R3, RZ, 0x3, R3 ;  /* 0x00000003ff037819 */ /* 0x000fe40000011603 */
[----:B------:R-:W-:Y:S01]  /*2070*/  LOP3.LUT R0, R7, R0, RZ, 0x3c, !PT ;  /* 0x0000000007007212 */ /* 0x000fe200078e3cff */
[----:B------:R-:W-:Y:S01]  /*2080*/  IMAD.WIDE.U32 R6, R249, c[0x0][0x208], RZ ;  /* 0x00008200f9067a25 */ /* 0x000fe200078e00ff */
[----:B------:R-:W-:-:S03]  /*2090*/  LOP3.LUT R220, R5, R3, RZ, 0x3c, !PT ;  /* 0x0000000305dc7212 */ /* 0x000fc600078e3cff */
[----:B------:R-:W-:Y:S02]  /*20a0*/  IMAD R3, R222, 0x400, R221 ;  /* 0x00000400de037824 */ /* 0x000fe400078e02dd */
[----:B------:R-:W-:Y:S02]  /*20b0*/  IMAD R0, R12, 0x200, R0 ;  /* 0x000002000c007824 */ /* 0x000fe400078e0200 */
[----:B------:R-:W-:Y:S02]  /*20c0*/  IMAD.IADD R3, R220, 0x1, R3 ;  /* 0x00000001dc037824 */ /* 0x000fe400078e0203 */
        /* <DEDUP_REMOVED lines=11> */
[----:B------:R-:W-:Y:S01]  /*2180*/  IADD3 R245, R239, 0x800, RZ ;  /* 0x00000800eff57810 */ /* 0x000fe20007ffe0ff */
[----:B------:R-:W-:Y:S01]  /*2190*/  IMAD R0, R249, c[0x0][0x20c], R0 ;  /* 0x00008300f9007a24 */ /* 0x000fe200078e0200 */
[C---:B------:R-:W-:Y:S01]  /*21a0*/  IADD3 R244, R239.reuse, 0x1000, RZ ;  /* 0x00001000eff47810 */ /* 0x040fe20007ffe0ff */
[----:B------:R-:W-:Y:S01]  /*21b0*/  IMAD R237, R2, 0x2, R236 ;  /* 0x0000000202ed7824 */ /* 0x000fe200078e02ec */
[----:B------:R-:W-:Y:S01]  /*21c0*/  IADD3 R243, R239, 0x1800, RZ ;  /* 0x00001800eff37810 */ /* 0x000fe20007ffe0ff */
        /* <DEDUP_REMOVED lines=22> */
[----:B------:R-:W-:Y:S01]  /*2330*/  LDSM.16.M88.4 R76, [R239+0x1000] ;  /* 0x00100000ef4c783b */ /* 0x000fe20000000200 */
[C---:B--2---:R-:W-:Y:S03]  /*2340*/  HMMA.16816.F32 R60, R8.reuse, R24, RZ ;  /* 0x00000018083c723c */ /* 0x044fe600000018ff */
[----:B------:R-:W-:Y:S04]  /*2350*/  LDSM.16.M88.4 R48, [R239+0x1800] ;  /* 0x00180000ef30783b */ /* 0x000fe80000000200 */
[----:B------:R-:W-:Y:S01]  /*2360*/  LDSM.16.M88.4 R80, [R239+0x800] ;  /* 0x00080000ef50783b */ /* 0x000fe20000000200 */
[C---:B---3--:R-:W-:Y:S03]  /*2370*/  HMMA.16816.F32 R64, R8.reuse, R20, RZ ;  /* 0x000000140840723c */ /* 0x048fe600000018ff */
[----:B------:R-:W-:Y:S05]  /*2380*/  LDSM.16.M88.4 R84, [R239] ;  /* 0x00000000ef54783b */ /* 0x000fea0000000200 */
        /* <DEDUP_REMOVED lines=18> */
[C---:B------:R-:W-:Y:S01]  /*24b0*/  HMMA.16816.F32 R180, R12.reuse, R24, RZ ;  /* 0x000000180cb4723c */ /* 0x040fe200000018ff */
[----:B------:R-:W-:Y:S07]  /*24c0*/  SHFL.IDX PT, R25, R0, 0x4, 0x181f ;  /* 0x00981f0000197f89 */ /* 0x000fee00000e0000 */
[C---:B------:R-:W-:Y:S01]  /*24d0*/  HMMA.16816.F32 R212, R12.reuse, R26, RZ ;  /* 0x0000001a0cd4723c */ /* 0x040fe200000018ff */
[----:B------:R-:W-:Y:S07]  /*24e0*/  SHFL.IDX PT, R26, R0, 0x5, 0x181f ;  /* 0x00b81f00001a7f89 */ /* 0x000fee00000e0000 */
        /* <DEDUP_REMOVED lines=14> */
[C---:B------:R-:W-:Y:S08]  /*25d0*/  HMMA.16816.F32 R148, R12.reuse, R40, RZ ;  /* 0x000000280c94723c */ /* 0x040ff000000018ff */
[C---:B------:R-:W-:Y:S01]  /*25e0*/  HMMA.16816.F32 R176, R12.reuse, R42, RZ ;  /* 0x0000002a0cb0723c */ /* 0x040fe200000018ff */
[----:B------:R-:W-:Y:S07]  /*25f0*/  LDSM.16.M88.4 R40, [R239+0x2000] ;  /* 0x00200000ef28783b */ /* 0x000fee0000000200 */
[C---:B------:R-:W-:Y:S08]  /*2600*/  HMMA.16816.F32 R140, R12.reuse, R44, RZ ;  /* 0x0000002c0c8c723c */ /* 0x040ff000000018ff */
[----:B------:R-:W-:Y:S01]  /*2610*/  HMMA.16816.F32 R144, R12, R46, RZ ;  /* 0x0000002e0c90723c */ /* 0x000fe200000018ff */
[----:B------:R-:W2:Y:S06]  /*2620*/  SHFL.IDX PT, R13, R0, 0x2, 0x181f ;  /* 0x00581f00000d7f89 */ /* 0x000eac00000e0000 */
        /* <DEDUP_REMOVED lines=8> */
[--C-:B------:R-:W-:Y:S01]  /*26b0*/  IMAD.X R23, R26, 0x1, R246.reuse, P0 ;  /* 0x000000011a177824 */ /* 0x100fe200000e06f6 */
[C---:B------:R-:W-:Y:S01]  /*26c0*/  ISETP.LT.OR P0, PT, R38.reuse, 0x31, P2 ;  /* 0x000000312600780c */ /* 0x040fe20001701670 */
[--C-:B--2---:R-:W-:Y:S01]  /*26d0*/  IMAD.X R13, R13, 0x1, R246.reuse, P3 ;  /* 0x000000010d0d7824 */ /* 0x104fe200018e06f6 */
        /* <DEDUP_REMOVED lines=29> */
[----:B----4-:R-:W-:-:S02]  /*28b0*/  IADD3 R6, P0, R3, R247, RZ ;  /* 0x000000f703067210 */ /* 0x010fc40007f1e0ff */
[----:B------:R-:W-:-:S03]  /*28c0*/  IADD3 R3, R250, 0x100, RZ ;  /* 0x00000100fa037810 */ /* 0x000fc60007ffe0ff */
        /* <DEDUP_REMOVED lines=39> */
[----:B------:R-:W-:Y:S03]  /*2b40*/  LDSM.16.M88.4 R28, [R233+0x2800] ;  /* 0x00280000e91c783b */ /* 0x000fe60000000200 */
        /* <DEDUP_REMOVED lines=41> */
[C---:B----4-:R-:W-:Y:S08]  /*2de0*/  HMMA.16816.F32 R160, R8.reuse, R44, R160 ;  /* 0x0000002c08a0723c */ /* 0x050ff000000018a0 */
        /* <DEDUP_REMOVED lines=81> */
.L_x_658:
[----:B---3--:R-:W-:Y:S01]  /*3300*/  LOP3.LUT R3, R223, 0xffffffe0, RZ, 0xc0, !PT ;  /* 0xffffffe0df037812 */ /* 0x008fe200078ec0ff */
[----:B------:R-:W-:Y:S01]  /*3310*/  STL [R1+0x28], R234 ;  /* 0x000028ea01007387 */ /* 0x000fe20000100800 */
[----:B-1----:R-:W-:Y:S01]  /*3320*/  LEA.HI R6, R224, R225, RZ, 0x2 ;  /* 0x000000e1e0067211 */ /* 0x002fe200078f10ff */
[----:B------:R-:W-:Y:S01]  /*3330*/  IMAD.SHL.U32 R229, R0, 0x2, RZ ;  /* 0x0000000200e57824 */ /* 0x000fe200078e00ff */
[----:B------:R-:W-:Y:S01]  /*3340*/  SHF.R.S32.HI R7, RZ, 0x1f, R222 ;  /* 0x0000001fff077819 */ /* 0x000fe200000114de */
[----:B------:R-:W-:Y:S01]  /*3350*/  IMAD.IADD R5, R225, 0x1, -R3 ;  /* 0x00000001e1057824 */ /* 0x000fe200078e0a03 */
[----:B------:R-:W-:Y:S01]  /*3360*/  LOP3.LUT R3, R6, 0xfffffffc, RZ, 0xc0, !PT ;  /* 0xfffffffc06037812 */ /* 0x000fe200078ec0ff */
[----:B------:R-:W-:Y:S01]  /*3370*/  STL [R1+0x24], R233 ;  /* 0x000024e901007387 */ /* 0x000fe20000100800 */
[----:B------:R-:W-:Y:S01]  /*3380*/  LEA.HI R7, R7, R222, RZ, 0x2 ;  /* 0x000000de07077211 */ /* 0x000fe200078f10ff */
[----:B------:R-:W-:Y:S01]  /*3390*/  IMAD R230, R4, 0x2, R229 ;  /* 0x0000000204e67824 */ /* 0x000fe200078e02e5 */
[----:B------:R-:W-:Y:S01]  /*33a0*/  SHF.R.S32.HI R9, RZ, 0x1f, R5 ;  /* 0x0000001fff097819 */ /* 0x000fe20000011405 */
[----:B------:R-:W-:Y:S01]  /*33b0*/  IMAD.IADD R6, R225, 0x1, -R3 ;  /* 0x00000001e1067824 */ /* 0x000fe200078e0a03 */
[----:B------:R-:W-:Y:S01]  /*33c0*/  LOP3.LUT R8, R7, 0xffffffc, RZ, 0xc0, !PT ;  /* 0x0ffffffc07087812 */ /* 0x000fe200078ec0ff */
[----:B------:R-:W-:Y:S01]  /*33d0*/  STL [R1+0x20], R228 ;  /* 0x000020e401007387 */ /* 0x000fe20000100800 */
[----:B------:R-:W-:Y:S01]  /*33e0*/  LEA.HI R7, R9, R5, RZ, 0x2 ;  /* 0x0000000509077211 */ /* 0x000fe200078f10ff */
[----:B------:R-:W-:Y:S01]  /*33f0*/  IMAD R232, R2, 0x2, R229 ;  /* 0x0000000202e87824 */ /* 0x000fe200078e02e5 */
[----:B------:R-:W-:Y:S01]  /*3400*/  LEA.HI R3, R6, R6, RZ, 0x1 ;  /* 0x0000000606037211 */ /* 0x000fe200078f08ff */
[----:B------:R-:W-:Y:S01]  /*3410*/  IMAD.IADD R9, R222, 0x1, -R8 ;  /* 0x00000001de097824 */ /* 0x000fe200078e0a08 */
[----:B------:R-:W-:Y:S01]  /*3420*/  LEA.HI.SX32 R8, R7, UR10, 0x1e ;  /* 0x0000000a07087c11 */ /* 0x000fe2000f8ff2ff */
[----:B------:R-:W-:Y:S01]  /*3430*/  IMAD R231, R2, 0x2, R230 ;  /* 0x0000000202e77824 */ /* 0x000fe200078e02e6 */
[----:B------:R-:W-:Y:S01]  /*3440*/  PLOP3.LUT P1, PT, PT, PT, UP1, 0x80, 0x0 ;  /* 0x000000000000781c */ /* 0x000fe20003f2f018 */
[C---:B------:R-:W-:Y:S01]  /*3450*/  IMAD.SHL.U32 R10, R3.reuse, 0x20, RZ ;  /* 0x00000020030a7824 */ /* 0x040fe200078e00ff */
[----:B------:R-:W-:Y:S01]  /*3460*/  LOP3.LUT R3, R3, 0x1ffffffe, RZ, 0xc0, !PT ;  /* 0x1ffffffe03037812 */ /* 0x000fe200078ec0ff */
[----:B------:R-:W-:Y:S01]  /*3470*/  IMAD R9, R9, 0x10, R8 ;  /* 0x0000001009097824 */ /* 0x000fe200078e0208 */
[----:B------:R-:W-:Y:S01]  /*3480*/  PLOP3.LUT P0, PT, PT, PT, UP1, 0x80, 0x0 ;  /* 0x000000000000781c */ /* 0x000fe20003f0f018 */
[----:B------:R-:W-:Y:S01]  /*3490*/  ULDC.64 UR4, c[0x0][0x2c8] ;  /* 0x0000b20000047ab9 */ /* 0x000fe20000000a00 */
[----:B------:R-:W-:Y:S01]  /*34a0*/  LOP3.LUT R8, R10, 0xffffffc0, RZ, 0xc0, !PT ;  /* 0xffffffc00a087812 */ /* 0x000fe200078ec0ff */
[----:B------:R-:W-:Y:S01]  /*34b0*/  IMAD.IADD R6, R6, 0x1, -R3 ;  /* 0x0000000106067824 */ /* 0x000fe200078e0a03 */
[----:B------:R-:W-:Y:S01]  /*34c0*/  UIADD3 UR6, UR6, -0x2, URZ ;  /* 0xfffffffe06067890 */ /* 0x000fe2000fffe03f */
[----:B------:R-:W0:Y:S02]  /*34d0*/  LDGDEPBAR ;  /* 0x00000000000079af */ /* 0x000e240000000000 */
[----:B------:R-:W-:-:S04]  /*34e0*/  IMAD.IADD R3, R8, 0x1, R9 ;  /* 0x0000000108037824 */ /* 0x000fc800078e0209 */
[----:B------:R-:W-:-:S04]  /*34f0*/  IMAD R11, R6, 0x8, R3 ;  /* 0x00000008060b7824 */ /* 0x000fc800078e0203 */
[----:B------:R-:W-:Y:S01]  /*3500*/  @P1 IMAD.HI.U32 R6, R11, c[0x0][0x2c8], RZ ;  /* 0x0000b2000b061a27 */ /* 0x000fe200078e00ff */
[----:B------:R-:W-:Y:S03]  /*3510*/  STL [R1+0x18], R11 ;  /* 0x0000180b01007387 */ /* 0x000fe60000100800 */
[----:B------:R-:W-:Y:S01]  /*3520*/  IMAD.MOV.U32 R3, RZ, RZ, R11 ;  /* 0x000000ffff037224 */ /* 0x000fe200078e000b */
[----:B------:R-:W-:-:S05]  /*3530*/  @P0 SHF.R.U32.HI R3, RZ, c[0x0][0x2cc], R6 ;  /* 0x0000b300ff030a19 */ /* 0x000fca0000011606 */
[----:B------:R-:W-:Y:S04]  /*3540*/  SHFL.IDX PT, R6, R3, RZ, 0x1c1f ;  /* 0x001c1fff03067589 */ /* 0x000fe800000e0000 */
[----:B------:R-:W1:Y:S04]  /*3550*/  SHFL.IDX PT, R9, R3, 0x1, 0x1c1f ;  /* 0x003c1f0003097f89 */ /* 0x000e6800000e0000 */
[----:B------:R-:W2:Y:S04]  /*3560*/  SHFL.IDX PT, R11, R3, 0x2, 0x1c1f ;  /* 0x005c1f00030b7f89 */ /* 0x000ea800000e0000 */
[----:B------:R3:W4:Y:S02]  /*3570*/  SHFL.IDX PT, R10, R3, 0x3, 0x1c1f ;  /* 0x007c1f00030a7f89 */ /* 0x00072400000e0000 */
[----:B---3--:R-:W-:-:S05]  /*3580*/  LOP3.LUT R3, R7, 0x7ffffffc, RZ, 0xc0, !PT ;  /* 0x7ffffffc07037812 */ /* 0x008fca00078ec0ff */
[----:B------:R-:W-:Y:S02]  /*3590*/  IMAD.IADD R5, R5, 0x1, -R3 ;  /* 0x0000000105057824 */ /* 0x000fe400078e0a03 */
[----:B------:R-:W-:Y:S02]  /*35a0*/  IMAD.U32 R3, RZ, RZ, UR21 ;  /* 0x00000015ff037e24 */ /* 0x000fe4000f8e00ff */
[----:B------:R-:W-:-:S05]  /*35b0*/  IMAD.SHL.U32 R8, R5, 0x2, RZ ;  /* 0x0000000205087824 */ /* 0x000fca00078e00ff */
[----:B------:R-:W-:Y:S01]  /*35c0*/  IADD3 R3, -R8, 0x1, R3 ;  /* 0x0000000108037810 */ /* 0x000fe20007ffe103 */
[----:B------:R3:W-:Y:S03]  /*35d0*/  STL [R1+0x1c], R8 ;  /* 0x00001c0801007387 */ /* 0x0007e60000100800 */
[----:B------:R-:W-:-:S05]  /*35e0*/  IADD3 R3, R3, -UR12, RZ ;  /* 0x8000000c03037c10 */ /* 0x000fca000fffe0ff */
[C---:B-1----:R-:W-:Y:S02]  /*35f0*/  IMAD.IADD R7, R3.reuse, 0x1, R9 ;  /* 0x0000000103077824 */ /* 0x042fe400078e0209 */
[C---:B------:R-:W-:Y:S02]  /*3600*/  IMAD.IADD R6, R3.reuse, 0x1, R6 ;  /* 0x0000000103067824 */ /* 0x040fe400078e0206 */
[C---:B--2---:R-:W-:Y:S02]  /*3610*/  IMAD.IADD R5, R3.reuse, 0x1, R11 ;  /* 0x0000000103057824 */ /* 0x044fe400078e020b */
[----:B----4-:R-:W-:Y:S01]  /*3620*/  IMAD.IADD R3, R3, 0x1, R10 ;  /* 0x0000000103037824 */ /* 0x010fe200078e020a */
[----:B---3--:R-:W-:-:S04]  /*3630*/  IADD3 R8, -R8, UR21, RZ ;  /* 0x0000001508087c10 */ /* 0x008fc8000fffe1ff */
[C---:B------:R-:W-:Y:S02]  /*3640*/  IMNMX R7, R8.reuse, R7, PT ;  /* 0x0000000708077217 */ /* 0x040fe40003800200 */
[----:B------:R-:W-:Y:S02]  /*3650*/  IMNMX R6, R8, R6, PT ;  /* 0x0000000608067217 */ /* 0x000fe40003800200 */
[----:B------:R-:W-:Y:S02]  /*3660*/  ISETP.GT.AND P1, PT, R7, 0x1, PT ;  /* 0x000000010700780c */ /* 0x000fe40003f24270 */
[C---:B------:R-:W-:Y:S02]  /*3670*/  ISETP.GT.AND P0, PT, R6.reuse, RZ, PT ;  /* 0x000000ff0600720c */ /* 0x040fe40003f04270 */
[----:B------:R-:W-:Y:S02]  /*3680*/  FSEL R30, R103, -INF , P1 ;  /* 0xff800000671e7808 */ /* 0x000fe40000800000 */
[----:B------:R-:W-:-:S02]  /*3690*/  ISETP.GT.AND P1, PT, R6, 0x9, PT ;  /* 0x000000090600780c */ /* 0x000fc40003f24270 */
[----:B------:R-:W-:Y:S02]  /*36a0*/  FSEL R11, R100, -INF , P0 ;  /* 0xff800000640b7808 */ /* 0x000fe40000000000 */
[----:B------:R-:W-:Y:S02]  /*36b0*/  FSEL R14, R97, -INF , P1 ;  /* 0xff800000610e7808 */ /* 0x000fe40000800000 */
[C---:B------:R-:W-:Y:S02]  /*36c0*/  ISETP.GT.AND P1, PT, R6.reuse, 0x10, PT ;  /* 0x000000100600780c */ /* 0x040fe40003f24270 */
[----:B------:R-:W-:Y:S02]  /*36d0*/  ISETP.GT.AND P0, PT, R6, 0x8, PT ;  /* 0x000000080600780c */ /* 0x000fe40003f04270 */
[----:B------:R-:W-:Y:S02]  /*36e0*/  FSEL R15, R92, -INF , P1 ;  /* 0xff8000005c0f7808 */ /* 0x000fe40000800000 */
[----:B------:R-:W-:-:S02]  /*36f0*/  ISETP.GT.AND P1, PT, R7, 0x11, PT ;  /* 0x000000110700780c */ /* 0x000fc40003f24270 */
[----:B------:R-:W-:Y:S02]  /*3700*/  FSEL R13, R96, -INF , P0 ;  /* 0xff800000600d7808 */ /* 0x000fe40000000000 */
[----:B------:R-:W-:Y:S02]  /*3710*/  FSEL R97, R95, -INF , P1 ;  /* 0xff8000005f617808 */ /* 0x000fe40000800000 */
[C---:B------:R-:W-:Y:S02]  /*3720*/  ISETP.GT.AND P2, PT, R7.reuse, RZ, PT ;  /* 0x000000ff0700720c */ /* 0x040fe40003f44270 */
[----:B------:R-:W-:Y:S02]  /*3730*/  ISETP.GT.AND P0, PT, R7, 0x9, PT ;  /* 0x000000090700780c */ /* 0x000fe40003f04270 */
[----:B------:R-:W-:Y:S02]  /*3740*/  ISETP.GT.AND P1, PT, R6, 0x19, PT ;  /* 0x000000190600780c */ /* 0x000fe40003f24270 */
[----:B------:R-:W-:-:S02]  /*3750*/  FSEL R29, R102, -INF , P2 ;  /* 0xff800000661d7808 */ /* 0x000fc40001000000 */
[----:B------:R-:W-:Y:S02]  /*3760*/  FSEL R40, R99, -INF , P0 ;  /* 0xff80000063287808 */ /* 0x000fe40000000000 */
[----:B------:R-:W-:Y:S02]  /*3770*/  FSEL R28, R85, -INF , P1 ;  /* 0xff800000551c7808 */ /* 0x000fe40000800000 */
[----:B------:R-:W-:Y:S02]  /*3780*/  ISETP.GT.AND P2, PT, R7, 0x8, PT ;  /* 0x000000080700780c */ /* 0x000fe40003f44270 */
[C---:B------:R-:W-:Y:S02]  /*3790*/  ISETP.GT.AND P0, PT, R6.reuse, 0x11, PT ;  /* 0x000000110600780c */ /* 0x040fe40003f04270 */
[----:B------:R-:W-:Y:S02]  /*37a0*/  ISETP.GT.AND P1, PT, R6, 0x20, PT ;  /* 0x000000200600780c */ /* 0x000fe40003f24270 */
[----:B------:R-:W-:-:S02]  /*37b0*/  FSEL R31, R98, -INF , P2 ;  /* 0xff800000621f7808 */ /* 0x000fc40001000000 */
[----:B------:R-:W-:Y:S02]  /*37c0*/  FSEL R26, R93, -INF , P0 ;  /* 0xff8000005d1a7808 */ /* 0x000fe40000000000 */
[----:B------:R-:W-:Y:S02]  /*37d0*/  FSEL R117, R80, -INF , P1 ;  /* 0xff80000050757808 */ /* 0x000fe40000800000 */
[C---:B------:R-:W-:Y:S02]  /*37e0*/  ISETP.GT.AND P2, PT, R7.reuse, 0x10, PT ;  /* 0x000000100700780c */ /* 0x040fe40003f44270 */
        /* <DEDUP_REMOVED lines=18> */
[----:B------:R-:W-:Y:S02]  /*3910*/  ISETP.GT.AND P2, PT, R6, 0x29, PT ;  /* 0x000000290600780c */ /* 0x000fe40003f44270 */
[----:B------:R-:W-:Y:S02]  /*3920*/  ISETP.GT.AND P1, PT, R7, 0x38, PT ;  /* 0x000000380700780c */ /* 0x000fe40003f24270 */
[----:B------:R-:W-:-:S02]  /*3930*/  IMNMX R3, R8, R3, PT ;  /* 0x0000000308037217 */ /* 0x000fc40003800200 */
[----:B------:R-:W-:Y:S02]  /*3940*/  FSEL R118, R76, -INF , P0 ;  /* 0xff8000004c767808 */ /* 0x000fe40000000000 */
[----:B------:R-:W-:Y:S02]  /*3950*/  FSEL R119, R77, -INF , P2 ;  /* 0xff8000004d777808 */ /* 0x000fe40001000000 */
[----:B------:R-:W-:Y:S02]  /*3960*/  FSEL R180, R70, -INF , P1 ;  /* 0xff80000046b47808 */ /* 0x000fe40000800000 */
[----:B------:R-:W-:Y:S02]  /*3970*/  ISETP.GT.AND P0, PT, R7, 0x29, PT ;  /* 0x000000290700780c */ /* 0x000fe40003f04270 */
[----:B------:R-:W-:Y:S02]  /*3980*/  ISETP.GT.AND P2, PT, R6, 0x30, PT ;  /* 0x000000300600780c */ /* 0x000fe40003f44270 */
[----:B------:R-:W-:-:S02]  /*3990*/  ISETP.GT.AND P1, PT, R3, RZ, PT ;  /* 0x000000ff0300720c */ /* 0x000fc40003f24270 */
[----:B------:R-:W-:Y:S02]  /*39a0*/  IMNMX R5, R8, R5, PT ;  /* 0x0000000508057217 */ /* 0x000fe40003800200 */
[----:B------:R-:W-:Y:S02]  /*39b0*/  FSEL R123, R79, -INF , P0 ;  /* 0xff8000004f7b7808 */ /* 0x000fe40000000000 */
[----:B------:R-:W-:Y:S02]  /*39c0*/  FSEL R124, R72, -INF , P2 ;  /* 0xff800000487c7808 */ /* 0x000fe40001000000 */
[----:B------:R-:W-:Y:S02]  /*39d0*/  FSEL R20, R170, -INF , P1 ;  /* 0xff800000aa147808 */ /* 0x000fe40000800000 */
[----:B------:R-:W-:Y:S02]  /*39e0*/  ISETP.GT.AND P0, PT, R6, 0x31, PT ;  /* 0x000000310600780c */ /* 0x000fe40003f04270 */
[----:B------:R-:W-:-:S02]  /*39f0*/  ISETP.GT.AND P2, PT, R7, 0x31, PT ;  /* 0x000000310700780c */ /* 0x000fc40003f44270 */
[----:B------:R-:W-:Y:S02]  /*3a00*/  ISETP.GT.AND P1, PT, R5, 0x9, PT ;  /* 0x000000090500780c */ /* 0x000fe40003f24270 */
[----:B------:R-:W-:Y:S02]  /*3a10*/  FSEL R125, R73, -INF , P0 ;  /* 0xff800000497d7808 */ /* 0x000fe40000000000 */
[----:B------:R-:W-:Y:S02]  /*3a20*/  FSEL R175, R75, -INF , P2 ;  /* 0xff8000004baf7808 */ /* 0x000fe40001000000 */
[----:B------:R-:W-:Y:S02]  /*3a30*/  FSEL R19, R133, -INF , P1 ;  /* 0xff80000085137808 */ /* 0x000fe40000800000 */
[----:B------:R-:W-:Y:S02]  /*3a40*/  ISETP.GT.AND P3, PT, R6, 0x1, PT ;  /* 0x000000010600780c */ /* 0x000fe40003f64270 */
[----:B------:R-:W-:-:S02]  /*3a50*/  ISETP.GT.AND P0, PT, R7, 0x30, PT ;  /* 0x000000300700780c */ /* 0x000fc40003f04270 */
[C---:B------:R-:W-:Y:S02]  /*3a60*/  ISETP.GT.AND P2, PT, R5.reuse, RZ, PT ;  /* 0x000000ff0500720c */ /* 0x040fe40003f44270 */
[----:B------:R-:W-:Y:S02]  /*3a70*/  ISETP.GT.AND P1, PT, R5, 0x10, PT ;  /* 0x000000100500780c */ /* 0x000fe40003f24270 */
[----:B------:R-:W-:Y:S02]  /*3a80*/  FSEL R12, R101, -INF , P3 ;  /* 0xff800000650c7808 */ /* 0x000fe40001800000 */
[----:B------:R-:W-:Y:S02]  /*3a90*/  FSEL R174, R74, -INF , P0 ;  /* 0xff8000004aae7808 */ /* 0x000fe40000000000 */
[----:B------:R-:W-:Y:S02]  /*3aa0*/  FSEL R16, R168, -INF , P2 ;  /* 0xff800000a8107808 */ /* 0x000fe40001000000 */
[----:B------:R-:W-:-:S02]  /*3ab0*/  FSEL R41, R160, -INF , P1 ;  /* 0xff800000a0297808 */ /* 0x000fc40000800000 */
[----:B------:R-:W-:Y:S02]  /*3ac0*/  ISETP.GT.AND P0, PT, R7, 0x39, PT ;  /* 0x000000390700780c */ /* 0x000fe40003f04270 */
[----:B------:R-:W-:Y:S02]  /*3ad0*/  ISETP.GT.AND P2, PT, R5, 0x8, PT ;  /* 0x000000080500780c */ /* 0x000fe40003f44270 */
[----:B------:R-:W-:Y:S02]  /*3ae0*/  ISETP.GT.AND P1, PT, R3, 0x11, PT ;  /* 0x000000110300780c */ /* 0x000fe40003f24270 */
[----:B------:R-:W-:Y:S02]  /*3af0*/  FMNMX.FTZ R8, R11, R12, !PT ;  /* 0x0000000c0b087209 */ /* 0x000fe40007810000 */
[----:B------:R-:W-:Y:S02]  /*3b00*/  FSEL R181, R71, -INF , P0 ;  /* 0xff80000047b57808 */ /* 0x000fe40000000000 */
[----:B------:R-:W-:-:S02]  /*3b10*/  FSEL R18, R132, -INF , P2 ;  /* 0xff80000084127808 */ /* 0x000fc40001000000 */
[----:B------:R-:W-:Y:S02]  /*3b20*/  FSEL R68, R163, -INF , P1 ;  /* 0xff800000a3447808 */ /* 0x000fe40000800000 */
[C---:B------:R-:W-:Y:S02]  /*3b30*/  ISETP.GT.AND P0, PT, R3.reuse, 0x1, PT ;  /* 0x000000010300780c */ /* 0x040fe40003f04270 */
[----:B------:R-:W-:Y:S02]  /*3b40*/  ISETP.GT.AND P2, PT, R3, 0x9, PT ;  /* 0x000000090300780c */ /* 0x000fe40003f44270 */
[----:B------:R-:W-:Y:S02]  /*3b50*/  ISETP.GT.AND P1, PT, R5, 0x19, PT ;  /* 0x000000190500780c */ /* 0x000fe40003f24270 */
[----:B------:R-:W-:Y:S02]  /*3b60*/  FMNMX.FTZ R8, R13, R8, !PT ;  /* 0x000000080d087209 */ /* 0x000fe40007810000 */
        /* <DEDUP_REMOVED lines=10> */
[----:B------:R-:W-:Y:S02]  /*3c10*/  ISETP.GT.AND P0, PT, R3, 0x10, PT ;  /* 0x000000100300780c */ /* 0x000fe40003f04270 */
[----:B------:R-:W-:Y:S02]  /*3c20*/  ISETP.GT.AND P2, PT, R5, 0x18, PT ;  /* 0x000000180500780c */ /* 0x000fe40003f44270 */
[----:B------:R-:W-:-:S02]  /*3c30*/  ISETP.GT.AND P1, PT, R3, 0x21, PT ;  /* 0x000000210300780c */ /* 0x000fc40003f24270 */
[----:B------:R-:W-:Y:S02]  /*3c40*/  FMNMX.FTZ R8, R15, R8, !PT ;  /* 0x000000080f087209 */ /* 0x000fe40007810000 */
[----:B------:R-:W-:Y:S02]  /*3c50*/  ISETP.GT.AND P3, PT, R6, 0x39, PT ;  /* 0x000000390600780c */ /* 0x000fe40003f64270 */
[----:B------:R-:W-:Y:S02]  /*3c60*/  FSEL R45, R162, -INF , P0 ;  /* 0xff800000a22d7808 */ /* 0x000fe40000000000 */
[----:B------:R-:W-:Y:S02]  /*3c70*/  FSEL R43, R128, -INF , P2 ;  /* 0xff800000802b7808 */ /* 0x000fe40001000000 */
[----:B------:R-:W-:Y:S02]  /*3c80*/  FSEL R113, R159, -INF , P1 ;  /* 0xff8000009f717808 */ /* 0x000fe40000800000 */
[----:B------:R-:W-:-:S02]  /*3c90*/  FMNMX.FTZ R8, R26, R8, !PT ;  /* 0x000000081a087209 */ /* 0x000fc40007810000 */
[C---:B------:R-:W-:Y:S02]  /*3ca0*/  ISETP.GT.AND P0, PT, R3.reuse, 0x18, PT ;  /* 0x000000180300780c */ /* 0x040fe40003f04270 */
[----:B------:R-:W-:Y:S02]  /*3cb0*/  ISETP.GT.AND P2, PT, R3, 0x19, PT ;  /* 0x000000190300780c */ /* 0x000fe40003f44270 */
[----:B------:R-:W-:Y:S02]  /*3cc0*/  ISETP.GT.AND P1, PT, R5, 0x29, PT ;  /* 0x000000290500780c */ /* 0x000fe40003f24270 */
[----:B------:R-:W-:Y:S02]  /*3cd0*/  FSEL R172, R69, -INF , P3 ;  /* 0xff80000045ac7808 */ /* 0x000fe40001800000 */
[----:B------:R-:W-:Y:S02]  /*3ce0*/  FMNMX.FTZ R8, R27, R8, !PT ;  /* 0x000000081b087209 */ /* 0x000fe40007810000 */
[----:B------:R-:W-:-:S02]  /*3cf0*/  FSEL R69, R130, -INF , P0 ;  /* 0xff80000082457808 */ /* 0x000fc40000000000 */
[----:B------:R-:W-:Y:S02]  /*3d00*/  FSEL R71, R131, -INF , P2 ;  /* 0xff80000083477808 */ /* 0x000fe40001000000 */
[----:B------:R-:W-:Y:S02]  /*3d10*/  FSEL R111, R89, -INF , P1 ;  /* 0xff800000596f7808 */ /* 0x000fe40000800000 */
[----:B------:R-:W-:Y:S02]  /*3d20*/  ISETP.GT.AND P2, PT, R5, 0x21, PT ;  /* 0x000000210500780c */ /* 0x000fe40003f44270 */
[----:B------:R-:W-:Y:S02]  /*3d30*/  ISETP.GT.AND P0, PT, R3, 0x20, PT ;  /* 0x000000200300780c */ /* 0x000fe40003f04270 */
[----:B------:R-:W-:Y:S02]  /*3d40*/  ISETP.GT.AND P1, PT, R5, 0x30, PT ;  /* 0x000000300500780c */ /* 0x000fe40003f24270 */
[----:B------:R-:W-:-:S02]  /*3d50*/  FMNMX.FTZ R8, R28, R8, !PT ;  /* 0x000000081c087209 */ /* 0x000fc40007810000 */
[----:B------:R-:W-:Y:S02]  /*3d60*/  FSEL R109, R157, -INF , P2 ;  /* 0xff8000009d6d7808 */ /* 0x000fe40001000000 */
[----:B------:R-:W-:Y:S02]  /*3d70*/  FSEL R112, R158, -INF , P0 ;  /* 0xff8000009e707808 */ /* 0x000fe40000000000 */
[----:B------:R-:W-:Y:S02]  /*3d80*/  FSEL R126, R148, -INF , P1 ;  /* 0xff800000947e7808 */ /* 0x000fe40000800000 */
[----:B------:R-:W-:Y:S02]  /*3d90*/  ISETP.GT.AND P2, PT, R5, 0x28, PT ;  /* 0x000000280500780c */ /* 0x000fe40003f44270 */
[C---:B------:R-:W-:Y:S02]  /*3da0*/  ISETP.GT.AND P0, PT, R3.reuse, 0x28, PT ;  /* 0x000000280300780c */ /* 0x040fe40003f04270 */
[----:B------:R-:W-:-:S02]  /*3db0*/  ISETP.GT.AND P1, PT, R3, 0x31, PT ;  /* 0x000000310300780c */ /* 0x000fc40003f24270 */
[----:B------:R-:W-:Y:S02]  /*3dc0*/  FMNMX.FTZ R8, R117, R8, !PT ;  /* 0x0000000875087209 */ /* 0x000fe40007810000 */
[----:B------:R-:W-:Y:S02]  /*3dd0*/  FSEL R110, R88, -INF , P2 ;  /* 0xff800000586e7808 */ /* 0x000fe40001000000 */
[----:B------:R-:W-:Y:S02]  /*3de0*/  FSEL R114, R90, -INF , P0 ;  /* 0xff8000005a727808 */ /* 0x000fe40000000000 */
[----:B------:R-:W-:Y:S02]  /*3df0*/  FSEL R132, R151, -INF , P1 ;  /* 0xff80000097847808 */ /* 0x000fe40000800000 */
[C---:B------:R-:W-:Y:S02]  /*3e00*/  ISETP.GT.AND P2, PT, R3.reuse, 0x29, PT ;  /* 0x000000290300780c */ /* 0x040fe40003f44270 */
[----:B------:R-:W-:-:S02]  /*3e10*/  ISETP.GT.AND P0, PT, R3, 0x30, PT ;  /* 0x000000300300780c */ /* 0x000fc40003f04270 */
[----:B------:R-:W-:Y:S02]  /*3e20*/  ISETP.GT.AND P1, PT, R3, 0x38, PT ;  /* 0x000000380300780c */ /* 0x000fe40003f24270 */
[----:B------:R-:W-:Y:S02]  /*3e30*/  FMNMX.FTZ R8, R116, R8, !PT ;  /* 0x0000000874087209 */ /* 0x000fe40007810000 */
[----:B------:R-:W-:Y:S02]  /*3e40*/  FSEL R115, R91, -INF , P2 ;  /* 0xff8000005b737808 */ /* 0x000fe40001000000 */
[----:B------:R-:W-:Y:S02]  /*3e50*/  FSEL R130, R150, -INF , P0 ;  /* 0xff80000096827808 */ /* 0x000fe40000000000 */
[----:B------:R-:W-:Y:S02]  /*3e60*/  FSEL R131, R154, -INF , P1 ;  /* 0xff8000009a837808 */ /* 0x000fe40000800000 */
[----:B------:R-:W-:-:S02]  /*3e70*/  FMNMX.FTZ R8, R118, R8, !PT ;  /* 0x0000000876087209 */ /* 0x000fc40007810000 */
[C---:B------:R-:W-:Y:S02]  /*3e80*/  ISETP.GT.AND P2, PT, R5.reuse, 0x31, PT ;  /* 0x000000310500780c */ /* 0x040fe40003f44270 */
[----:B------:R-:W-:Y:S02]  /*3e90*/  ISETP.GT.AND P0, PT, R5, 0x38, PT ;  /* 0x000000380500780c */ /* 0x000fe40003f04270 */
[----:B------:R-:W-:Y:S02]  /*3ea0*/  ISETP.GT.AND P1, PT, R3, 0x40, PT ;  /* 0x000000400300780c */ /* 0x000fe40003f24270 */
[----:B------:R-:W-:Y:S02]  /*3eb0*/  FMNMX.FTZ R8, R119, R8, !PT ;  /* 0x0000000877087209 */ /* 0x000fe40007810000 */
[----:B------:R-:W-:Y:S02]  /*3ec0*/  FSEL R127, R149, -INF , P2 ;  /* 0xff800000957f7808 */ /* 0x000fe40001000000 */
[----:B------:R-:W-:-:S02]  /*3ed0*/  FSEL R128, R152, -INF , P0 ;  /* 0xff80000098807808 */ /* 0x000fc40000000000 */
[----:B------:R-:W-:Y:S02]  /*3ee0*/  FSEL R168, R146, -INF , P1 ;  /* 0xff80000092a87808 */ /* 0x000fe40000800000 */
[----:B------:R-:W-:Y:S02]  /*3ef0*/  ISETP.GT.AND P2, PT, R5, 0x39, PT ;  /* 0x000000390500780c */ /* 0x000fe40003f44270 */
[----:B------:R-:W-:Y:S02]  /*3f00*/  ISETP.GT.AND P0, PT, R3, 0x39, PT ;  /* 0x000000390300780c */ /* 0x000fe40003f04270 */
[----:B------:R-:W-:Y:S02]  /*3f10*/  ISETP.GT.AND P1, PT, R6, 0x41, PT ;  /* 0x000000410600780c */ /* 0x000fe40003f24270 */
[----:B------:R-:W-:Y:S02]  /*3f20*/  FMNMX.FTZ R8, R124, R8, !PT ;  /* 0x000000087c087209 */ /* 0x000fe40007810000 */
[----:B------:R-:W-:-:S02]  /*3f30*/  FSEL R129, R153, -INF , P2 ;  /* 0xff80000099817808 */ /* 0x000fc40001000000 */
[----:B------:R-:W-:Y:S02]  /*3f40*/  FSEL R133, R155, -INF , P0 ;  /* 0xff8000009b857808 */ /* 0x000fe40000000000 */
[----:B------:R-:W-:Y:S02]  /*3f50*/  FSEL R138, R65, -INF , P1 ;  /* 0xff800000418a7808 */ /* 0x000fe40000800000 */
[C---:B------:R-:W-:Y:S02]  /*3f60*/  ISETP.GT.AND P0, PT, R5.reuse, 0x40, PT ;  /* 0x000000400500780c */ /* 0x040fe40003f04270 */
[----:B------:R-:W-:Y:S02]  /*3f70*/  ISETP.GT.AND P2, PT, R5, 0x41, PT ;  /* 0x000000410500780c */ /* 0x000fe40003f44270 */
[----:B------:R-:W-:Y:S02]  /*3f80*/  ISETP.GT.AND P1, PT, R6, 0x50, PT ;  /* 0x000000500600780c */ /* 0x000fe40003f24270 */
[----:B------:R-:W-:-:S02]  /*3f90*/  FMNMX.FTZ R8, R125, R8, !PT ;  /* 0x000000087d087209 */ /* 0x000fc40007810000 */
[----:B------:R-:W-:Y:S02]  /*3fa0*/  ISETP.GT.AND P3, PT, R5, 0x1, PT ;  /* 0x000000010500780c */ /* 0x000fe40003f64270 */
[----:B------:R-:W-:Y:S02]  /*3fb0*/  FSEL R156, R144, -INF , P0 ;  /* 0xff800000909c7808 */ /* 0x000fe40000000000 */
[----:B------:R-:W-:Y:S02]  /*3fc0*/  FSEL R157, R145, -INF , P2 ;  /* 0xff800000919d7808 */ /* 0x000fe40001000000 */
[----:B------:R-:W-:Y:S02]  /*3fd0*/  FSEL R160, R56, -INF , P1 ;  /* 0xff80000038a07808 */ /* 0x000fe40000800000 */
[----:B------:R-:W-:Y:S02]  /*3fe0*/  ISETP.GT.AND P0, PT, R3, 0x41, PT ;  /* 0x000000410300780c */ /* 0x000fe40003f04270 */
[----:B------:R-:W-:-:S02]  /*3ff0*/  ISETP.GT.AND P2, PT, R6, 0x40, PT ;  /* 0x000000400600780c */ /* 0x000fc40003f44270 */
[----:B------:R-:W-:Y:S02]  /*4000*/  ISETP.GT.AND P1, PT, R6, 0x59, PT ;  /* 0x000000590600780c */ /* 0x000fe40003f24270 */
[----:B------:R-:W-:Y:S02]  /*4010*/  FMNMX.FTZ R8, R173, R8, !PT ;  /* 0x00000008ad087209 */ /* 0x000fe40007810000 */
[----:B------:R-:W-:Y:S02]  /*4020*/  FSEL R17, R169, -INF , P3 ;  /* 0xff800000a9117808 */ /* 0x000fe40001800000 */
[----:B------:R-:W-:Y:S02]  /*4030*/  FSEL R169, R147, -INF , P0 ;  /* 0xff80000093a97808 */ /* 0x000fe40000000000 */
[----:B------:R-:W-:Y:S02]  /*4040*/  FSEL R134, R64, -INF , P2 ;  /* 0xff80000040867808 */ /* 0x000fe40001000000 */
[----:B------:R-:W-:-:S02]  /*4050*/  FSEL R195, R53, -INF , P1 ;  /* 0xff80000035c37808 */ /* 0x000fc40000800000 */
[----:B------:R-:W-:Y:S02]  /*4060*/  FMNMX.FTZ R8, R172, R8, !PT ;  /* 0x00000008ac087209 */ /* 0x000fe40007810000 */
[C---:B------:R-:W-:Y:S02]  /*4070*/  ISETP.GT.AND P0, PT, R6.reuse, 0x48, PT ;  /* 0x000000480600780c */ /* 0x040fe40003f04270 */
[----:B------:R-:W-:Y:S02]  /*4080*/  ISETP.GT.AND P2, PT, R6, 0x49, PT ;  /* 0x000000490600780c */ /* 0x000fe40003f44270 */
[----:B------:R-:W-:Y:S02]  /*4090*/  ISETP.GT.AND P1, PT, R5, 0x48, PT ;  /* 0x000000480500780c */ /* 0x000fe40003f24270 */
[----:B------:R-:W-:Y:S02]  /*40a0*/  FMNMX.FTZ R9, R16, R17, !PT ;  /* 0x0000001110097209 */ /* 0x000fe40007810000 */
        /* <DEDUP_REMOVED lines=11> */
[----:B------:R-:W-:Y:S01]  /*4160*/  FSEL R159, R166, -INF , P1 ;  /* 0xff800000a69f7808 */ /* 0x000fe20000800000 */
[----:B------:R-:W-:Y:S01]  /*4170*/  IMAD.MOV.U32 R164, RZ, RZ, R22 ;  /* 0x000000ffffa47224 */ /* 0x000fe200078e0016 */
        /* <DEDUP_REMOVED lines=20> */
[----:B------:R-:W-:Y:S02]  /*42c0*/  ISETP.GT.AND P0, PT, R5, 0x49, PT ;  /* 0x000000490500780c */ /* 0x000fe40003f04270 */
[----:B------:R-:W-:Y:S02]  /*42d0*/  FMNMX.FTZ R9, R45, R9, !PT ;  /* 0x000000092d097209 */ /* 0x000fe40007810000 */
[----:B------:R-:W-:Y:S02]  /*42e0*/  FMNMX.FTZ R8, R109, R8, !PT ;  /* 0x000000086d087209 */ /* 0x000fe40007810000 */
[----:B------:R-:W-:Y:S02]  /*42f0*/  FSEL R193, R37, -INF , P3 ;  /* 0xff80000025c17808 */ /* 0x000fe40001800000 */
[----:B------:R-:W-:-:S02]  /*4300*/  FMNMX.FTZ R6, R192, R6, !PT ;  /* 0x00000006c0067209 */ /* 0x000fc40007810000 */
[----:B------:R-:W-:Y:S02]  /*4310*/  FSEL R155, R165, -INF , P0 ;  /* 0xff800000a59b7808 */ /* 0x000fe40000000000 */
[----:B------:R-:W-:Y:S02]  /*4320*/  FMNMX.FTZ R9, R68, R9, !PT ;  /* 0x0000000944097209 */ /* 0x000fe40007810000 */
[----:B------:R-:W-:Y:S02]  /*4330*/  ISETP.GT.AND P0, PT, R3, 0x49, PT ;  /* 0x000000490300780c */ /* 0x000fe40003f04270 */
[----:B------:R-:W-:Y:S02]  /*4340*/  FMNMX.FTZ R8, R110, R8, !PT ;  /* 0x000000086e087209 */ /* 0x000fe40007810000 */
[----:B------:R-:W-:Y:S02]  /*4350*/  FSEL R166, R32, -INF , P2 ;  /* 0xff80000020a67808 */ /* 0x000fe40001000000 */
[----:B------:R-:W-:-:S02]  /*4360*/  FMNMX.FTZ R6, R193, R6, !PT ;  /* 0x00000006c1067209 */ /* 0x000fc40007810000 */
[----:B------:R-:W-:Y:S02]  /*4370*/  FMNMX.FTZ R9, R69, R9, !PT ;  /* 0x0000000945097209 */ /* 0x000fe40007810000 */
[----:B------:R-:W-:Y:S02]  /*4380*/  FSEL R158, R167, -INF , P0 ;  /* 0xff800000a79e7808 */ /* 0x000fe40000000000 */
[----:B------:R-:W-:Y:S02]  /*4390*/  FMNMX.FTZ R8, R111, R8, !PT ;  /* 0x000000086f087209 */ /* 0x000fe40007810000 */
[----:B------:R-:W-:Y:S02]  /*43a0*/  FSEL R167, R33, -INF , P1 ;  /* 0xff80000021a77808 */ /* 0x000fe40000800000 */
[----:B------:R-:W-:Y:S02]  /*43b0*/  FMNMX.FTZ R6, R166, R6, !PT ;  /* 0x00000006a6067209 */ /* 0x000fe40007810000 */
[----:B------:R-:W-:-:S02]  /*43c0*/  FMNMX.FTZ R9, R71, R9, !PT ;  /* 0x0000000947097209 */ /* 0x000fc40007810000 */
[----:B------:R-:W-:Y:S02]  /*43d0*/  FMNMX.FTZ R8, R126, R8, !PT ;  /* 0x000000087e087209 */ /* 0x000fe40007810000 */
[----:B------:R-:W-:Y:S02]  /*43e0*/  FMNMX.FTZ R6, R167, R6, !PT ;  /* 0x00000006a7067209 */ /* 0x000fe40007810000 */
[----:B------:R-:W-:Y:S02]  /*43f0*/  FMNMX.FTZ R9, R112, R9, !PT ;  /* 0x0000000970097209 */ /* 0x000fe40007810000 */
[----:B------:R-:W-:Y:S01]  /*4400*/  FMNMX.FTZ R8, R127, R8, !PT ;  /* 0x000000087f087209 */ /* 0x000fe20007810000 */
[----:B------:R-:W1:Y:S01]  /*4410*/  SHFL.BFLY PT, R10, R6, 0x2, 0x1f ;  /* 0x0c401f00060a7f89 */ /* 0x000e6200000e0000 */
[----:B------:R-:W-:Y:S02]  /*4420*/  ISETP.GT.AND P0, PT, R5, 0x50, PT ;  /* 0x000000500500780c */ /* 0x000fe40003f04270 */
[----:B------:R-:W-:-:S02]  /*4430*/  FMNMX.FTZ R9, R113, R9, !PT ;  /* 0x0000000971097209 */ /* 0x000fc40007810000 */
[----:B------:R-:W-:Y:S02]  /*4440*/  FMNMX.FTZ R8, R128, R8, !PT ;  /* 0x0000000880087209 */ /* 0x000fe40007810000 */
[----:B------:R-:W-:Y:S02]  /*4450*/  FSEL R204, R140, -INF , P0 ;  /* 0xff8000008ccc7808 */ /* 0x000fe40000000000 */
[----:B------:R-:W-:Y:S02]  /*4460*/  FMNMX.FTZ R9, R114, R9, !PT ;  /* 0x0000000972097209 */ /* 0x000fe40007810000 */
[----:B------:R-:W-:Y:S02]  /*4470*/  ISETP.GT.AND P0, PT, R3, 0x51, PT ;  /* 0x000000510300780c */ /* 0x000fe40003f04270 */
[----:B------:R-:W-:Y:S02]  /*4480*/  FMNMX.FTZ R8, R129, R8, !PT ;  /* 0x0000000881087209 */ /* 0x000fe40007810000 */
[----:B------:R-:W-:-:S02]  /*4490*/  FMNMX.FTZ R9, R115, R9, !PT ;  /* 0x0000000973097209 */ /* 0x000fc40007810000 */
[----:B------:R-:W-:Y:S02]  /*44a0*/  FSEL R212, R143, -INF , P0 ;  /* 0xff8000008fd47808 */ /* 0x000fe40000000000 */
[----:B------:R-:W-:Y:S02]  /*44b0*/  FMNMX.FTZ R8, R156, R8, !PT ;  /* 0x000000089c087209 */ /* 0x000fe40007810000 */
[----:B------:R-:W-:Y:S02]  /*44c0*/  ISETP.GT.AND P1, PT, R3, 0x50, PT ;  /* 0x000000500300780c */ /* 0x000fe40003f24270 */
[----:B------:R-:W-:Y:S02]  /*44d0*/  ISETP.GT.AND P0, PT, R5, 0x60, PT ;  /* 0x000000600500780c */ /* 0x000fe40003f04270 */
[----:B------:R-:W-:Y:S02]  /*44e0*/  FMNMX.FTZ R9, R130, R9, !PT ;  /* 0x0000000982097209 */ /* 0x000fe40007810000 */
[----:B------:R-:W-:-:S02]  /*44f0*/  FMNMX.FTZ R8, R157, R8, !PT ;  /* 0x000000089d087209 */ /* 0x000fc40007810000 */
[----:B------:R-:W-:Y:S02]  /*4500*/  FSEL R210, R142, -INF , P1 ;  /* 0xff8000008ed27808 */ /* 0x000fe40000800000 */
[----:B------:R-:W-:Y:S02]  /*4510*/  FSEL R198, R184, -INF , P0 ;  /* 0xff800000b8c67808 */ /* 0x000fe40000000000 */
[C---:B------:R-:W-:Y:S02]  /*4520*/  ISETP.GT.AND P2, PT, R5.reuse, 0x51, PT ;  /* 0x000000510500780c */ /* 0x040fe40003f44270 */
[----:B------:R-:W-:Y:S02]  /*4530*/  ISETP.GT.AND P1, PT, R5, 0x59, PT ;  /* 0x000000590500780c */ /* 0x000fe40003f24270 */
[----:B------:R-:W-:Y:S02]  /*4540*/  ISETP.GT.AND P0, PT, R3, 0x58, PT ;  /* 0x000000580300780c */ /* 0x000fe40003f04270 */
[----:B------:R-:W-:-:S02]  /*4550*/  FMNMX.FTZ R9, R132, R9, !PT ;  /* 0x0000000984097209 */ /* 0x000fc40007810000 */
[----:B------:R-:W-:Y:S02]  /*4560*/  FMNMX.FTZ R8, R154, R8, !PT ;  /* 0x000000089a087209 */ /* 0x000fe40007810000 */
        /* <DEDUP_REMOVED lines=10> */
[----:B-1----:R-:W-:-:S02]  /*4610*/  FMNMX.FTZ R10, R10, R6, !PT ;  /* 0x000000060a0a7209 */ /* 0x002fc40007810000 */
[----:B------:R-:W-:Y:S02]  /*4620*/  FMNMX.FTZ R6, R133, R9, !PT ;  /* 0x0000000985067209 */ /* 0x000fe40007810000 */
[----:B------:R-:W-:Y:S01]  /*4630*/  FMNMX.FTZ R5, R204, R5, !PT ;  /* 0x00000005cc057209 */ /* 0x000fe20007810000 */
[----:B------:R-:W1:Y:S01]  /*4640*/  SHFL.BFLY PT, R137, R10, 0x1, 0x1f ;  /* 0x0c201f000a897f89 */ /* 0x000e6200000e0000 */
        /* <DEDUP_REMOVED lines=12> */
[----:B------:R-:W-:Y:S02]  /*4710*/  FSEL R201, R185, -INF , P3 ;  /* 0xff800000b9c97808 */ /* 0x000fe40001800000 */
[----:B------:R-:W-:Y:S02]  /*4720*/  FMNMX.FTZ R135, R198, R135, !PT ;  /* 0x00000087c6877209 */ /* 0x000fe40007810000 */
[----:B------:R-:W-:Y:S02]  /*4730*/  FMNMX.FTZ R8, R104, R8, !PT ;  /* 0x0000000868087209 */ /* 0x000fe40007810000 */
[----:B------:R-:W-:-:S02]  /*4740*/  FMNMX.FTZ R5, R210, R5, !PT ;  /* 0x00000005d2057209 */ /* 0x000fc40007810000 */
[----:B------:R-:W-:Y:S02]  /*4750*/  FSEL R200, R188, -INF , P1 ;  /* 0xff800000bcc87808 */ /* 0x000fe40000800000 */
[----:B------:R-:W-:Y:S02]  /*4760*/  FMNMX.FTZ R135, R201, R135, !PT ;  /* 0x00000087c9877209 */ /* 0x000fe40007810000 */
[----:B------:R-:W-:Y:S02]  /*4770*/  FMNMX.FTZ R8, R105, R8, !PT ;  /* 0x0000000869087209 */ /* 0x000fe40007810000 */
[----:B------:R-:W-:Y:S02]  /*4780*/  FMNMX.FTZ R5, R212, R5, !PT ;  /* 0x00000005d4057209 */ /* 0x000fe40007810000 */
[----:B------:R-:W-:Y:S02]  /*4790*/  ISETP.GT.AND P2, PT, R3, 0x59, PT ;  /* 0x000000590300780c */ /* 0x000fe40003f44270 */
[----:B------:R-:W-:-:S02]  /*47a0*/  FSEL R251, R189, -INF , P0 ;  /* 0xff800000bdfb7808 */ /* 0x000fc40000000000 */
[----:B------:R-:W-:Y:S02]  /*47b0*/  FMNMX.FTZ R135, R200, R135, !PT ;  /* 0x00000087c8877209 */ /* 0x000fe40007810000 */
[----:B------:R-:W-:Y:S02]  /*47c0*/  FMNMX.FTZ R8, R120, R8, !PT ;  /* 0x0000000878087209 */ /* 0x000fe40007810000 */
[----:B------:R-:W-:Y:S02]  /*47d0*/  FMNMX.FTZ R6, R206, R5, !PT ;  /* 0x00000005ce067209 */ /* 0x000fe40007810000 */
[----:B------:R-:W-:Y:S02]  /*47e0*/  FSEL R208, R179, -INF , P2 ;  /* 0xff800000b3d07808 */ /* 0x000fe40001000000 */
[----:B------:R-:W-:Y:S02]  /*47f0*/  FMNMX.FTZ R135, R251, R135, !PT ;  /* 0x00000087fb877209 */ /* 0x000fe40007810000 */
[----:B------:R-:W-:-:S02]  /*4800*/  FMNMX.FTZ R5, R121, R8, !PT ;  /* 0x0000000879057209 */ /* 0x000fc40007810000 */
[C---:B------:R-:W-:Y:S02]  /*4810*/  ISETP.GT.AND P3, PT, R3.reuse, 0x60, PT ;  /* 0x000000600300780c */ /* 0x040fe40003f64270 */
[C---:B------:R-:W-:Y:S02]  /*4820*/  ISETP.GT.AND P2, PT, R3.reuse, 0x61, PT ;  /* 0x000000610300780c */ /* 0x040fe40003f44270 */
[C---:B------:R-:W-:Y:S02]  /*4830*/  ISETP.GT.AND P1, PT, R3.reuse, 0x68, PT ;  /* 0x000000680300780c */ /* 0x040fe40003f24270 */
[----:B------:R-:W-:Y:S02]  /*4840*/  ISETP.GT.AND P0, PT, R3, 0x69, PT ;  /* 0x000000690300780c */ /* 0x000fe40003f04270 */
[----:B------:R-:W-:Y:S02]  /*4850*/  FMNMX.FTZ R3, R208, R6, !PT ;  /* 0x00000006d0037209 */ /* 0x000fe40007810000 */
[----:B------:R-:W2:Y:S01]  /*4860*/  SHFL.BFLY PT, R6, R135, 0x2, 0x1f ;  /* 0x0c401f0087067f89 */ /* 0x000ea200000e0000 */
[----:B------:R-:W-:-:S02]  /*4870*/  FMNMX.FTZ R5, R122, R5, !PT ;  /* 0x000000057a057209 */ /* 0x000fc40007810000 */
[----:B------:R-:W-:Y:S02]  /*4880*/  FSEL R225, R186, -INF , P3 ;  /* 0xff800000bae17808 */ /* 0x000fe40001800000 */
[----:B------:R-:W-:Y:S02]  /*4890*/  FMNMX.FTZ R5, R123, R5, !PT ;  /* 0x000000057b057209 */ /* 0x000fe40007810000 */
[----:B------:R-:W-:Y:S02]  /*48a0*/  FSEL R223, R187, -INF , P2 ;  /* 0xff800000bbdf7808 */ /* 0x000fe40001000000 */
[----:B------:R-:W-:Y:S02]  /*48b0*/  FMNMX.FTZ R5, R174, R5, !PT ;  /* 0x00000005ae057209 */ /* 0x000fe40007810000 */
[----:B------:R-:W-:Y:S02]  /*48c0*/  FMNMX.FTZ R3, R225, R3, !PT ;  /* 0x00000003e1037209 */ /* 0x000fe40007810000 */
[----:B------:R-:W-:-:S02]  /*48d0*/  FMNMX.FTZ R5, R175, R5, !PT ;  /* 0x00000005af057209 */ /* 0x000fc40007810000 */
[----:B------:R-:W-:Y:S02]  /*48e0*/  FSEL R252, R190, -INF , P1 ;  /* 0xff800000befc7808 */ /* 0x000fe40000800000 */
[----:B------:R-:W-:Y:S01]  /*48f0*/  FSEL R151, R191, -INF , P0 ;  /* 0xff800000bf977808 */ /* 0x000fe20000000000 */
[----:B------:R-:W-:Y:S01]  /*4900*/  IMAD.MOV.U32 R191, RZ, RZ, R106 ;  /* 0x000000ffffbf7224 */ /* 0x000fe200078e006a */
[----:B------:R-:W-:Y:S02]  /*4910*/  FMNMX.FTZ R3, R223, R3, !PT ;  /* 0x00000003df037209 */ /* 0x000fe40007810000 */
[C---:B------:R-:W-:Y:S02]  /*4920*/  ISETP.GT.AND P1, PT, R7.reuse, 0x40, PT ;  /* 0x000000400700780c */ /* 0x040fe40003f24270 */
[----:B------:R-:W-:Y:S02]  /*4930*/  ISETP.GT.AND P0, PT, R7, 0x41, PT ;  /* 0x000000410700780c */ /* 0x000fe40003f04270 */
[----:B------:R-:W-:-:S02]  /*4940*/  FMNMX.FTZ R5, R180, R5, !PT ;  /* 0x00000005b4057209 */ /* 0x000fc40007810000 */
[----:B------:R-:W-:Y:S02]  /*4950*/  FMNMX.FTZ R3, R252, R3, !PT ;  /* 0x00000003fc037209 */ /* 0x000fe40007810000 */
[----:B------:R-:W-:Y:S02]  /*4960*/  FSEL R139, R66, -INF , P1 ;  /* 0xff800000428b7808 */ /* 0x000fe40000800000 */
[----:B------:R-:W-:Y:S02]  /*4970*/  FSEL R140, R67, -INF , P0 ;  /* 0xff800000438c7808 */ /* 0x000fe40000000000 */
[----:B-1----:R-:W-:Y:S02]  /*4980*/  FMNMX.FTZ R137, R10, R137, !PT ;  /* 0x000000890a897209 */ /* 0x002fe40007810000 */
[----:B------:R-:W-:Y:S02]  /*4990*/  FMNMX.FTZ R5, R181, R5, !PT ;  /* 0x00000005b5057209 */ /* 0x000fe40007810000 */
[----:B------:R-:W-:-:S02]  /*49a0*/  ISETP.GT.AND P0, PT, R7, 0x49, PT ;  /* 0x000000490700780c */ /* 0x000fc40003f04270 */
[----:B------:R-:W-:Y:S02]  /*49b0*/  FMNMX.FTZ R3, R151, R3, !PT ;  /* 0x0000000397037209 */ /* 0x000fe40007810000 */
[----:B------:R-:W-:Y:S02]  /*49c0*/  ISETP.GT.AND P1, PT, R7, 0x48, PT ;  /* 0x000000480700780c */ /* 0x000fe40003f24270 */
[----:B--2---:R-:W-:Y:S01]  /*49d0*/  FMNMX.FTZ R135, R135, R6, !PT ;  /* 0x0000000687877209 */ /* 0x004fe20007810000 */
[----:B------:R-:W-:Y:S01]  /*49e0*/  FMUL.FTZ R6, R137, c[0x0][0x2d0] ;  /* 0x0000b40089067a20 */ /* 0x000fe20000410000 */
[----:B------:R-:W-:Y:S01]  /*49f0*/  FMNMX.FTZ R5, R139, R5, !PT ;  /* 0x000000058b057209 */ /* 0x000fe20007810000 */
[----:B------:R-:W1:Y:S01]  /*4a00*/  SHFL.BFLY PT, R9, R3, 0x2, 0x1f ;  /* 0x0c401f0003097f89 */ /* 0x000e6200000e0000 */
[----:B------:R-:W-:Y:S02]  /*4a10*/  FSEL R142, R63, -INF , P0 ;  /* 0xff8000003f8e7808 */ /* 0x000fe40000000000 */
[----:B------:R-:W-:Y:S01]  /*4a20*/  FSETP.NEU.FTZ.AND P0, PT, R137, -INF , PT ;  /* 0xff8000008900780b */ /* 0x000fe20003f1d000 */
[----:B------:R-:W2:Y:S01]  /*4a30*/  SHFL.BFLY PT, R10, R135, 0x1, 0x1f ;  /* 0x0c201f00870a7f89 */ /* 0x000ea200000e0000 */
[----:B------:R-:W-:-:S02]  /*4a40*/  FSEL R141, R62, -INF , P1 ;  /* 0xff8000003e8d7808 */ /* 0x000fc40000800000 */
[----:B------:R-:W-:Y:S02]  /*4a50*/  FMNMX.FTZ R5, R140, R5, !PT ;  /* 0x000000058c057209 */ /* 0x000fe40007810000 */
[----:B------:R-:W-:Y:S02]  /*4a60*/  FSEL R6, R6, RZ, P0 ;  /* 0x000000ff06067208 */ /* 0x000fe40000000000 */
[----:B------:R-:W-:Y:S02]  /*4a70*/  ISETP.GT.AND P2, PT, R7, 0x50, PT ;  /* 0x000000500700780c */ /* 0x000fe40003f44270 */
[----:B------:R-:W-:Y:S01]  /*4a80*/  FMNMX.FTZ R5, R141, R5, !PT ;  /* 0x000000058d057209 */ /* 0x000fe20007810000 */
[----:B------:R-:W-:Y:S01]  /*4a90*/  FFMA.FTZ R8, R11, c[0x0][0x2d0], -R6 ;  /* 0x0000b4000b087a23 */ /* 0x000fe20000010806 */
[----:B------:R-:W-:Y:S02]  /*4aa0*/  ISETP.GT.AND P1, PT, R7, 0x51, PT ;  /* 0x000000510700780c */ /* 0x000fe40003f24270 */
[----:B------:R-:W-:Y:S01]  /*4ab0*/  FSEL R170, R58, -INF , P2 ;  /* 0xff8000003aaa7808 */ /* 0x000fe20001000000 */
[----:B------:R3:W-:Y:S01]  /*4ac0*/  MUFU.EX2 R163, R8 ;  /* 0x0000000800a37308 */ /* 0x0007e20000000800 */
[----:B------:R-:W-:-:S02]  /*4ad0*/  FMNMX.FTZ R5, R142, R5, !PT ;  /* 0x000000058e057209 */ /* 0x000fc40007810000 */
[----:B------:R-:W-:Y:S02]  /*4ae0*/  FSEL R182, R59, -INF , P1 ;  /* 0xff8000003bb67808 */ /* 0x000fe40000800000 */
[C---:B------:R-:W-:Y:S02]  /*4af0*/  ISETP.GT.AND P1, PT, R7.reuse, 0x58, PT ;  /* 0x000000580700780c */ /* 0x040fe40003f24270 */
[----:B------:R-:W-:Y:S02]  /*4b00*/  ISETP.GT.AND P0, PT, R7, 0x59, PT ;  /* 0x000000590700780c */ /* 0x000fe40003f04270 */
[----:B------:R-:W-:Y:S02]  /*4b10*/  FSEL R183, R54, -INF , P1 ;  /* 0xff80000036b77808 */ /* 0x000fe40000800000 */
[----:B------:R-:W-:Y:S02]  /*4b20*/  FSEL R184, R55, -INF , P0 ;  /* 0xff80000037b87808 */ /* 0x000fe40000000000 */
[----:B------:R-:W-:-:S02]  /*4b30*/  ISETP.GT.AND P1, PT, R7, 0x60, PT ;  /* 0x000000600700780c */ /* 0x000fc40003f24270 */
[----:B------:R-:W-:Y:S02]  /*4b40*/  ISETP.GT.AND P0, PT, R7, 0x61, PT ;  /* 0x000000610700780c */ /* 0x000fe40003f04270 */
[----:B---3--:R-:W-:Y:S01]  /*4b50*/  FMNMX.FTZ R8, R170, R5, !PT ;  /* 0x00000005aa087209 */ /* 0x008fe20007810000 */
[----:B------:R-:W-:Y:S01]  /*4b60*/  FFMA.FTZ R5, R12, c[0x0][0x2d0], -R6 ;  /* 0x0000b4000c057a23 */ /* 0x000fe20000010806 */
[----:B------:R-:W-:Y:S02]  /*4b70*/  FSEL R227, R38, -INF , P1 ;  /* 0xff80000026e37808 */ /* 0x000fe40000800000 */
[----:B------:R-:W-:Y:S01]  /*4b80*/  FMNMX.FTZ R8, R182, R8, !PT ;  /* 0x00000008b6087209 */ /* 0x000fe20007810000 */
[----:B------:R3:W4:Y:S01]  /*4b90*/  MUFU.EX2 R162, R5 ;  /* 0x0000000500a27308 */ /* 0x0007220000000800 */
[----:B-1----:R-:W-:Y:S02]  /*4ba0*/  FMNMX.FTZ R3, R3, R9, !PT ;  /* 0x0000000903037209 */ /* 0x002fe40007810000 */
[----:B------:R-:W-:-:S02]  /*4bb0*/  FSEL R226, R39, -INF , P0 ;  /* 0xff80000027e27808 */ /* 0x000fc40000000000 */
[C---:B------:R-:W-:Y:S01]  /*4bc0*/  ISETP.GT.AND P0, PT, R7.reuse, 0x68, PT ;  /* 0x000000680700780c */ /* 0x040fe20003f04270 */
[----:B------:R-:W1:Y:S01]  /*4bd0*/  SHFL.BFLY PT, R70, R3, 0x1, 0x1f ;  /* 0x0c201f0003467f89 */ /* 0x000e6200000e0000 */
[----:B------:R-:W-:Y:S02]  /*4be0*/  ISETP.GT.AND P1, PT, R7, 0x69, PT ;  /* 0x000000690700780c */ /* 0x000fe40003f24270 */
[----:B------:R-:W-:Y:S01]  /*4bf0*/  FSEL R217, R34, -INF , P0 ;  /* 0xff80000022d97808 */ /* 0x000fe20000000000 */
[----:B------:R-:W-:Y:S01]  /*4c00*/  LDSM.16.MT88.4 R36, [R231+0x100] ;  /* 0x00010000e724783b */ /* 0x000fe20000004200 */
[----:B--2---:R-:W-:Y:S02]  /*4c10*/  FMNMX.FTZ R135, R135, R10, !PT ;  /* 0x0000000a87877209 */ /* 0x004fe40007810000 */
[----:B------:R-:W-:Y:S02]  /*4c20*/  FSEL R187, R35, -INF , P1 ;  /* 0xff80000023bb7808 */ /* 0x000fe40000800000 */
[C---:B------:R-:W-:Y:S01]  /*4c30*/  FSETP.NEU.FTZ.AND P0, PT, R135.reuse, -INF , PT ;  /* 0xff8000008700780b */ /* 0x040fe20003f1d000 */
[----:B------:R-:W-:Y:S01]  /*4c40*/  FMUL.FTZ R9, R135, c[0x0][0x2d0] ;  /* 0x0000b40087097a20 */ /* 0x000fe20000410000 */
[----:B---3--:R-:W-:Y:S01]  /*4c50*/  FMNMX.FTZ R5, R183, R8, !PT ;  /* 0x00000008b7057209 */ /* 0x008fe20007810000 */
[----:B------:R-:W-:Y:S01]  /*4c60*/  FFMA.FTZ R8, R13, c[0x0][0x2d0], -R6 ;  /* 0x0000b4000d087a23 */ /* 0x000fe20000010806 */
[----:B------:R-:W-:Y:S01]  /*4c70*/  LDSM.16.MT88.4 R32, [R230+0x100] ;  /* 0x00010000e620783b */ /* 0x000fe20000004200 */
[----:B----4-:R-:W-:-:S02]  /*4c80*/  F2FP.PACK_AB R12, R162, R163 ;  /* 0x000000a3a20c723e */ /* 0x010fc400000000ff */
[----:B------:R-:W-:Y:S01]  /*4c90*/  FMNMX.FTZ R5, R184, R5, !PT ;  /* 0x00000005b8057209 */ /* 0x000fe20007810000 */
[----:B------:R2:W-:Y:S01]  /*4ca0*/  MUFU.EX2 R199, R8 ;  /* 0x0000000800c77308 */ /* 0x0005e20000000800 */
[----:B-1----:R-:W-:Y:S02]  /*4cb0*/  FMNMX.FTZ R70, R70, R3, !PT ;  /* 0x0000000346467209 */ /* 0x002fe40007810000 */
[----:B--2---:R-:W-:Y:S01]  /*4cc0*/  FMNMX.FTZ R8, R227, R5, !PT ;  /* 0x00000005e3087209 */ /* 0x004fe20007810000 */
[----:B------:R-:W-:-:S03]  /*4cd0*/  FFMA.FTZ R5, R14, c[0x0][0x2d0], -R6 ;  /* 0x0000b4000e057a23 */ /* 0x000fc60000010806 */
[----:B------:R-:W-:Y:S01]  /*4ce0*/  FMNMX.FTZ R7, R226, R8, !PT ;  /* 0x00000008e2077209 */ /* 0x000fe20007810000 */
[----:B------:R1:W2:Y:S03]  /*4cf0*/  MUFU.EX2 R228, R5 ;  /* 0x0000000500e47308 */ /* 0x0002a60000000800 */
[----:B------:R-:W-:Y:S01]  /*4d00*/  FMNMX.FTZ R8, R217, R7, !PT ;  /* 0x00000007d9087209 */ /* 0x000fe20007810000 */
[----:B------:R-:W-:-:S04]  /*4d10*/  FFMA.FTZ R7, R15, c[0x0][0x2d0], -R6 ;  /* 0x0000b4000f077a23 */ /* 0x000fc80000010806 */
[----:B------:R3:W-:Y:S01]  /*4d20*/  MUFU.EX2 R190, R7 ;  /* 0x0000000700be7308 */ /* 0x0007e20000000800 */
[----:B-1----:R-:W-:Y:S02]  /*4d30*/  FSEL R5, R9, RZ, P0 ;  /* 0x000000ff09057208 */ /* 0x002fe40000000000 */
[----:B------:R-:W-:Y:S02]  /*4d40*/  FSETP.NEU.FTZ.AND P0, PT, R70, -INF , PT ;  /* 0xff8000004600780b */ /* 0x000fe40003f1d000 */
[----:B--2---:R-:W-:Y:S01]  /*4d50*/  F2FP.PACK_AB R14, R228, R199 ;  /* 0x000000c7e40e723e */ /* 0x004fe200000000ff */
[--C-:B------:R-:W-:Y:S01]  /*4d60*/  FFMA.FTZ R3, R17, c[0x0][0x2d0], -R5.reuse ;  /* 0x0000b40011037a23 */ /* 0x100fe20000010805 */
[----:B---3--:R-:W-:Y:S01]  /*4d70*/  FMNMX.FTZ R7, R187, R8, !PT ;  /* 0x00000008bb077209 */ /* 0x008fe20007810000 */
[----:B------:R-:W-:Y:S02]  /*4d80*/  FFMA.FTZ R8, R16, c[0x0][0x2d0], -R5 ;  /* 0x0000b40010087a23 */ /* 0x000fe40000010805 */
[----:B------:R1:W-:Y:S02]  /*4d90*/  MUFU.EX2 R150, R3 ;  /* 0x0000000300967308 */ /* 0x0003e40000000800 */
[----:B------:R-:W2:Y:S06]  /*4da0*/  SHFL.BFLY PT, R9, R7, 0x2, 0x1f ;  /* 0x0c401f0007097f89 */ /* 0x000eac00000e0000 */
[----:B------:R3:W-:Y:S01]  /*4db0*/  MUFU.EX2 R46, R8 ;  /* 0x00000008002e7308 */ /* 0x0007e20000000800 */
[----:B-1----:R-:W-:-:S05]  /*4dc0*/  FMUL.FTZ R3, R70, c[0x0][0x2d0] ;  /* 0x0000b40046037a20 */ /* 0x002fca0000410000 */
[----:B------:R-:W-:Y:S01]  /*4dd0*/  FSEL R3, R3, RZ, P0 ;  /* 0x000000ff03037208 */ /* 0x000fe20000000000 */
[----:B---3--:R-:W-:-:S04]  /*4de0*/  FFMA.FTZ R8, R18, c[0x0][0x2d0], -R5 ;  /* 0x0000b40012087a23 */ /* 0x008fc80000010805 */
[----:B------:R-:W-:Y:S01]  /*4df0*/  FFMA.FTZ R0, R21, c[0x0][0x2d0], -R3 ;  /* 0x0000b40015007a23 */ /* 0x000fe20000010803 */
[----:B--2---:R-:W-:Y:S01]  /*4e00*/  FMNMX.FTZ R7, R7, R9, !PT ;  /* 0x0000000907077209 */ /* 0x004fe20007810000 */
[----:B------:R1:W-:Y:S08]  /*4e10*/  MUFU.EX2 R234, R8 ;  /* 0x0000000800ea7308 */ /* 0x0003f00000000800 */
[----:B------:R2:W-:Y:S01]  /*4e20*/  MUFU.EX2 R148, R0 ;  /* 0x0000000000947308 */ /* 0x0005e20000000800 */
[----:B-1----:R-:W-:-:S02]  /*4e30*/  FFMA.FTZ R8, R19, c[0x0][0x2d0], -R5 ;  /* 0x0000b40013087a23 */ /* 0x002fc40000010805 */
[----:B------:R-:W-:Y:S05]  /*4e40*/  LDSM.16.MT88.4 R16, [R232+0x100] ;  /* 0x00010000e810783b */ /* 0x000fea0000004200 */
[----:B------:R1:W3:Y:S01]  /*4e50*/  MUFU.EX2 R189, R8 ;  /* 0x0000000800bd7308 */ /* 0x0002e20000000800 */
[----:B--2---:R-:W-:-:S07]  /*4e60*/  FFMA.FTZ R0, R24, c[0x0][0x2d0], -R3 ;  /* 0x0000b40018007a23 */ /* 0x004fce0000010803 */
[----:B------:R2:W-:Y:S01]  /*4e70*/  MUFU.EX2 R165, R0 ;  /* 0x0000000000a57308 */ /* 0x0005e20000000800 */
[--C-:B-1----:R-:W-:Y:S01]  /*4e80*/  FFMA.FTZ R8, R20, c[0x0][0x2d0], -R3.reuse ;  /* 0x0000b40014087a23 */ /* 0x102fe20000010803 */
[----:B---3--:R-:W-:Y:S01]  /*4e90*/  F2FP.PACK_AB R10, R189, R234 ;  /* 0x000000eabd0a723e */ /* 0x008fe200000000ff */
[----:B------:R-:W-:Y:S05]  /*4ea0*/  LDSM.16.MT88.4 R20, [R229+0x100] ;  /* 0x00010000e514783b */ /* 0x000fea0000004200 */
[----:B------:R1:W3:Y:S01]  /*4eb0*/  MUFU.EX2 R194, R8 ;  /* 0x0000000800c27308 */ /* 0x0002e20000000800 */
[----:B--2---:R-:W-:-:S07]  /*4ec0*/  FFMA.FTZ R0, R25, c[0x0][0x2d0], -R3 ;  /* 0x0000b40019007a23 */ /* 0x004fce0000010803 */
[----:B------:R2:W4:Y:S01]  /*4ed0*/  MUFU.EX2 R197, R0 ;  /* 0x0000000000c57308 */ /* 0x0005220000000800 */
[----:B-1----:R-:W1:Y:S01]  /*4ee0*/  SHFL.BFLY PT, R8, R7, 0x1, 0x1f ;  /* 0x0c201f0007087f89 */ /* 0x002e6200000e0000 */
[----:B---3--:R-:W-:Y:S01]  /*4ef0*/  F2FP.PACK_AB R9, R148, R194 ;  /* 0x000000c29409723e */ /* 0x008fe200000000ff */
[----:B--2---:R-:W-:Y:S01]  /*4f00*/  FFMA.FTZ R0, R26, c[0x0][0x2d0], -R6 ;  /* 0x0000b4001a007a23 */ /* 0x004fe20000010806 */
[----:B----4-:R-:W-:-:S04]  /*4f10*/  F2FP.PACK_AB R11, R197, R165 ;  /* 0x000000a5c50b723e */ /* 0x010fc800000000ff */
[----:B------:R2:W-:Y:S01]  /*4f20*/  MUFU.EX2 R196, R0 ;  /* 0x0000000000c47308 */ /* 0x0005e20000000800 */
[----:B-1----:R-:W-:Y:S01]  /*4f30*/  FMNMX.FTZ R136, R7, R8, !PT ;  /* 0x0000000807887209 */ /* 0x002fe20007810000 */
[----:B------:R-:W-:Y:S02]  /*4f40*/  IMAD.MOV.U32 R7, RZ, RZ, R46 ;  /* 0x000000ffff077224 */ /* 0x000fe400078e002e */
[--C-:B--2---:R-:W-:Y:S01]  /*4f50*/  FFMA.FTZ R0, R27, c[0x0][0x2d0], -R6.reuse ;  /* 0x0000b4001b007a23 */ /* 0x104fe20000010806 */
[C---:B------:R-:W-:Y:S01]  /*4f60*/  FSETP.NEU.FTZ.AND P0, PT, R136.reuse, -INF , PT ;  /* 0xff8000008800780b */ /* 0x040fe20003f1d000 */
[----:B------:R-:W-:Y:S01]  /*4f70*/  FMUL.FTZ R2, R136, c[0x0][0x2d0] ;  /* 0x0000b40088027a20 */ /* 0x000fe20000410000 */
[----:B------:R-:W-:Y:S01]  /*4f80*/  F2FP.PACK_AB R8, R150, R7 ;  /* 0x000000079608723e */ /* 0x000fe200000000ff */
[----:B------:R1:W-:Y:S06]  /*4f90*/  MUFU.EX2 R188, R0 ;  /* 0x0000000000bc7308 */ /* 0x0003ec0000000800 */
[C---:B------:R-:W-:Y:S08]  /*4fa0*/  HMMA.16816.F32 R80, R8.reuse, R20, RZ ;  /* 0x000000140850723c */ /* 0x040ff000000018ff */
[----:B------:R-:W-:Y:S01]  /*4fb0*/  HMMA.16816.F32 R76, R8, R16, RZ ;  /* 0x00000010084c723c */ /* 0x000fe200000018ff */
[----:B-1----:R-:W-:Y:S01]  /*4fc0*/  FSEL R0, R2, RZ, P0 ;  /* 0x000000ff02007208 */ /* 0x002fe20000000000 */
[----:B------:R-:W-:-:S04]  /*4fd0*/  FFMA.FTZ R2, R28, c[0x0][0x2d0], -R6 ;  /* 0x0000b4001c027a23 */ /* 0x000fc80000010806 */
[----:B------:R1:W-:Y:S02]  /*4fe0*/  MUFU.EX2 R4, R2 ;  /* 0x0000000200047308 */ /* 0x0003e40000000800 */
[C---:B------:R-:W-:Y:S08]  /*4ff0*/  HMMA.16816.F32 R72, R8.reuse, R32, RZ ;  /* 0x000000200848723c */ /* 0x040ff000000018ff */
[----:B------:R-:W-:Y:S01]  /*5000*/  HMMA.16816.F32 R64, R8, R36, RZ ;  /* 0x000000240840723c */ /* 0x000fe200000018ff */
[----:B-1----:R-:W-:-:S07]  /*5010*/  FFMA.FTZ R2, R29, c[0x0][0x2d0], -R0 ;  /* 0x0000b4001d027a23 */ /* 0x002fce0000010800 */
[C---:B------:R-:W-:Y:S01]  /*5020*/  HMMA.16816.F32 R60, R8.reuse, R22, RZ ;  /* 0x00000016083c723c */ /* 0x040fe200000018ff */
[----:B------:R1:W-:Y:S07]  /*5030*/  MUFU.EX2 R186, R2 ;  /* 0x0000000200ba7308 */ /* 0x0003ee0000000800 */
[C---:B------:R-:W-:Y:S08]  /*5040*/  HMMA.16816.F32 R56, R8.reuse, R18, RZ ;  /* 0x000000120838723c */ /* 0x040ff000000018ff */
[----:B------:R-:W-:Y:S01]  /*5050*/  HMMA.16816.F32 R52, R8, R34, RZ ;  /* 0x000000220834723c */ /* 0x000fe200000018ff */
[----:B-1----:R-:W-:-:S04]  /*5060*/  FFMA.FTZ R2, R30, c[0x0][0x2d0], -R0 ;  /* 0x0000b4001e027a23 */ /* 0x002fc80000010800 */
[----:B------:R1:W2:Y:S03]  /*5070*/  MUFU.EX2 R185, R2 ;  /* 0x0000000200b97308 */ /* 0x0002a60000000800 */
[----:B------:R-:W-:Y:S01]  /*5080*/  HMMA.16816.F32 R48, R8, R38, RZ ;  /* 0x000000260830723c */ /* 0x000fe200000018ff */
[--C-:B-1----:R-:W-:Y:S01]  /*5090*/  FFMA.FTZ R2, R31, c[0x0][0x2d0], -R0.reuse ;  /* 0x0000b4001f027a23 */ /* 0x102fe20000010800 */
[----:B--2---:R-:W-:Y:S01]  /*50a0*/  F2FP.PACK_AB R13, R185, R186 ;  /* 0x000000bab90d723e */ /* 0x004fe200000000ff */
[----:B------:R-:W1:Y:S02]  /*50b0*/  LDSM.16.MT88.4 R28, [R229+0x900] ;  /* 0x00090000e51c783b */ /* 0x000e640000004200 */
[----:B------:R2:W-:Y:S02]  /*50c0*/  MUFU.EX2 R222, R2 ;  /* 0x0000000200de7308 */ /* 0x0005e40000000800 */
[----:B--2---:R-:W-:-:S06]  /*50d0*/  FFMA.FTZ R2, R40, c[0x0][0x2d0], -R0 ;  /* 0x0000b40028027a23 */ /* 0x004fcc0000010800 */
[----:B------:R2:W3:Y:S02]  /*50e0*/  MUFU.EX2 R224, R2 ;  /* 0x0000000200e07308 */ /* 0x0004e40000000800 */
[----:B--2---:R-:W-:Y:S01]  /*50f0*/  FFMA.FTZ R2, R41, c[0x0][0x2d0], -R5 ;  /* 0x0000b40029027a23 */ /* 0x004fe20000010805 */
[----:B---3--:R-:W-:-:S05]  /*5100*/  F2FP.PACK_AB R15, R224, R222 ;  /* 0x000000dee00f723e */ /* 0x008fca00000000ff */
[----:B------:R2:W-:Y:S02]  /*5110*/  MUFU.EX2 R176, R2 ;  /* 0x0000000200b07308 */ /* 0x0005e40000000800 */
[C---:B------:R-:W-:Y:S08]  /*5120*/  HMMA.16816.F32 R84, R12.reuse, R20, RZ ;  /* 0x000000140c54723c */ /* 0x040ff000000018ff */
[----:B------:R-:W-:Y:S01]  /*5130*/  HMMA.16816.F32 R88, R12, R22, RZ ;  /* 0x000000160c58723c */ /* 0x000fe200000018ff */
[----:B------:R-:W-:Y:S01]  /*5140*/  LDSM.16.MT88.4 R20, [R230+0x900] ;  /* 0x00090000e614783b */ /* 0x000fe20000004200 */
[----:B--2---:R-:W-:-:S04]  /*5150*/  FFMA.FTZ R2, R42, c[0x0][0x2d0], -R5 ;  /* 0x0000b4002a027a23 */ /* 0x004fc80000010805 */
[----:B------:R2:W3:Y:S02]  /*5160*/  MUFU.EX2 R24, R2 ;  /* 0x0000000200187308 */ /* 0x0004e40000000800 */
[C---:B------:R-:W-:Y:S08]  /*5170*/  HMMA.16816.F32 R92, R12.reuse, R18, RZ ;  /* 0x000000120c5c723c */ /* 0x040ff000000018ff */
[----:B------:R-:W-:Y:S01]  /*5180*/  HMMA.16816.F32 R100, R12, R34, RZ ;  /* 0x000000220c64723c */ /* 0x000fe200000018ff */
[----:B--2---:R-:W-:-:S07]  /*5190*/  FFMA.FTZ R2, R43, c[0x0][0x2d0], -R5 ;  /* 0x0000b4002b027a23 */ /* 0x004fce0000010805 */
[C---:B------:R-:W-:Y:S01]  /*51a0*/  HMMA.16816.F32 R40, R12.reuse, R32, RZ ;  /* 0x000000200c28723c */ /* 0x040fe200000018ff */
[----:B------:R2:W4:Y:S07]  /*51b0*/  MUFU.EX2 R98, R2 ;  /* 0x0000000200627308 */ /* 0x00052e0000000800 */
[----:B------:R-:W-:Y:S01]  /*51c0*/  HMMA.16816.F32 R32, R12, R36, RZ ;  /* 0x000000240c20723c */ /* 0x000fe200000018ff */
[----:B--2---:R-:W-:-:S04]  /*51d0*/  FFMA.FTZ R2, R44, c[0x0][0x2d0], -R5 ;  /* 0x0000b4002c027a23 */ /* 0x004fc80000010805 */
[----:B------:R2:W1:Y:S02]  /*51e0*/  MUFU.EX2 R149, R2 ;  /* 0x0000000200957308 */ /* 0x0004640000000800 */
[--C-:B--2---:R-:W-:Y:S02]  /*51f0*/  FFMA.FTZ R2, R45, c[0x0][0x2d0], -R3.reuse ;  /* 0x0000b4002d027a23 */ /* 0x104fe40000010803 */
[----:B------:R-:W-:Y:S01]  /*5200*/  HMMA.16816.F32 R44, R12, R16, RZ ;  /* 0x000000100c2c723c */ /* 0x000fe200000018ff */
[----:B------:R-:W2:Y:S03]  /*5210*/  LDSM.16.MT88.4 R16, [R231+0x900] ;  /* 0x00090000e710783b */ /* 0x000ea60000004200 */
[----:B------:R1:W-:Y:S02]  /*5220*/  MUFU.EX2 R233, R2 ;  /* 0x0000000200e97308 */ /* 0x0003e40000000800 */
[----:B-1----:R-:W-:-:S02]  /*5230*/  FFMA.FTZ R2, R68, c[0x0][0x2d0], -R3 ;  /* 0x0000b40044027a23 */ /* 0x002fc40000010803 */
[----:B---3--:R-:W-:-:S04]  /*5240*/  IMAD.MOV.U32 R68, RZ, RZ, R24 ;  /* 0x000000ffff447224 */ /* 0x008fc800078e0018 */
[----:B------:R1:W3:Y:S01]  /*5250*/  MUFU.EX2 R8, R2 ;  /* 0x0000000200087308 */ /* 0x0002e20000000800 */
[----:B------:R-:W2:Y:S01]  /*5260*/  LDSM.16.MT88.4 R24, [R232+0x900] ;  /* 0x00090000e818783b */ /* 0x000ea20000004200 */
[----:B-1----:R-:W-:Y:S02]  /*5270*/  FFMA.FTZ R2, R69, c[0x0][0x2d0], -R3 ;  /* 0x0000b40045027a23 */ /* 0x002fe40000010803 */
[----:B----4-:R-:W-:-:S04]  /*5280*/  IMAD.MOV.U32 R69, RZ, RZ, R98 ;  /* 0x000000ffff457224 */ /* 0x010fc800078e0062 */
[----:B------:R1:W-:Y:S01]  /*5290*/  MUFU.EX2 R177, R2 ;  /* 0x0000000200b17308 */ /* 0x0003e20000000800 */
[----:B------:R-:W-:Y:S01]  /*52a0*/  F2FP.PACK_AB R10, R149, R69 ;  /* 0x00000045950a723e */ /* 0x000fe200000000ff */
[----:B-1----:R-:W-:Y:S02]  /*52b0*/  FFMA.FTZ R2, R71, c[0x0][0x2d0], -R3 ;  /* 0x0000b40047027a23 */ /* 0x002fe40000010803 */
[----:B---3--:R-:W-:Y:S01]  /*52c0*/  IMAD.MOV.U32 R71, RZ, RZ, R8 ;  /* 0x000000ffff477224 */ /* 0x008fe200078e0008 */
[----:B------:R-:W-:-:S03]  /*52d0*/  F2FP.PACK_AB R8, R68, R176 ;  /* 0x000000b04408723e */ /* 0x000fc600000000ff */
[----:B------:R1:W3:Y:S01]  /*52e0*/  MUFU.EX2 R161, R2 ;  /* 0x0000000200a17308 */ /* 0x0002e20000000800 */
[----:B------:R-:W-:Y:S01]  /*52f0*/  F2FP.PACK_AB R9, R71, R233 ;  /* 0x000000e94709723e */ /* 0x000fe200000000ff */
[----:B-1----:R-:W-:Y:S01]  /*5300*/  FFMA.FTZ R2, R96, c[0x0][0x2d0], -R0 ;  /* 0x0000b40060027a23 */ /* 0x002fe20000010800 */
[----:B---3--:R-:W-:-:S05]  /*5310*/  F2FP.PACK_AB R11, R161, R177 ;  /* 0x000000b1a10b723e */ /* 0x008fca00000000ff */
[----:B------:R1:W-:Y:S02]  /*5320*/  MUFU.EX2 R220, R2 ;  /* 0x0000000200dc7308 */ /* 0x0003e40000000800 */
[C---:B------:R-:W-:Y:S08]  /*5330*/  HMMA.16816.F32 R144, R8.reuse, R28, R80 ;  /* 0x0000001c0890723c */ /* 0x040ff00000001850 */
[----:B--2---:R-:W-:Y:S01]  /*5340*/  HMMA.16816.F32 R48, R8, R18, R48 ;  /* 0x000000120830723c */ /* 0x004fe20000001830 */
[----:B-1----:R-:W-:-:S04]  /*5350*/  FFMA.FTZ R2, R97, c[0x0][0x2d0], -R0 ;  /* 0x0000b40061027a23 */ /* 0x002fc80000010800 */
[----:B------:R1:W2:Y:S03]  /*5360*/  MUFU.EX2 R219, R2 ;  /* 0x0000000200db7308 */ /* 0x0002a60000000800 */
[----:B------:R-:W-:Y:S01]  /*5370*/  HMMA.16816.F32 R96, R12, R38, RZ ;  /* 0x000000260c60723c */ /* 0x000fe200000018ff */
[----:B------:R-:W3:Y:S01]  /*5380*/  LDSM.16.MT88.4 R12, [R229+0x1100] ;  /* 0x00110000e50c783b */ /* 0x000ee20000004200 */
[----:B-1----:R-:W-:-:S04]  /*5390*/  FFMA.FTZ R2, R104, c[0x0][0x2d0], -R0 ;  /* 0x0000b40068027a23 */ /* 0x002fc80000010800 */
[----:B------:R1:W-:Y:S02]  /*53a0*/  MUFU.EX2 R221, R2 ;  /* 0x0000000200dd7308 */ /* 0x0003e40000000800 */
[----:B-1----:R-:W-:Y:S02]  /*53b0*/  FFMA.FTZ R2, R105, c[0x0][0x2d0], -R0 ;  /* 0x0000b40069027a23 */ /* 0x002fe40000010800 */
[C---:B------:R-:W-:Y:S04]  /*53c0*/  HMMA.16816.F32 R104, R8.reuse, R24, R76 ;  /* 0x000000180868723c */ /* 0x040fe8000000184c */
[----:B------:R1:W4:Y:S04]  /*53d0*/  MUFU.EX2 R218, R2 ;  /* 0x0000000200da7308 */ /* 0x0003280000000800 */
[C---:B------:R-:W-:Y:S08]  /*53e0*/  HMMA.16816.F32 R76, R8.reuse, R20, R72 ;  /* 0x00000014084c723c */ /* 0x040ff00000001848 */
[----:B------:R-:W-:Y:S01]  /*53f0*/  HMMA.16816.F32 R72, R8, R16, R64 ;  /* 0x000000100848723c */ /* 0x000fe20000001840 */
[----:B-1----:R-:W-:-:S04]  /*5400*/  FFMA.FTZ R2, R108, c[0x0][0x2d0], -R5 ;  /* 0x0000b4006c027a23 */ /* 0x002fc80000010805 */
[----:B------:R1:W-:Y:S03]  /*5410*/  MUFU.EX2 R216, R2 ;  /* 0x0000000200d87308 */ /* 0x0003e60000000800 */
[C---:B------:R-:W-:Y:S08]  /*5420*/  HMMA.16816.F32 R64, R8.reuse, R30, R60 ;  /* 0x0000001e0840723c */ /* 0x040ff0000000183c */
[----:B------:R-:W-:Y:S01]  /*5430*/  HMMA.16816.F32 R60, R8, R26, R56 ;  /* 0x0000001a083c723c */ /* 0x000fe20000001838 */
[----:B-1----:R-:W-:-:S07]  /*5440*/  FFMA.FTZ R2, R109, c[0x0][0x2d0], -R5 ;  /* 0x0000b4006d027a23 */ /* 0x002fce0000010805 */
[----:B------:R-:W-:Y:S01]  /*5450*/  HMMA.16816.F32 R56, R8, R22, R52 ;  /* 0x000000160838723c */ /* 0x000fe20000001834 */
[----:B------:R1:W1:Y:S06]  /*5460*/  MUFU.EX2 R215, R2 ;  /* 0x0000000200d77308 */ /* 0x00026c0000000800 */
[----:B------:R-:W-:Y:S02]  /*5470*/  F2FP.PACK_AB R8, R196, R190 ;  /* 0x000000bec408723e */ /* 0x000fe400000000ff */
[----:B--2---:R-:W-:Y:S02]  /*5480*/  F2FP.PACK_AB R9, R219, R220 ;  /* 0x000000dcdb09723e */ /* 0x004fe400000000ff */
[----:B------:R-:W-:-:S02]  /*5490*/  F2FP.PACK_AB R10, R4, R188 ;  /* 0x000000bc040a723e */ /* 0x000fc400000000ff */
[----:B----4-:R-:W-:Y:S01]  /*54a0*/  F2FP.PACK_AB R11, R218, R221 ;  /* 0x000000ddda0b723e */ /* 0x010fe200000000ff */
[----:B-1----:R-:W-:-:S06]  /*54b0*/  FFMA.FTZ R2, R110, c[0x0][0x2d0], -R5 ;  /* 0x0000b4006e027a23 */ /* 0x002fcc0000010805 */
[C---:B------:R-:W-:Y:S01]  /*54c0*/  HMMA.16816.F32 R36, R8.reuse, R30, R88 ;  /* 0x0000001e0824723c */ /* 0x040fe20000001858 */
[----:B------:R1:W-:Y:S06]  /*54d0*/  MUFU.EX2 R214, R2 ;  /* 0x0000000200d67308 */ /* 0x0003ec0000000800 */
[----:B------:R-:W-:Y:S01]  /*54e0*/  IMAD.MOV.U32 R91, RZ, RZ, R199 ;  /* 0x000000ffff5b7224 */ /* 0x000fe200078e00c7 */
[C---:B------:R-:W-:Y:S08]  /*54f0*/  HMMA.16816.F32 R44, R8.reuse, R24, R44 ;  /* 0x00000018082c723c */ /* 0x040ff0000000182c */
[----:B------:R-:W-:Y:S01]  /*5500*/  HMMA.16816.F32 R80, R8, R20, R40 ;  /* 0x000000140850723c */ /* 0x000fe20000001828 */
[----:B-1----:R-:W-:-:S04]  /*5510*/  FFMA.FTZ R2, R111, c[0x0][0x2d0], -R5 ;  /* 0x0000b4006f027a23 */ /* 0x002fc80000010805 */
[----:B------:R1:W2:Y:S03]  /*5520*/  MUFU.EX2 R213, R2 ;  /* 0x0000000200d57308 */ /* 0x0002a60000000800 */
[C---:B------:R-:W-:Y:S07]  /*5530*/  HMMA.16816.F32 R108, R8.reuse, R16, R32 ;  /* 0x00000010086c723c */ /* 0x040fee0000001820 */
[----:B------:R-:W-:Y:S01]  /*5540*/  IMAD.MOV.U32 R16, RZ, RZ, R4 ;  /* 0x000000ffff107224 */ /* 0x000fe200078e0004 */
[----:B------:R-:W-:Y:S01]  /*5550*/  HMMA.16816.F32 R32, R8, R26, R92 ;  /* 0x0000001a0820723c */ /* 0x000fe2000000185c */
[----:B------:R-:W-:Y:S01]  /*5560*/  IMAD.MOV.U32 R4, RZ, RZ, R200 ;  /* 0x000000ffff047224 */ /* 0x000fe200078e00c8 */
[----:B------:R-:W-:Y:S01]  /*5570*/  LDSM.16.MT88.4 R24, [R230+0x1100] ;  /* 0x00110000e618783b */ /* 0x000fe20000004200 */
[----:B------:R-:W-:-:S02]  /*5580*/  IMAD.MOV.U32 R17, RZ, RZ, R177 ;  /* 0x000000ffff117224 */ /* 0x000fc400078e00b1 */
[----:B-1----:R-:W-:Y:S02]  /*5590*/  FFMA.FTZ R2, R112, c[0x0][0x2d0], -R3 ;  /* 0x0000b40070027a23 */ /* 0x002fe40000010803 */
[----:B------:R-:W-:Y:S01]  /*55a0*/  IMAD.MOV.U32 R112, RZ, RZ, R201 ;  /* 0x000000ffff707224 */ /* 0x000fe200078e00c9 */
[C---:B------:R-:W-:Y:S01]  /*55b0*/  HMMA.16816.F32 R40, R8.reuse, R22, R100 ;  /* 0x000000160828723c */ /* 0x040fe20000001864 */
[----:B------:R1:W-:Y:S01]  /*55c0*/  MUFU.EX2 R211, R2 ;  /* 0x0000000200d37308 */ /* 0x0003e20000000800 */
[----:B------:R-:W-:Y:S01]  /*55d0*/  LDSM.16.MT88.4 R20, [R231+0x1100] ;  /* 0x00110000e714783b */ /* 0x000fe20000004200 */
[----:B------:R-:W-:Y:S02]  /*55e0*/  IMAD.MOV.U32 R95, RZ, RZ, R193 ;  /* 0x000000ffff5f7224 */ /* 0x000fe400078e00c1 */
[----:B------:R-:W-:Y:S02]  /*55f0*/  IMAD.MOV.U32 R94, RZ, RZ, R112 ;  /* 0x000000ffff5e7224 */ /* 0x000fe400078e0070 */
[----:B------:R-:W-:Y:S01]  /*5600*/  IMAD.MOV.U32 R100, RZ, RZ, R197 ;  /* 0x000000ffff647224 */ /* 0x000fe200078e00c5 */
[----:B------:R-:W-:Y:S01]  /*5610*/  HMMA.16816.F32 R52, R8, R28, R84 ;  /* 0x0000001c0834723c */ /* 0x000fe20000001854 */
[----:B------:R-:W4:Y:S01]  /*5620*/  LDSM.16.MT88.4 R28, [R232+0x1100] ;  /* 0x00110000e81c783b */ /* 0x000f220000004200 */
[----:B------:R-:W-:-:S02]  /*5630*/  IMAD.MOV.U32 R103, RZ, RZ, R191 ;  /* 0x000000ffff677224 */ /* 0x000fc400078e00bf */
[----:B------:R-:W-:Y:S02]  /*5640*/  IMAD.MOV.U32 R102, RZ, RZ, R190 ;  /* 0x000000ffff667224 */ /* 0x000fe400078e00be */
[----:B------:R-:W-:Y:S02]  /*5650*/  IMAD.MOV.U32 R101, RZ, RZ, R189 ;  /* 0x000000ffff657224 */ /* 0x000fe400078e00bd */
[----:B------:R-:W-:Y:S01]  /*5660*/  HMMA.16816.F32 R84, R8, R18, R96 ;  /* 0x000000120854723c */ /* 0x000fe20000001860 */
[----:B-1----:R-:W-:Y:S02]  /*5670*/  FFMA.FTZ R2, R113, c[0x0][0x2d0], -R3 ;  /* 0x0000b40071027a23 */ /* 0x002fe40000010803 */
[----:B------:R-:W-:Y:S02]  /*5680*/  IMAD.MOV.U32 R93, RZ, RZ, R16 ;  /* 0x000000ffff5d7224 */ /* 0x000fe400078e0010 */
[----:B------:R1:W1:Y:S01]  /*5690*/  MUFU.EX2 R209, R2 ;  /* 0x0000000200d17308 */ /* 0x0002620000000800 */
[----:B------:R-:W-:Y:S01]  /*56a0*/  IMAD.MOV.U32 R92, RZ, RZ, R17 ;  /* 0x000000ffff5c7224 */ /* 0x000fe200078e0011 */
[----:B------:R-:W-:Y:S01]  /*56b0*/  F2FP.PACK_AB R8, R215, R216 ;  /* 0x000000d8d708723e */ /* 0x000fe200000000ff */
[----:B------:R-:W-:Y:S01]  /*56c0*/  IMAD.MOV.U32 R98, RZ, RZ, R195 ;  /* 0x000000ffff627224 */ /* 0x000fe200078e00c3 */
[----:B--2---:R-:W-:Y:S01]  /*56d0*/  F2FP.PACK_AB R10, R213, R214 ;  /* 0x000000d6d50a723e */ /* 0x004fe200000000ff */
[----:B------:R-:W-:Y:S01]  /*56e0*/  IMAD.MOV.U32 R97, RZ, RZ, R194 ;  /* 0x000000ffff617224 */ /* 0x000fe200078e00c2 */
[----:B------:R-:W2:Y:S01]  /*56f0*/  LDSM.16.MT88.4 R16, [R229+0x1900] ;  /* 0x00190000e510783b */ /* 0x000ea20000004200 */
[----:B------:R-:W-:-:S02]  /*5700*/  IMAD.MOV.U32 R99, RZ, RZ, R188 ;  /* 0x000000ffff637224 */ /* 0x000fc400078e00bc */
[----:B------:R-:W-:Y:S02]  /*5710*/  IMAD.MOV.U32 R96, RZ, RZ, R149 ;  /* 0x000000ffff607224 */ /* 0x000fe400078e0095 */
[----:B-1----:R-:W-:Y:S01]  /*5720*/  FFMA.FTZ R2, R114, c[0x0][0x2d0], -R3 ;  /* 0x0000b40072027a23 */ /* 0x002fe20000010803 */
[----:B------:R-:W-:-:S03]  /*5730*/  F2FP.PACK_AB R9, R209, R211 ;  /* 0x000000d3d109723e */ /* 0x000fc600000000ff */
[----:B------:R1:W-:Y:S02]  /*5740*/  MUFU.EX2 R207, R2 ;  /* 0x0000000200cf7308 */ /* 0x0003e40000000800 */
[----:B-1----:R-:W-:-:S06]  /*5750*/  FFMA.FTZ R2, R115, c[0x0][0x2d0], -R3 ;  /* 0x0000b40073027a23 */ /* 0x002fcc0000010803 */
[----:B------:R1:W1:Y:S02]  /*5760*/  MUFU.EX2 R205, R2 ;  /* 0x0000000200cd7308 */ /* 0x0002640000000800 */
[----:B-1----:R-:W-:Y:S01]  /*5770*/  FFMA.FTZ R2, R117, c[0x0][0x2d0], -R6 ;  /* 0x0000b40075027a23 */ /* 0x002fe20000010806 */
[----:B------:R-:W-:Y:S01]  /*5780*/  F2FP.PACK_AB R11, R205, R207 ;  /* 0x000000cfcd0b723e */ /* 0x000fe200000000ff */
[----:B------:R-:W-:-:S04]  /*5790*/  IMAD.MOV.U32 R117, RZ, RZ, R196 ;  /* 0x000000ffff757224 */ /* 0x000fc800078e00c4 */
[----:B------:R1:W-:Y:S02]  /*57a0*/  MUFU.EX2 R202, R2 ;  /* 0x0000000200ca7308 */ /* 0x0003e40000000800 */
[C---:B---3--:R-:W-:Y:S08]  /*57b0*/  HMMA.16816.F32 R144, R8.reuse, R12, R144 ;  /* 0x0000000c0890723c */ /* 0x048ff00000001890 */
[----:B----4-:R-:W-:Y:S01]  /*57c0*/  HMMA.16816.F32 R104, R8, R28, R104 ;  /* 0x0000001c0868723c */ /* 0x010fe20000001868 */
[----:B-1----:R-:W-:-:S02]  /*57d0*/  FFMA.FTZ R2, R116, c[0x0][0x2d0], -R6 ;  /* 0x0000b40074027a23 */ /* 0x002fc40000010806 */
[----:B------:R-:W-:Y:S02]  /*57e0*/  IMAD.MOV.U32 R116, RZ, RZ, R198 ;  /* 0x000000ffff747224 */ /* 0x000fe400078e00c6 */
[----:B------:R1:W3:Y:S02]  /*57f0*/  MUFU.EX2 R201, R2 ;  /* 0x0000000200c97308 */ /* 0x0002e40000000800 */
[----:B-1----:R-:W-:Y:S02]  /*5800*/  FFMA.FTZ R2, R118, c[0x0][0x2d0], -R6 ;  /* 0x0000b40076027a23 */ /* 0x002fe40000010806 */
[----:B------:R-:W-:-:S04]  /*5810*/  IMAD.MOV.U32 R118, RZ, RZ, R176 ;  /* 0x000000ffff767224 */ /* 0x000fc800078e00b0 */
[----:B------:R1:W-:Y:S01]  /*5820*/  MUFU.EX2 R200, R2 ;  /* 0x0000000200c87308 */ /* 0x0003e20000000800 */
[C---:B------:R-:W-:Y:S08]  /*5830*/  HMMA.16816.F32 R176, R8.reuse, R24, R76 ;  /* 0x0000001808b0723c */ /* 0x040ff0000000184c */
[----:B------:R-:W-:Y:S01]  /*5840*/  HMMA.16816.F32 R76, R8, R14, R64 ;  /* 0x0000000e084c723c */ /* 0x000fe20000001840 */
[----:B-1----:R-:W-:-:S07]  /*5850*/  FFMA.FTZ R2, R119, c[0x0][0x2d0], -R6 ;  /* 0x0000b40077027a23 */ /* 0x002fce0000010806 */
[C---:B------:R-:W-:Y:S01]  /*5860*/  HMMA.16816.F32 R64, R8.reuse, R26, R56 ;  /* 0x0000001a0840723c */ /* 0x040fe20000001838 */
[----:B------:R-:W-:Y:S01]  /*5870*/  IMAD.MOV.U32 R119, RZ, RZ, R192 ;  /* 0x000000ffff777224 */ /* 0x000fe200078e00c0 */
[----:B------:R1:W-:Y:S06]  /*5880*/  MUFU.EX2 R199, R2 ;  /* 0x0000000200c77308 */ /* 0x0003ec0000000800 */
[----:B------:R-:W-:Y:S01]  /*5890*/  HMMA.16816.F32 R56, R8, R22, R48 ;  /* 0x000000160838723c */ /* 0x000fe20000001830 */
[----:B-1----:R-:W-:Y:S02]  /*58a0*/  FFMA.FTZ R2, R120, c[0x0][0x2d0], -R0 ;  /* 0x0000b40078027a23 */ /* 0x002fe40000010800 */
[----:B------:R-:W-:-:S02]  /*58b0*/  IMAD.MOV.U32 R120, RZ, RZ, R151 ;  /* 0x000000ffff787224 */ /* 0x000fc400078e0097 */
[----:B------:R1:W-:Y:S02]  /*58c0*/  MUFU.EX2 R198, R2 ;  /* 0x0000000200c67308 */ /* 0x0003e40000000800 */
[----:B-1----:R-:W-:Y:S02]  /*58d0*/  FFMA.FTZ R2, R121, c[0x0][0x2d0], -R0 ;  /* 0x0000b40079027a23 */ /* 0x002fe40000010800 */
[----:B------:R-:W-:-:S04]  /*58e0*/  IMAD.MOV.U32 R121, RZ, RZ, R91 ;  /* 0x000000ffff797224 */ /* 0x000fc800078e005b */
[----:B------:R1:W4:Y:S01]  /*58f0*/  MUFU.EX2 R197, R2 ;  /* 0x0000000200c57308 */ /* 0x0003220000000800 */
[C---:B------:R-:W-:Y:S08]  /*5900*/  HMMA.16816.F32 R88, R8.reuse, R20, R72 ;  /* 0x000000140858723c */ /* 0x040ff00000001848 */
[----:B------:R-:W-:Y:S01]  /*5910*/  HMMA.16816.F32 R72, R8, R30, R60 ;  /* 0x0000001e0848723c */ /* 0x000fe2000000183c */
[----:B-1----:R-:W-:-:S06]  /*5920*/  FFMA.FTZ R2, R122, c[0x0][0x2d0], -R0 ;  /* 0x0000b4007a027a23 */ /* 0x002fcc0000010800 */
[----:B---3--:R-:W-:Y:S01]  /*5930*/  F2FP.PACK_AB R8, R201, R202 ;  /* 0x000000cac908723e */ /* 0x008fe200000000ff */
[----:B------:R-:W-:Y:S01]  /*5940*/  IMAD.MOV.U32 R122, RZ, RZ, R150 ;  /* 0x000000ffff7a7224 */ /* 0x000fe200078e0096 */
[----:B----4-:R-:W-:Y:S01]  /*5950*/  F2FP.PACK_AB R9, R197, R198 ;  /* 0x000000c6c509723e */ /* 0x010fe200000000ff */
[----:B------:R1:W-:Y:S01]  /*5960*/  MUFU.EX2 R196, R2 ;  /* 0x0000000200c47308 */ /* 0x0003e20000000800 */
[----:B------:R-:W-:Y:S01]  /*5970*/  F2FP.PACK_AB R10, R199, R200 ;  /* 0x000000c8c70a723e */ /* 0x000fe200000000ff */
[----:B-1----:R-:W-:Y:S02]  /*5980*/  FFMA.FTZ R2, R123, c[0x0][0x2d0], -R0 ;  /* 0x0000b4007b027a23 */ /* 0x002fe40000010800 */
[----:B------:R-:W-:-:S04]  /*5990*/  IMAD.MOV.U32 R123, RZ, RZ, R148 ;  /* 0x000000ffff7b7224 */ /* 0x000fc800078e0094 */
[----:B------:R1:W3:Y:S02]  /*59a0*/  MUFU.EX2 R195, R2 ;  /* 0x0000000200c37308 */ /* 0x0002e40000000800 */
[----:B-1----:R-:W-:Y:S01]  /*59b0*/  FFMA.FTZ R2, R124, c[0x0][0x2d0], -R6 ;  /* 0x0000b4007c027a23 */ /* 0x002fe20000010806 */
[----:B---3--:R-:W-:Y:S01]  /*59c0*/  F2FP.PACK_AB R11, R195, R196 ;  /* 0x000000c4c30b723e */ /* 0x008fe200000000ff */
[----:B------:R-:W-:-:S04]  /*59d0*/  IMAD.MOV.U32 R124, RZ, RZ, R100 ;  /* 0x000000ffff7c7224 */ /* 0x000fc800078e0064 */
[----:B------:R1:W-:Y:S01]  /*59e0*/  MUFU.EX2 R194, R2 ;  /* 0x0000000200c27308 */ /* 0x0003e20000000800 */
[----:B------:R-:W-:Y:S02]  /*59f0*/  IMAD.MOV.U32 R100, RZ, RZ, R92 ;  /* 0x000000ffff647224 */ /* 0x000fe400078e005c */
[----:B------:R-:W-:Y:S01]  /*5a00*/  IMAD.MOV.U32 R92, RZ, RZ, R4 ;  /* 0x000000ffff5c7224 */ /* 0x000fe200078e0004 */
[----:B------:R-:W-:Y:S01]  /*5a10*/  HMMA.16816.F32 R52, R8, R12, R52 ;  /* 0x0000000c0834723c */ /* 0x000fe20000001834 */
[----:B------:R-:W-:-:S07]  /*5a20*/  IMAD.MOV.U32 R4, RZ, RZ, R166 ;  /* 0x000000ffff047224 */ /* 0x000fce00078e00a6 */
[C---:B------:R-:W-:Y:S01]  /*5a30*/  HMMA.16816.F32 R48, R8.reuse, R14, R36 ;  /* 0x0000000e0830723c */ /* 0x040fe20000001824 */
[----:B------:R-:W-:Y:S01]  /*5a40*/  LDSM.16.MT88.4 R12, [R232+0x1900] ;  /* 0x00190000e80c783b */ /* 0x000fe20000004200 */
[----:B-1----:R-:W-:Y:S02]  /*5a50*/  FFMA.FTZ R2, R125, c[0x0][0x2d0], -R6 ;  /* 0x0000b4007d027a23 */ /* 0x002fe40000010806 */
[----:B------:R-:W-:Y:S02]  /*5a60*/  IMAD.MOV.U32 R125, RZ, RZ, R101 ;  /* 0x000000ffff7d7224 */ /* 0x000fe400078e0065 */
[----:B------:R1:W-:Y:S02]  /*5a70*/  MUFU.EX2 R193, R2 ;  /* 0x0000000200c17308 */ /* 0x0003e40000000800 */
[----:B------:R-:W-:Y:S01]  /*5a80*/  HMMA.16816.F32 R60, R8, R20, R108 ;  /* 0x00000014083c723c */ /* 0x000fe2000000186c */
[----:B------:R-:W-:Y:S02]  /*5a90*/  IMAD.MOV.U32 R101, RZ, RZ, R93 ;  /* 0x000000ffff657224 */ /* 0x000fe400078e005d */
[----:B------:R-:W-:-:S05]  /*5aa0*/  IMAD.MOV.U32 R93, RZ, RZ, R164 ;  /* 0x000000ffff5d7224 */ /* 0x000fca00078e00a4 */
[----:B------:R-:W-:Y:S01]  /*5ab0*/  HMMA.16816.F32 R44, R8, R28, R44 ;  /* 0x0000001c082c723c */ /* 0x000fe2000000182c */
[----:B-1----:R-:W-:-:S07]  /*5ac0*/  FFMA.FTZ R2, R126, c[0x0][0x2d0], -R5 ;  /* 0x0000b4007e027a23 */ /* 0x002fce0000010805 */
[C---:B------:R-:W-:Y:S01]  /*5ad0*/  HMMA.16816.F32 R28, R8.reuse, R30, R32 ;  /* 0x0000001e081c723c */ /* 0x040fe20000001820 */
[----:B------:R-:W-:Y:S01]  /*5ae0*/  IMAD.MOV.U32 R126, RZ, RZ, R102 ;  /* 0x000000ffff7e7224 */ /* 0x000fe200078e0066 */
[----:B------:R-:W-:Y:S01]  /*5af0*/  LDSM.16.MT88.4 R32, [R231+0x1900] ;  /* 0x00190000e720783b */ /* 0x000fe20000004200 */
[----:B------:R1:W-:Y:S01]  /*5b00*/  MUFU.EX2 R192, R2 ;  /* 0x0000000200c07308 */ /* 0x0003e20000000800 */
[----:B------:R-:W-:Y:S02]  /*5b10*/  IMAD.MOV.U32 R102, RZ, RZ, R94 ;  /* 0x000000ffff667224 */ /* 0x000fe400078e005e */
[----:B------:R-:W-:Y:S02]  /*5b20*/  IMAD.MOV.U32 R94, RZ, RZ, R165 ;  /* 0x000000ffff5e7224 */ /* 0x000fe400078e00a5 */
[C---:B------:R-:W-:Y:S08]  /*5b30*/  HMMA.16816.F32 R36, R8.reuse, R24, R80 ;  /* 0x000000180824723c */ /* 0x040ff00000001850 */
[----:B------:R-:W-:Y:S01]  /*5b40*/  HMMA.16816.F32 R40, R8, R26, R40 ;  /* 0x0000001a0828723c */ /* 0x000fe20000001828 */
[----:B------:R-:W3:Y:S01]  /*5b50*/  LDSM.16.MT88.4 R24, [R230+0x1900] ;  /* 0x00190000e618783b */ /* 0x000ee20000004200 */
[----:B-1----:R-:W-:-:S02]  /*5b60*/  FFMA.FTZ R2, R127, c[0x0][0x2d0], -R5 ;  /* 0x0000b4007f027a23 */ /* 0x002fc40000010805 */
[----:B------:R-:W-:Y:S02]  /*5b70*/  IMAD.MOV.U32 R127, RZ, RZ, R119 ;  /* 0x000000ffff7f7224 */ /* 0x000fe400078e0077 */
[----:B------:R1:W4:Y:S02]  /*5b80*/  MUFU.EX2 R191, R2 ;  /* 0x0000000200bf7308 */ /* 0x0003240000000800 */
[----:B------:R-:W-:Y:S01]  /*5b90*/  HMMA.16816.F32 R84, R8, R22, R84 ;  /* 0x000000160854723c */ /* 0x000fe20000001854 */
[----:B------:R-:W-:Y:S01]  /*5ba0*/  IMAD.MOV.U32 R119, RZ, RZ, R161 ;  /* 0x000000ffff777224 */ /* 0x000fe200078e00a1 */
[----:B------:R-:W2:Y:S01]  /*5bb0*/  LDSM.16.MT88.4 R20, [R229+0x2100] ;  /* 0x00210000e514783b */ /* 0x000ea20000004200 */
[----:B-1----:R-:W-:-:S04]  /*5bc0*/  FFMA.FTZ R2, R128, c[0x0][0x2d0], -R5 ;  /* 0x0000b40080027a23 */ /* 0x002fc80000010805 */
[----:B----4-:R-:W-:Y:S01]  /*5bd0*/  F2FP.PACK_AB R8, R191, R192 ;  /* 0x000000c0bf08723e */ /* 0x010fe200000000ff */
[----:B------:R-:W-:Y:S01]  /*5be0*/  IMAD.MOV.U32 R128, RZ, RZ, R120 ;  /* 0x000000ffff807224 */ /* 0x000fe200078e0078 */
[----:B------:R1:W-:Y:S01]  /*5bf0*/  MUFU.EX2 R190, R2 ;  /* 0x0000000200be7308 */ /* 0x0003e20000000800 */
[----:B------:R-:W-:Y:S02]  /*5c00*/  IMAD.MOV.U32 R120, RZ, RZ, R162 ;  /* 0x000000ffff787224 */ /* 0x000fe400078e00a2 */
[----:B-1----:R-:W-:Y:S02]  /*5c10*/  FFMA.FTZ R2, R129, c[0x0][0x2d0], -R5 ;  /* 0x0000b40081027a23 */ /* 0x002fe40000010805 */
[----:B------:R-:W-:-:S03]  /*5c20*/  IMAD.MOV.U32 R129, RZ, RZ, R122 ;  /* 0x000000ffff817224 */ /* 0x000fc600078e007a */
[----:B------:R1:W4:Y:S01]  /*5c30*/  MUFU.EX2 R189, R2 ;  /* 0x0000000200bd7308 */ /* 0x0003220000000800 */
[----:B------:R-:W-:Y:S02]  /*5c40*/  IMAD.MOV.U32 R122, RZ, RZ, R163 ;  /* 0x000000ffff7a7224 */ /* 0x000fe400078e00a3 */
[----:B-1----:R-:W-:Y:S01]  /*5c50*/  FFMA.FTZ R2, R130, c[0x0][0x2d0], -R3 ;  /* 0x0000b40082027a23 */ /* 0x002fe20000010803 */
[----:B----4-:R-:W-:Y:S01]  /*5c60*/  F2FP.PACK_AB R10, R189, R190 ;  /* 0x000000bebd0a723e */ /* 0x010fe200000000ff */
[----:B------:R-:W-:-:S03]  /*5c70*/  IMAD.MOV.U32 R130, RZ, RZ, R120 ;  /* 0x000000ffff827224 */ /* 0x000fc600078e0078 */
[----:B------:R1:W-:Y:S02]  /*5c80*/  MUFU.EX2 R188, R2 ;  /* 0x0000000200bc7308 */ /* 0x0003e40000000800 */
[----:B-1----:R-:W-:-:S06]  /*5c90*/  FFMA.FTZ R2, R132, c[0x0][0x2d0], -R3 ;  /* 0x0000b40084027a23 */ /* 0x002fcc0000010803 */
[----:B------:R1:W4:Y:S02]  /*5ca0*/  MUFU.EX2 R132, R2 ;  /* 0x0000000200847308 */ /* 0x0003240000000800 */
[----:B-1----:R-:W-:Y:S01]  /*5cb0*/  FFMA.FTZ R2, R131, c[0x0][0x2d0], -R3 ;  /* 0x0000b40083027a23 */ /* 0x002fe20000010803 */
[----:B----4-:R-:W-:Y:S01]  /*5cc0*/  F2FP.PACK_AB R9, R132, R188 ;  /* 0x000000bc8409723e */ /* 0x010fe200000000ff */
[----:B------:R-:W-:-:S04]  /*5cd0*/  IMAD.MOV.U32 R131, RZ, RZ, R101 ;  /* 0x000000ffff837224 */ /* 0x000fc800078e0065 */
[----:B------:R1:W-:Y:S02]  /*5ce0*/  MUFU.EX2 R114, R2 ;  /* 0x0000000200727308 */ /* 0x0003e40000000800 */
[----:B-1----:R-:W-:Y:S02]  /*5cf0*/  FFMA.FTZ R2, R133, c[0x0][0x2d0], -R3 ;  /* 0x0000b40085027a23 */ /* 0x002fe40000010803 */
[----:B------:R-:W-:-:S04]  /*5d00*/  IMAD.MOV.U32 R133, RZ, RZ, R122 ;  /* 0x000000ffff857224 */ /* 0x000fc800078e007a */
[----:B------:R1:W4:Y:S01]  /*5d10*/  MUFU.EX2 R115, R2 ;  /* 0x0000000200737308 */ /* 0x0003220000000800 */
[----:B------:R-:W-:Y:S02]  /*5d20*/  IMAD.MOV.U32 R122, RZ, RZ, R92 ;  /* 0x000000ffff7a7224 */ /* 0x000fe400078e005c */
[----:B-1----:R-:W-:Y:S01]  /*5d30*/  FFMA.FTZ R2, R173, c[0x0][0x2d0], -R6 ;  /* 0x0000b400ad027a23 */ /* 0x002fe20000010806 */
[----:B----4-:R-:W-:-:S04]  /*5d40*/  F2FP.PACK_AB R11, R115, R114 ;  /* 0x00000072730b723e */ /* 0x010fc800000000ff */
[----:B------:R1:W-:Y:S03]  /*5d50*/  MUFU.EX2 R113, R2 ;  /* 0x0000000200717308 */ /* 0x0003e60000000800 */
[C---:B--2---:R-:W-:Y:S08]  /*5d60*/  HMMA.16816.F32 R148, R8.reuse, R18, R76 ;  /* 0x000000120894723c */ /* 0x044ff0000000184c */
[----:B------:R-:W-:Y:S01]  /*5d70*/  HMMA.16816.F32 R144, R8, R16, R144 ;  /* 0x000000100890723c */ /* 0x000fe20000001890 */
[----:B-1----:R-:W-:-:S02]  /*5d80*/  FFMA.FTZ R2, R172, c[0x0][0x2d0], -R6 ;  /* 0x0000b400ac027a23 */ /* 0x002fc40000010806 */
[----:B------:R-:W-:Y:S02]  /*5d90*/  IMAD.MOV.U32 R172, RZ, RZ, R127 ;  /* 0x000000ffffac7224 */ /* 0x000fe400078e007f */
[----:B------:R1:W-:Y:S01]  /*5da0*/  MUFU.EX2 R112, R2 ;  /* 0x0000000200707308 */ /* 0x0003e20000000800 */
[----:B------:R-:W-:Y:S02]  /*5db0*/  IMAD.MOV.U32 R127, RZ, RZ, R100 ;  /* 0x000000ffff7f7224 */ /* 0x000fe400078e0064 */
[C---:B---3--:R-:W-:Y:S08]  /*5dc0*/  HMMA.16816.F32 R176, R8.reuse, R24, R176 ;  /* 0x0000001808b0723c */ /* 0x048ff000000018b0 */
[----:B------:R-:W-:Y:S01]  /*5dd0*/  HMMA.16816.F32 R80, R8, R26, R64 ;  /* 0x0000001a0850723c */ /* 0x000fe20000001840 */
[----:B-1----:R-:W-:-:S02]  /*5de0*/  FFMA.FTZ R2, R134, c[0x0][0x2d0], -R6 ;  /* 0x0000b40086027a23 */ /* 0x002fc40000010806 */
[----:B------:R-:W-:-:S05]  /*5df0*/  IMAD.MOV.U32 R134, RZ, RZ, R128 ;  /* 0x000000ffff867224 */ /* 0x000fca00078e0080 */
[----:B------:R-:W-:Y:S01]  /*5e00*/  HMMA.16816.F32 R76, R8, R32, R88 ;  /* 0x00000020084c723c */ /* 0x000fe20000001858 */
[----:B------:R1:W-:Y:S01]  /*5e10*/  MUFU.EX2 R111, R2 ;  /* 0x00000002006f7308 */ /* 0x0003e20000000800 */
[----:B------:R-:W-:Y:S02]  /*5e20*/  IMAD.MOV.U32 R128, RZ, RZ, R119 ;  /* 0x000000ffff807224 */ /* 0x000fe400078e0077 */
[----:B------:R-:W-:Y:S02]  /*5e30*/  IMAD.MOV.U32 R119, RZ, RZ, R94 ;  /* 0x000000ffff777224 */ /* 0x000fe400078e005e */
[----:B-1----:R-:W-:Y:S02]  /*5e40*/  FFMA.FTZ R2, R138, c[0x0][0x2d0], -R6 ;  /* 0x0000b4008a027a23 */ /* 0x002fe40000010806 */
[----:B------:R-:W-:Y:S02]  /*5e50*/  IMAD.MOV.U32 R138, RZ, RZ, R102 ;  /* 0x000000ffff8a7224 */ /* 0x000fe400078e0066 */
[----:B------:R1:W-:Y:S02]  /*5e60*/  MUFU.EX2 R110, R2 ;  /* 0x00000002006e7308 */ /* 0x0003e40000000800 */
[----:B-1----:R-:W-:-:S02]  /*5e70*/  FFMA.FTZ R2, R174, c[0x0][0x2d0], -R0 ;  /* 0x0000b400ae027a23 */ /* 0x002fc40000010800 */
[----:B------:R-:W-:-:S04]  /*5e80*/  IMAD.MOV.U32 R174, RZ, RZ, R123 ;  /* 0x000000ffffae7224 */ /* 0x000fc800078e007b */
[----:B------:R1:W-:Y:S01]  /*5e90*/  MUFU.EX2 R108, R2 ;  /* 0x00000002006c7308 */ /* 0x0003e20000000800 */
[----:B------:R-:W-:Y:S02]  /*5ea0*/  IMAD.MOV.U32 R123, RZ, RZ, R95 ;  /* 0x000000ffff7b7224 */ /* 0x000fe400078e005f */
[----:B------:R-:W-:Y:S02]  /*5eb0*/  IMAD.MOV.U32 R95, RZ, RZ, R160 ;  /* 0x000000ffff5f7224 */ /* 0x000fe400078e00a0 */
[----:B------:R-:W-:Y:S01]  /*5ec0*/  HMMA.16816.F32 R160, R8, R12, R104 ;  /* 0x0000000c08a0723c */ /* 0x000fe20000001868 */
[----:B------:R-:W-:Y:S02]  /*5ed0*/  IMAD.MOV.U32 R173, RZ, RZ, R123 ;  /* 0x000000ffffad7224 */ /* 0x000fe400078e007b */
[----:B-1----:R-:W-:Y:S02]  /*5ee0*/  FFMA.FTZ R2, R175, c[0x0][0x2d0], -R0 ;  /* 0x0000b400af027a23 */ /* 0x002fe40000010800 */
[----:B------:R-:W-:-:S02]  /*5ef0*/  IMAD.MOV.U32 R175, RZ, RZ, R97 ;  /* 0x000000ffffaf7224 */ /* 0x000fc400078e0061 */
[----:B------:R1:W2:Y:S01]  /*5f00*/  MUFU.EX2 R107, R2 ;  /* 0x00000002006b7308 */ /* 0x0002a20000000800 */
[----:B------:R-:W-:Y:S02]  /*5f10*/  IMAD.MOV.U32 R97, RZ, RZ, R98 ;  /* 0x000000ffff617224 */ /* 0x000fe400078e0062 */
[----:B------:R-:W-:Y:S02]  /*5f20*/  IMAD.MOV.U32 R98, RZ, RZ, R99 ;  /* 0x000000ffff627224 */ /* 0x000fe400078e0063 */
[----:B------:R-:W-:Y:S02]  /*5f30*/  IMAD.MOV.U32 R99, RZ, RZ, R117 ;  /* 0x000000ffff637224 */ /* 0x000fe400078e0075 */
[----:B------:R-:W-:Y:S02]  /*5f40*/  IMAD.MOV.U32 R117, RZ, RZ, R103 ;  /* 0x000000ffff757224 */ /* 0x000fe400078e0067 */
[----:B------:R-:W-:Y:S02]  /*5f50*/  IMAD.MOV.U32 R103, RZ, RZ, R7 ;  /* 0x000000ffff677224 */ /* 0x000fe400078e0007 */
[----:B------:R-:W-:-:S02]  /*5f60*/  IMAD.MOV.U32 R123, RZ, RZ, R99 ;  /* 0x000000ffff7b7224 */ /* 0x000fc400078e0063 */
[----:B------:R-:W-:Y:S02]  /*5f70*/  IMAD.MOV.U32 R120, RZ, RZ, R98 ;  /* 0x000000ffff787224 */ /* 0x000fe400078e0062 */
[----:B------:R-:W-:Y:S02]  /*5f80*/  IMAD.MOV.U32 R7, RZ, RZ, R167 ;  /* 0x000000ffff077224 */ /* 0x000fe400078e00a7 */
[----:B-1----:R-:W-:Y:S01]  /*5f90*/  FFMA.FTZ R2, R180, c[0x0][0x2d0], -R0 ;  /* 0x0000b400b4027a23 */ /* 0x002fe20000010800 */
[----:B------:R-:W-:Y:S01]  /*5fa0*/  HMMA.16816.F32 R164, R8, R14, R72 ;  /* 0x0000000e08a4723c */ /* 0x000fe20000001848 */
[----:B------:R-:W-:Y:S02]  /*5fb0*/  IMAD.MOV.U32 R180, RZ, RZ, R129 ;  /* 0x000000ffffb47224 */ /* 0x000fe400078e0081 */
[----:B------:R1:W-:Y:S01]  /*5fc0*/  MUFU.EX2 R105, R2 ;  /* 0x0000000200697308 */ /* 0x0003e20000000800 */
[----:B------:R-:W-:-:S04]  /*5fd0*/  IMAD.MOV.U32 R129, RZ, RZ, R96 ;  /* 0x000000ffff817224 */ /* 0x000fc800078e0060 */
[----:B------:R-:W-:Y:S07]  /*5fe0*/  HMMA.16816.F32 R72, R8, R34, R56 ;  /* 0x000000220848723c */ /* 0x000fee0000001838 */
[----:B------:R-:W-:Y:S02]  /*5ff0*/  F2FP.PACK_AB R8, R193, R194 ;  /* 0x000000c2c108723e */ /* 0x000fe400000000ff */
[----:B--2---:R-:W-:Y:S01]  /*6000*/  F2FP.PACK_AB R9, R107, R108 ;  /* 0x0000006c6b09723e */ /* 0x004fe200000000ff */
[----:B-1----:R-:W-:Y:S01]  /*6010*/  FFMA.FTZ R2, R181, c[0x0][0x2d0], -R0 ;  /* 0x0000b400b5027a23 */ /* 0x002fe20000010800 */
[----:B------:R-:W-:Y:S01]  /*6020*/  F2FP.PACK_AB R10, R112, R113 ;  /* 0x00000071700a723e */ /* 0x000fe200000000ff */
[----:B------:R-:W-:-:S02]  /*6030*/  IMAD.MOV.U32 R181, RZ, RZ, R97 ;  /* 0x000000ffffb57224 */ /* 0x000fc400078e0061 */
[----:B------:R1:W2:Y:S02]  /*6040*/  MUFU.EX2 R104, R2 ;  /* 0x0000000200687308 */ /* 0x0002a40000000800 */
[----:B-1----:R-:W-:Y:S01]  /*6050*/  FFMA.FTZ R2, R152, c[0x0][0x2d0], -R6 ;  /* 0x0000b40098027a23 */ /* 0x002fe20000010806 */
[----:B--2---:R-:W-:Y:S01]  /*6060*/  F2FP.PACK_AB R11, R104, R105 ;  /* 0x00000069680b723e */ /* 0x004fe200000000ff */
[----:B------:R-:W-:-:S04]  /*6070*/  IMAD.MOV.U32 R152, RZ, RZ, R117 ;  /* 0x000000ffff987224 */ /* 0x000fc800078e0075 */
[----:B------:R1:W-:Y:S01]  /*6080*/  MUFU.EX2 R109, R2 ;  /* 0x00000002006d7308 */ /* 0x0003e20000000800 */
[----:B------:R-:W-:Y:S01]  /*6090*/  IMAD.MOV.U32 R117, RZ, RZ, R103 ;  /* 0x000000ffff757224 */ /* 0x000fe200078e0067 */
        /* <DEDUP_REMOVED lines=8> */
[----:B------:R-:W3:Y:S04]  /*6120*/  LDSM.16.MT88.4 R12, [R230+0x2100] ;  /* 0x00210000e60c783b */ /* 0x000ee80000004200 */
[----:B------:R-:W4:Y:S01]  /*6130*/  LDSM.16.MT88.4 R28, [R231+0x2100] ;  /* 0x00210000e71c783b */ /* 0x000f220000004200 */
[----:B-1----:R-:W-:-:S02]  /*6140*/  FFMA.FTZ R2, R156, c[0x0][0x2d0], -R5 ;  /* 0x0000b4009c027a23 */ /* 0x002fc40000010805 */
[C---:B------:R-:W-:Y:S01]  /*6150*/  HMMA.16816.F32 R44, R8.reuse, R32, R60 ;  /* 0x00000020082c723c */ /* 0x040fe2000000183c */
[----:B------:R-:W-:Y:S01]  /*6160*/  IMAD.MOV.U32 R156, RZ, RZ, R95 ;  /* 0x000000ffff9c7224 */ /* 0x000fe200078e005f */
[----:B------:R1:W-:Y:S06]  /*6170*/  MUFU.EX2 R103, R2 ;  /* 0x0000000200677308 */ /* 0x0003ec0000000800 */
[C---:B------:R-:W-:Y:S08]  /*6180*/  HMMA.16816.F32 R32, R8.reuse, R34, R84 ;  /* 0x000000220820723c */ /* 0x040ff00000001854 */
[----:B------:R-:W-:Y:S01]  /*6190*/  HMMA.16816.F32 R36, R8, R24, R36 ;  /* 0x000000180824723c */ /* 0x000fe20000001824 */
[----:B-1----:R-:W-:-:S02]  /*61a0*/  FFMA.FTZ R2, R157, c[0x0][0x2d0], -R5 ;  /* 0x0000b4009d027a23 */ /* 0x002fc40000010805 */
[----:B------:R-:W-:Y:S02]  /*61b0*/  IMAD.MOV.U32 R157, RZ, RZ, R153 ;  /* 0x000000ffff9d7224 */ /* 0x000fe400078e0099 */
[----:B------:R1:W1:Y:S03]  /*61c0*/  MUFU.EX2 R102, R2 ;  /* 0x0000000200667308 */ /* 0x0002660000000800 */
[----:B------:R-:W-:Y:S01]  /*61d0*/  HMMA.16816.F32 R40, R8, R26, R40 ;  /* 0x0000001a0828723c */ /* 0x000fe20000001828 */
[----:B------:R-:W-:Y:S01]  /*61e0*/  IMAD.MOV.U32 R153, RZ, RZ, R181 ;  /* 0x000000ffff997224 */ /* 0x000fe200078e00b5 */
[----:B------:R-:W2:Y:S01]  /*61f0*/  LDSM.16.MT88.4 R24, [R229+0x2900] ;  /* 0x00290000e518783b */ /* 0x000ea20000004200 */
[----:B------:R-:W-:Y:S02]  /*6200*/  IMAD.MOV.U32 R181, RZ, RZ, R175 ;  /* 0x000000ffffb57224 */ /* 0x000fe400078e00af */
[----:B------:R-:W-:-:S02]  /*6210*/  IMAD.MOV.U32 R175, RZ, RZ, R121 ;  /* 0x000000ffffaf7224 */ /* 0x000fc400078e0079 */
[----:B------:R-:W-:Y:S02]  /*6220*/  IMAD.MOV.U32 R121, RZ, RZ, R116 ;  /* 0x000000ffff797224 */ /* 0x000fe400078e0074 */
[----:B------:R-:W-:Y:S02]  /*6230*/  IMAD.MOV.U32 R116, RZ, RZ, R71 ;  /* 0x000000ffff747224 */ /* 0x000fe400078e0047 */
[----:B-1----:R-:W-:Y:S01]  /*6240*/  FFMA.FTZ R2, R154, c[0x0][0x2d0], -R5 ;  /* 0x0000b4009a027a23 */ /* 0x002fe20000010805 */
[----:B------:R-:W-:-:S03]  /*6250*/  F2FP.PACK_AB R8, R102, R103 ;  /* 0x000000676608723e */ /* 0x000fc600000000ff */
[----:B------:R1:W-:Y:S02]  /*6260*/  MUFU.EX2 R101, R2 ;  /* 0x0000000200657308 */ /* 0x0003e40000000800 */
[----:B-1----:R-:W-:-:S06]  /*6270*/  FFMA.FTZ R2, R155, c[0x0][0x2d0], -R5 ;  /* 0x0000b4009b027a23 */ /* 0x002fcc0000010805 */
[----:B------:R1:W1:Y:S02]  /*6280*/  MUFU.EX2 R100, R2 ;  /* 0x0000000200647308 */ /* 0x0002640000000800 */
[----:B-1----:R-:W-:Y:S01]  /*6290*/  FFMA.FTZ R2, R168, c[0x0][0x2d0], -R3 ;  /* 0x0000b400a8027a23 */ /* 0x002fe20000010803 */
[----:B------:R-:W-:-:S05]  /*62a0*/  F2FP.PACK_AB R10, R100, R101 ;  /* 0x00000065640a723e */ /* 0x000fca00000000ff */
        /* <DEDUP_REMOVED lines=11> */
[C---:B------:R-:W-:Y:S08]  /*6360*/  HMMA.16816.F32 R144, R8.reuse, R20, R144 ;  /* 0x000000140890723c */ /* 0x040ff00000001890 */
[----:B------:R-:W-:Y:S01]  /*6370*/  HMMA.16816.F32 R148, R8, R22, R148 ;  /* 0x000000160894723c */ /* 0x000fe20000001894 */
[----:B-1----:R-:W-:-:S04]  /*6380*/  FFMA.FTZ R2, R140, c[0x0][0x2d0], -R0 ;  /* 0x0000b4008c027a23 */ /* 0x002fc80000010800 */
[----:B------:R1:W1:Y:S03]  /*6390*/  MUFU.EX2 R94, R2 ;  /* 0x00000002005e7308 */ /* 0x0002660000000800 */
[C---:B--2---:R-:W-:Y:S08]  /*63a0*/  HMMA.16816.F32 R160, R8.reuse, R16, R160 ;  /* 0x0000001008a0723c */ /* 0x044ff000000018a0 */
[----:B------:R-:W-:Y:S01]  /*63b0*/  HMMA.16816.F32 R164, R8, R18, R164 ;  /* 0x0000001208a4723c */ /* 0x000fe200000018a4 */
[----:B-1----:R-:W-:-:S07]  /*63c0*/  FFMA.FTZ R2, R141, c[0x0][0x2d0], -R0 ;  /* 0x0000b4008d027a23 */ /* 0x002fce0000010800 */
[C---:B---3--:R-:W-:Y:S01]  /*63d0*/  HMMA.16816.F32 R176, R8.reuse, R12, R176 ;  /* 0x0000000c08b0723c */ /* 0x048fe200000018b0 */
[----:B------:R1:W-:Y:S07]  /*63e0*/  MUFU.EX2 R93, R2 ;  /* 0x00000002005d7308 */ /* 0x0003ee0000000800 */
[C---:B------:R-:W-:Y:S08]  /*63f0*/  HMMA.16816.F32 R80, R8.reuse, R14, R80 ;  /* 0x0000000e0850723c */ /* 0x040ff00000001850 */
[----:B----4-:R-:W-:Y:S01]  /*6400*/  HMMA.16816.F32 R76, R8, R28, R76 ;  /* 0x0000001c084c723c */ /* 0x010fe2000000184c */
[----:B-1----:R-:W-:-:S04]  /*6410*/  FFMA.FTZ R2, R142, c[0x0][0x2d0], -R0 ;  /* 0x0000b4008e027a23 */ /* 0x002fc80000010800 */
[----:B------:R1:W2:Y:S03]  /*6420*/  MUFU.EX2 R92, R2 ;  /* 0x00000002005c7308 */ /* 0x0002a60000000800 */
[----:B------:R-:W-:Y:S07]  /*6430*/  HMMA.16816.F32 R72, R8, R30, R72 ;  /* 0x0000001e0848723c */ /* 0x000fee0000001848 */
[----:B------:R-:W-:-:S02]  /*6440*/  F2FP.PACK_AB R8, R110, R111 ;  /* 0x0000006f6e08723e */ /* 0x000fc400000000ff */
[----:B------:R-:W-:Y:S02]  /*6450*/  F2FP.PACK_AB R9, R94, R95 ;  /* 0x0000005f5e09723e */ /* 0x000fe400000000ff */
        /* <DEDUP_REMOVED lines=29> */
[----:B-1----:R-:W-:Y:S02]  /*6630*/  FFMA.FTZ R2, R156, c[0x0][0x2d0], -R6 ;  /* 0x0000b4009c027a23 */ /* 0x002fe40000010806 */
[----:B------:R-:W-:Y:S02]  /*6640*/  IMAD.MOV.U32 R156, RZ, RZ, R152 ;  /* 0x000000ffff9c7224 */ /* 0x000fe400078e0098 */
[----:B------:R-:W-:Y:S02]  /*6650*/  IMAD.MOV.U32 R152, RZ, RZ, R180 ;  /* 0x000000ffff987224 */ /* 0x000fe400078e00b4 */
[----:B------:R1:W-:Y:S01]  /*6660*/  MUFU.EX2 R71, R2 ;  /* 0x0000000200477308 */ /* 0x0003e20000000800 */
[----:B------:R-:W-:Y:S01]  /*6670*/  IMAD.MOV.U32 R180, RZ, RZ, R174 ;  /* 0x000000ffffb47224 */ /* 0x000fe200078e00ae */
[----:B---3--:R-:W-:Y:S01]  /*6680*/  F2FP.PACK_AB R8, R90, R91 ;  /* 0x0000005b5a08723e */ /* 0x008fe200000000ff */
[----:B------:R-:W-:Y:S01]  /*6690*/  IMAD.MOV.U32 R174, RZ, RZ, R118 ;  /* 0x000000ffffae7224 */ /* 0x000fe200078e0076 */
[----:B------:R-:W-:Y:S01]  /*66a0*/  F2FP.PACK_AB R9, R86, R87 ;  /* 0x000000575609723e */ /* 0x000fe200000000ff */
[----:B------:R-:W-:Y:S01]  /*66b0*/  FFMA.FTZ R4, R4, c[0x0][0x2d0], -R6 ;  /* 0x0000b40004047a23 */ /* 0x000fe20000010806 */
[----:B------:R-:W-:Y:S01]  /*66c0*/  F2FP.PACK_AB R10, R88, R89 ;  /* 0x00000059580a723e */ /* 0x000fe200000000ff */
[----:B------:R-:W-:-:S02]  /*66d0*/  IMAD.MOV.U32 R118, RZ, RZ, R234 ;  /* 0x000000ffff767224 */ /* 0x000fc400078e00ea */
[----:B-1----:R-:W-:Y:S01]  /*66e0*/  FFMA.FTZ R2, R157, c[0x0][0x2d0], -R6 ;  /* 0x0000b4009d027a23 */ /* 0x002fe20000010806 */
[----:B------:R-:W-:Y:S01]  /*66f0*/  F2FP.PACK_AB R11, R85, R84 ;  /* 0x00000054550b723e */ /* 0x000fe200000000ff */
[----:B------:R-:W-:Y:S01]  /*6700*/  IMAD.MOV.U32 R157, RZ, RZ, R156 ;  /* 0x000000ffff9d7224 */ /* 0x000fe200078e009c */
[----:B------:R-:W-:Y:S01]  /*6710*/  UIMAD.WIDE.U32 UR26, UR10, UR4, URZ ;  /* 0x000000040a1a72a5 */ /* 0x000fe2000f8e003f */
[----:B------:R-:W-:Y:S01]  /*6720*/  IMAD.MOV.U32 R156, RZ, RZ, R153 ;  /* 0x000000ffff9c7224 */ /* 0x000fe200078e0099 */
[----:B------:R1:W5:Y:S01]  /*6730*/  LDL.LU R234, [R1+0x28] ;  /* 0x0000280001ea7983 */ /* 0x0003620000300800 */
[----:B------:R-:W-:Y:S02]  /*6740*/  IMAD.MOV.U32 R153, RZ, RZ, R181 ;  /* 0x000000ffff997224 */ /* 0x000fe400078e00b5 */
[----:B------:R-:W-:Y:S01]  /*6750*/  IMAD.MOV.U32 R181, RZ, RZ, R180 ;  /* 0x000000ffffb57224 */ /* 0x000fe200078e00b4 */
[----:B------:R-:W-:Y:S01]  /*6760*/  HMMA.16816.F32 R144, R8, R24, R144 ;  /* 0x000000180890723c */ /* 0x000fe20000001890 */
[----:B------:R-:W-:-:S02]  /*6770*/  IMAD.MOV.U32 R180, RZ, RZ, R121 ;  /* 0x000000ffffb47224 */ /* 0x000fc400078e0079 */
[----:B------:R-:W-:Y:S02]  /*6780*/  IMAD.MOV.U32 R121, RZ, RZ, R69 ;  /* 0x000000ffff797224 */ /* 0x000fe400078e0045 */
[----:B------:R3:W1:Y:S02]  /*6790*/  MUFU.EX2 R69, R2 ;  /* 0x0000000200457308 */ /* 0x0006640000000800 */
[----:B---3--:R-:W-:Y:S02]  /*67a0*/  FFMA.FTZ R2, R157, c[0x0][0x2d0], -R6 ;  /* 0x0000b4009d027a23 */ /* 0x008fe40000010806 */
[----:B------:R-:W-:Y:S02]  /*67b0*/  IMAD.MOV.U32 R157, RZ, RZ, R156 ;  /* 0x000000ffff9d7224 */ /* 0x000fe400078e009c */
[----:B------:R-:W-:Y:S02]  /*67c0*/  IMAD.MOV.U32 R156, RZ, RZ, R181 ;  /* 0x000000ffff9c7224 */ /* 0x000fe400078e00b5 */
[----:B------:R-:W-:-:S02]  /*67d0*/  IMAD.MOV.U32 R181, RZ, RZ, R180 ;  /* 0x000000ffffb57224 */ /* 0x000fc400078e00b4 */
[----:B------:R-:W-:Y:S02]  /*67e0*/  IMAD.MOV.U32 R180, RZ, RZ, R138 ;  /* 0x000000ffffb47224 */ /* 0x000fe400078e008a */
[----:B------:R-:W-:Y:S02]  /*67f0*/  IMAD.MOV.U32 R138, RZ, RZ, R122 ;  /* 0x000000ffff8a7224 */ /* 0x000fe400078e007a */
[----:B------:R-:W-:Y:S02]  /*6800*/  IMAD.MOV.U32 R122, RZ, RZ, R68 ;  /* 0x000000ffff7a7224 */ /* 0x000fe400078e0044 */
[----:B------:R3:W-:Y:S01]  /*6810*/  MUFU.EX2 R68, R2 ;  /* 0x0000000200447308 */ /* 0x0007e20000000800 */
[----:B------:R-:W-:Y:S02]  /*6820*/  IMAD.MOV.U32 R155, RZ, RZ, R181 ;  /* 0x000000ffff9b7224 */ /* 0x000fe400078e00b5 */
[----:B------:R-:W-:Y:S02]  /*6830*/  IMAD.MOV.U32 R154, RZ, RZ, R180 ;  /* 0x000000ffff9a7224 */ /* 0x000fe400078e00b4 */
[----:B---3--:R-:W-:-:S02]  /*6840*/  FFMA.FTZ R2, R157, c[0x0][0x2d0], -R6 ;  /* 0x0000b4009d027a23 */ /* 0x008fc40000010806 */
[----:B------:R-:W-:Y:S02]  /*6850*/  IMAD.MOV.U32 R157, RZ, RZ, R138 ;  /* 0x000000ffff9d7224 */ /* 0x000fe400078e008a */
[----:B------:R3:W-:Y:S01]  /*6860*/  MUFU.EX2 R63, R2 ;  /* 0x00000002003f7308 */ /* 0x0007e20000000800 */
[----:B------:R-:W-:Y:S01]  /*6870*/  HMMA.16816.F32 R148, R8, R26, R148 ;  /* 0x0000001a0894723c */ /* 0x000fe20000001894 */
[----:B------:R-:W-:-:S07]  /*6880*/  IMAD.MOV.U32 R138, RZ, RZ, R233 ;  /* 0x000000ffff8a7224 */ /* 0x000fce00078e00e9 */
[----:B--2---:R-:W-:Y:S01]  /*6890*/  HMMA.16816.F32 R160, R8, R20, R160 ;  /* 0x0000001408a0723c */ /* 0x004fe200000018a0 */
[----:B---3--:R-:W-:-:S07]  /*68a0*/  FFMA.FTZ R2, R170, c[0x0][0x2d0], -R0 ;  /* 0x0000b400aa027a23 */ /* 0x008fce0000010800 */
[C---:B------:R-:W-:Y:S08]  /*68b0*/  HMMA.16816.F32 R164, R8.reuse, R22, R164 ;  /* 0x0000001608a4723c */ /* 0x040ff000000018a4 */
[C---:B----4-:R-:W-:Y:S01]  /*68c0*/  HMMA.16816.F32 R176, R8.reuse, R16, R176 ;  /* 0x0000001008b0723c */ /* 0x050fe200000018b0 */
[----:B------:R2:W-:Y:S07]  /*68d0*/  MUFU.EX2 R62, R2 ;  /* 0x00000002003e7308 */ /* 0x0005ee0000000800 */
[C---:B------:R-:W-:Y:S08]  /*68e0*/  HMMA.16816.F32 R76, R8.reuse, R12, R76 ;  /* 0x0000000c084c723c */ /* 0x040ff0000000184c */
[----:B------:R-:W-:Y:S01]  /*68f0*/  HMMA.16816.F32 R72, R8, R14, R72 ;  /* 0x0000000e0848723c */ /* 0x000fe20000001848 */
[----:B--2---:R-:W-:-:S02]  /*6900*/  FFMA.FTZ R2, R182, c[0x0][0x2d0], -R0 ;  /* 0x0000b400b6027a23 */ /* 0x004fc40000010800 */
[----:B------:R-:W-:Y:S02]  /*6910*/  IMAD.MOV.U32 R208, RZ, RZ, R125 ;  /* 0x000000ffffd07224 */ /* 0x000fe400078e007d */
[----:B------:R-:W-:Y:S01]  /*6920*/  IMAD.MOV.U32 R206, RZ, RZ, R124 ;  /* 0x000000ffffce7224 */ /* 0x000fe200078e007c */
[----:B------:R2:W3:Y:S01]  /*6930*/  MUFU.EX2 R61, R2 ;  /* 0x00000002003d7308 */ /* 0x0004e20000000800 */
[----:B------:R-:W-:Y:S02]  /*6940*/  IMAD.MOV.U32 R212, RZ, RZ, R126 ;  /* 0x000000ffffd47224 */ /* 0x000fe400078e007e */
[----:B------:R-:W-:Y:S01]  /*6950*/  IMAD.MOV.U32 R210, RZ, RZ, R174 ;  /* 0x000000ffffd27224 */ /* 0x000fe200078e00ae */
[----:B------:R-:W-:Y:S01]  /*6960*/  @UP1 UMOV UR21, UR27 ;  /* 0x0000001b00151c82 */ /* 0x000fe20008000000 */
[----:B------:R-:W-:Y:S01]  /*6970*/  IMAD.MOV.U32 R203, RZ, RZ, R138 ;  /* 0x000000ffffcb7224 */ /* 0x000fe200078e008a */
[----:B------:R-:W-:Y:S01]  /*6980*/  LDSM.16.MT88.4 R168, [R232+0x3100] ;  /* 0x00310000e8a8783b */ /* 0x000fe20000004200 */
[----:B------:R-:W-:-:S03]  /*6990*/  UMOV UR4, URZ ;  /* 0x0000003f00047c82 */ /* 0x000fc60008000000 */
[----:B------:R4:W5:Y:S01]  /*69a0*/  LDL.LU R233, [R1+0x24] ;  /* 0x0000240001e97983 */ /* 0x0009620000300800 */
[--C-:B--2---:R-:W-:Y:S02]  /*69b0*/  FFMA.FTZ R2, R183, c[0x0][0x2d0], -R0.reuse ;  /* 0x0000b400b7027a23 */ /* 0x104fe40000010800 */
[----:B------:R-:W-:Y:S02]  /*69c0*/  HMMA.16816.F32 R180, R8, R18, R80 ;  /* 0x0000001208b4723c */ /* 0x000fe40000001850 */
[----:B------:R2:W-:Y:S02]  /*69d0*/  MUFU.EX2 R60, R2 ;  /* 0x00000002003c7308 */ /* 0x0005e40000000800 */
[----:B--2---:R-:W-:-:S06]  /*69e0*/  FFMA.FTZ R2, R184, c[0x0][0x2d0], -R0 ;  /* 0x0000b400b8027a23 */ /* 0x004fcc0000010800 */
[----:B------:R2:W2:Y:S01]  /*69f0*/  MUFU.EX2 R31, R2 ;  /* 0x00000002001f7308 */ /* 0x0004a20000000800 */
[----:B-1----:R-:W-:Y:S02]  /*6a00*/  F2FP.PACK_AB R8, R69, R71 ;  /* 0x000000474508723e */ /* 0x002fe400000000ff */
[----:B---3--:R-:W-:Y:S02]  /*6a10*/  F2FP.PACK_AB R9, R61, R62 ;  /* 0x0000003e3d09723e */ /* 0x008fe400000000ff */
[----:B------:R-:W-:Y:S01]  /*6a20*/  F2FP.PACK_AB R10, R63, R68 ;  /* 0x000000443f0a723e */ /* 0x000fe200000000ff */
[----:B--2---:R-:W-:Y:S02]  /*6a30*/  FFMA.FTZ R2, R155, c[0x0][0x2d0], -R5 ;  /* 0x0000b4009b027a23 */ /* 0x004fe40000010805 */
[----:B------:R-:W-:Y:S02]  /*6a40*/  IMAD.MOV.U32 R155, RZ, RZ, R154 ;  /* 0x000000ffff9b7224 */ /* 0x000fe400078e009a */
[----:B------:R1:W-:Y:S01]  /*6a50*/  MUFU.EX2 R29, R2 ;  /* 0x00000002001d7308 */ /* 0x0003e20000000800 */
[----:B------:R-:W-:Y:S01]  /*6a60*/  IMAD.MOV.U32 R154, RZ, RZ, R157 ;  /* 0x000000ffff9a7224 */ /* 0x000fe200078e009d */
[----:B------:R-:W-:Y:S01]  /*6a70*/  F2FP.PACK_AB R11, R31, R60 ;  /* 0x0000003c1f0b723e */ /* 0x000fe200000000ff */
[----:B------:R-:W-:-:S02]  /*6a80*/  IMAD.MOV.U32 R157, RZ, RZ, R156 ;  /* 0x000000ffff9d7224 */ /* 0x000fc400078e009c */
[----:B------:R-:W-:Y:S02]  /*6a90*/  IMAD.MOV.U32 R156, RZ, RZ, R153 ;  /* 0x000000ffff9c7224 */ /* 0x000fe400078e0099 */
[----:B------:R-:W-:Y:S02]  /*6aa0*/  IMAD.MOV.U32 R153, RZ, RZ, R152 ;  /* 0x000000ffff997224 */ /* 0x000fe400078e0098 */
[----:B-1----:R-:W-:Y:S01]  /*6ab0*/  FFMA.FTZ R2, R155, c[0x0][0x2d0], -R5 ;  /* 0x0000b4009b027a23 */ /* 0x002fe20000010805 */
[----:B------:R-:W-:Y:S01]  /*6ac0*/  HMMA.16816.F32 R56, R8, R26, R56 ;  /* 0x0000001a0838723c */ /* 0x000fe20000001838 */
[----:B------:R-:W-:Y:S02]  /*6ad0*/  IMAD.MOV.U32 R152, RZ, RZ, R134 ;  /* 0x000000ffff987224 */ /* 0x000fe400078e0086 */
[----:B------:R1:W2:Y:S01]  /*6ae0*/  MUFU.EX2 R30, R2 ;  /* 0x00000002001e7308 */ /* 0x0002a20000000800 */
[----:B------:R-:W-:-:S04]  /*6af0*/  IMAD.MOV.U32 R134, RZ, RZ, R172 ;  /* 0x000000ffff867224 */ /* 0x000fc800078e00ac */
[C---:B------:R-:W-:Y:S01]  /*6b00*/  HMMA.16816.F32 R64, R8.reuse, R24, R64 ;  /* 0x000000180840723c */ /* 0x040fe20000001840 */
[----:B-1----:R-:W-:Y:S02]  /*6b10*/  FFMA.FTZ R2, R154, c[0x0][0x2d0], -R5 ;  /* 0x0000b4009a027a23 */ /* 0x002fe40000010805 */
[----:B------:R-:W-:Y:S02]  /*6b20*/  IMAD.MOV.U32 R142, RZ, RZ, R152 ;  /* 0x000000ffff8e7224 */ /* 0x000fe400078e0098 */
[----:B------:R1:W-:Y:S01]  /*6b30*/  MUFU.EX2 R28, R2 ;  /* 0x00000002001c7308 */ /* 0x0003e20000000800 */
[----:B------:R-:W-:Y:S02]  /*6b40*/  IMAD.MOV.U32 R172, RZ, RZ, R173 ;  /* 0x000000ffffac7224 */ /* 0x000fe400078e00ad */
[----:B------:R-:W-:Y:S01]  /*6b50*/  IMAD.MOV.U32 R141, RZ, RZ, R134 ;  /* 0x000000ffff8d7224 */ /* 0x000fe200078e0086 */
[----:B------:R-:W-:Y:S01]  /*6b60*/  HMMA.16816.F32 R48, R8, R22, R48 ;  /* 0x000000160830723c */ /* 0x000fe20000001830 */
[----:B------:R-:W-:-:S02]  /*6b70*/  IMAD.MOV.U32 R173, RZ, RZ, R133 ;  /* 0x000000ffffad7224 */ /* 0x000fc400078e0085 */
[----:B------:R-:W-:Y:S02]  /*6b80*/  IMAD.MOV.U32 R133, RZ, RZ, R130 ;  /* 0x000000ffff857224 */ /* 0x000fe400078e0082 */
[----:B-1----:R-:W-:-:S03]  /*6b90*/  FFMA.FTZ R2, R251, c[0x0][0x2d0], -R5 ;  /* 0x0000b400fb027a23 */ /* 0x002fc60000010805 */
[----:B------:R-:W-:Y:S01]  /*6ba0*/  HMMA.16816.F32 R52, R8, R20, R52 ;  /* 0x000000140834723c */ /* 0x000fe20000001834 */
[----:B------:R-:W-:Y:S01]  /*6bb0*/  IMAD.MOV.U32 R140, RZ, RZ, R172 ;  /* 0x000000ffff8c7224 */ /* 0x000fe200078e00ac */
[----:B------:R1:W-:Y:S01]  /*6bc0*/  MUFU.EX2 R26, R2 ;  /* 0x00000002001a7308 */ /* 0x0003e20000000800 */
[----:B------:R-:W-:Y:S02]  /*6bd0*/  IMAD.MOV.U32 R158, RZ, RZ, R173 ;  /* 0x000000ffff9e7224 */ /* 0x000fe400078e00ad */
[----:B------:R-:W-:-:S03]  /*6be0*/  IMAD.MOV.U32 R159, RZ, RZ, R153 ;  /* 0x000000ffff9f7224 */ /* 0x000fc600078e0099 */
[C---:B------:R-:W-:Y:S01]  /*6bf0*/  HMMA.16816.F32 R44, R8.reuse, R12, R44 ;  /* 0x0000000c082c723c */ /* 0x040fe2000000182c */
[----:B------:R-:W-:Y:S01]  /*6c00*/  IMAD.MOV.U32 R134, RZ, RZ, R118 ;  /* 0x000000ffff867224 */ /* 0x000fe200078e0076 */
[----:B------:R-:W-:Y:S01]  /*6c10*/  @UP1 USHF.R.U32.HI UR10, URZ, UR5, UR21 ;  /* 0x000000053f0a1299 */ /* 0x000fe20008011615 */
[----:B------:R-:W-:Y:S01]  /*6c20*/  IMAD.MOV.U32 R130, RZ, RZ, R228 ;  /* 0x000000ffff827224 */ /* 0x000fe200078e00e4 */
[----:B------:R-:W3:Y:S01]  /*6c30*/  LDSM.16.MT88.4 R152, [R229+0x3100] ;  /* 0x00310000e598783b */ /* 0x000ee20000004200 */
[----:B-1----:R-:W-:Y:S02]  /*6c40*/  FFMA.FTZ R2, R225, c[0x0][0x2d0], -R3 ;  /* 0x0000b400e1027a23 */ /* 0x002fe40000010803 */
[----:B------:R-:W-:Y:S01]  /*6c50*/  IMAD.MOV.U32 R139, RZ, RZ, R133 ;  /* 0x000000ffff8b7224 */ /* 0x000fe200078e0085 */
[----:B------:R-:W-:Y:S01]  /*6c60*/  HMMA.16816.F32 R36, R8, R16, R36 ;  /* 0x000000100824723c */ /* 0x000fe20000001824 */
[----:B------:R1:W-:Y:S01]  /*6c70*/  MUFU.EX2 R25, R2 ;  /* 0x0000000200197308 */ /* 0x0003e20000000800 */
[----:B------:R-:W-:-:S02]  /*6c80*/  FFMA.FTZ R5, R226, c[0x0][0x2d0], -R0 ;  /* 0x0000b400e2057a23 */ /* 0x000fc40000010800 */
[----:B------:R-:W-:Y:S02]  /*6c90*/  IMAD.MOV.U32 R172, RZ, RZ, R119 ;  /* 0x000000ffffac7224 */ /* 0x000fe400078e0077 */
[----:B------:R-:W-:Y:S02]  /*6ca0*/  FADD.FTZ R13, R186, R185 ;  /* 0x000000b9ba0d7221 */ /* 0x000fe40000010000 */
[----:B------:R-:W-:Y:S01]  /*6cb0*/  HMMA.16816.F32 R40, R8, R18, R40 ;  /* 0x000000120828723c */ /* 0x000fe20000001828 */
[----:B------:R-:W-:-:S07]  /*6cc0*/  IMAD.MOV.U32 R133, RZ, RZ, R127 ;  /* 0x000000ffff857224 */ /* 0x000fce00078e007f */
[----:B------:R-:W-:Y:S01]  /*6cd0*/  HMMA.16816.F32 R32, R8, R14, R32 ;  /* 0x0000000e0820723c */ /* 0x000fe20000001820 */
[----:B-1----:R-:W-:Y:S02]  /*6ce0*/  FFMA.FTZ R2, R223, c[0x0][0x2d0], -R3 ;  /* 0x0000b400df027a23 */ /* 0x002fe40000010803 */
[----:B------:R-:W-:Y:S02]  /*6cf0*/  IMAD.MOV.U32 R173, RZ, RZ, R121 ;  /* 0x000000ffffad7224 */ /* 0x000fe400078e0079 */
[----:B------:R-:W-:Y:S01]  /*6d00*/  IMAD.MOV.U32 R138, RZ, RZ, R131 ;  /* 0x000000ffff8a7224 */ /* 0x000fe200078e0083 */
[----:B------:R1:W1:Y:S01]  /*6d10*/  MUFU.EX2 R24, R2 ;  /* 0x0000000200187308 */ /* 0x0002620000000800 */
[----:B------:R-:W-:Y:S01]  /*6d20*/  IMAD.MOV.U32 R127, RZ, RZ, R117 ;  /* 0x000000ffff7f7224 */ /* 0x000fe200078e0075 */
[----:B------:R-:W-:Y:S01]  /*6d30*/  UIADD3 UR5, UR10, UR7, -UR12 ;  /* 0x000000070a057290 */ /* 0x000fe2000fffe80c */
[----:B------:R-:W-:Y:S01]  /*6d40*/  FADD.FTZ R12, R158, R139 ;  /* 0x0000008b9e0c7221 */ /* 0x000fe20000010000 */
[----:B------:R-:W-:Y:S04]  /*6d50*/  LDSM.16.MT88.4 R16, [R231+0x3100] ;  /* 0x00310000e710783b */ /* 0x000fe80000004200 */
[----:B------:R4:W5:Y:S01]  /*6d60*/  LDL.LU R228, [R1+0x20] ;  /* 0x0000200001e47983 */ /* 0x0009620000300800 */
[----:B------:R3:W-:Y:S01]  /*6d70*/  MUFU.EX2 R15, R4 ;  /* 0x00000004000f7308 */ /* 0x0007e20000000800 */
[----:B------:R-:W-:Y:S01]  /*6d80*/  IMAD.MOV.U32 R121, RZ, RZ, R116 ;  /* 0x000000ffff797224 */ /* 0x000fe200078e0074 */
[----:B------:R-:W-:Y:S01]  /*6d90*/  UIMAD.WIDE UR4, UR5, -0x6db6db6d, UR4 ;  /* 0x92492493050478a5 */ /* 0x000fe2000f8e0204 */
[----:B------:R-:W-:Y:S01]  /*6da0*/  IMAD.MOV.U32 R204, RZ, RZ, R173 ;  /* 0x000000ffffcc7224 */ /* 0x000fe200078e00ad */
[----:B------:R-:W4:Y:S01]  /*6db0*/  LDSM.16.MT88.4 R116, [R230+0x3100] ;  /* 0x00310000e674783b */ /* 0x000f220000004200 */
[----:B------:R-:W-:Y:S01]  /*6dc0*/  IMAD.MOV.U32 R139, RZ, RZ, R133 ;  /* 0x000000ffff8b7224 */ /* 0x000fe200078e0085 */
[----:B------:R-:W-:Y:S01]  /*6dd0*/  USHF.R.U32.HI UR4, URZ, 0x1f, UR5 ;  /* 0x0000001f3f047899 */ /* 0x000fe20008011605 */
[--C-:B-1----:R-:W-:Y:S01]  /*6de0*/  FFMA.FTZ R2, R252, c[0x0][0x2d0], -R3.reuse ;  /* 0x0000b400fc027a23 */ /* 0x102fe20000010803 */
[----:B------:R-:W-:Y:S01]  /*6df0*/  MUFU.EX2 R9, R5 ;  /* 0x0000000500097308 */ /* 0x000fe20000000800 */
[----:B------:R-:W-:Y:S01]  /*6e00*/  FFMA.FTZ R3, R142, c[0x0][0x2d0], -R3 ;  /* 0x0000b4008e037a23 */ /* 0x000fe20000010803 */
[----:B------:R-:W-:Y:S01]  /*6e10*/  ULEA.HI.SX32 UR4, UR5, UR4, 0x1a ;  /* 0x0000000405047291 */ /* 0x000fe2000f8fd23f */
[----:B------:R-:W-:Y:S01]  /*6e20*/  IMAD.MOV.U32 R133, RZ, RZ, R128 ;  /* 0x000000ffff857224 */ /* 0x000fe200078e0080 */
[----:B--2---:R-:W-:-:S02]  /*6e30*/  F2FP.PACK_AB R184, R30, R29 ;  /* 0x0000001d1eb8723e */ /* 0x004fc400000000ff */
[----:B------:R-:W-:Y:S01]  /*6e40*/  UISETP.LT.AND UP0, UPT, URZ, UR4, UPT ;  /* 0x000000043f00728c */ /* 0x000fe2000bf01270 */
[----:B------:R-:W-:Y:S01]  /*6e50*/  F2FP.PACK_AB R185, R24, R25 ;  /* 0x0000001918b9723e */ /* 0x000fe200000000ff */
[----:B------:R1:W-:Y:S01]  /*6e60*/  MUFU.EX2 R22, R3 ;  /* 0x0000000300167308 */ /* 0x0003e20000000800 */
[----:B---3--:R-:W-:Y:S01]  /*6e70*/  FADD.FTZ R4, R127, R159 ;  /* 0x0000009f7f047221 */ /* 0x008fe20000010000 */
[----:B------:R-:W-:Y:S01]  /*6e80*/  USEL UR4, URZ, UR4, !UP0 ;  /* 0x000000043f047287 */ /* 0x000fe2000c000000 */
[----:B------:R-:W-:-:S03]  /*6e90*/  F2FP.PACK_AB R186, R26, R28 ;  /* 0x0000001c1aba723e */ /* 0x000fc600000000ff */
[----:B------:R-:W-:Y:S02]  /*6ea0*/  UISETP.GE.AND UP0, UPT, UR6, UR4, UPT ;  /* 0x000000040600728c */ /* 0x000fe4000bf06270 */
[----:B------:R2:W3:Y:S04]  /*6eb0*/  MUFU.EX2 R23, R2 ;  /* 0x0000000200177308 */ /* 0x0004e80000000800 */
[----:B------:R-:W-:Y:S01]  /*6ec0*/  PLOP3.LUT P0, PT, PT, PT, UP0, 0x80, 0x0 ;  /* 0x000000000000781c */ /* 0x000fe20003f0f008 */
[----:B-1----:R-:W-:-:S04]  /*6ed0*/  FFMA.FTZ R3, R141, c[0x0][0x2d0], -R6 ;  /* 0x0000b4008d037a23 */ /* 0x002fc80000010806 */
[----:B------:R1:W-:Y:S01]  /*6ee0*/  MUFU.EX2 R21, R3 ;  /* 0x0000000300157308 */ /* 0x0003e20000000800 */
[--C-:B--2---:R-:W-:Y:S02]  /*6ef0*/  FFMA.FTZ R2, R140, c[0x0][0x2d0], -R6.reuse ;  /* 0x0000b4008c027a23 */ /* 0x104fe40000010806 */
[----:B------:R-:W-:Y:S02]  /*6f00*/  FFMA.FTZ R6, R7, c[0x0][0x2d0], -R6 ;  /* 0x0000b40007067a23 */ /* 0x000fe40000010806 */
[----:B------:R-:W-:-:S03]  /*6f10*/  FFMA.FTZ R7, R217, c[0x0][0x2d0], -R0 ;  /* 0x0000b400d9077a23 */ /* 0x000fc60000010800 */
[----:B------:R2:W2:Y:S01]  /*6f20*/  MUFU.EX2 R20, R2 ;  /* 0x0000000200147308 */ /* 0x0004a20000000800 */
[----:B-1----:R-:W-:-:S07]  /*6f30*/  FFMA.FTZ R3, R227, c[0x0][0x2d0], -R0 ;  /* 0x0000b400e3037a23 */ /* 0x002fce0000010800 */
[----:B------:R-:W1:Y:S01]  /*6f40*/  MUFU.EX2 R14, R6 ;  /* 0x00000006000e7308 */ /* 0x000e620000000800 */
[----:B------:R-:W-:Y:S01]  /*6f50*/  FFMA.FTZ R0, R187, c[0x0][0x2d0], -R0 ;  /* 0x0000b400bb007a23 */ /* 0x000fe20000010800 */
[----:B---3--:R-:W-:-:S06]  /*6f60*/  F2FP.PACK_AB R187, R22, R23 ;  /* 0x0000001716bb723e */ /* 0x008fcc00000000ff */
[----:B------:R3:W-:Y:S01]  /*6f70*/  MUFU.EX2 R8, R3 ;  /* 0x0000000300087308 */ /* 0x0007e20000000800 */
[----:B--2---:R-:W-:Y:S01]  /*6f80*/  FADD.FTZ R2, R175, R12 ;  /* 0x0000000caf027221 */ /* 0x004fe20000010000 */
[----:B------:R-:W-:Y:S01]  /*6f90*/  F2FP.PACK_AB R128, R20, R21 ;  /* 0x000000151480723e */ /* 0x000fe200000000ff */
[----:B------:R-:W-:Y:S02]  /*6fa0*/  HMMA.16816.F32 R144, R184, R152, R144 ;  /* 0x00000098b890723c */ /* 0x000fe40000001890 */
[----:B------:R-:W-:-:S03]  /*6fb0*/  FADD.FTZ R5, R130, R2 ;  /* 0x0000000282057221 */ /* 0x000fc60000010000 */
[----:B------:R2:W-:Y:S01]  /*6fc0*/  MUFU.EX2 R10, R7 ;  /* 0x00000007000a7308 */ /* 0x0005e20000000800 */
[----:B-1----:R-:W-:Y:S02]  /*6fd0*/  F2FP.PACK_AB R130, R14, R15 ;  /* 0x0000000f0e82723e */ /* 0x002fe400000000ff */
[----:B------:R-:W-:Y:S01]  /*6fe0*/  HMMA.16816.F32 R148, R184, R154, R148 ;  /* 0x0000009ab894723c */ /* 0x000fe20000001894 */
[----:B---3--:R-:W-:-:S04]  /*6ff0*/  FADD.FTZ R3, R156, R157 ;  /* 0x0000009d9c037221 */ /* 0x008fc80000010000 */
[----:B------:R-:W1:Y:S03]  /*7000*/  MUFU.EX2 R11, R0 ;  /* 0x00000000000b7308 */ /* 0x000e660000000800 */
[----:B------:R-:W-:Y:S01]  /*7010*/  HMMA.16816.F32 R160, R184, R168, R160 ;  /* 0x000000a8b8a0723c */ /* 0x000fe200000018a0 */
[----:B------:R-:W-:Y:S02]  /*7020*/  FADD.FTZ R6, R172, R3 ;  /* 0x00000003ac067221 */ /* 0x000fe40000010000 */
[----:B--2---:R-:W-:Y:S02]  /*7030*/  FADD.FTZ R7, R134, R4 ;  /* 0x0000000486077221 */ /* 0x004fe40000010000 */
[----:B------:R-:W-:-:S03]  /*7040*/  FADD.FTZ R2, R206, R6 ;  /* 0x00000006ce027221 */ /* 0x000fc60000010000 */
[C---:B------:R-:W-:Y:S01]  /*7050*/  HMMA.16816.F32 R164, R184.reuse, R170, R164 ;  /* 0x000000aab8a4723c */ /* 0x040fe200000018a4 */
[----:B------:R-:W-:Y:S02]  /*7060*/  FADD.FTZ R3, R208, R7 ;  /* 0x00000007d0037221 */ /* 0x000fe40000010000 */
[----:B------:R-:W-:Y:S02]  /*7070*/  FADD.FTZ R2, R203, R2 ;  /* 0x00000002cb027221 */ /* 0x000fe40000010000 */
[----:B------:R-:W-:Y:S01]  /*7080*/  FADD.FTZ R3, R210, R3 ;  /* 0x00000003d2037221 */ /* 0x000fe20000010000 */
[----:B-1----:R-:W-:Y:S01]  /*7090*/  F2FP.PACK_AB R131, R11, R10 ;  /* 0x0000000a0b83723e */ /* 0x002fe200000000ff */
[----:B------:R-:W-:Y:S01]  /*70a0*/  FADD.FTZ R0, R222, R13 ;  /* 0x0000000dde007221 */ /* 0x000fe20000010000 */
[----:B----4-:R-:W-:Y:S01]  /*70b0*/  HMMA.16816.F32 R176, R184, R116, R176 ;  /* 0x00000074b8b0723c */ /* 0x010fe200000018b0 */
        /* <DEDUP_REMOVED lines=15> */
[----:B------:R-:W-:Y:S01]  /*71b0*/  IMAD.MOV.U32 R134, RZ, RZ, R129 ;  /* 0x000000ffff867224 */ /* 0x000fe200078e0081 */
[----:B------:R-:W-:Y:S01]  /*71c0*/  F2FP.PACK_AB R129, R9, R8 ;  /* 0x000000080981723e */ /* 0x000fe200000000ff */
        /* <DEDUP_REMOVED lines=89> */
[----:B------:R-:W-:-:S02]  /*7760*/  FADD.FTZ R5, R11, R2 ;  /* 0x000000020b057221 */ /* 0x000fc40000010000 */
[----:B------:R-:W-:-:S03]  /*7770*/  FADD.FTZ R2, R26, R3 ;  /* 0x000000031a027221 */ /* 0x000fc60000010000 */
[----:B------:R2:W-:Y:S01]  /*7780*/  STL [R1+0x8], R5 ;  /* 0x0000080501007387 */ /* 0x0005e20000100800 */
[----:B-1----:R-:W-:-:S05]  /*7790*/  FADD.FTZ R0, R22, R4 ;  /* 0x0000000416007221 */ /* 0x002fca0000010000 */
[----:B------:R2:W-:Y:S04]  /*77a0*/  STL [R1+0xc], R0 ;  /* 0x00000c0001007387 */ /* 0x0005e80000100800 */
[----:B------:R2:W-:Y:S01]  /*77b0*/  STL [R1+0x10], R2 ;  /* 0x0000100201007387 */ /* 0x0005e20000100800 */
[----:B------:R-:W-:Y:S05]  /*77c0*/  @!P0 BRA `(.L_x_659) ;  /* 0x0000573000008947 */ /* 0x000fea0003800000 */
[----:B------:R-:W3:Y:S01]  /*77d0*/  LDL R133, [R1+0x18] ;  /* 0x0000180001857983 */ /* 0x000ee20000100800 */
[----:B------:R-:W-:Y:S01]  /*77e0*/  PLOP3.LUT P1, PT, PT, PT, UP1, 0x80, 0x0 ;  /* 0x000000000000781c */ /* 0x000fe20003f2f018 */
[----:B------:R-:W-:Y:S01]  /*77f0*/  IMAD.MOV.U32 R132, RZ, RZ, R136 ;  /* 0x000000ffff847224 */ /* 0x000fe200078e0088 */
[----:B------:R-:W-:Y:S01]  /*7800*/  PLOP3.LUT P0, PT, PT, PT, UP1, 0x80, 0x0 ;  /* 0x000000000000781c */ /* 0x000fe20003f0f018 */
[----:B------:R-:W-:Y:S01]  /*7810*/  IMAD.MOV.U32 R3, RZ, RZ, R137 ;  /* 0x000000ffff037224 */ /* 0x000fe200078e0089 */
[----:B------:R-:W-:-:S09]  /*7820*/  MOV R134, R70 ;  /* 0x0000004600867202 */ /* 0x000fd20000000f00 */
[----:B--23--:R-:W-:-:S04]  /*7830*/  @P1 IMAD.HI.U32 R0, R133, c[0x0][0x2c8], RZ ;  /* 0x0000b20085001a27 */ /* 0x00cfc800078e00ff */
[----:B------:R-:W-:Y:S01]  /*7840*/  IMAD.MOV.U32 R133, RZ, RZ, R135 ;  /* 0x000000ffff857224 */ /* 0x000fe200078e0087 */
[----:B------:R-:W-:-:S05]  /*7850*/  @P0 SHF.R.U32.HI R0, RZ, c[0x0][0x2cc], R0 ;  /* 0x0000b300ff000a19 */ /* 0x000fca0000011600 */
[----:B------:R1:W-:Y:S02]  /*7860*/  @P0 STL [R1+0x14], R0 ;  /* 0x0000140001000387 */ /* 0x0003e40000100800 */
.L_x_662:
[----:B------:R-:W-:Y:S04]  /*7870*/  DEPBAR.LE SB0, 0x0 ;  /* 0x000080000000791a */ /* 0x000fe80000000000 */
[----:B------:R-:W-:Y:S01]  /*7880*/  BAR.SYNC.DEFER_BLOCKING 0x0 ;  /* 0x0000000000007b1d */ /* 0x000fe20000010000 */
[----:B------:R-:W-:Y:S05]  /*7890*/  ISETP.LE.AND P0, PT, RZ, UR6, PT ;  /* 0x00000006ff007c0c */ /* 0x000fea000bf03270 */
[----:B---3-5:R2:W3:Y:S04]  /*78a0*/  LDSM.16.M88.4 R112, [R235+0x7100] ;  /* 0x00710000eb70783b */ /* 0x0284e80000000200 */
[----:B------:R2:W4:Y:S04]  /*78b0*/  LDSM.16.M88.4 R108, [R235+0x9100] ;  /* 0x00910000eb6c783b */ /* 0x0005280000000200 */
[----:B-----5:R2:W1:Y:S04]  /*78c0*/  LDSM.16.M88.4 R16, [R228+0x3900] ;  /* 0x00390000e410783b */ /* 0x0204680000000200 */
        /* <DEDUP_REMOVED lines=16> */
[----:B-1-34-:R-:W-:Y:S01]  /*79d0*/  SHF.R.S32.HI R0, RZ, 0x1f, R249 ;  /* 0x0000001fff007819 */ /* 0x01afe200000114f9 */
[C---:B------:R-:W-:Y:S01]  /*79e0*/  IMAD.WIDE.U32 R4, R249.reuse, c[0x0][0x208], RZ ;  /* 0x00008200f9047a25 */ /* 0x040fe200078e00ff */
[----:B------:R-:W-:Y:S02]  /*79f0*/  SHF.R.S32.HI R2, RZ, 0x1f, R248 ;  /* 0x0000001fff027819 */ /* 0x000fe400000114f8 */
[----:B------:R-:W-:Y:S01]  /*7a00*/  IADD3 R21, R250, 0x100, RZ ;  /* 0x00000100fa157810 */ /* 0x000fe20007ffe0ff */
[----:B------:R-:W-:Y:S02]  /*7a10*/  IMAD R0, R0, c[0x0][0x208], RZ ;  /* 0x0000820000007a24 */ /* 0x000fe400078e02ff */
[----:B------:R-:W-:Y:S02]  /*7a20*/  IMAD R2, R2, c[0x0][0x218], RZ ;  /* 0x0000860002027a24 */ /* 0x000fe400078e02ff */
[----:B------:R-:W-:Y:S04]  /*7a30*/  IMAD R0, R249, c[0x0][0x20c], R0 ;  /* 0x00008300f9007a24 */ /* 0x000fe800078e0200 */
[----:B------:R-:W-:Y:S04]  /*7a40*/  IMAD.IADD R5, R5, 0x1, R0 ;  /* 0x0000000105057824 */ /* 0x000fe800078e0200 */
[----:B------:R-:W-:Y:S05]  /*7a50*/  IMAD.WIDE.U32 R4, R248, c[0x0][0x218], R4 ;  /* 0x00008600f8047a25 */ /* 0x000fea00078e0004 */
[----:B------:R-:W-:Y:S01]  /*7a60*/  IADD3 R0, P1, R4, UR24, RZ ;  /* 0x0000001804007c10 */ /* 0x000fe2000ff3e0ff */
[----:B------:R-:W-:Y:S03]  /*7a70*/  IMAD R4, R248, c[0x0][0x21c], R2 ;  /* 0x00008700f8047a24 */ /* 0x000fe600078e0202 */
[C---:B------:R-:W-:Y:S02]  /*7a80*/  LEA R2, P0, R0.reuse, c[0x0][0x1f8], 0x1 ;  /* 0x00007e0000027a11 */ /* 0x040fe400078008ff */
[----:B------:R-:W-:Y:S03]  /*7a90*/  IADD3.X R4, R5, UR8, R4, P1, !PT ;  /* 0x0000000805047c10 */ /* 0x000fe60008ffe404 */
[----:B------:R-:W1:Y:S01]  /*7aa0*/  SHFL.IDX PT, R6, R2, RZ, 0x181f ;  /* 0x00181fff02067589 */ /* 0x000e6200000e0000 */
[----:B------:R-:W-:Y:S03]  /*7ab0*/  LEA.HI.X R0, R0, c[0x0][0x1fc], R4, 0x1, P0 ;  /* 0x00007f0000007a11 */ /* 0x000fe600000f0c04 */
[----:B------:R-:W3:Y:S04]  /*7ac0*/  SHFL.IDX PT, R4, R2, 0x1, 0x181f ;  /* 0x00381f0002047f89 */ /* 0x000ee800000e0000 */
[----:B------:R-:W-:Y:S04]  /*7ad0*/  SHFL.IDX PT, R7, R0, RZ, 0x181f ;  /* 0x00181fff00077589 */ /* 0x000fe800000e0000 */
[----:B------:R-:W-:Y:S04]  /*7ae0*/  SHFL.IDX PT, R5, R0, 0x1, 0x181f ;  /* 0x00381f0000057f89 */ /* 0x000fe800000e0000 */
[----:B------:R-:W-:Y:S04]  /*7af0*/  SHFL.IDX PT, R12, R2, 0x2, 0x181f ;  /* 0x00581f00020c7f89 */ /* 0x000fe800000e0000 */
[----:B------:R-:W4:Y:S04]  /*7b00*/  SHFL.IDX PT, R10, R2, 0x3, 0x181f ;  /* 0x00781f00020a7f89 */ /* 0x000f2800000e0000 */
[----:B------:R-:W-:Y:S04]  /*7b10*/  SHFL.IDX PT, R9, R0, 0x2, 0x181f ;  /* 0x00581f0000097f89 */ /* 0x000fe800000e0000 */
[----:B------:R-:W5:Y:S04]  /*7b20*/  SHFL.IDX PT, R8, R2, 0x4, 0x181f ;  /* 0x00981f0002087f89 */ /* 0x000f6800000e0000 */
[----:B------:R-:W-:Y:S04]  /*7b30*/  SHFL.IDX PT, R11, R2, 0x5, 0x181f ;  /* 0x00b81f00020b7f89 */ /* 0x000fe800000e0000 */
[----:B------:R-:W-:Y:S04]  /*7b40*/  SHFL.IDX PT, R20, R0, 0x3, 0x181f ;  /* 0x00781f0000147f89 */ /* 0x000fe800000e0000 */
[----:B------:R-:W2:Y:S04]  /*7b50*/  SHFL.IDX PT, R15, R0, 0x4, 0x181f ;  /* 0x00981f00000f7f89 */ /* 0x000ea800000e0000 */
[----:B------:R-:W2:Y:S04]  /*7b60*/  SHFL.IDX PT, R2, R2, 0x6, 0x181f ;  /* 0x00d81f0002027f89 */ /* 0x000ea800000e0000 */
[----:B------:R-:W2:Y:S04]  /*7b70*/  SHFL.IDX PT, R14, R0, 0x5, 0x181f ;  /* 0x00b81f00000e7f89 */ /* 0x000ea800000e0000 */
[----:B------:R-:W2:Y:S01]  /*7b80*/  SHFL.IDX PT, R0, R0, 0x6, 0x181f ;  /* 0x00d81f0000007f89 */ /* 0x000ea200000e0000 */
[-C--:B-1----:R-:W-:Y:S02]  /*7b90*/  IADD3 R6, P1, R6, R247.reuse, RZ ;  /* 0x000000f706067210 */ /* 0x082fe40007f3e0ff */
[-C--:B---3--:R-:W-:Y:S02]  /*7ba0*/  IADD3 R4, P0, R4, R247.reuse, RZ ;  /* 0x000000f704047210 */ /* 0x088fe40007f1e0ff */
[-C--:B----4-:R-:W-:Y:S01]  /*7bb0*/  IADD3 R10, P3, R10, R247.reuse, RZ ;  /* 0x000000f70a0a7210 */ /* 0x090fe20007f7e0ff */
[--C-:B------:R-:W-:Y:S01]  /*7bc0*/  IMAD.X R7, R7, 0x1, R246.reuse, P1 ;  /* 0x0000000107077824 */ /* 0x100fe200008e06f6 */
[-C--:B-----5:R-:W-:Y:S01]  /*7bd0*/  IADD3 R8, P2, R8, R247.reuse, RZ ;  /* 0x000000f708087210 */ /* 0x0a0fe20007f5e0ff */
[--C-:B------:R-:W-:Y:S01]  /*7be0*/  IMAD.X R5, R5, 0x1, R246.reuse, P0 ;  /* 0x0000000105057824 */ /* 0x100fe200000e06f6 */
[-C--:B------:R-:W-:Y:S02]  /*7bf0*/  IADD3 R12, P0, R12, R247.reuse, RZ ;  /* 0x000000f70c0c7210 */ /* 0x080fe40007f1e0ff */
[----:B------:R1:W-:Y:S03]  /*7c00*/  LDGSTS.E.BYPASS.LTC128B.128 [R21], [R6.64], !P6 ;  /* 0x0000000006157fae */ /* 0x0003e6000f101d4e */
[--C-:B------:R-:W-:Y:S01]  /*7c10*/  IMAD.X R13, R9, 0x1, R246.reuse, P0 ;  /* 0x00000001090d7824 */ /* 0x100fe200000e06f6 */
[----:B------:R3:W-:Y:S01]  /*7c20*/  LDGSTS.E.BYPASS.LTC128B.128 [R21+0x800], [R4.64], !P6 ;  /* 0x0080000004157fae */ /* 0x0007e2000f101d4e */
[--C-:B--2---:R-:W-:Y:S03]  /*7c30*/  IMAD.X R9, R15, 0x1, R246.reuse, P2 ;  /* 0x000000010f097824 */ /* 0x104fe600010e06f6 */
        /* <DEDUP_REMOVED lines=8> */
[----:B------:R2:W-:Y:S04]  /*7cc0*/  LDGSTS.E.BYPASS.LTC128B.128 [R21+0x2800], [R6.64], !P6 ;  /* 0x0280000006157fae */ /* 0x0005e8000f101d4e */
[----:B------:R2:W-:Y:S02]  /*7cd0*/  LDGSTS.E.BYPASS.LTC128B.128 [R21+0x3000], [R4.64], !P6 ;  /* 0x0300000004157fae */ /* 0x0005e4000f101d4e */
.L_x_660:
[-C--:B-1234-:R-:W-:Y:S01]  /*7ce0*/  HMMA.16816.F32 R4, R112, R16.reuse, RZ ;  /* 0x000000107004723c */ /* 0x09efe200000018ff */
[----:B------:R-:W0:Y:S01]  /*7cf0*/  LDGDEPBAR ;  /* 0x00000000000079af */ /* 0x000e220000000000 */
[----:B------:R-:W-:Y:S06]  /*7d00*/  UISETP.GE.AND UP0, UPT, UR6, 0x1, UPT ;  /* 0x000000010600788c */ /* 0x000fec000bf06270 */
[C---:B------:R-:W-:Y:S01]  /*7d10*/  HMMA.16816.F32 R8, R108.reuse, R16, RZ ;  /* 0x000000106c08723c */ /* 0x040fe200000018ff */
[----:B------:R-:W-:Y:S07]  /*7d20*/  PLOP3.LUT P0, PT, PT, PT, UP0, 0x80, 0x0 ;  /* 0x000000000000781c */ /* 0x000fee0003f0f008 */
        /* <DEDUP_REMOVED lines=98> */
[----:B------:R-:W5:Y:S07]  /*8350*/  LDSM.16.M88.4 R136, [R233+0x2800] ;  /* 0x00280000e988783b */ /* 0x000f6e0000000200 */
        /* <DEDUP_REMOVED lines=30> */
[----:B------:R-:W-:Y:S01]  /*8540*/  HMMA.16816.F32 R112, R196, R194, R112 ;  /* 0x000000c2c470723c */ /* 0x000fe20000001870 */
[----:B------:R-:W-:-:S07]  /*8550*/  @!P0 BRA `(.L_x_661) ;  /* 0x000003f000008947 */ /* 0x000fce0003800000 */
[----:B------:R-:W2:Y:S01]  /*8560*/  LDL R0, [R1] ;  /* 0x0000000001007983 */ /* 0x000ea20000100800 */
        /* <DEDUP_REMOVED lines=61> */
[----:B------:R2:W-:Y:S02]  /*8940*/  LDGSTS.E.BYPASS.LTC128B.128 [R250+0x6900], [R136.64], !P6 ;  /* 0x0690000088fa7fae */ /* 0x0005e4000f101d4e */
.L_x_661:
[----:B------:R-:W3:Y:S01]  /*8950*/  LDL R2, [R1+0x14] ;  /* 0x0000140001027983 */ /* 0x000ee20000100800 */
[----:B------:R-:W-:Y:S01]  /*8960*/  PLOP3.LUT P0, PT, PT, PT, UP1, 0x80, 0x0 ;  /* 0x000000000000781c */ /* 0x000fe20003f0f018 */
[----:B------:R-:W-:Y:S01]  /*8970*/  UIMAD UR5, UR6, -0x70, URZ ;  /* 0xffffff90060578a4 */ /* 0x000fe2000f8e023f */
[----:B--2---:R-:W-:Y:S01]  /*8980*/  IMAD.U32 R136, RZ, RZ, UR12 ;  /* 0x0000000cff887e24 */ /* 0x004fe2000f8e00ff */
[----:B------:R-:W2:Y:S01]  /*8990*/  LDL R139, [R1+0x1c] ;  /* 0x00001c00018b7983 */ /* 0x000ea20000100800 */
[----:B------:R-:W-:Y:S02]  /*89a0*/  UISETP.GT.AND UP0, UPT, UR6, UR4, UPT ;  /* 0x000000040600728c */ /* 0x000fe4000bf04270 */
[----:B------:R-:W-:Y:S01]  /*89b0*/  UIADD3 UR6, UR6, -0x1, URZ ;  /* 0xffffffff06067890 */ /* 0x000fe2000fffe03f */
[----:B------:R-:W-:Y:S04]  /*89c0*/  STL [R1+0x60], R248 ;  /* 0x000060f801007387 */ /* 0x000fe80000100800 */
        /* <DEDUP_REMOVED lines=16> */
[----:B------:R1:W3:Y:S04]  /*8ad0*/  LDL R0, [R1+0x18] ;  /* 0x0000180001007983 */ /* 0x0002e80000100800 */
[----:B------:R-:W0:Y:S01]  /*8ae0*/  LDGDEPBAR ;  /* 0x00000000000079af */ /* 0x000e220000000000 */
[----:B---3--:R-:W-:Y:S07]  /*8af0*/  @P0 IMAD.MOV.U32 R0, RZ, RZ, R2 ;  /* 0x000000ffff000224 */ /* 0x008fee00078e0002 */
[----:B------:R-:W-:Y:S08]  /*8b00*/  SHFL.IDX PT, R138, R0, 0x2, 0x1c1f ;  /* 0x005c1f00008a7f89 */ /* 0x000ff000000e0000 */
[----:B------:R-:W-:Y:S08]  /*8b10*/  SHFL.IDX PT, R135, R0, RZ, 0x1c1f ;  /* 0x001c1fff00877589 */ /* 0x000ff000000e0000 */
[----:B------:R-:W3:Y:S08]  /*8b20*/  SHFL.IDX PT, R2, R0, 0x1, 0x1c1f ;  /* 0x003c1f0000027f89 */ /* 0x000ef000000e0000 */
[----:B------:R4:W1:Y:S02]  /*8b30*/  SHFL.IDX PT, R137, R0, 0x3, 0x1c1f ;  /* 0x007c1f0000897f89 */ /* 0x00086400000e0000 */
[----:B----4-:R-:W-:Y:S05]  /*8b40*/  IMAD.U32 R0, RZ, RZ, UR5 ;  /* 0x00000005ff007e24 */ /* 0x010fea000f8e00ff */
[----:B--2---:R-:W-:Y:S04]  /*8b50*/  IADD3 R0, -R139, 0x1, R0 ;  /* 0x000000018b007810 */ /* 0x004fe80007ffe100 */
[----:B------:R-:W-:Y:S05]  /*8b60*/  IADD3 R136, -R136, UR7, R0 ;  /* 0x0000000788887c10 */ /* 0x000fea000fffe100 */
[C---:B---3--:R-:W-:Y:S02]  /*8b70*/  IMAD.IADD R2, R136.reuse, 0x1, R2 ;  /* 0x0000000188027824 */ /* 0x048fe400078e0202 */
[C---:B------:R-:W-:Y:S02]  /*8b80*/  IMAD.IADD R135, R136.reuse, 0x1, R135 ;  /* 0x0000000188877824 */ /* 0x040fe400078e0287 */
[----:B------:R-:W-:Y:S01]  /*8b90*/  IMAD.IADD R0, R136, 0x1, R138 ;  /* 0x0000000188007824 */ /* 0x000fe200078e028a */
[----:B------:R-:W-:Y:S01]  /*8ba0*/  ISETP.GT.AND P1, PT, R2, RZ, PT ;  /* 0x000000ff0200720c */ /* 0x000fe20003f24270 */
[----:B-1----:R-:W-:Y:S01]  /*8bb0*/  IMAD.IADD R136, R136, 0x1, R137 ;  /* 0x0000000188887824 */ /* 0x002fe200078e0289 */
[----:B------:R-:W-:Y:S02]  /*8bc0*/  ISETP.GT.AND P0, PT, R2, 0x1, PT ;  /* 0x000000010200780c */ /* 0x000fe40003f04270 */
[----:B------:R-:W-:Y:S02]  /*8bd0*/  FSEL R188, R6, -INF , P1 ;  /* 0xff80000006bc7808 */ /* 0x000fe40000800000 */
[----:B------:R-:W-:Y:S02]  /*8be0*/  FSEL R7, R7, -INF , P0 ;  /* 0xff80000007077808 */ /* 0x000fe40000000000 */
[----:B------:R-:W-:Y:S02]  /*8bf0*/  ISETP.GT.AND P2, PT, R135, 0x1, PT ;  /* 0x000000018700780c */ /* 0x000fe40003f44270 */
[C---:B------:R-:W-:Y:S02]  /*8c00*/  ISETP.GT.AND P1, PT, R2.reuse, 0x8, PT ;  /* 0x000000080200780c */ /* 0x040fe40003f24270 */
        /* <DEDUP_REMOVED lines=34> */
[C---:B------:R-:W-:Y:S02]  /*8e30*/  ISETP.GT.AND P2, PT, R135.reuse, 0x31, PT ;  /* 0x000000318700780c */ /* 0x040fe40003f44270 */
[----:B------:R-:W-:Y:S02]  /*8e40*/  ISETP.GT.AND P3, PT, R135, RZ, PT ;  /* 0x000000ff8700720c */ /* 0x000fe40003f64270 */
[C---:B------:R-:W-:Y:S02]  /*8e50*/  ISETP.GT.AND P1, PT, R136.reuse, RZ, PT ;  /* 0x000000ff8800720c */ /* 0x040fe40003f24270 */
[----:B------:R-:W-:Y:S02]  /*8e60*/  ISETP.GT.AND P0, PT, R136, 0x1, PT ;  /* 0x000000018800780c */ /* 0x000fe40003f04270 */
[----:B------:R-:W-:Y:S02]  /*8e70*/  FSEL R190, R53, -INF , P2 ;  /* 0xff80000035be7808 */ /* 0x000fe40001000000 */
[----:B------:R-:W-:Y:S02]  /*8e80*/  FSEL R138, R4, -INF , P3 ;  /* 0xff800000048a7808 */ /* 0x000fe40001800000 */
[----:B------:R-:W-:Y:S02]  /*8e90*/  ISETP.GT.AND P3, PT, R135, 0x8, PT ;  /* 0x000000088700780c */ /* 0x000fe40003f64270 */
[----:B------:R-:W-:Y:S02]  /*8ea0*/  FSEL R11, R11, -INF , P0 ;  /* 0xff8000000b0b7808 */ /* 0x000fe40000000000 */
[----:B------:R-:W-:Y:S02]  /*8eb0*/  ISETP.GT.AND P0, PT, R2, 0x39, PT ;  /* 0x000000390200780c */ /* 0x000fe40003f04270 */
[----:B------:R-:W-:Y:S02]  /*8ec0*/  ISETP.GT.AND P2, PT, R0, 0x1, PT ;  /* 0x000000010000780c */ /* 0x000fe40003f44270 */
[----:B------:R-:W-:Y:S02]  /*8ed0*/  FSEL R10, R10, -INF , P1 ;  /* 0xff8000000a0a7808 */ /* 0x000fe40000800000 */
[----:B------:R-:W-:Y:S02]  /*8ee0*/  ISETP.GT.AND P1, PT, R2, 0x38, PT ;  /* 0x000000380200780c */ /* 0x000fe40003f24270 */
        /* <DEDUP_REMOVED lines=8> */
[----:B------:R-:W-:Y:S02]  /*8f70*/  FMNMX.FTZ R137, R138, R3, !PT ;  /* 0x000000038a897209 */ /* 0x000fe40007810000 */
[----:B------:R-:W-:Y:S02]  /*8f80*/  FSEL R20, R20, -INF , P3 ;  /* 0xff80000014147808 */ /* 0x000fe40001800000 */
[----:B------:R-:W-:Y:S02]  /*8f90*/  FSEL R194, R65, -INF , P2 ;  /* 0xff80000041c27808 */ /* 0x000fe40001000000 */
[----:B------:R-:W-:Y:S02]  /*8fa0*/  ISETP.GT.AND P3, PT, R135, 0x18, PT ;  /* 0x000000188700780c */ /* 0x000fe40003f64270 */
[----:B------:R-:W-:Y:S02]  /*8fb0*/  FSEL R14, R14, -INF , P1 ;  /* 0xff8000000e0e7808 */ /* 0x000fe40000800000 */
[----:B------:R-:W-:Y:S02]  /*8fc0*/  FSEL R15, R15, -INF , P0 ;  /* 0xff8000000f0f7808 */ /* 0x000fe40000000000 */
[C---:B------:R-:W-:Y:S02]  /*8fd0*/  ISETP.GT.AND P1, PT, R2.reuse, 0x40, PT ;  /* 0x000000400200780c */ /* 0x040fe40003f24270 */
[----:B------:R-:W-:Y:S02]  /*8fe0*/  ISETP.GT.AND P0, PT, R2, 0x41, PT ;  /* 0x000000410200780c */ /* 0x000fe40003f04270 */
[----:B------:R-:W-:Y:S02]  /*8ff0*/  FMNMX.FTZ R137, R139, R137, !PT ;  /* 0x000000898b897209 */ /* 0x000fe40007810000 */
[----:B------:R-:W-:Y:S02]  /*9000*/  ISETP.GT.AND P2, PT, R0, 0x9, PT ;  /* 0x000000090000780c */ /* 0x000fe40003f44270 */
[----:B------:R-:W-:Y:S02]  /*9010*/  FSEL R32, R32, -INF , P3 ;  /* 0xff80000020207808 */ /* 0x000fe40001800000 */
[----:B------:R-:W-:Y:S02]  /*9020*/  ISETP.GT.AND P3, PT, R135, 0x20, PT ;  /* 0x000000208700780c */ /* 0x000fe40003f64270 */
[----:B------:R-:W-:Y:S02]  /*9030*/  FSEL R13, R13, -INF , P2 ;  /* 0xff8000000d0d7808 */ /* 0x000fe40001000000 */
[----:B------:R-:W-:Y:S02]  /*9040*/  ISETP.GT.AND P2, PT, R135, 0x41, PT ;  /* 0x000000418700780c */ /* 0x000fe40003f44270 */
[----:B------:R-:W-:Y:S02]  /*9050*/  FSEL R204, R70, -INF , P1 ;  /* 0xff80000046cc7808 */ /* 0x000fe40000800000 */
[----:B------:R-:W-:Y:S02]  /*9060*/  FSEL R207, R71, -INF , P0 ;  /* 0xff80000047cf7808 */ /* 0x000fe40000000000 */
[C---:B------:R-:W-:Y:S02]  /*9070*/  ISETP.GT.AND P1, PT, R136.reuse, 0x10, PT ;  /* 0x000000108800780c */ /* 0x040fe40003f24270 */
[----:B------:R-:W-:Y:S02]  /*9080*/  ISETP.GT.AND P0, PT, R136, 0x11, PT ;  /* 0x000000118800780c */ /* 0x000fe40003f04270 */
[----:B------:R-:W-:Y:S02]  /*9090*/  FMNMX.FTZ R137, R16, R137, !PT ;  /* 0x0000008910897209 */ /* 0x000fe40007810000 */
[----:B------:R-:W-:Y:S02]  /*90a0*/  FSEL R36, R36, -INF , P3 ;  /* 0xff80000024247808 */ /* 0x000fe40001800000 */
[----:B------:R-:W-:Y:S02]  /*90b0*/  FSEL R201, R69, -INF , P2 ;  /* 0xff80000045c97808 */ /* 0x000fe40001000000 */
[----:B------:R-:W-:Y:S02]  /*90c0*/  FMNMX.FTZ R137, R17, R137, !PT ;  /* 0x0000008911897209 */ /* 0x000fe40007810000 */
[----:B------:R-:W-:Y:S02]  /*90d0*/  ISETP.GT.AND P3, PT, R135, 0x28, PT ;  /* 0x000000288700780c */ /* 0x000fe40003f64270 */
[----:B------:R-:W-:Y:S02]  /*90e0*/  FSEL R26, R26, -INF , P1 ;  /* 0xff8000001a1a7808 */ /* 0x000fe40000800000 */
[----:B------:R-:W-:Y:S02]  /*90f0*/  FSEL R27, R27, -INF , P0 ;  /* 0xff8000001b1b7808 */ /* 0x000fe40000000000 */
[C---:B------:R-:W-:Y:S02]  /*9100*/  ISETP.GT.AND P1, PT, R2.reuse, 0x48, PT ;  /* 0x000000480200780c */ /* 0x040fe40003f24270 */
[----:B------:R-:W-:Y:S02]  /*9110*/  ISETP.GT.AND P0, PT, R2, 0x49, PT ;  /* 0x000000490200780c */ /* 0x000fe40003f04270 */
[----:B------:R-:W-:Y:S02]  /*9120*/  ISETP.GT.AND P2, PT, R0, 0x11, PT ;  /* 0x000000110000780c */ /* 0x000fe40003f44270 */
[----:B------:R-:W-:Y:S02]  /*9130*/  FMNMX.FTZ R137, R20, R137, !PT ;  /* 0x0000008914897209 */ /* 0x000fe40007810000 */
[----:B------:R-:W-:Y:S02]  /*9140*/  FSEL R48, R48, -INF , P3 ;  /* 0xff80000030307808 */ /* 0x000fe40001800000 */
[----:B------:R-:W-:Y:S02]  /*9150*/  FSEL R216, R82, -INF , P1 ;  /* 0xff80000052d87808 */ /* 0x000fe40000800000 */
[----:B------:R-:W-:Y:S02]  /*9160*/  FSEL R217, R83, -INF , P0 ;  /* 0xff80000053d97808 */ /* 0x000fe40000000000 */
[----:B------:R-:W-:Y:S02]  /*9170*/  ISETP.GT.AND P3, PT, R135, 0x30, PT ;  /* 0x000000308700780c */ /* 0x000fe40003f64270 */
        /* <DEDUP_REMOVED lines=9> */
[----:B------:R-:W-:Y:S02]  /*9210*/  ISETP.GT.AND P0, PT, R2, 0x51, PT ;  /* 0x000000510200780c */ /* 0x000fe40003f04270 */
[----:B------:R-:W-:Y:S02]  /*9220*/  ISETP.GT.AND P3, PT, R0, RZ, PT ;  /* 0x000000ff0000720c */ /* 0x000fe40003f64270 */
[----:B------:R-:W-:Y:S02]  /*9230*/  FSEL R30, R30, -INF , P1 ;  /* 0xff8000001e1e7808 */ /* 0x000fe40000800000 */
[----:B------:R-:W-:Y:S02]  /*9240*/  ISETP.GT.AND P1, PT, R2, 0x50, PT ;  /* 0x000000500200780c */ /* 0x000fe40003f24270 */
        /* <DEDUP_REMOVED lines=11> */
[----:B------:R-:W-:Y:S02]  /*9300*/  FMNMX.FTZ R137, R33, R137, !PT ;  /* 0x0000008921897209 */ /* 0x000fe40007810000 */
[C---:B------:R-:W-:Y:S02]  /*9310*/  ISETP.GT.AND P2, PT, R0.reuse, 0x21, PT ;  /* 0x000000210000780c */ /* 0x040fe40003f44270 */
[----:B------:R-:W-:Y:S02]  /*9320*/  ISETP.GT.AND P3, PT, R0, 0x8, PT ;  /* 0x000000080000780c */ /* 0x000fe40003f64270 */
        /* <DEDUP_REMOVED lines=14> */
[----:B------:R-:W-:Y:S02]  /*9410*/  FMNMX.FTZ R137, R37, R137, !PT ;  /* 0x0000008925897209 */ /* 0x000fe40007810000 */
        /* <DEDUP_REMOVED lines=8> */
[----:B------:R-:W-:Y:S02]  /*94a0*/  FSEL R24, R24, -INF , P3 ;  /* 0xff80000018187808 */ /* 0x000fe40001800000 */
[----:B------:R-:W-:Y:S02]  /*94b0*/  ISETP.GT.AND P3, PT, R135, 0x48, PT ;  /* 0x000000488700780c */ /* 0x000fe40003f64270 */
[----:B------:R-:W-:Y:S02]  /*94c0*/  FSEL R45, R45, -INF , P2 ;  /* 0xff8000002d2d7808 */ /* 0x000fe40001000000 */
[----:B------:R-:W-:Y:S02]  /*94d0*/  ISETP.GT.AND P2, PT, R135, 0x61, PT ;  /* 0x000000618700780c */ /* 0x000fe40003f44270 */
[----:B------:R-:W-:Y:S02]  /*94e0*/  FSEL R221, R102, -INF , P1 ;  /* 0xff80000066dd7808 */ /* 0x000fe40000800000 */
[C---:B------:R-:W-:Y:S02]  /*94f0*/  ISETP.GT.AND P1, PT, R136.reuse, 0x30, PT ;  /* 0x000000308800780c */ /* 0x040fe40003f24270 */
[----:B------:R-:W-:Y:S02]  /*9500*/  ISETP.GT.AND P0, PT, R136, 0x31, PT ;  /* 0x000000318800780c */ /* 0x000fe40003f04270 */
[----:B------:R-:W-:Y:S02]  /*9510*/  FMNMX.FTZ R137, R48, R137, !PT ;  /* 0x0000008930897209 */ /* 0x000fe40007810000 */
[----:B------:R-:W-:Y:S02]  /*9520*/  FSEL R206, R80, -INF , P3 ;  /* 0xff80000050ce7808 */ /* 0x000fe40001800000 */
[----:B------:R-:W-:Y:S02]  /*9530*/  FSEL R80, R101, -INF , P2 ;  /* 0xff80000065507808 */ /* 0x000fe40001000000 */
[----:B------:R-:W-:Y:S02]  /*9540*/  FSEL R101, R58, -INF , P1 ;  /* 0xff8000003a657808 */ /* 0x000fe40000800000 */
[----:B------:R-:W-:Y:S02]  /*9550*/  FSEL R103, R59, -INF , P0 ;  /* 0xff8000003b677808 */ /* 0x000fe40000000000 */
[C---:B------:R-:W-:Y:S02]  /*9560*/  ISETP.GT.AND P1, PT, R2.reuse, 0x68, PT ;  /* 0x000000680200780c */ /* 0x040fe40003f24270 */
        /* <DEDUP_REMOVED lines=13> */
[----:B------:R-:W-:Y:S02]  /*9640*/  ISETP.GT.AND P3, PT, R0, 0x18, PT ;  /* 0x000000180000780c */ /* 0x000fe40003f64270 */
[----:B------:R-:W-:Y:S02]  /*9650*/  FMNMX.FTZ R2, R34, R2, !PT ;  /* 0x0000000222027209 */ /* 0x000fe40007810000 */
[----:B------:R-:W-:Y:S02]  /*9660*/  FMNMX.FTZ R137, R201, R137, !PT ;  /* 0x00000089c9897209 */ /* 0x000fe40007810000 */
[----:B------:R-:W-:Y:S02]  /*9670*/  FMNMX.FTZ R4, R8, R133, !PT ;  /* 0x0000008508047209 */ /* 0x000fe40007810000 */
[----:B------:R-:W-:Y:S02]  /*9680*/  FMNMX.FTZ R2, R35, R2, !PT ;  /* 0x0000000223027209 */ /* 0x000fe40007810000 */
[----:B------:R-:W-:Y:S02]  /*9690*/  FSEL R28, R28, -INF , P3 ;  /* 0xff8000001c1c7808 */ /* 0x000fe40001800000 */
[----:B------:R-:W-:Y:S02]  /*96a0*/  ISETP.GT.AND P3, PT, R135, 0x50, PT ;  /* 0x000000508700780c */ /* 0x000fe40003f64270 */
[----:B------:R-:W-:Y:S02]  /*96b0*/  FMNMX.FTZ R137, R206, R137, !PT ;  /* 0x00000089ce897209 */ /* 0x000fe40007810000 */
[----:B------:R-:W-:Y:S02]  /*96c0*/  FMNMX.FTZ R4, R9, R4, !PT ;  /* 0x0000000409047209 */ /* 0x000fe40007810000 */
[----:B------:R-:W-:Y:S02]  /*96d0*/  FSEL R84, R84, -INF , P3 ;  /* 0xff80000054547808 */ /* 0x000fe40001800000 */
[----:B------:R-:W-:Y:S02]  /*96e0*/  FMNMX.FTZ R2, R38, R2, !PT ;  /* 0x0000000226027209 */ /* 0x000fe40007810000 */
[----:B------:R-:W-:Y:S02]  /*96f0*/  FMNMX.FTZ R137, R213, R137, !PT ;  /* 0x00000089d5897209 */ /* 0x000fe40007810000 */
[----:B------:R-:W-:Y:S02]  /*9700*/  ISETP.GT.AND P3, PT, R0, 0x20, PT ;  /* 0x000000200000780c */ /* 0x000fe40003f64270 */
[----:B------:R-:W-:Y:S02]  /*9710*/  FMNMX.FTZ R4, R12, R4, !PT ;  /* 0x000000040c047209 */ /* 0x000fe40007810000 */
[----:B------:R-:W-:Y:S02]  /*9720*/  FMNMX.FTZ R137, R84, R137, !PT ;  /* 0x0000008954897209 */ /* 0x000fe40007810000 */
[----:B------:R-:W-:Y:S02]  /*9730*/  FMNMX.FTZ R2, R39, R2, !PT ;  /* 0x0000000227027209 */ /* 0x000fe40007810000 */
[----:B------:R-:W-:Y:S02]  /*9740*/  FSEL R40, R40, -INF , P3 ;  /* 0xff80000028287808 */ /* 0x000fe40001800000 */
[----:B------:R-:W-:Y:S02]  /*9750*/  ISETP.GT.AND P3, PT, R135, 0x58, PT ;  /* 0x000000588700780c */ /* 0x000fe40003f64270 */
[----:B------:R-:W-:Y:S02]  /*9760*/  FMNMX.FTZ R4, R13, R4, !PT ;  /* 0x000000040d047209 */ /* 0x000fe40007810000 */
[----:B------:R-:W-:Y:S02]  /*9770*/  FSEL R83, R96, -INF , P3 ;  /* 0xff80000060537808 */ /* 0x000fe40001800000 */
        /* <DEDUP_REMOVED lines=18> */
[----:B------:R-:W-:Y:S02]  /*98a0*/  ISETP.GT.AND P2, PT, R0, 0x31, PT ;  /* 0x000000310000780c */ /* 0x000fe40003f44270 */
[----:B------:R-:W-:Y:S02]  /*98b0*/  FMNMX.FTZ R2, R192, R2, !PT ;  /* 0x00000002c0027209 */ /* 0x000fe40007810000 */
[----:B------:R-:W-:Y:S02]  /*98c0*/  FMNMX.FTZ R5, R11, R5, !PT ;  /* 0x000000050b057209 */ /* 0x000fe40007810000 */
[----:B------:R-:W-:Y:S02]  /*98d0*/  FMNMX.FTZ R4, R29, R4, !PT ;  /* 0x000000041d047209 */ /* 0x000fe40007810000 */
[----:B------:R-:W-:Y:S02]  /*98e0*/  FMNMX.FTZ R137, R80, R137, !PT ;  /* 0x0000008950897209 */ /* 0x000fe40007810000 */
[----:B------:R-:W-:Y:S02]  /*98f0*/  FSEL R251, R112, -INF , P3 ;  /* 0xff80000070fb7808 */ /* 0x000fe40001800000 */
[----:B------:R-:W-:Y:S02]  /*9900*/  FSEL R100, R57, -INF , P2 ;  /* 0xff80000039647808 */ /* 0x000fe40001000000 */
[----:B------:R-:W-:Y:S02]  /*9910*/  ISETP.GT.AND P2, PT, R135, 0x69, PT ;  /* 0x000000698700780c */ /* 0x000fe40003f44270 */
[----:B------:R-:W-:Y:S02]  /*9920*/  FMNMX.FTZ R2, R195, R2, !PT ;  /* 0x00000002c3027209 */ /* 0x000fe40007810000 */
[----:B------:R-:W-:Y:S02]  /*9930*/  FMNMX.FTZ R5, R14, R5, !PT ;  /* 0x000000050e057209 */ /* 0x000fe40007810000 */
[----:B------:R-:W-:Y:S02]  /*9940*/  FSEL R114, R114, -INF , P1 ;  /* 0xff80000072727808 */ /* 0x000fe40000800000 */
[----:B------:R-:W-:Y:S02]  /*9950*/  ISETP.GT.AND P1, PT, R136, 0x38, PT ;  /* 0x000000388800780c */ /* 0x000fe40003f24270 */
[----:B------:R-:W-:Y:S02]  /*9960*/  FMNMX.FTZ R4, R40, R4, !PT ;  /* 0x0000000428047209 */ /* 0x000fe40007810000 */
[----:B------:R-:W-:Y:S02]  /*9970*/  FSEL R227, R113, -INF , P2 ;  /* 0xff80000071e37808 */ /* 0x000fe40001000000 */
[----:B------:R-:W-:Y:S02]  /*9980*/  FMNMX.FTZ R137, R251, R137, !PT ;  /* 0x00000089fb897209 */ /* 0x000fe40007810000 */
[----:B------:R-:W-:Y:S02]  /*9990*/  FMNMX.FTZ R2, R196, R2, !PT ;  /* 0x00000002c4027209 */ /* 0x000fe40007810000 */
[----:B------:R-:W-:Y:S02]  /*99a0*/  FMNMX.FTZ R5, R15, R5, !PT ;  /* 0x000000050f057209 */ /* 0x000fe40007810000 */
[----:B------:R-:W-:Y:S02]  /*99b0*/  FSEL R113, R62, -INF , P1 ;  /* 0xff8000003e717808 */ /* 0x000fe40000800000 */
[----:B------:R-:W-:Y:S02]  /*99c0*/  ISETP.GT.AND P1, PT, R136, 0x40, PT ;  /* 0x000000408800780c */ /* 0x000fe40003f24270 */
[----:B------:R-:W-:Y:S02]  /*99d0*/  FMNMX.FTZ R4, R41, R4, !PT ;  /* 0x0000000429047209 */ /* 0x000fe40007810000 */
[----:B------:R-:W-:Y:S02]  /*99e0*/  FMNMX.FTZ R137, R227, R137, !PT ;  /* 0x00000089e3897209 */ /* 0x000fe40007810000 */
[----:B------:R-:W-:Y:S02]  /*99f0*/  FMNMX.FTZ R2, R204, R2, !PT ;  /* 0x00000002cc027209 */ /* 0x000fe40007810000 */
[----:B------:R-:W-:Y:S01]  /*9a00*/  FMNMX.FTZ R5, R26, R5, !PT ;  /* 0x000000051a057209 */ /* 0x000fe20007810000 */
[----:B------:R-:W1:Y:S01]  /*9a10*/  SHFL.BFLY PT, R6, R137, 0x2, 0x1f ;  /* 0x0c401f0089067f89 */ /* 0x000e6200000e0000 */
[----:B------:R-:W-:Y:S02]  /*9a20*/  FSEL R199, R74, -INF , P1 ;  /* 0xff8000004ac77808 */ /* 0x000fe40000800000 */
        /* <DEDUP_REMOVED lines=9> */
[----:B------:R-:W-:Y:S01]  /*9ac0*/  FSEL R52, R90, -INF , P1 ;  /* 0xff8000005a347808 */ /* 0x000fe20000800000 */
[----:B------:R-:W-:Y:S01]  /*9ad0*/  IMAD.MOV.U32 R90, RZ, RZ, R200 ;  /* 0x000000ffff5a7224 */ /* 0x000fe200078e00c8 */
[----:B------:R-:W-:Y:S02]  /*9ae0*/  FMNMX.FTZ R4, R99, R4, !PT ;  /* 0x0000000463047209 */ /* 0x000fe40007810000 */
[C---:B------:R-:W-:Y:S02]  /*9af0*/  ISETP.GT.AND P3, PT, R0.reuse, 0x38, PT ;  /* 0x000000380000780c */ /* 0x040fe40003f64270 */
[----:B------:R-:W-:Y:S02]  /*9b00*/  FMNMX.FTZ R2, R217, R2, !PT ;  /* 0x00000002d9027209 */ /* 0x000fe40007810000 */
[----:B------:R-:W-:Y:S02]  /*9b10*/  FMNMX.FTZ R5, R31, R5, !PT ;  /* 0x000000051f057209 */ /* 0x000fe40007810000 */
[----:B------:R-:W-:Y:S02]  /*9b20*/  ISETP.GT.AND P2, PT, R0, 0x39, PT ;  /* 0x000000390000780c */ /* 0x000fe40003f44270 */
[----:B------:R-:W-:Y:S02]  /*9b30*/  FSEL R102, R60, -INF , P3 ;  /* 0xff8000003c667808 */ /* 0x000fe40001800000 */
[----:B------:R-:W-:Y:S02]  /*9b40*/  FMNMX.FTZ R4, R100, R4, !PT ;  /* 0x0000000464047209 */ /* 0x000fe40007810000 */
[----:B------:R-:W-:Y:S02]  /*9b50*/  FMNMX.FTZ R2, R90, R2, !PT ;  /* 0x000000025a027209 */ /* 0x000fe40007810000 */
[----:B------:R-:W-:Y:S02]  /*9b60*/  FMNMX.FTZ R5, R42, R5, !PT ;  /* 0x000000052a057209 */ /* 0x000fe40007810000 */
[----:B------:R-:W-:Y:S02]  /*9b70*/  FSEL R115, R115, -INF , P0 ;  /* 0xff80000073737808 */ /* 0x000fe40000000000 */
[----:B------:R-:W-:Y:S01]  /*9b80*/  FSEL R112, R61, -INF , P2 ;  /* 0xff8000003d707808 */ /* 0x000fe20001000000 */
[----:B------:R-:W-:Y:S01]  /*9b90*/  IMAD.MOV.U32 R61, RZ, RZ, R114 ;  /* 0x000000ffff3d7224 */ /* 0x000fe200078e0072 */
[----:B------:R-:W-:Y:S01]  /*9ba0*/  ISETP.GT.AND P3, PT, R0, 0x40, PT ;  /* 0x000000400000780c */ /* 0x000fe20003f64270 */
[----:B------:R-:W-:Y:S01]  /*9bb0*/  IMAD.MOV.U32 R62, RZ, RZ, R115 ;  /* 0x000000ffff3e7224 */ /* 0x000fe200078e0073 */
        /* <DEDUP_REMOVED lines=12> */
[----:B------:R-:W-:Y:S02]  /*9c80*/  ISETP.GT.AND P0, PT, R136, 0x39, PT ;  /* 0x000000398800780c */ /* 0x000fe40003f04270 */
[----:B------:R-:W-:Y:S02]  /*9c90*/  FMNMX.FTZ R5, R47, R5, !PT ;  /* 0x000000052f057209 */ /* 0x000fe40007810000 */
[----:B-1----:R-:W-:Y:S02]  /*9ca0*/  FMNMX.FTZ R137, R6, R137, !PT ;  /* 0x0000008906897209 */ /* 0x002fe40007810000 */
[----:B------:R-:W-:Y:S02]  /*9cb0*/  FSEL R208, R76, -INF , P3 ;  /* 0xff8000004cd07808 */ /* 0x000fe40001800000 */
[----:B------:R-:W-:Y:S01]  /*9cc0*/  FMNMX.FTZ R4, R198, R4, !PT ;  /* 0x00000004c6047209 */ /* 0x000fe20007810000 */
[----:B------:R-:W1:Y:S01]  /*9cd0*/  SHFL.BFLY PT, R6, R137, 0x1, 0x1f ;  /* 0x0c201f0089067f89 */ /* 0x000e6200000e0000 */
[----:B------:R-:W-:Y:S02]  /*9ce0*/  ISETP.GT.AND P2, PT, R0, 0x49, PT ;  /* 0x000000490000780c */ /* 0x000fe40003f44270 */
[----:B------:R-:W-:Y:S02]  /*9cf0*/  FMNMX.FTZ R2, R221, R2, !PT ;  /* 0x00000002dd027209 */ /* 0x000fe40007810000 */
[----:B------:R-:W-:Y:S02]  /*9d00*/  FSEL R114, R63, -INF , P0 ;  /* 0xff8000003f727808 */ /* 0x000fe40000000000 */
[----:B------:R-:W-:Y:S02]  /*9d10*/  ISETP.GT.AND P0, PT, R136, 0x41, PT ;  /* 0x000000418800780c */ /* 0x000fe40003f04270 */
        /* <DEDUP_REMOVED lines=8> */
[----:B------:R-:W-:Y:S02]  /*9da0*/  ISETP.GT.AND P2, PT, R0, 0x51, PT ;  /* 0x000000510000780c */ /* 0x000fe40003f44270 */
[----:B------:R-:W-:Y:S02]  /*9db0*/  FSEL R220, R88, -INF , P3 ;  /* 0xff80000058dc7808 */ /* 0x000fe40001800000 */
[----:B------:R-:W-:Y:S02]  /*9dc0*/  FMNMX.FTZ R4, R210, R4, !PT ;  /* 0x00000004d2047209 */ /* 0x000fe40007810000 */
[----:B------:R-:W-:Y:S02]  /*9dd0*/  FMNMX.FTZ R2, R61, R2, !PT ;  /* 0x000000023d027209 */ /* 0x000fe40007810000 */
[----:B------:R-:W-:Y:S02]  /*9de0*/  FMNMX.FTZ R5, R113, R5, !PT ;  /* 0x0000000571057209 */ /* 0x000fe40007810000 */
[----:B------:R-:W-:Y:S02]  /*9df0*/  FSEL R214, R79, -INF , P0 ;  /* 0xff8000004fd67808 */ /* 0x000fe40000000000 */
[----:B------:R-:W-:Y:S02]  /*9e00*/  ISETP.GT.AND P0, PT, R136, 0x51, PT ;  /* 0x000000518800780c */ /* 0x000fe40003f04270 */
[----:B------:R-:W-:Y:S02]  /*9e10*/  FSEL R219, R89, -INF , P2 ;  /* 0xff80000059db7808 */ /* 0x000fe40001000000 */
[C---:B------:R-:W-:Y:S02]  /*9e20*/  ISETP.GT.AND P3, PT, R0.reuse, 0x58, PT ;  /* 0x000000580000780c */ /* 0x040fe40003f64270 */
[----:B------:R-:W-:Y:S02]  /*9e30*/  ISETP.GT.AND P2, PT, R0, 0x59, PT ;  /* 0x000000590000780c */ /* 0x000fe40003f44270 */
[----:B------:R-:W-:Y:S02]  /*9e40*/  FMNMX.FTZ R4, R220, R4, !PT ;  /* 0x00000004dc047209 */ /* 0x000fe40007810000 */
[----:B------:R-:W-:Y:S02]  /*9e50*/  FMNMX.FTZ R2, R62, R2, !PT ;  /* 0x000000023e027209 */ /* 0x000fe40007810000 */
[----:B------:R-:W-:Y:S02]  /*9e60*/  FSEL R91, R91, -INF , P0 ;  /* 0xff8000005b5b7808 */ /* 0x000fe40000000000 */
[C---:B------:R-:W-:Y:S02]  /*9e70*/  ISETP.GT.AND P1, PT, R0.reuse, 0x60, PT ;  /* 0x000000600000780c */ /* 0x040fe40003f24270 */
[----:B------:R-:W-:Y:S02]  /*9e80*/  ISETP.GT.AND P0, PT, R0, 0x61, PT ;  /* 0x000000610000780c */ /* 0x000fe40003f04270 */
[----:B------:R-:W-:Y:S02]  /*9e90*/  FSEL R212, R92, -INF , P3 ;  /* 0xff8000005cd47808 */ /* 0x000fe40001800000 */
[----:B------:R-:W-:Y:S02]  /*9ea0*/  FSEL R209, R93, -INF , P2 ;  /* 0xff8000005dd17808 */ /* 0x000fe40001000000 */
[C---:B------:R-:W-:Y:S02]  /*9eb0*/  ISETP.GT.AND P2, PT, R0.reuse, 0x69, PT ;  /* 0x000000690000780c */ /* 0x040fe40003f44270 */
[----:B------:R-:W-:Y:S02]  /*9ec0*/  ISETP.GT.AND P3, PT, R0, 0x68, PT ;  /* 0x000000680000780c */ /* 0x000fe40003f64270 */
[----:B------:R-:W-:Y:S02]  /*9ed0*/  FMNMX.FTZ R0, R114, R5, !PT ;  /* 0x0000000572007209 */ /* 0x000fe40007810000 */
[----:B------:R-:W-:Y:S02]  /*9ee0*/  FMNMX.FTZ R135, R219, R4, !PT ;  /* 0x00000004db877209 */ /* 0x000fe40007810000 */
[----:B------:R-:W2:Y:S01]  /*9ef0*/  SHFL.BFLY PT, R4, R2, 0x2, 0x1f ;  /* 0x0c401f0002047f89 */ /* 0x000ea200000e0000 */
[----:B------:R-:W-:Y:S02]  /*9f00*/  FMNMX.FTZ R0, R199, R0, !PT ;  /* 0x00000000c7007209 */ /* 0x000fe40007810000 */
[----:B-1----:R-:W-:Y:S02]  /*9f10*/  FMNMX.FTZ R137, R137, R6, !PT ;  /* 0x0000000689897209 */ /* 0x002fe40007810000 */
[----:B------:R-:W-:Y:S02]  /*9f20*/  FMNMX.FTZ R0, R205, R0, !PT ;  /* 0x00000000cd007209 */ /* 0x000fe40007810000 */
[----:B------:R-:W-:Y:S01]  /*9f30*/  FSEL R203, R104, -INF , P1 ;  /* 0xff80000068cb7808 */ /* 0x000fe20000800000 */
[----:B------:R-:W-:Y:S01]  /*9f40*/  IMAD.MOV.U32 R104, RZ, RZ, R52 ;  /* 0x000000ffff687224 */ /* 0x000fe200078e0034 */
[----:B------:R-:W-:Y:S01]  /*9f50*/  FMNMX.FTZ R0, R211, R0, !PT ;  /* 0x00000000d3007209 */ /* 0x000fe20007810000 */
[----:B------:R-:W-:Y:S01]  /*9f60*/  FMUL.FTZ R92, R137, c[0x0][0x2d0] ;  /* 0x0000b400895c7a20 */ /* 0x000fe20000410000 */
[----:B------:R-:W-:Y:S02]  /*9f70*/  FSEL R109, R109, -INF , P2 ;  /* 0xff8000006d6d7808 */ /* 0x000fe40001000000 */
[----:B------:R-:W-:Y:S02]  /*9f80*/  FMNMX.FTZ R0, R214, R0, !PT ;  /* 0x00000000d6007209 */ /* 0x000fe40007810000 */
[----:B------:R-:W-:Y:S02]  /*9f90*/  FSETP.NEU.FTZ.AND P2, PT, R137, -INF , PT ;  /* 0xff8000008900780b */ /* 0x000fe40003f5d000 */
[----:B------:R-:W-:Y:S02]  /*9fa0*/  FMNMX.FTZ R0, R104, R0, !PT ;  /* 0x0000000068007209 */ /* 0x000fe40007810000 */
[----:B------:R-:W-:Y:S02]  /*9fb0*/  ISETP.GT.AND P1, PT, R136, 0x58, PT ;  /* 0x000000588800780c */ /* 0x000fe40003f24270 */
[----:B------:R-:W-:Y:S02]  /*9fc0*/  FSEL R92, R92, RZ, P2 ;  /* 0x000000ff5c5c7208 */ /* 0x000fe40001000000 */
[----:B------:R-:W-:Y:S02]  /*9fd0*/  FMNMX.FTZ R0, R91, R0, !PT ;  /* 0x000000005b007209 */ /* 0x000fe40007810000 */
[----:B------:R-:W-:Y:S02]  /*9fe0*/  FSEL R63, R94, -INF , P1 ;  /* 0xff8000005e3f7808 */ /* 0x000fe40000800000 */
[----:B--2---:R-:W-:Y:S02]  /*9ff0*/  FMNMX.FTZ R2, R2, R4, !PT ;  /* 0x0000000402027209 */ /* 0x004fe40007810000 */
[----:B------:R-:W-:Y:S01]  /*a000*/  FMNMX.FTZ R4, R63, R0, !PT ;  /* 0x000000003f047209 */ /* 0x000fe20007810000 */
[--C-:B------:R-:W-:Y:S01]  /*a010*/  FFMA.FTZ R0, R138, c[0x0][0x2d0], -R92.reuse ;  /* 0x0000b4008a007a23 */ /* 0x100fe2000001085c */
[----:B------:R-:W-:Y:S01]  /*a020*/  FSEL R202, R105, -INF , P0 ;  /* 0xff80000069ca7808 */ /* 0x000fe20000000000 */
[----:B------:R-:W1:Y:S01]  /*a030*/  SHFL.BFLY PT, R6, R2, 0x1, 0x1f ;  /* 0x0c201f0002067f89 */ /* 0x000e6200000e0000 */
[C---:B------:R-:W-:Y:S01]  /*a040*/  ISETP.GT.AND P0, PT, R136.reuse, 0x59, PT ;  /* 0x000000598800780c */ /* 0x040fe20003f04270 */
[----:B------:R2:W-:Y:S01]  /*a050*/  MUFU.EX2 R52, R0 ;  /* 0x0000000000347308 */ /* 0x0005e20000000800 */
[----:B------:R-:W-:Y:S02]  /*a060*/  ISETP.GT.AND P1, PT, R136, 0x60, PT ;  /* 0x000000608800780c */ /* 0x000fe40003f24270 */
[----:B------:R-:W-:Y:S02]  /*a070*/  FSEL R89, R95, -INF , P0 ;  /* 0xff8000005f597808 */ /* 0x000fe40000000000 */
[----:B------:R-:W-:Y:S01]  /*a080*/  FSEL R88, R106, -INF , P1 ;  /* 0xff8000006a587808 */ /* 0x000fe20000800000 */
[----:B------:R-:W-:Y:S01]  /*a090*/  IMAD.MOV.U32 R106, RZ, RZ, R221 ;  /* 0x000000ffff6a7224 */ /* 0x000fe200078e00dd */
[----:B------:R-:W-:Y:S02]  /*a0a0*/  FMNMX.FTZ R4, R89, R4, !PT ;  /* 0x0000000459047209 */ /* 0x000fe40007810000 */
[----:B------:R-:W-:Y:S02]  /*a0b0*/  ISETP.GT.AND P0, PT, R136, 0x61, PT ;  /* 0x000000618800780c */ /* 0x000fe40003f04270 */
[----:B------:R-:W-:Y:S02]  /*a0c0*/  FMNMX.FTZ R4, R88, R4, !PT ;  /* 0x0000000458047209 */ /* 0x000fe40007810000 */
[----:B------:R-:W-:Y:S02]  /*a0d0*/  ISETP.GT.AND P1, PT, R136, 0x68, PT ;  /* 0x000000688800780c */ /* 0x000fe40003f24270 */
[----:B------:R-:W-:Y:S02]  /*a0e0*/  FSEL R252, R107, -INF , P0 ;  /* 0xff8000006bfc7808 */ /* 0x000fe40000000000 */
[----:B------:R-:W-:Y:S02]  /*a0f0*/  FMNMX.FTZ R135, R212, R135, !PT ;  /* 0x00000087d4877209 */ /* 0x000fe40007810000 */
[----:B------:R-:W-:Y:S02]  /*a100*/  FMNMX.FTZ R4, R252, R4, !PT ;  /* 0x00000004fc047209 */ /* 0x000fe40007810000 */
[----:B------:R-:W-:Y:S02]  /*a110*/  ISETP.GT.AND P0, PT, R136, 0x69, PT ;  /* 0x000000698800780c */ /* 0x000fe40003f04270 */
[----:B------:R-:W-:Y:S01]  /*a120*/  FSEL R225, R110, -INF , P1 ;  /* 0xff8000006ee17808 */ /* 0x000fe20000800000 */
[--C-:B--2---:R-:W-:Y:S01]  /*a130*/  FFMA.FTZ R0, R139, c[0x0][0x2d0], -R92.reuse ;  /* 0x0000b4008b007a23 */ /* 0x104fe2000001085c */
[----:B------:R-:W-:Y:S01]  /*a140*/  FSEL R71, R111, -INF , P0 ;  /* 0xff8000006f477808 */ /* 0x000fe20000000000 */
[----:B------:R-:W-:Y:S01]  /*a150*/  IMAD.MOV.U32 R139, RZ, RZ, R63 ;  /* 0x000000ffff8b7224 */ /* 0x000fe200078e003f */
[----:B-1----:R-:W-:Y:S01]  /*a160*/  FMNMX.FTZ R136, R2, R6, !PT ;  /* 0x0000000602887209 */ /* 0x002fe20007810000 */
[----:B------:R1:W-:Y:S01]  /*a170*/  MUFU.EX2 R248, R0 ;  /* 0x0000000000f87308 */ /* 0x0003e20000000800 */
[----:B------:R-:W-:Y:S01]  /*a180*/  FMNMX.FTZ R135, R209, R135, !PT ;  /* 0x00000087d1877209 */ /* 0x000fe20007810000 */
[----:B------:R-:W-:Y:S01]  /*a190*/  FFMA.FTZ R6, R21, c[0x0][0x2d0], -R92 ;  /* 0x0000b40015067a23 */ /* 0x000fe2000001085c */
[----:B------:R-:W-:Y:S01]  /*a1a0*/  FSEL R200, R108, -INF , P3 ;  /* 0xff8000006cc87808 */ /* 0x000fe20001800000 */
[C---:B------:R-:W-:Y:S01]  /*a1b0*/  FMUL.FTZ R96, R136.reuse, c[0x0][0x2d0] ;  /* 0x0000b40088607a20 */ /* 0x040fe20000410000 */
[----:B------:R-:W-:Y:S02]  /*a1c0*/  FMNMX.FTZ R135, R203, R135, !PT ;  /* 0x00000087cb877209 */ /* 0x000fe40007810000 */
[----:B------:R-:W-:Y:S02]  /*a1d0*/  FSETP.NEU.FTZ.AND P1, PT, R136, -INF , PT ;  /* 0xff8000008800780b */ /* 0x000fe40003f3d000 */
[----:B------:R-:W-:Y:S01]  /*a1e0*/  FMNMX.FTZ R135, R202, R135, !PT ;  /* 0x00000087ca877209 */ /* 0x000fe20007810000 */
[----:B------:R-:W-:Y:S01]  /*a1f0*/  MUFU.EX2 R234, R6 ;  /* 0x0000000600ea7308 */ /* 0x000fe20000000800 */
[----:B------:R-:W-:Y:S02]  /*a200*/  FSEL R96, R96, RZ, P1 ;  /* 0x000000ff60607208 */ /* 0x000fe40000800000 */
[----:B------:R-:W-:Y:S03]  /*a210*/  FMNMX.FTZ R135, R200, R135, !PT ;  /* 0x00000087c8877209 */ /* 0x000fe60007810000 */
[----:B------:R-:W-:Y:S01]  /*a220*/  FFMA.FTZ R106, R106, c[0x0][0x2d0], -R96 ;  /* 0x0000b4006a6a7a23 */ /* 0x000fe20000010860 */
[----:B------:R-:W-:Y:S05]  /*a230*/  FMNMX.FTZ R135, R109, R135, !PT ;  /* 0x000000876d877209 */ /* 0x000fea0007810000 */
[----:B------:R-:W2:Y:S01]  /*a240*/  SHFL.BFLY PT, R5, R135, 0x2, 0x1f ;  /* 0x0c401f0087057f89 */ /* 0x000ea200000e0000 */
[----:B-1----:R-:W-:Y:S01]  /*a250*/  FMNMX.FTZ R0, R225, R4, !PT ;  /* 0x00000004e1007209 */ /* 0x002fe20007810000 */
[--C-:B------:R-:W-:Y:S03]  /*a260*/  FFMA.FTZ R4, R16, c[0x0][0x2d0], -R92.reuse ;  /* 0x0000b40010047a23 */ /* 0x100fe6000001085c */
[----:B------:R-:W-:Y:S01]  /*a270*/  FMNMX.FTZ R0, R71, R0, !PT ;  /* 0x0000000047007209 */ /* 0x000fe20007810000 */
[----:B------:R1:W-:Y:S04]  /*a280*/  MUFU.EX2 R246, R4 ;  /* 0x0000000400f67308 */ /* 0x0003e80000000800 */
[----:B------:R-:W3:Y:S01]  /*a290*/  SHFL.BFLY PT, R2, R0, 0x2, 0x1f ;  /* 0x0c401f0000027f89 */ /* 0x000ee200000e0000 */
[----:B--2---:R-:W-:Y:S07]  /*a2a0*/  FMNMX.FTZ R135, R135, R5, !PT ;  /* 0x0000000587877209 */ /* 0x004fee0007810000 */
[----:B------:R-:W2:Y:S01]  /*a2b0*/  SHFL.BFLY PT, R5, R135, 0x1, 0x1f ;  /* 0x0c201f0087057f89 */ /* 0x000ea200000e0000 */
[----:B-1----:R-:W-:Y:S04]  /*a2c0*/  FFMA.FTZ R4, R17, c[0x0][0x2d0], -R92 ;  /* 0x0000b40011047a23 */ /* 0x002fe8000001085c */
[----:B------:R-:W1:Y:S01]  /*a2d0*/  MUFU.EX2 R242, R4 ;  /* 0x0000000400f27308 */ /* 0x000e620000000800 */
[----:B---3--:R-:W-:Y:S01]  /*a2e0*/  FMNMX.FTZ R0, R0, R2, !PT ;  /* 0x0000000200007209 */ /* 0x008fe20007810000 */
[----:B------:R-:W-:Y:S08]  /*a2f0*/  FFMA.FTZ R2, R18, c[0x0][0x2d0], -R96 ;  /* 0x0000b40012027a23 */ /* 0x000ff00000010860 */
[----:B------:R3:W-:Y:S01]  /*a300*/  MUFU.EX2 R245, R2 ;  /* 0x0000000200f57308 */ /* 0x0007e20000000800 */
[----:B--2---:R-:W-:Y:S01]  /*a310*/  FMNMX.FTZ R135, R135, R5, !PT ;  /* 0x0000000587877209 */ /* 0x004fe20007810000 */
[----:B------:R-:W-:Y:S03]  /*a320*/  FFMA.FTZ R5, R32, c[0x0][0x2d0], -R92 ;  /* 0x0000b40020057a23 */ /* 0x000fe6000001085c */
[C---:B------:R-:W-:Y:S05]  /*a330*/  FSETP.NEU.FTZ.AND P0, PT, R135.reuse, -INF , PT ;  /* 0xff8000008700780b */ /* 0x040fea0003f1d000 */
[----:B------:R2:W-:Y:S01]  /*a340*/  MUFU.EX2 R77, R5 ;  /* 0x00000005004d7308 */ /* 0x0005e20000000800 */
[----:B------:R-:W-:Y:S01]  /*a350*/  FMUL.FTZ R97, R135, c[0x0][0x2d0] ;  /* 0x0000b40087617a20 */ /* 0x000fe20000410000 */
[----:B-1----:R-:W-:Y:S01]  /*a360*/  F2FP.PACK_AB R74, R242, R246 ;  /* 0x000000f6f24a723e */ /* 0x002fe200000000ff */
[----:B------:R-:W-:Y:S02]  /*a370*/  FFMA.FTZ R4, R188, c[0x0][0x2d0], -R96 ;  /* 0x0000b400bc047a23 */ /* 0x000fe40000010860 */
[----:B------:R-:W-:Y:S01]  /*a380*/  IMAD.MOV.U32 R188, RZ, RZ, R89 ;  /* 0x000000ffffbc7224 */ /* 0x000fe200078e0059 */
[----:B------:R-:W-:Y:S04]  /*a390*/  FSEL R97, R97, RZ, P0 ;  /* 0x000000ff61617208 */ /* 0x000fe80000000000 */
[----:B------:R1:W-:Y:S01]  /*a3a0*/  MUFU.EX2 R223, R4 ;  /* 0x0000000400df7308 */ /* 0x0003e20000000800 */
[----:B---3--:R-:W3:Y:S01]  /*a3b0*/  SHFL.BFLY PT, R2, R0, 0x1, 0x1f ;  /* 0x0c201f0000027f89 */ /* 0x008ee200000e0000 */
[----:B--2---:R-:W-:Y:S08]  /*a3c0*/  FFMA.FTZ R5, R36, c[0x0][0x2d0], -R92 ;  /* 0x0000b40024057a23 */ /* 0x004ff0000001085c */
[----:B------:R-:W-:Y:S01]  /*a3d0*/  MUFU.EX2 R108, R5 ;  /* 0x00000005006c7308 */ /* 0x000fe20000000800 */
[--C-:B-1----:R-:W-:Y:S01]  /*a3e0*/  FFMA.FTZ R4, R7, c[0x0][0x2d0], -R96.reuse ;  /* 0x0000b40007047a23 */ /* 0x102fe20000010860 */
[----:B---3--:R-:W-:Y:S01]  /*a3f0*/  FMNMX.FTZ R70, R2, R0, !PT ;  /* 0x0000000002467209 */ /* 0x008fe20007810000 */
[--C-:B------:R-:W-:Y:S07]  /*a400*/  FFMA.FTZ R0, R12, c[0x0][0x2d0], -R97.reuse ;  /* 0x0000b4000c007a23 */ /* 0x100fee0000010861 */
[----:B------:R1:W2:Y:S01]  /*a410*/  MUFU.EX2 R226, R4 ;  /* 0x0000000400e27308 */ /* 0x0002a20000000800 */
[----:B------:R-:W-:Y:S01]  /*a420*/  FFMA.FTZ R2, R22, c[0x0][0x2d0], -R96 ;  /* 0x0000b40016027a23 */ /* 0x000fe20000010860 */
[----:B------:R-:W-:Y:S01]  /*a430*/  FSETP.NEU.FTZ.AND P3, PT, R70, -INF , PT ;  /* 0xff8000004600780b */ /* 0x000fe20003f7d000 */
[----:B------:R-:W-:Y:S02]  /*a440*/  FFMA.FTZ R7, R20, c[0x0][0x2d0], -R92 ;  /* 0x0000b40014077a23 */ /* 0x000fe4000001085c */
[----:B------:R-:W-:Y:S05]  /*a450*/  FMUL.FTZ R98, R70, c[0x0][0x2d0] ;  /* 0x0000b40046627a20 */ /* 0x000fea0000410000 */
[----:B------:R3:W-:Y:S01]  /*a460*/  MUFU.EX2 R244, R0 ;  /* 0x0000000000f47308 */ /* 0x0007e20000000800 */
[----:B------:R-:W-:Y:S09]  /*a470*/  FSEL R98, R98, RZ, P3 ;  /* 0x000000ff62627208 */ /* 0x000ff20001800000 */
[----:B------:R4:W-:Y:S01]  /*a480*/  MUFU.EX2 R237, R2 ;  /* 0x0000000200ed7308 */ /* 0x0009e20000000800 */
[----:B-1----:R-:W-:Y:S01]  /*a490*/  FFMA.FTZ R4, R19, c[0x0][0x2d0], -R96 ;  /* 0x0000b40013047a23 */ /* 0x002fe20000010860 */
[----:B--2---:R-:W-:Y:S08]  /*a4a0*/  F2FP.PACK_AB R73, R226, R223 ;  /* 0x000000dfe249723e */ /* 0x004ff000000000ff */
[----:B------:R1:W2:Y:S01]  /*a4b0*/  MUFU.EX2 R241, R4 ;  /* 0x0000000400f17308 */ /* 0x0002a20000000800 */
[--C-:B---3--:R-:W-:Y:S09]  /*a4c0*/  FFMA.FTZ R0, R13, c[0x0][0x2d0], -R97.reuse ;  /* 0x0000b4000d007a23 */ /* 0x108ff20000010861 */
[----:B------:R3:W3:Y:S01]  /*a4d0*/  MUFU.EX2 R240, R0 ;  /* 0x0000000000f07308 */ /* 0x0006e20000000800 */
[----:B----4-:R-:W-:Y:S09]  /*a4e0*/  FFMA.FTZ R2, R37, c[0x0][0x2d0], -R92 ;  /* 0x0000b40025027a23 */ /* 0x010ff2000001085c */
[----:B------:R4:W-:Y:S01]  /*a4f0*/  MUFU.EX2 R94, R2 ;  /* 0x00000002005e7308 */ /* 0x0009e20000000800 */
[--C-:B-1----:R-:W-:Y:S01]  /*a500*/  FFMA.FTZ R4, R8, c[0x0][0x2d0], -R97.reuse ;  /* 0x0000b40008047a23 */ /* 0x102fe20000010861 */
[----:B--2---:R-:W-:Y:S08]  /*a510*/  F2FP.PACK_AB R75, R241, R245 ;  /* 0x000000f5f14b723e */ /* 0x004ff000000000ff */
[----:B------:R1:W-:Y:S01]  /*a520*/  MUFU.EX2 R222, R4 ;  /* 0x0000000400de7308 */ /* 0x0003e20000000800 */
[----:B---3--:R-:W-:Y:S01]  /*a530*/  FFMA.FTZ R0, R10, c[0x0][0x2d0], -R98 ;  /* 0x0000b4000a007a23 */ /* 0x008fe20000010862 */
[----:B------:R-:W-:Y:S08]  /*a540*/  F2FP.PACK_AB R66, R240, R244 ;  /* 0x000000f4f042723e */ /* 0x000ff000000000ff */
[----:B------:R2:W-:Y:S01]  /*a550*/  MUFU.EX2 R110, R0 ;  /* 0x00000000006e7308 */ /* 0x0005e20000000800 */
[----:B----4-:R-:W-:Y:S09]  /*a560*/  FFMA.FTZ R2, R49, c[0x0][0x2d0], -R92 ;  /* 0x0000b40031027a23 */ /* 0x010ff2000001085c */
[----:B------:R3:W-:Y:S01]  /*a570*/  MUFU.EX2 R59, R2 ;  /* 0x00000002003b7308 */ /* 0x0007e20000000800 */
[--C-:B-1----:R-:W-:Y:S09]  /*a580*/  FFMA.FTZ R4, R9, c[0x0][0x2d0], -R97.reuse ;  /* 0x0000b40009047a23 */ /* 0x102ff20000010861 */
[----:B------:R1:W4:Y:S01]  /*a590*/  MUFU.EX2 R224, R4 ;  /* 0x0000000400e07308 */ /* 0x0003220000000800 */
[----:B--2---:R-:W-:Y:S09]  /*a5a0*/  FFMA.FTZ R0, R11, c[0x0][0x2d0], -R98 ;  /* 0x0000b4000b007a23 */ /* 0x004ff20000010862 */
[----:B------:R2:W2:Y:S01]  /*a5b0*/  MUFU.EX2 R247, R0 ;  /* 0x0000000000f77308 */ /* 0x0004a20000000800 */
[----:B---3--:R-:W-:Y:S09]  /*a5c0*/  FSEL R2, R136, RZ, P1 ;  /* 0x000000ff88027208 */ /* 0x008ff20000800000 */
[----:B------:R-:W-:Y:S01]  /*a5d0*/  MUFU.EX2 R238, R7 ;  /* 0x0000000700ee7308 */ /* 0x000fe20000000800 */
[----:B-1----:R-:W-:Y:S01]  /*a5e0*/  FFMA.FTZ R4, R33, c[0x0][0x2d0], -R92 ;  /* 0x0000b40021047a23 */ /* 0x002fe2000001085c */
[----:B----4-:R-:W-:Y:S08]  /*a5f0*/  F2FP.PACK_AB R64, R224, R222 ;  /* 0x000000dee040723e */ /* 0x010ff000000000ff */
[----:B------:R1:W-:Y:S01]  /*a600*/  MUFU.EX2 R95, R4 ;  /* 0x00000004005f7308 */ /* 0x0003e20000000800 */
[----:B--2---:R-:W-:Y:S01]  /*a610*/  FFMA.FTZ R0, R14, c[0x0][0x2d0], -R98 ;  /* 0x0000b4000e007a23 */ /* 0x004fe20000010862 */
[----:B------:R-:W-:Y:S08]  /*a620*/  F2FP.PACK_AB R65, R247, R110 ;  /* 0x0000006ef741723e */ /* 0x000ff000000000ff */
[----:B------:R2:W-:Y:S01]  /*a630*/  MUFU.EX2 R243, R0 ;  /* 0x0000000000f37308 */ /* 0x0005e20000000800 */
[----:B-1----:R-:W-:Y:S09]  /*a640*/  FFMA.FTZ R4, R38, c[0x0][0x2d0], -R96 ;  /* 0x0000b40026047a23 */ /* 0x002ff20000010860 */
[----:B------:R-:W-:Y:S01]  /*a650*/  MUFU.EX2 R58, R4 ;  /* 0x00000004003a7308 */ /* 0x000fe20000000800 */
[----:B--2---:R-:W-:Y:S09]  /*a660*/  FFMA.FTZ R0, R15, c[0x0][0x2d0], -R98 ;  /* 0x0000b4000f007a23 */ /* 0x004ff20000010862 */
[----:B------:R1:W2:Y:S02]  /*a670*/  MUFU.EX2 R239, R0 ;  /* 0x0000000000ef7308 */ /* 0x0002a40000000800 */
[--C-:B-1----:R-:W-:Y:S01]  /*a680*/  FFMA.FTZ R0, R23, c[0x0][0x2d0], -R96.reuse ;  /* 0x0000b40017007a23 */ /* 0x102fe20000010860 */
[----:B--2---:R-:W-:Y:S01]  /*a690*/  F2FP.PACK_AB R67, R239, R243 ;  /* 0x000000f3ef43723e */ /* 0x004fe200000000ff */
[----:B------:R-:W1:Y:S06]  /*a6a0*/  LDSM.16.MT88.4 R20, [R229+0x100] ;  /* 0x00010000e514783b */ /* 0x000e6c0000004200 */
[----:B------:R2:W-:Y:S02]  /*a6b0*/  MUFU.EX2 R233, R0 ;  /* 0x0000000000e97308 */ /* 0x0005e40000000800 */
[--C-:B--2---:R-:W-:Y:S08]  /*a6c0*/  FFMA.FTZ R0, R34, c[0x0][0x2d0], -R96.reuse ;  /* 0x0000b40022007a23 */ /* 0x104ff00000010860 */
[----:B------:R2:W-:Y:S02]  /*a6d0*/  MUFU.EX2 R78, R0 ;  /* 0x00000000004e7308 */ /* 0x0005e40000000800 */
[----:B--2---:R-:W-:Y:S08]  /*a6e0*/  FFMA.FTZ R0, R35, c[0x0][0x2d0], -R96 ;  /* 0x0000b40023007a23 */ /* 0x004ff00000010860 */
[----:B------:R2:W-:Y:S02]  /*a6f0*/  MUFU.EX2 R79, R0 ;  /* 0x00000000004f7308 */ /* 0x0005e40000000800 */
[--C-:B--2---:R-:W-:Y:S08]  /*a700*/  FFMA.FTZ R0, R24, c[0x0][0x2d0], -R97.reuse ;  /* 0x0000b40018007a23 */ /* 0x104ff00000010861 */
[----:B------:R2:W-:Y:S02]  /*a710*/  MUFU.EX2 R236, R0 ;  /* 0x0000000000ec7308 */ /* 0x0005e40000000800 */
[--C-:B--2---:R-:W-:Y:S08]  /*a720*/  FFMA.FTZ R0, R25, c[0x0][0x2d0], -R97.reuse ;  /* 0x0000b40019007a23 */ /* 0x104ff00000010861 */
        /* <DEDUP_REMOVED lines=13> */
[----:B--2---:R-:W-:Y:S02]  /*a800*/  FFMA.FTZ R0, R39, c[0x0][0x2d0], -R96 ;  /* 0x0000b40027007a23 */ /* 0x004fe40000010860 */
[----:B------:R-:W2:Y:S06]  /*a810*/  LDSM.16.MT88.4 R36, [R232+0x100] ;  /* 0x00010000e824783b */ /* 0x000eac0000004200 */
[----:B------:R3:W-:Y:S02]  /*a820*/  MUFU.EX2 R138, R0 ;  /* 0x00000000008a7308 */ /* 0x0007e40000000800 */
[----:B---3--:R-:W-:Y:S08]  /*a830*/  FFMA.FTZ R0, R48, c[0x0][0x2d0], -R92 ;  /* 0x0000b40030007a23 */ /* 0x008ff0000001085c */
[----:B------:R3:W-:Y:S02]  /*a840*/  MUFU.EX2 R60, R0 ;  /* 0x00000000003c7308 */ /* 0x0007e40000000800 */
[----:B---3--:R-:W-:Y:S05]  /*a850*/  FSEL R0, R137, RZ, P2 ;  /* 0x000000ff89007208 */ /* 0x008fea0001000000 */
[----:B------:R-:W-:Y:S04]  /*a860*/  FADD.FTZ R0, -R0, R3 ;  /* 0x0000000300007221 */ /* 0x000fe80000010100 */
[----:B------:R-:W-:Y:S04]  /*a870*/  FMUL.FTZ R0, R0, c[0x0][0x2d0] ;  /* 0x0000b40000007a20 */ /* 0x000fe80000410000 */
[----:B------:R3:W4:Y:S02]  /*a880*/  MUFU.EX2 R69, R0 ;  /* 0x0000000000457308 */ /* 0x0007240000000800 */
[----:B---3--:R-:W-:Y:S01]  /*a890*/  FADD.FTZ R0, -R2, R132 ;  /* 0x0000008402007221 */ /* 0x008fe20000010100 */
[----:B------:R-:W-:Y:S01]  /*a8a0*/  FSEL R2, R135, RZ, P0 ;  /* 0x000000ff87027208 */ /* 0x000fe20000000000 */
[C---:B----4-:R-:W-:Y:S01]  /*a8b0*/  FMUL.FTZ R4, R69.reuse, R140 ;  /* 0x0000008c45047220 */ /* 0x050fe20000410000 */
[----:B------:R-:W-:Y:S01]  /*a8c0*/  PLOP3.LUT P0, PT, PT, PT, UP0, 0x80, 0x0 ;  /* 0x000000000000781c */ /* 0x000fe20003f0f008 */
[----:B------:R-:W-:Y:S02]  /*a8d0*/  FMUL.FTZ R0, R0, c[0x0][0x2d0] ;  /* 0x0000b40000007a20 */ /* 0x000fe40000410000 */
[C---:B------:R-:W-:Y:S02]  /*a8e0*/  FMUL.FTZ R5, R69.reuse, R141 ;  /* 0x0000008d45057220 */ /* 0x040fe40000410000 */
[----:B------:R3:W4:Y:S01]  /*a8f0*/  MUFU.EX2 R68, R0 ;  /* 0x0000000000447308 */ /* 0x0007220000000800 */
[C---:B------:R-:W-:Y:S02]  /*a900*/  FMUL.FTZ R16, R69.reuse, R152 ;  /* 0x0000009845107220 */ /* 0x040fe40000410000 */
[C---:B------:R-:W-:Y:S02]  /*a910*/  FMUL.FTZ R17, R69.reuse, R153 ;  /* 0x0000009945117220 */ /* 0x040fe40000410000 */
[C---:B------:R-:W-:Y:S02]  /*a920*/  FMUL.FTZ R33, R69.reuse, R169 ;  /* 0x000000a945217220 */ /* 0x040fe40000410000 */
[C---:B------:R-:W-:Y:S02]  /*a930*/  FMUL.FTZ R49, R69.reuse, R117 ;  /* 0x0000007545317220 */ /* 0x040fe40000410000 */
[----:B------:R-:W-:Y:S02]  /*a940*/  FMUL.FTZ R48, R69, R116 ;  /* 0x0000007445307220 */ /* 0x000fe40000410000 */
[----:B------:R-:W-:Y:S02]  /*a950*/  IMAD.MOV.U32 R153, RZ, RZ, R218 ;  /* 0x000000ffff997224 */ /* 0x000fe400078e00da */
[----:B------:R-:W-:Y:S02]  /*a960*/  IMAD.MOV.U32 R152, RZ, RZ, R61 ;  /* 0x000000ffff987224 */ /* 0x000fe400078e003d */
[----:B------:R-:W-:Y:S02]  /*a970*/  IMAD.MOV.U32 R141, RZ, RZ, R60 ;  /* 0x000000ffff8d7224 */ /* 0x000fe400078e003c */
[----:B------:R-:W-:Y:S02]  /*a980*/  IMAD.MOV.U32 R169, RZ, RZ, R90 ;  /* 0x000000ffffa97224 */ /* 0x000fe400078e005a */
[----:B------:R-:W-:Y:S02]  /*a990*/  IMAD.MOV.U32 R132, RZ, RZ, R88 ;  /* 0x000000ffff847224 */ /* 0x000fe400078e0058 */
[----:B---3--:R-:W-:Y:S01]  /*a9a0*/  FADD.FTZ R0, -R2, R133 ;  /* 0x0000008502007221 */ /* 0x008fe20000010100 */
[----:B------:R-:W-:Y:S01]  /*a9b0*/  FSEL R2, R70, RZ, P3 ;  /* 0x000000ff46027208 */ /* 0x000fe20001800000 */
[----:B----4-:R-:W-:Y:S02]  /*a9c0*/  FMUL.FTZ R6, R68, R142 ;  /* 0x0000008e44067220 */ /* 0x010fe40000410000 */
[----:B------:R-:W-:Y:S02]  /*a9d0*/  FMUL.FTZ R0, R0, c[0x0][0x2d0] ;  /* 0x0000b40000007a20 */ /* 0x000fe40000410000 */
[C---:B------:R-:W-:Y:S02]  /*a9e0*/  FMUL.FTZ R7, R68.reuse, R143 ;  /* 0x0000008f44077220 */ /* 0x040fe40000410000 */
[----:B------:R3:W4:Y:S01]  /*a9f0*/  MUFU.EX2 R3, R0 ;  /* 0x0000000000037308 */ /* 0x0007220000000800 */
[----:B------:R-:W-:Y:S02]  /*aa00*/  IMAD.MOV.U32 R133, RZ, RZ, R52 ;  /* 0x000000ffff857224 */ /* 0x000fe400078e0034 */
[C---:B------:R-:W-:Y:S01]  /*aa10*/  FMUL.FTZ R19, R68.reuse, R155 ;  /* 0x0000009b44137220 */ /* 0x040fe20000410000 */
[----:B------:R-:W2:Y:S01]  /*aa20*/  LDSM.16.MT88.4 R52, [R230+0x100] ;  /* 0x00010000e634783b */ /* 0x000ea20000004200 */
[----:B------:R-:W-:Y:S01]  /*aa30*/  FMUL.FTZ R18, R68, R154 ;  /* 0x0000009a44127220 */ /* 0x000fe20000410000 */
[----:B------:R-:W-:Y:S01]  /*aa40*/  F2FP.PACK_AB R72, R248, R133 ;  /* 0x00000085f848723e */ /* 0x000fe200000000ff */
[C---:B------:R-:W-:Y:S02]  /*aa50*/  FMUL.FTZ R34, R68.reuse, R170 ;  /* 0x000000aa44227220 */ /* 0x040fe40000410000 */
[----:B------:R-:W-:Y:S02]  /*aa60*/  IMAD.MOV.U32 R170, RZ, RZ, R85 ;  /* 0x000000ffffaa7224 */ /* 0x000fe400078e0055 */
[----:B------:R-:W-:Y:S02]  /*aa70*/  FMUL.FTZ R35, R68, R171 ;  /* 0x000000ab44237220 */ /* 0x000fe40000410000 */
[-C--:B-1----:R-:W-:Y:S01]  /*aa80*/  HMMA.16816.F32 R4, R72, R20.reuse, R4 ;  /* 0x000000144804723c */ /* 0x082fe20000001804 */
[----:B------:R-:W-:Y:S02]  /*aa90*/  IMAD.MOV.U32 R154, RZ, RZ, R215 ;  /* 0x000000ffff9a7224 */ /* 0x000fe400078e00d7 */
[----:B------:R-:W-:Y:S02]  /*aaa0*/  IMAD.MOV.U32 R171, RZ, RZ, R84 ;  /* 0x000000ffffab7224 */ /* 0x000fe400078e0054 */
[----:B---3--:R-:W-:Y:S02]  /*aab0*/  FADD.FTZ R0, -R2, R134 ;  /* 0x0000008602007221 */ /* 0x008fe40000010100 */
[----:B------:R-:W-:Y:S02]  /*aac0*/  FFMA.FTZ R2, R50, c[0x0][0x2d0], -R96 ;  /* 0x0000b40032027a23 */ /* 0x000fe40000010860 */
[C---:B----4-:R-:W-:Y:S02]  /*aad0*/  FMUL.FTZ R9, R3.reuse, R145 ;  /* 0x0000009103097220 */ /* 0x050fe40000410000 */
[----:B------:R1:W3:Y:S01]  /*aae0*/  MUFU.EX2 R32, R2 ;  /* 0x0000000200207308 */ /* 0x0002e20000000800 */
[C---:B------:R-:W-:Y:S02]  /*aaf0*/  FMUL.FTZ R12, R3.reuse, R148 ;  /* 0x00000094030c7220 */ /* 0x040fe40000410000 */
[----:B------:R-:W-:Y:S02]  /*ab00*/  FMUL.FTZ R0, R0, c[0x0][0x2d0] ;  /* 0x0000b40000007a20 */ /* 0x000fe40000410000 */
[C---:B------:R-:W-:Y:S02]  /*ab10*/  FMUL.FTZ R8, R3.reuse, R144 ;  /* 0x0000009003087220 */ /* 0x040fe40000410000 */
[C---:B------:R-:W-:Y:S02]  /*ab20*/  FMUL.FTZ R13, R3.reuse, R149 ;  /* 0x00000095030d7220 */ /* 0x040fe40000410000 */
[C---:B------:R-:W-:Y:S01]  /*ab30*/  FMUL.FTZ R24, R3.reuse, R160 ;  /* 0x000000a003187220 */ /* 0x040fe20000410000 */
[----:B------:R-:W4:Y:S01]  /*ab40*/  MUFU.EX2 R0, R0 ;  /* 0x0000000000007308 */ /* 0x000f220000000800 */
[C---:B------:R-:W-:Y:S02]  /*ab50*/  FMUL.FTZ R25, R3.reuse, R161 ;  /* 0x000000a103197220 */ /* 0x040fe40000410000 */
[----:B------:R-:W-:Y:S02]  /*ab60*/  FMUL.FTZ R28, R3, R164 ;  /* 0x000000a4031c7220 */ /* 0x000fe40000410000 */
[C---:B------:R-:W-:Y:S02]  /*ab70*/  FMUL.FTZ R50, R68.reuse, R118 ;  /* 0x0000007644327220 */ /* 0x040fe40000410000 */
[----:B------:R-:W-:Y:S02]  /*ab80*/  IMAD.MOV.U32 R144, RZ, RZ, R59 ;  /* 0x000000ffff907224 */ /* 0x000fe400078e003b */
[----:B------:R-:W-:Y:S02]  /*ab90*/  IMAD.MOV.U32 R149, RZ, RZ, R58 ;  /* 0x000000ffff957224 */ /* 0x000fe400078e003a */
[----:B------:R-:W-:Y:S02]  /*aba0*/  IMAD.MOV.U32 R160, RZ, RZ, R108 ;  /* 0x000000ffffa07224 */ /* 0x000fe400078e006c */
[----:B------:R-:W-:Y:S02]  /*abb0*/  IMAD.MOV.U32 R108, RZ, RZ, R82 ;  /* 0x000000ffff6c7224 */ /* 0x000fe400078e0052 */
[----:B-1----:R-:W-:Y:S02]  /*abc0*/  FFMA.FTZ R2, R51, c[0x0][0x2d0], -R96 ;  /* 0x0000b40033027a23 */ /* 0x002fe40000010860 */
[----:B---3--:R-:W-:Y:S02]  /*abd0*/  IMAD.MOV.U32 R140, RZ, RZ, R32 ;  /* 0x000000ffff8c7224 */ /* 0x008fe400078e0020 */
[----:B------:R1:W-:Y:S01]  /*abe0*/  MUFU.EX2 R145, R2 ;  /* 0x0000000200917308 */ /* 0x0003e20000000800 */
[C---:B------:R-:W-:Y:S02]  /*abf0*/  FMUL.FTZ R32, R69.reuse, R168 ;  /* 0x000000a845207220 */ /* 0x040fe40000410000 */
[----:B------:R-:W-:Y:S02]  /*ac00*/  FMUL.FTZ R51, R68, R119 ;  /* 0x0000007744337220 */ /* 0x000fe40000410000 */
[C---:B----4-:R-:W-:Y:S02]  /*ac10*/  FMUL.FTZ R11, R0.reuse, R147 ;  /* 0x00000093000b7220 */ /* 0x050fe40000410000 */
[C---:B------:R-:W-:Y:S02]  /*ac20*/  FMUL.FTZ R10, R0.reuse, R146 ;  /* 0x00000092000a7220 */ /* 0x040fe40000410000 */
[C---:B------:R-:W-:Y:S02]  /*ac30*/  FMUL.FTZ R14, R0.reuse, R150 ;  /* 0x00000096000e7220 */ /* 0x040fe40000410000 */
[C---:B------:R-:W-:Y:S02]  /*ac40*/  FMUL.FTZ R27, R0.reuse, R163 ;  /* 0x000000a3001b7220 */ /* 0x040fe40000410000 */
[----:B------:R-:W-:Y:S01]  /*ac50*/  IMAD.MOV.U32 R163, RZ, RZ, R79 ;  /* 0x000000ffffa37224 */ /* 0x000fe200078e004f */
[C---:B------:R-:W-:Y:S01]  /*ac60*/  HMMA.16816.F32 R8, R64.reuse, R20, R8 ;  /* 0x000000144008723c */ /* 0x040fe20000001808 */
[----:B------:R-:W-:Y:S02]  /*ac70*/  FMUL.FTZ R15, R0, R151 ;  /* 0x00000097000f7220 */ /* 0x000fe40000410000 */
[----:B------:R-:W-:Y:S02]  /*ac80*/  IMAD.MOV.U32 R161, RZ, RZ, R105 ;  /* 0x000000ffffa17224 */ /* 0x000fe400078e0069 */
[----:B------:R-:W-:Y:S02]  /*ac90*/  IMAD.MOV.U32 R105, RZ, RZ, R81 ;  /* 0x000000ffff697224 */ /* 0x000fe400078e0051 */
[----:B------:R-:W-:Y:S01]  /*aca0*/  FMUL.FTZ R20, R69, R156 ;  /* 0x0000009c45147220 */ /* 0x000fe20000410000 */
[-C--:B------:R-:W-:Y:S01]  /*acb0*/  HMMA.16816.F32 R12, R64, R22.reuse, R12 ;  /* 0x00000016400c723c */ /* 0x080fe2000000180c */
[----:B------:R-:W-:Y:S03]  /*acc0*/  IMAD.MOV.U32 R156, RZ, RZ, R78 ;  /* 0x000000ffff9c7224 */ /* 0x000fe600078e004e */
[----:B-1----:R-:W-:Y:S02]  /*acd0*/  FFMA.FTZ R2, R40, c[0x0][0x2d0], -R97 ;  /* 0x0000b40028027a23 */ /* 0x002fe40000010861 */
[----:B------:R-:W-:Y:S02]  /*ace0*/  FFMA.FTZ R105, R105, c[0x0][0x2d0], -R92 ;  /* 0x0000b40069697a23 */ /* 0x000fe4000001085c */
[C---:B------:R-:W-:Y:S01]  /*acf0*/  HMMA.16816.F32 R16, R72.reuse, R22, R16 ;  /* 0x000000164810723c */ /* 0x040fe20000001810 */
[----:B------:R1:W-:Y:S03]  /*ad00*/  MUFU.EX2 R148, R2 ;  /* 0x0000000200947308 */ /* 0x0003e60000000800 */
[----:B------:R-:W-:Y:S02]  /*ad10*/  FMUL.FTZ R21, R69, R157 ;  /* 0x0000009d45157220 */ /* 0x000fe40000410000 */
[----:B------:R-:W-:Y:S02]  /*ad20*/  FMUL.FTZ R26, R0, R162 ;  /* 0x000000a2001a7220 */ /* 0x000fe40000410000 */
[C---:B------:R-:W-:Y:S04]  /*ad30*/  FMUL.FTZ R22, R68.reuse, R158 ;  /* 0x0000009e44167220 */ /* 0x040fe80000410000 */
[----:B------:R-:W-:Y:S02]  /*ad40*/  FMUL.FTZ R23, R68, R159 ;  /* 0x0000009f44177220 */ /* 0x000fe40000410000 */
[----:B------:R-:W-:Y:S02]  /*ad50*/  IMAD.MOV.U32 R157, RZ, RZ, R77 ;  /* 0x000000ffff9d7224 */ /* 0x000fe400078e004d */
[----:B------:R-:W-:Y:S02]  /*ad60*/  IMAD.MOV.U32 R158, RZ, RZ, R76 ;  /* 0x000000ffff9e7224 */ /* 0x000fe400078e004c */
[----:B------:R-:W3:Y:S01]  /*ad70*/  LDSM.16.MT88.4 R76, [R231+0x100] ;  /* 0x00010000e74c783b */ /* 0x000ee20000004200 */
[-C--:B--2---:R-:W-:Y:S01]  /*ad80*/  HMMA.16816.F32 R20, R72, R36.reuse, R20 ;  /* 0x000000244814723c */ /* 0x084fe20000001814 */
[----:B------:R-:W-:Y:S02]  /*ad90*/  IMAD.MOV.U32 R162, RZ, RZ, R93 ;  /* 0x000000ffffa27224 */ /* 0x000fe400078e005d */
[----:B------:R-:W-:Y:S02]  /*ada0*/  IMAD.MOV.U32 R93, RZ, RZ, R83 ;  /* 0x000000ffff5d7224 */ /* 0x000fe400078e0053 */
[----:B------:R-:W-:Y:S02]  /*adb0*/  IMAD.MOV.U32 R107, RZ, RZ, R108 ;  /* 0x000000ffff6b7224 */ /* 0x000fe400078e006c */
[----:B-1----:R-:W-:Y:S01]  /*adc0*/  FFMA.FTZ R2, R41, c[0x0][0x2d0], -R97 ;  /* 0x0000b40029027a23 */ /* 0x002fe20000010861 */
[C---:B------:R-:W-:Y:S01]  /*add0*/  HMMA.16816.F32 R24, R64.reuse, R36, R24 ;  /* 0x000000244018723c */ /* 0x040fe20000001818 */
[C---:B------:R-:W-:Y:S02]  /*ade0*/  FMUL.FTZ R31, R0.reuse, R167 ;  /* 0x000000a7001f7220 */ /* 0x040fe40000410000 */
[----:B------:R1:W-:Y:S01]  /*adf0*/  MUFU.EX2 R30, R2 ;  /* 0x00000002001e7308 */ /* 0x0003e20000000800 */
[C---:B------:R-:W-:Y:S02]  /*ae00*/  FMUL.FTZ R40, R3.reuse, R176 ;  /* 0x000000b003287220 */ /* 0x040fe40000410000 */
[----:B------:R-:W-:Y:S02]  /*ae10*/  FMUL.FTZ R41, R3, R177 ;  /* 0x000000b103297220 */ /* 0x000fe40000410000 */
[C---:B------:R-:W-:Y:S04]  /*ae20*/  FMUL.FTZ R37, R69.reuse, R173 ;  /* 0x000000ad45257220 */ /* 0x040fe80000410000 */
[----:B------:R-:W-:Y:S02]  /*ae30*/  FMUL.FTZ R36, R69, R172 ;  /* 0x000000ac45247220 */ /* 0x000fe40000410000 */
[----:B------:R-:W-:Y:S02]  /*ae40*/  IMAD.MOV.U32 R151, RZ, RZ, R57 ;  /* 0x000000ffff977224 */ /* 0x000fe400078e0039 */
[----:B------:R-:W-:Y:S02]  /*ae50*/  IMAD.MOV.U32 R159, RZ, RZ, R56 ;  /* 0x000000ffff9f7224 */ /* 0x000fe400078e0038 */
[C---:B------:R-:W-:Y:S02]  /*ae60*/  FMUL.FTZ R56, R3.reuse, R124 ;  /* 0x0000007c03387220 */ /* 0x040fe40000410000 */
[C---:B------:R-:W-:Y:S02]  /*ae70*/  FMUL.FTZ R57, R3.reuse, R125 ;  /* 0x0000007d03397220 */ /* 0x040fe40000410000 */
[C---:B------:R-:W-:Y:S02]  /*ae80*/  FMUL.FTZ R58, R0.reuse, R126 ;  /* 0x0000007e003a7220 */ /* 0x040fe40000410000 */
[----:B------:R-:W-:Y:S02]  /*ae90*/  FMUL.FTZ R59, R0, R127 ;  /* 0x0000007f003b7220 */ /* 0x000fe40000410000 */
[----:B------:R-:W-:Y:S02]  /*aea0*/  IMAD.MOV.U32 R167, RZ, RZ, R94 ;  /* 0x000000ffffa77224 */ /* 0x000fe400078e005e */
[----:B-1----:R-:W-:Y:S02]  /*aeb0*/  FFMA.FTZ R2, R42, c[0x0][0x2d0], -R98 ;  /* 0x0000b4002a027a23 */ /* 0x002fe40000010862 */
[C---:B------:R-:W-:Y:S02]  /*aec0*/  FMUL.FTZ R42, R0.reuse, R178 ;  /* 0x000000b2002a7220 */ /* 0x040fe40000410000 */
[----:B------:R1:W-:Y:S01]  /*aed0*/  MUFU.EX2 R147, R2 ;  /* 0x0000000200937308 */ /* 0x0003e20000000800 */
[----:B------:R-:W-:Y:S02]  /*aee0*/  IMAD.MOV.U32 R94, RZ, RZ, R80 ;  /* 0x000000ffff5e7224 */ /* 0x000fe400078e0050 */
[----:B------:R-:W2:Y:S01]  /*aef0*/  LDSM.16.MT88.4 R80, [R229+0x900] ;  /* 0x00090000e550783b */ /* 0x000ea20000004200 */
[C---:B------:R-:W-:Y:S02]  /*af00*/  FMUL.FTZ R60, R3.reuse, R184 ;  /* 0x000000b8033c7220 */ /* 0x040fe40000410000 */
[----:B------:R-:W-:Y:S02]  /*af10*/  IMAD.MOV.U32 R134, RZ, RZ, R62 ;  /* 0x000000ffff867224 */ /* 0x000fe400078e003e */
[----:B------:R-:W-:Y:S02]  /*af20*/  FMUL.FTZ R61, R3, R185 ;  /* 0x000000b9033d7220 */ /* 0x000fe40000410000 */
[C---:B------:R-:W-:Y:S02]  /*af30*/  FMUL.FTZ R62, R0.reuse, R186 ;  /* 0x000000ba003e7220 */ /* 0x040fe40000410000 */
[C---:B------:R-:W-:Y:S02]  /*af40*/  FMUL.FTZ R63, R0.reuse, R187 ;  /* 0x000000bb003f7220 */ /* 0x040fe40000410000 */
[----:B------:R-:W-:Y:S02]  /*af50*/  IMAD.MOV.U32 R184, RZ, RZ, R95 ;  /* 0x000000ffffb87224 */ /* 0x000fe400078e005f */
[----:B------:R-:W-:Y:S02]  /*af60*/  IMAD.MOV.U32 R95, RZ, RZ, R94 ;  /* 0x000000ffff5f7224 */ /* 0x000fe400078e005e */
[----:B------:R-:W-:Y:S02]  /*af70*/  IMAD.MOV.U32 R108, RZ, RZ, R86 ;  /* 0x000000ffff6c7224 */ /* 0x000fe400078e0056 */
[----:B------:R-:W-:Y:S02]  /*af80*/  IMAD.MOV.U32 R94, RZ, RZ, R87 ;  /* 0x000000ffff5e7224 */ /* 0x000fe400078e0057 */
[----:B------:R-:W2:Y:S01]  /*af90*/  LDSM.16.MT88.4 R84, [R232+0x900] ;  /* 0x00090000e854783b */ /* 0x000ea20000004200 */
[----:B------:R-:W-:Y:S02]  /*afa0*/  IMAD.MOV.U32 R111, RZ, RZ, R93 ;  /* 0x000000ffff6f7224 */ /* 0x000fe400078e005d */
[--C-:B-1----:R-:W-:Y:S02]  /*afb0*/  FFMA.FTZ R2, R43, c[0x0][0x2d0], -R98.reuse ;  /* 0x0000b4002b027a23 */ /* 0x102fe40000010862 */
[----:B------:R-:W-:Y:S02]  /*afc0*/  FMUL.FTZ R43, R0, R179 ;  /* 0x000000b3002b7220 */ /* 0x000fe40000410000 */
[----:B------:R1:W1:Y:S01]  /*afd0*/  MUFU.EX2 R29, R2 ;  /* 0x00000002001d7308 */ /* 0x0002620000000800 */
[----:B------:R-:W-:Y:S02]  /*afe0*/  FFMA.FTZ R93, R199, c[0x0][0x2d0], -R98 ;  /* 0x0000b400c75d7a23 */ /* 0x000fe40000010862 */
[----:B------:R-:W-:Y:S02]  /*aff0*/  FFMA.FTZ R108, R108, c[0x0][0x2d0], -R96 ;  /* 0x0000b4006c6c7a23 */ /* 0x000fe40000010860 */
[----:B-1----:R-:W-:Y:S02]  /*b000*/  FFMA.FTZ R2, R44, c[0x0][0x2d0], -R97 ;  /* 0x0000b4002c027a23 */ /* 0x002fe40000010861 */
[----:B------:R-:W-:Y:S03]  /*b010*/  IMAD.MOV.U32 R164, RZ, RZ, R29 ;  /* 0x000000ffffa47224 */ /* 0x000fe600078e001d */
[----:B------:R1:W-:Y:S01]  /*b020*/  MUFU.EX2 R142, R2 ;  /* 0x00000002008e7308 */ /* 0x0003e20000000800 */
[C---:B------:R-:W-:Y:S02]  /*b030*/  FMUL.FTZ R29, R3.reuse, R165 ;  /* 0x000000a5031d7220 */ /* 0x040fe40000410000 */
[----:B------:R-:W-:Y:S02]  /*b040*/  IMAD.MOV.U32 R165, RZ, RZ, R30 ;  /* 0x000000ffffa57224 */ /* 0x000fe400078e001e */
[----:B------:R-:W-:Y:S02]  /*b050*/  FMUL.FTZ R30, R0, R166 ;  /* 0x000000a6001e7220 */ /* 0x000fe40000410000 */
[----:B------:R-:W-:Y:S02]  /*b060*/  FMUL.FTZ R44, R3, R180 ;  /* 0x000000b4032c7220 */ /* 0x000fe40000410000 */
[----:B------:R-:W-:Y:S01]  /*b070*/  IMAD.MOV.U32 R166, RZ, RZ, R138 ;  /* 0x000000ffffa67224 */ /* 0x000fe200078e008a */
[----:B------:R-:W-:Y:S01]  /*b080*/  MUFU.EX2 R180, R93 ;  /* 0x0000005d00b47308 */ /* 0x000fe20000000800 */
[----:B------:R-:W-:Y:S01]  /*b090*/  IMAD.MOV.U32 R138, RZ, RZ, R91 ;  /* 0x000000ffff8a7224 */ /* 0x000fe200078e005b */
[-C--:B------:R-:W-:Y:S01]  /*b0a0*/  HMMA.16816.F32 R28, R64, R38.reuse, R28 ;  /* 0x00000026401c723c */ /* 0x080fe2000000181c */
[----:B------:R-:W2:Y:S07]  /*b0b0*/  LDSM.16.MT88.4 R88, [R230+0x900] ;  /* 0x00090000e658783b */ /* 0x000eae0000004200 */
[C---:B------:R-:W-:Y:S01]  /*b0c0*/  HMMA.16816.F32 R32, R72.reuse, R38, R32 ;  /* 0x000000264820723c */ /* 0x040fe20000001820 */
[--C-:B-1----:R-:W-:Y:S03]  /*b0d0*/  FFMA.FTZ R2, R45, c[0x0][0x2d0], -R97.reuse ;  /* 0x0000b4002d027a23 */ /* 0x102fe60000010861 */
[----:B------:R-:W-:Y:S01]  /*b0e0*/  FMUL.FTZ R45, R3, R181 ;  /* 0x000000b5032d7220 */ /* 0x000fe20000410000 */
[----:B------:R1:W-:Y:S02]  /*b0f0*/  MUFU.EX2 R146, R2 ;  /* 0x0000000200927308 */ /* 0x0003e40000000800 */
[C---:B------:R-:W-:Y:S02]  /*b100*/  FMUL.FTZ R39, R68.reuse, R175 ;  /* 0x000000af44277220 */ /* 0x040fe40000410000 */
[----:B------:R-:W-:Y:S07]  /*b110*/  FMUL.FTZ R38, R68, R174 ;  /* 0x000000ae44267220 */ /* 0x000fee0000410000 */
[-C--:B------:R-:W-:Y:S08]  /*b120*/  HMMA.16816.F32 R36, R72, R52.reuse, R36 ;  /* 0x000000344824723c */ /* 0x080ff00000001824 */
[C---:B------:R-:W-:Y:S01]  /*b130*/  HMMA.16816.F32 R40, R64.reuse, R52, R40 ;  /* 0x000000344028723c */ /* 0x040fe20000001828 */
[--C-:B-1----:R-:W-:Y:S03]  /*b140*/  FFMA.FTZ R2, R46, c[0x0][0x2d0], -R98.reuse ;  /* 0x0000b4002e027a23 */ /* 0x102fe60000010862 */
[----:B------:R-:W-:Y:S01]  /*b150*/  FMUL.FTZ R46, R0, R182 ;  /* 0x000000b6002e7220 */ /* 0x000fe20000410000 */
[----:B------:R1:W-:Y:S02]  /*b160*/  MUFU.EX2 R143, R2 ;  /* 0x00000002008f7308 */ /* 0x0003e40000000800 */
[C---:B------:R-:W-:Y:S02]  /*b170*/  FMUL.FTZ R52, R69.reuse, R120 ;  /* 0x0000007845347220 */ /* 0x040fe40000410000 */
[----:B------:R-:W-:Y:S03]  /*b180*/  FMUL.FTZ R53, R69, R121 ;  /* 0x0000007945357220 */ /* 0x000fe60000410000 */
[----:B------:R-:W-:Y:S02]  /*b190*/  FFMA.FTZ R121, R200, c[0x0][0x2d0], -R97 ;  /* 0x0000b400c8797a23 */ /* 0x000fe40000010861 */
[----:B------:R-:W-:Y:S02]  /*b1a0*/  IMAD.MOV.U32 R200, RZ, RZ, R151 ;  /* 0x000000ffffc87224 */ /* 0x000fe400078e0097 */
[----:B-1----:R-:W-:Y:S02]  /*b1b0*/  FFMA.FTZ R2, R47, c[0x0][0x2d0], -R98 ;  /* 0x0000b4002f027a23 */ /* 0x002fe40000010862 */
[----:B------:R-:W-:Y:S02]  /*b1c0*/  FMUL.FTZ R47, R0, R183 ;  /* 0x000000b7002f7220 */ /* 0x000fe40000410000 */
[----:B------:R1:W-:Y:S05]  /*b1d0*/  MUFU.EX2 R150, R2 ;  /* 0x0000000200967308 */ /* 0x0003ea0000000800 */
[-C--:B------:R-:W-:Y:S08]  /*b1e0*/  HMMA.16816.F32 R44, R64, R54.reuse, R44 ;  /* 0x00000036402c723c */ /* 0x080ff0000000182c */
[C---:B------:R-:W-:Y:S07]  /*b1f0*/  HMMA.16816.F32 R48, R72.reuse, R54, R48 ;  /* 0x000000364830723c */ /* 0x040fee0000001830 */
[C---:B------:R-:W-:Y:S02]  /*b200*/  FMUL.FTZ R54, R68.reuse, R122 ;  /* 0x0000007a44367220 */ /* 0x040fe40000410000 */
[----:B------:R-:W-:Y:S03]  /*b210*/  FMUL.FTZ R55, R68, R123 ;  /* 0x0000007b44377220 */ /* 0x000fe60000410000 */
[--C-:B-1----:R-:W-:Y:S04]  /*b220*/  FFMA.FTZ R2, R189, c[0x0][0x2d0], -R92.reuse ;  /* 0x0000b400bd027a23 */ /* 0x102fe8000001085c */
[-C--:B---3--:R-:W-:Y:S01]  /*b230*/  HMMA.16816.F32 R52, R72, R76.reuse, R52 ;  /* 0x0000004c4834723c */ /* 0x088fe20000001834 */
[----:B------:R1:W3:Y:S07]  /*b240*/  MUFU.EX2 R155, R2 ;  /* 0x00000002009b7308 */ /* 0x0002ee0000000800 */
[C---:B------:R-:W-:Y:S07]  /*b250*/  HMMA.16816.F32 R56, R64.reuse, R76, R56 ;  /* 0x0000004c4038723c */ /* 0x040fee0000001838 */
[----:B------:R-:W-:Y:S01]  /*b260*/  F2FP.PACK_AB R76, R228, R236 ;  /* 0x000000ece44c723e */ /* 0x000fe200000000ff */
[-C--:B------:R-:W-:Y:S01]  /*b270*/  HMMA.16816.F32 R60, R64, R78.reuse, R60 ;  /* 0x0000004e403c723c */ /* 0x080fe2000000183c */
[----:B------:R-:W-:Y:S06]  /*b280*/  F2FP.PACK_AB R77, R158, R235 ;  /* 0x000000eb9e4d723e */ /* 0x000fec00000000ff */
[C---:B------:R-:W-:Y:S02]  /*b290*/  FMUL.FTZ R64, R69.reuse, R128 ;  /* 0x0000008045407220 */ /* 0x040fe40000410000 */
[----:B-1----:R-:W-:Y:S01]  /*b2a0*/  FFMA.FTZ R2, R190, c[0x0][0x2d0], -R92 ;  /* 0x0000b400be027a23 */ /* 0x002fe2000001085c */
[----:B------:R-:W4:Y:S02]  /*b2b0*/  LDL.LU R128, [R1+0x4] ;  /* 0x0000040001807983 */ /* 0x000f240000300800 */
[----:B------:R-:W-:Y:S01]  /*b2c0*/  FMUL.FTZ R65, R69, R129 ;  /* 0x0000008145417220 */ /* 0x000fe20000410000 */
[----:B------:R1:W-:Y:S01]  /*b2d0*/  MUFU.EX2 R168, R2 ;  /* 0x0000000200a87308 */ /* 0x0003e20000000800 */
[C---:B------:R-:W-:Y:S02]  /*b2e0*/  FMUL.FTZ R66, R68.reuse, R130 ;  /* 0x0000008244427220 */ /* 0x040fe40000410000 */
[----:B------:R-:W-:Y:S02]  /*b2f0*/  FMUL.FTZ R67, R68, R131 ;  /* 0x0000008344437220 */ /* 0x000fe40000410000 */
[----:B---3--:R-:W-:Y:S02]  /*b300*/  IMAD.MOV.U32 R199, RZ, RZ, R155 ;  /* 0x000000ffffc77224 */ /* 0x008fe400078e009b */
[----:B------:R-:W-:Y:S02]  /*b310*/  IMAD.MOV.U32 R155, RZ, RZ, R104 ;  /* 0x000000ffff9b7224 */ /* 0x000fe400078e0068 */
[----:B------:R-:W-:Y:S01]  /*b320*/  FFMA.FTZ R104, R209, c[0x0][0x2d0], -R97 ;  /* 0x0000b400d1687a23 */ /* 0x000fe20000010861 */
[----:B------:R-:W-:Y:S01]  /*b330*/  HMMA.16816.F32 R64, R72, R78, R64 ;  /* 0x0000004e4840723c */ /* 0x000fe20000001840 */
[----:B------:R-:W-:Y:S06]  /*b340*/  IMAD.MOV.U32 R209, RZ, RZ, R149 ;  /* 0x000000ffffd17224 */ /* 0x000fec00078e0095 */
[----:B------:R-:W-:Y:S02]  /*b350*/  F2FP.PACK_AB R72, R234, R238 ;  /* 0x000000eeea48723e */ /* 0x000fe400000000ff */
[----:B------:R-:W-:Y:S03]  /*b360*/  F2FP.PACK_AB R73, R233, R237 ;  /* 0x000000ede949723e */ /* 0x000fe600000000ff */
[----:B------:R-:W-:Y:S01]  /*b370*/  F2FP.PACK_AB R74, R184, R157 ;  /* 0x0000009db84a723e */ /* 0x000fe200000000ff */
[--C-:B-1----:R-:W-:Y:S01]  /*b380*/  FFMA.FTZ R2, R191, c[0x0][0x2d0], -R96.reuse ;  /* 0x0000b400bf027a23 */ /* 0x102fe20000010860 */
[----:B------:R-:W-:Y:S02]  /*b390*/  F2FP.PACK_AB R75, R163, R156 ;  /* 0x0000009ca34b723e */ /* 0x000fe400000000ff */
[----:B------:R-:W-:Y:S01]  /*b3a0*/  F2FP.PACK_AB R78, R162, R151 ;  /* 0x00000097a24e723e */ /* 0x000fe200000000ff */
[----:B------:R1:W-:Y:S01]  /*b3b0*/  MUFU.EX2 R175, R2 ;  /* 0x0000000200af7308 */ /* 0x0003e20000000800 */
[----:B------:R-:W-:Y:S03]  /*b3c0*/  F2FP.PACK_AB R79, R161, R159 ;  /* 0x0000009fa14f723e */ /* 0x000fe600000000ff */
[-C--:B--2---:R-:W-:Y:S08]  /*b3d0*/  HMMA.16816.F32 R4, R72, R80.reuse, R4 ;  /* 0x000000504804723c */ /* 0x084ff00000001804 */
[C---:B------:R-:W-:Y:S08]  /*b3e0*/  HMMA.16816.F32 R8, R76.reuse, R80, R8 ;  /* 0x000000504c08723c */ /* 0x040ff00000001808 */
[-C--:B------:R-:W-:Y:S01]  /*b3f0*/  HMMA.16816.F32 R12, R76, R82.reuse, R12 ;  /* 0x000000524c0c723c */ /* 0x080fe2000000180c */
[----:B-1----:R-:W-:Y:S07]  /*b400*/  FFMA.FTZ R2, R192, c[0x0][0x2d0], -R96 ;  /* 0x0000b400c0027a23 */ /* 0x002fee0000010860 */
[C---:B------:R-:W-:Y:S01]  /*b410*/  HMMA.16816.F32 R16, R72.reuse, R82, R16 ;  /* 0x000000524810723c */ /* 0x040fe20000001810 */
[----:B------:R1:W-:Y:S01]  /*b420*/  MUFU.EX2 R174, R2 ;  /* 0x0000000200ae7308 */ /* 0x0003e20000000800 */
[----:B------:R-:W2:Y:S06]  /*b430*/  LDSM.16.MT88.4 R80, [R231+0x900] ;  /* 0x00090000e750783b */ /* 0x000eac0000004200 */
[-C--:B------:R-:W-:Y:S08]  /*b440*/  HMMA.16816.F32 R20, R72, R84.reuse, R20 ;  /* 0x000000544814723c */ /* 0x080ff00000001814 */
[C---:B------:R-:W-:Y:S07]  /*b450*/  HMMA.16816.F32 R24, R76.reuse, R84, R24 ;  /* 0x000000544c18723c */ /* 0x040fee0000001818 */
[--C-:B------:R-:W-:Y:S01]  /*b460*/  FFMA.FTZ R84, R102, c[0x0][0x2d0], -R97.reuse ;  /* 0x0000b40066547a23 */ /* 0x100fe20000010861 */
[-C--:B------:R-:W-:Y:S01]  /*b470*/  HMMA.16816.F32 R28, R76, R86.reuse, R28 ;  /* 0x000000564c1c723c */ /* 0x080fe2000000181c */
[--C-:B-1----:R-:W-:Y:S02]  /*b480*/  FFMA.FTZ R2, R193, c[0x0][0x2d0], -R92.reuse ;  /* 0x0000b400c1027a23 */ /* 0x102fe4000001085c */
[----:B------:R1:W-:Y:S01]  /*b490*/  MUFU.EX2 R177, R84 ;  /* 0x0000005400b17308 */ /* 0x0003e20000000800 */
[----:B------:R-:W-:Y:S02]  /*b4a0*/  FFMA.FTZ R102, R219, c[0x0][0x2d0], -R97 ;  /* 0x0000b400db667a23 */ /* 0x000fe40000010861 */
[----:B------:R-:W-:Y:S02]  /*b4b0*/  IMAD.MOV.U32 R219, RZ, RZ, R147 ;  /* 0x000000ffffdb7224 */ /* 0x000fe400078e0093 */
[C---:B------:R-:W-:Y:S05]  /*b4c0*/  HMMA.16816.F32 R32, R72.reuse, R86, R32 ;  /* 0x000000564820723c */ /* 0x040fea0000001820 */
[----:B------:R3:W-:Y:S03]  /*b4d0*/  MUFU.EX2 R117, R2 ;  /* 0x0000000200757308 */ /* 0x0007e60000000800 */
[-C--:B------:R-:W-:Y:S07]  /*b4e0*/  HMMA.16816.F32 R36, R72, R88.reuse, R36 ;  /* 0x000000584824723c */ /* 0x080fee0000001824 */
[----:B------:R-:W-:Y:S01]  /*b4f0*/  MUFU.EX2 R126, R102 ;  /* 0x00000066007e7308 */ /* 0x000fe20000000800 */
[C---:B------:R-:W-:Y:S01]  /*b500*/  HMMA.16816.F32 R40, R76.reuse, R88, R40 ;  /* 0x000000584c28723c */ /* 0x040fe20000001828 */
[----:B-1----:R-:W1:Y:S06]  /*b510*/  LDSM.16.MT88.4 R84, [R229+0x1100] ;  /* 0x00110000e554783b */ /* 0x002e6c0000004200 */
[--C-:B------:R-:W-:Y:S01]  /*b520*/  FFMA.FTZ R88, R197, c[0x0][0x2d0], -R92.reuse ;  /* 0x0000b400c5587a23 */ /* 0x100fe2000001085c */
[-C--:B------:R-:W-:Y:S03]  /*b530*/  HMMA.16816.F32 R44, R76, R90.reuse, R44 ;  /* 0x0000005a4c2c723c */ /* 0x080fe6000000182c */
[----:B------:R1:W-:Y:S01]  /*b540*/  MUFU.EX2 R183, R88 ;  /* 0x0000005800b77308 */ /* 0x0003e20000000800 */
[----:B---3--:R-:W-:Y:S04]  /*b550*/  FFMA.FTZ R2, R194, c[0x0][0x2d0], -R92 ;  /* 0x0000b400c2027a23 */ /* 0x008fe8000001085c */
[C---:B------:R-:W-:Y:S05]  /*b560*/  HMMA.16816.F32 R48, R72.reuse, R90, R48 ;  /* 0x0000005a4830723c */ /* 0x040fea0000001830 */
[----:B------:R3:W-:Y:S03]  /*b570*/  MUFU.EX2 R119, R2 ;  /* 0x0000000200777308 */ /* 0x0007e60000000800 */
[-C--:B--2---:R-:W-:Y:S08]  /*b580*/  HMMA.16816.F32 R52, R72, R80.reuse, R52 ;  /* 0x000000504834723c */ /* 0x084ff00000001834 */
[C---:B------:R-:W-:Y:S01]  /*b590*/  HMMA.16816.F32 R56, R76.reuse, R80, R56 ;  /* 0x000000504c38723c */ /* 0x040fe20000001838 */
[----:B-1----:R-:W1:Y:S07]  /*b5a0*/  LDSM.16.MT88.4 R88, [R232+0x1100] ;  /* 0x00110000e858783b */ /* 0x002e6e0000004200 */
[-C--:B------:R-:W-:Y:S01]  /*b5b0*/  HMMA.16816.F32 R60, R76, R82.reuse, R60 ;  /* 0x000000524c3c723c */ /* 0x080fe2000000183c */
[--C-:B---3--:R-:W-:Y:S06]  /*b5c0*/  FFMA.FTZ R2, R195, c[0x0][0x2d0], -R96.reuse ;  /* 0x0000b400c3027a23 */ /* 0x108fec0000010860 */
[----:B------:R-:W-:Y:S01]  /*b5d0*/  F2FP.PACK_AB R76, R165, R148 ;  /* 0x00000094a54c723e */ /* 0x000fe200000000ff */
[----:B------:R-:W-:Y:S01]  /*b5e0*/  HMMA.16816.F32 R64, R72, R82, R64 ;  /* 0x000000524840723c */ /* 0x000fe20000001840 */
[----:B------:R2:W-:Y:S01]  /*b5f0*/  MUFU.EX2 R116, R2 ;  /* 0x0000000200747308 */ /* 0x0005e20000000800 */
[----:B------:R-:W3:Y:S02]  /*b600*/  LDSM.16.MT88.4 R80, [R230+0x1100] ;  /* 0x00110000e650783b */ /* 0x000ee40000004200 */
[----:B------:R-:W-:Y:S02]  /*b610*/  F2FP.PACK_AB R77, R164, R147 ;  /* 0x00000093a44d723e */ /* 0x000fe400000000ff */
[----:B------:R-:W-:Y:S02]  /*b620*/  F2FP.PACK_AB R78, R146, R142 ;  /* 0x0000008e924e723e */ /* 0x000fe400000000ff */
[----:B------:R-:W-:Y:S04]  /*b630*/  F2FP.PACK_AB R72, R167, R160 ;  /* 0x000000a0a748723e */ /* 0x000fe800000000ff */
[----:B------:R-:W-:Y:S02]  /*b640*/  F2FP.PACK_AB R73, R166, R149 ;  /* 0x00000095a649723e */ /* 0x000fe400000000ff */
[----:B------:R-:W-:Y:S02]  /*b650*/  F2FP.PACK_AB R74, R144, R141 ;  /* 0x0000008d904a723e */ /* 0x000fe400000000ff */
[----:B------:R-:W-:Y:S02]  /*b660*/  F2FP.PACK_AB R75, R145, R140 ;  /* 0x0000008c914b723e */ /* 0x000fe400000000ff */
[----:B------:R-:W-:Y:S05]  /*b670*/  F2FP.PACK_AB R79, R150, R143 ;  /* 0x0000008f964f723e */ /* 0x000fea00000000ff */
[-C--:B------:R-:W-:Y:S01]  /*b680*/  HMMA.16816.F32 R4, R72, R84.reuse, R4 ;  /* 0x000000544804723c */ /* 0x080fe20000001804 */
[----:B--2---:R-:W-:Y:S04]  /*b690*/  FFMA.FTZ R2, R196, c[0x0][0x2d0], -R96 ;  /* 0x0000b400c4027a23 */ /* 0x004fe80000010860 */
[----:B------:R2:W-:Y:S03]  /*b6a0*/  MUFU.EX2 R118, R2 ;  /* 0x0000000200767308 */ /* 0x0005e60000000800 */
[C---:B------:R-:W-:Y:S08]  /*b6b0*/  HMMA.16816.F32 R8, R76.reuse, R84, R8 ;  /* 0x000000544c08723c */ /* 0x040ff00000001808 */
[-C--:B------:R-:W-:Y:S08]  /*b6c0*/  HMMA.16816.F32 R12, R76, R86.reuse, R12 ;  /* 0x000000564c0c723c */ /* 0x080ff0000000180c */
[C---:B------:R-:W-:Y:S01]  /*b6d0*/  HMMA.16816.F32 R16, R72.reuse, R86, R16 ;  /* 0x000000564810723c */ /* 0x040fe20000001810 */
[----:B------:R-:W3:Y:S03]  /*b6e0*/  LDSM.16.MT88.4 R84, [R231+0x1100] ;  /* 0x00110000e754783b */ /* 0x000ee60000004200 */
[--C-:B--2---:R-:W-:Y:S04]  /*b6f0*/  FFMA.FTZ R2, R99, c[0x0][0x2d0], -R97.reuse ;  /* 0x0000b40063027a23 */ /* 0x104fe80000010861 */
[-C--:B-1----:R-:W-:Y:S01]  /*b700*/  HMMA.16816.F32 R20, R72, R88.reuse, R20 ;  /* 0x000000584814723c */ /* 0x082fe20000001814 */
[--C-:B------:R-:W-:Y:S01]  /*b710*/  FFMA.FTZ R99, R107, c[0x0][0x2d0], -R92.reuse ;  /* 0x0000b4006b637a23 */ /* 0x100fe2000001085c */
[----:B------:R1:W-:Y:S02]  /*b720*/  MUFU.EX2 R173, R2 ;  /* 0x0000000200ad7308 */ /* 0x0003e40000000800 */
[----:B------:R-:W-:Y:S04]  /*b730*/  FFMA.FTZ R107, R95, c[0x0][0x2d0], -R92 ;  /* 0x0000b4005f6b7a23 */ /* 0x000fe8000001085c */
[C---:B------:R-:W-:Y:S08]  /*b740*/  HMMA.16816.F32 R24, R76.reuse, R88, R24 ;  /* 0x000000584c18723c */ /* 0x040ff00000001818 */
[-C--:B------:R-:W-:Y:S08]  /*b750*/  HMMA.16816.F32 R28, R76, R90.reuse, R28 ;  /* 0x0000005a4c1c723c */ /* 0x080ff0000000181c */
[C---:B------:R-:W-:Y:S01]  /*b760*/  HMMA.16816.F32 R32, R72.reuse, R90, R32 ;  /* 0x0000005a4820723c */ /* 0x040fe20000001820 */
[----:B------:R-:W-:Y:S03]  /*b770*/  LDSM.16.MT88.4 R88, [R232+0x1900] ;  /* 0x00190000e858783b */ /* 0x000fe60000004200 */
[----:B-1----:R-:W-:Y:S02]  /*b780*/  FFMA.FTZ R2, R100, c[0x0][0x2d0], -R97 ;  /* 0x0000b40064027a23 */ /* 0x002fe40000010861 */
[----:B------:R-:W-:Y:S02]  /*b790*/  FFMA.FTZ R100, R154, c[0x0][0x2d0], -R96 ;  /* 0x0000b4009a647a23 */ /* 0x000fe40000010860 */
[-C--:B---3--:R-:W-:Y:S01]  /*b7a0*/  HMMA.16816.F32 R36, R72, R80.reuse, R36 ;  /* 0x000000504824723c */ /* 0x088fe20000001824 */
[----:B------:R1:W2:Y:S03]  /*b7b0*/  MUFU.EX2 R179, R2 ;  /* 0x0000000200b37308 */ /* 0x0002a60000000800 */
[----:B------:R-:W-:Y:S04]  /*b7c0*/  IMAD.MOV.U32 R154, RZ, RZ, R188 ;  /* 0x000000ffff9a7224 */ /* 0x000fe800078e00bc */
[C---:B------:R-:W-:Y:S03]  /*b7d0*/  HMMA.16816.F32 R40, R76.reuse, R80, R40 ;  /* 0x000000504c28723c */ /* 0x040fe60000001828 */
[----:B------:R-:W-:Y:S05]  /*b7e0*/  MUFU.EX2 R188, R99 ;  /* 0x0000006300bc7308 */ /* 0x000fea0000000800 */
[-C--:B------:R-:W-:Y:S08]  /*b7f0*/  HMMA.16816.F32 R44, R76, R82.reuse, R44 ;  /* 0x000000524c2c723c */ /* 0x080ff0000000182c */
[C---:B------:R-:W-:Y:S01]  /*b800*/  HMMA.16816.F32 R48, R72.reuse, R82, R48 ;  /* 0x000000524830723c */ /* 0x040fe20000001830 */
[----:B-1----:R-:W-:Y:S01]  /*b810*/  FFMA.FTZ R2, R101, c[0x0][0x2d0], -R98 ;  /* 0x0000b40065027a23 */ /* 0x002fe20000010862 */
[----:B------:R-:W1:Y:S02]  /*b820*/  LDSM.16.MT88.4 R80, [R229+0x1900] ;  /* 0x00190000e550783b */ /* 0x000e640000004200 */
[----:B------:R-:W-:Y:S01]  /*b830*/  FFMA.FTZ R101, R153, c[0x0][0x2d0], -R96 ;  /* 0x0000b40099657a23 */ /* 0x000fe20000010860 */
[----:B------:R3:W-:Y:S01]  /*b840*/  MUFU.EX2 R172, R2 ;  /* 0x0000000200ac7308 */ /* 0x0007e20000000800 */
[----:B------:R-:W-:Y:S02]  /*b850*/  IMAD.MOV.U32 R153, RZ, RZ, R132 ;  /* 0x000000ffff997224 */ /* 0x000fe400078e0084 */
[-C--:B------:R-:W-:Y:S01]  /*b860*/  HMMA.16816.F32 R52, R72, R84.reuse, R52 ;  /* 0x000000544834723c */ /* 0x080fe20000001834 */
[----:B------:R-:W-:Y:S07]  /*b870*/  IMAD.MOV.U32 R132, RZ, RZ, R139 ;  /* 0x000000ffff847224 */ /* 0x000fee00078e008b */
[C---:B------:R-:W-:Y:S07]  /*b880*/  HMMA.16816.F32 R56, R76.reuse, R84, R56 ;  /* 0x000000544c38723c */ /* 0x040fee0000001838 */
[--C-:B------:R-:W-:Y:S01]  /*b890*/  FFMA.FTZ R84, R111, c[0x0][0x2d0], -R92.reuse ;  /* 0x0000b4006f547a23 */ /* 0x100fe2000001085c */
[-C--:B------:R-:W-:Y:S01]  /*b8a0*/  HMMA.16816.F32 R60, R76, R86.reuse, R60 ;  /* 0x000000564c3c723c */ /* 0x080fe2000000183c */
[----:B------:R-:W-:Y:S02]  /*b8b0*/  FFMA.FTZ R111, R251, c[0x0][0x2d0], -R92 ;  /* 0x0000b400fb6f7a23 */ /* 0x000fe4000001085c */
[----:B------:R1:W-:Y:S01]  /*b8c0*/  MUFU.EX2 R139, R84 ;  /* 0x00000054008b7308 */ /* 0x0003e20000000800 */
[----:B------:R-:W-:Y:S02]  /*b8d0*/  IMAD.MOV.U32 R251, RZ, RZ, R142 ;  /* 0x000000fffffb7224 */ /* 0x000fe400078e008e */
[----:B---3--:R-:W-:Y:S01]  /*b8e0*/  FFMA.FTZ R2, R103, c[0x0][0x2d0], -R98 ;  /* 0x0000b40067027a23 */ /* 0x008fe20000010862 */
[----:B--2---:R-:W-:Y:S01]  /*b8f0*/  F2FP.PACK_AB R76, R179, R173 ;  /* 0x000000adb34c723e */ /* 0x004fe200000000ff */
[----:B------:R-:W-:Y:S01]  /*b900*/  HMMA.16816.F32 R64, R72, R86, R64 ;  /* 0x000000564840723c */ /* 0x000fe20000001840 */
[--C-:B------:R-:W-:Y:S03]  /*b910*/  FFMA.FTZ R103, R212, c[0x0][0x2d0], -R97.reuse ;  /* 0x0000b400d4677a23 */ /* 0x100fe60000010861 */
[----:B------:R-:W-:Y:S01]  /*b920*/  IMAD.MOV.U32 R212, RZ, RZ, R148 ;  /* 0x000000ffffd47224 */ /* 0x000fe200078e0094 */
[----:B------:R2:W3:Y:S02]  /*b930*/  MUFU.EX2 R178, R2 ;  /* 0x0000000200b27308 */ /* 0x0004e40000000800 */
[----:B------:R-:W-:Y:S01]  /*b940*/  F2FP.PACK_AB R73, R174, R175 ;  /* 0x000000afae49723e */ /* 0x000fe200000000ff */
[----:B-1----:R-:W-:Y:S01]  /*b950*/  LDSM.16.MT88.4 R84, [R231+0x1900] ;  /* 0x00190000e754783b */ /* 0x002fe20000004200 */
[--C-:B--2---:R-:W-:Y:S03]  /*b960*/  FFMA.FTZ R2, R112, c[0x0][0x2d0], -R97.reuse ;  /* 0x0000b40070027a23 */ /* 0x104fe60000010861 */
[----:B---3--:R-:W-:Y:S03]  /*b970*/  F2FP.PACK_AB R77, R178, R172 ;  /* 0x000000acb24d723e */ /* 0x008fe600000000ff */
[----:B------:R1:W2:Y:S02]  /*b980*/  MUFU.EX2 R221, R2 ;  /* 0x0000000200dd7308 */ /* 0x0002a40000000800 */
[--C-:B-1----:R-:W-:Y:S01]  /*b990*/  FFMA.FTZ R2, R113, c[0x0][0x2d0], -R98.reuse ;  /* 0x0000b40071027a23 */ /* 0x102fe20000010862 */
[----:B--2---:R-:W-:Y:S07]  /*b9a0*/  F2FP.PACK_AB R78, R221, R177 ;  /* 0x000000b1dd4e723e */ /* 0x004fee00000000ff */
[----:B------:R1:W-:Y:S02]  /*b9b0*/  MUFU.EX2 R176, R2 ;  /* 0x0000000200b07308 */ /* 0x0003e40000000800 */
[--C-:B-1----:R-:W-:Y:S02]  /*b9c0*/  FFMA.FTZ R2, R114, c[0x0][0x2d0], -R98.reuse ;  /* 0x0000b40072027a23 */ /* 0x102fe40000010862 */
[----:B------:R-:W-:Y:S06]  /*b9d0*/  FFMA.FTZ R114, R225, c[0x0][0x2d0], -R98 ;  /* 0x0000b400e1727a23 */ /* 0x000fec0000010862 */
[----:B------:R1:W2:Y:S02]  /*b9e0*/  MUFU.EX2 R218, R2 ;  /* 0x0000000200da7308 */ /* 0x0002a40000000800 */
[----:B-1----:R-:W-:Y:S01]  /*b9f0*/  FFMA.FTZ R2, R201, c[0x0][0x2d0], -R92 ;  /* 0x0000b400c9027a23 */ /* 0x002fe2000001085c */
[----:B--2---:R-:W-:Y:S07]  /*ba00*/  F2FP.PACK_AB R79, R218, R176 ;  /* 0x000000b0da4f723e */ /* 0x004fee00000000ff */
[----:B------:R1:W-:Y:S02]  /*ba10*/  MUFU.EX2 R215, R2 ;  /* 0x0000000200d77308 */ /* 0x0003e40000000800 */
[--C-:B-1----:R-:W-:Y:S08]  /*ba20*/  FFMA.FTZ R2, R204, c[0x0][0x2d0], -R96.reuse ;  /* 0x0000b400cc027a23 */ /* 0x102ff00000010860 */
[----:B------:R1:W-:Y:S02]  /*ba30*/  MUFU.EX2 R182, R2 ;  /* 0x0000000200b67308 */ /* 0x0003e40000000800 */
[----:B-1----:R-:W-:Y:S08]  /*ba40*/  FFMA.FTZ R2, R207, c[0x0][0x2d0], -R96 ;  /* 0x0000b400cf027a23 */ /* 0x002ff00000010860 */
[----:B------:R1:W-:Y:S02]  /*ba50*/  MUFU.EX2 R207, R2 ;  /* 0x0000000200cf7308 */ /* 0x0003e40000000800 */
[----:B-1----:R-:W-:Y:S02]  /*ba60*/  FFMA.FTZ R2, R206, c[0x0][0x2d0], -R92 ;  /* 0x0000b400ce027a23 */ /* 0x002fe4000001085c */
[----:B------:R-:W-:Y:S06]  /*ba70*/  IMAD.MOV.U32 R206, RZ, RZ, R118 ;  /* 0x000000ffffce7224 */ /* 0x000fec00078e0076 */
[----:B------:R1:W-:Y:S01]  /*ba80*/  MUFU.EX2 R204, R2 ;  /* 0x0000000200cc7308 */ /* 0x0003e20000000800 */
[----:B------:R-:W-:Y:S02]  /*ba90*/  FFMA.FTZ R118, R203, c[0x0][0x2d0], -R97 ;  /* 0x0000b400cb767a23 */ /* 0x000fe40000010861 */
[----:B------:R-:W-:Y:S02]  /*baa0*/  IMAD.MOV.U32 R203, RZ, RZ, R184 ;  /* 0x000000ffffcb7224 */ /* 0x000fe400078e00b8 */
[----:B-1----:R-:W-:Y:S02]  /*bab0*/  FFMA.FTZ R2, R213, c[0x0][0x2d0], -R92 ;  /* 0x0000b400d5027a23 */ /* 0x002fe4000001085c */
[----:B------:R-:W-:Y:S03]  /*bac0*/  IMAD.MOV.U32 R213, RZ, RZ, R119 ;  /* 0x000000ffffd57224 */ /* 0x000fe600078e0077 */
[----:B------:R1:W-:Y:S01]  /*bad0*/  MUFU.EX2 R201, R2 ;  /* 0x0000000200c97308 */ /* 0x0003e20000000800 */
[----:B------:R-:W-:Y:S02]  /*bae0*/  FFMA.FTZ R119, R202, c[0x0][0x2d0], -R97 ;  /* 0x0000b400ca777a23 */ /* 0x000fe40000010861 */
[----:B------:R-:W-:Y:S02]  /*baf0*/  IMAD.MOV.U32 R202, RZ, RZ, R159 ;  /* 0x000000ffffca7224 */ /* 0x000fe400078e009f */
[----:B-1----:R-:W-:Y:S02]  /*bb00*/  FFMA.FTZ R2, R216, c[0x0][0x2d0], -R96 ;  /* 0x0000b400d8027a23 */ /* 0x002fe40000010860 */
[----:B------:R-:W-:Y:S03]  /*bb10*/  IMAD.MOV.U32 R216, RZ, RZ, R116 ;  /* 0x000000ffffd87224 */ /* 0x000fe600078e0074 */
[----:B------:R1:W-:Y:S01]  /*bb20*/  MUFU.EX2 R196, R2 ;  /* 0x0000000200c47308 */ /* 0x0003e20000000800 */
[----:B------:R-:W-:Y:S01]  /*bb30*/  FFMA.FTZ R116, R152, c[0x0][0x2d0], -R96 ;  /* 0x0000b40098747a23 */ /* 0x000fe20000010860 */
[----:B------:R-:W-:Y:S01]  /*bb40*/  F2FP.PACK_AB R75, R206, R216 ;  /* 0x000000d8ce4b723e */ /* 0x000fe200000000ff */
[----:B------:R-:W-:Y:S02]  /*bb50*/  IMAD.MOV.U32 R152, RZ, RZ, R133 ;  /* 0x000000ffff987224 */ /* 0x000fe400078e0085 */
[----:B------:R-:W-:Y:S02]  /*bb60*/  IMAD.MOV.U32 R133, RZ, RZ, R138 ;  /* 0x000000ffff857224 */ /* 0x000fe400078e008a */
[----:B----4-:R-:W-:Y:S03]  /*bb70*/  FFMA.FTZ R69, R69, R128, R152 ;  /* 0x0000008045457223 */ /* 0x010fe60000010098 */
[----:B------:R-:W-:Y:S01]  /*bb80*/  MUFU.EX2 R138, R100 ;  /* 0x00000064008a7308 */ /* 0x000fe20000000800 */
[----:B------:R-:W-:Y:S09]  /*bb90*/  FADD.FTZ R69, R248, R69 ;  /* 0x00000045f8457221 */ /* 0x000ff20000010000 */
[----:B------:R-:W-:Y:S01]  /*bba0*/  MUFU.EX2 R100, R118 ;  /* 0x0000007600647308 */ /* 0x000fe20000000800 */
[----:B-1----:R-:W-:Y:S02]  /*bbb0*/  FFMA.FTZ R2, R217, c[0x0][0x2d0], -R96 ;  /* 0x0000b400d9027a23 */ /* 0x002fe40000010860 */
[----:B------:R-:W-:Y:S02]  /*bbc0*/  IMAD.MOV.U32 R217, RZ, RZ, R117 ;  /* 0x000000ffffd97224 */ /* 0x000fe400078e0075 */
[----:B------:R-:W-:Y:S05]  /*bbd0*/  FFMA.FTZ R117, R227, c[0x0][0x2d0], -R92 ;  /* 0x0000b400e3757a23 */ /* 0x000fea000001085c */
[----:B------:R1:W-:Y:S01]  /*bbe0*/  MUFU.EX2 R197, R2 ;  /* 0x0000000200c57308 */ /* 0x0003e20000000800 */
[----:B------:R-:W-:Y:S01]  /*bbf0*/  F2FP.PACK_AB R74, R213, R217 ;  /* 0x000000d9d54a723e */ /* 0x000fe200000000ff */
[----:B------:R-:W-:Y:S02]  /*bc00*/  IMAD.MOV.U32 R227, RZ, RZ, R140 ;  /* 0x000000ffffe37224 */ /* 0x000fe400078e008c */
[--C-:B-1----:R-:W-:Y:S02]  /*bc10*/  FFMA.FTZ R2, R115, c[0x0][0x2d0], -R97.reuse ;  /* 0x0000b40073027a23 */ /* 0x102fe40000010861 */
[----:B------:R-:W2:Y:S04]  /*bc20*/  LDL.LU R115, [R1+0x8] ;  /* 0x0000080001737983 */ /* 0x000ea80000300800 */
[----:B------:R1:W-:Y:S01]  /*bc30*/  MUFU.EX2 R181, R2 ;  /* 0x0000000200b57308 */ /* 0x0003e20000000800 */
[----:B------:R-:W3:Y:S04]  /*bc40*/  LDL.LU R113, [R1+0x10] ;  /* 0x0000100001717983 */ /* 0x000ee80000300800 */
[----:B------:R-:W4:Y:S04]  /*bc50*/  LDL.LU R112, [R1+0xc] ;  /* 0x00000c0001707983 */ /* 0x000f280000300800 */
[----:B------:R2:W5:Y:S01]  /*bc60*/  LDL.LU R248, [R1+0x60] ;  /* 0x0000600001f87983 */ /* 0x0005620000300800 */
[--C-:B-1----:R-:W-:Y:S02]  /*bc70*/  FFMA.FTZ R2, R198, c[0x0][0x2d0], -R97.reuse ;  /* 0x0000b400c6027a23 */ /* 0x102fe40000010861 */
[----:B------:R-:W-:Y:S02]  /*bc80*/  IMAD.MOV.U32 R198, RZ, RZ, R168 ;  /* 0x000000ffffc67224 */ /* 0x000fe400078e00a8 */
[----:B------:R1:W-:Y:S03]  /*bc90*/  MUFU.EX2 R195, R2 ;  /* 0x0000000200c37308 */ /* 0x0003e60000000800 */
[----:B------:R-:W-:Y:S07]  /*bca0*/  F2FP.PACK_AB R72, R198, R199 ;  /* 0x000000c7c648723e */ /* 0x000fee00000000ff */
[-C--:B------:R-:W-:Y:S08]  /*bcb0*/  HMMA.16816.F32 R4, R72, R80.reuse, R4 ;  /* 0x000000504804723c */ /* 0x080ff00000001804 */
[C---:B------:R-:W-:Y:S01]  /*bcc0*/  HMMA.16816.F32 R8, R76.reuse, R80, R8 ;  /* 0x000000504c08723c */ /* 0x040fe20000001808 */
[----:B-1----:R-:W-:Y:S07]  /*bcd0*/  FFMA.FTZ R2, R205, c[0x0][0x2d0], -R98 ;  /* 0x0000b400cd027a23 */ /* 0x002fee0000010862 */
[-C--:B------:R-:W-:Y:S01]  /*bce0*/  HMMA.16816.F32 R12, R76, R82.reuse, R12 ;  /* 0x000000524c0c723c */ /* 0x080fe2000000180c */
[----:B------:R-:W-:Y:S01]  /*bcf0*/  IMAD.MOV.U32 R205, RZ, RZ, R150 ;  /* 0x000000ffffcd7224 */ /* 0x000fe200078e0096 */
[----:B------:R1:W-:Y:S06]  /*bd00*/  MUFU.EX2 R194, R2 ;  /* 0x0000000200c27308 */ /* 0x0003ec0000000800 */
[C---:B------:R-:W-:Y:S01]  /*bd10*/  HMMA.16816.F32 R16, R72.reuse, R82, R16 ;  /* 0x000000524810723c */ /* 0x040fe20000001810 */
[----:B------:R-:W-:Y:S07]  /*bd20*/  LDSM.16.MT88.4 R80, [R229+0x2100] ;  /* 0x00210000e550783b */ /* 0x000fee0000004200 */
[-C--:B------:R-:W-:Y:S08]  /*bd30*/  HMMA.16816.F32 R20, R72, R88.reuse, R20 ;  /* 0x000000584814723c */ /* 0x080ff00000001814 */
[C---:B------:R-:W-:Y:S01]  /*bd40*/  HMMA.16816.F32 R24, R76.reuse, R88, R24 ;  /* 0x000000584c18723c */ /* 0x040fe20000001818 */
[--C-:B-1----:R-:W-:Y:S03]  /*bd50*/  FFMA.FTZ R2, R208, c[0x0][0x2d0], -R97.reuse ;  /* 0x0000b400d0027a23 */ /* 0x102fe60000010861 */
[----:B------:R-:W-:Y:S04]  /*bd60*/  IMAD.MOV.U32 R208, RZ, RZ, R146 ;  /* 0x000000ffffd07224 */ /* 0x000fe800078e0092 */
[-C--:B------:R-:W-:Y:S01]  /*bd70*/  HMMA.16816.F32 R28, R76, R90.reuse, R28 ;  /* 0x0000005a4c1c723c */ /* 0x080fe2000000181c */
[----:B------:R1:W-:Y:S07]  /*bd80*/  MUFU.EX2 R192, R2 ;  /* 0x0000000200c07308 */ /* 0x0003ee0000000800 */
[C---:B------:R-:W-:Y:S01]  /*bd90*/  HMMA.16816.F32 R32, R72.reuse, R90, R32 ;  /* 0x0000005a4820723c */ /* 0x040fe20000001820 */
[----:B------:R-:W-:Y:S03]  /*bda0*/  LDSM.16.MT88.4 R88, [R232+0x2100] ;  /* 0x00210000e858783b */ /* 0x000fe60000004200 */
[----:B-1----:R-:W-:Y:S02]  /*bdb0*/  FFMA.FTZ R2, R210, c[0x0][0x2d0], -R97 ;  /* 0x0000b400d2027a23 */ /* 0x002fe40000010861 */
[----:B------:R-:W-:Y:S02]  /*bdc0*/  IMAD.MOV.U32 R210, RZ, RZ, R145 ;  /* 0x000000ffffd27224 */ /* 0x000fe400078e0091 */
[----:B------:R1:W-:Y:S04]  /*bdd0*/  MUFU.EX2 R193, R2 ;  /* 0x0000000200c17308 */ /* 0x0003e80000000800 */
[----:B-1----:R-:W-:Y:S02]  /*bde0*/  FFMA.FTZ R2, R211, c[0x0][0x2d0], -R98 ;  /* 0x0000b400d3027a23 */ /* 0x002fe40000010862 */
[----:B------:R-:W-:Y:S04]  /*bdf0*/  IMAD.MOV.U32 R211, RZ, RZ, R144 ;  /* 0x000000ffffd37224 */ /* 0x000fe800078e0090 */
[----:B------:R1:W-:Y:S02]  /*be00*/  MUFU.EX2 R191, R2 ;  /* 0x0000000200bf7308 */ /* 0x0003e40000000800 */
[----:B-1----:R-:W-:Y:S02]  /*be10*/  FFMA.FTZ R2, R214, c[0x0][0x2d0], -R98 ;  /* 0x0000b400d6027a23 */ /* 0x002fe40000010862 */
[----:B------:R-:W-:Y:S06]  /*be20*/  IMAD.MOV.U32 R214, RZ, RZ, R143 ;  /* 0x000000ffffd67224 */ /* 0x000fec00078e008f */
[----:B------:R1:W-:Y:S02]  /*be30*/  MUFU.EX2 R123, R2 ;  /* 0x00000002007b7308 */ /* 0x0003e40000000800 */
[--C-:B-1----:R-:W-:Y:S08]  /*be40*/  FFMA.FTZ R2, R171, c[0x0][0x2d0], -R92.reuse ;  /* 0x0000b400ab027a23 */ /* 0x102ff0000001085c */
[----:B------:R1:W-:Y:S02]  /*be50*/  MUFU.EX2 R122, R2 ;  /* 0x00000002007a7308 */ /* 0x0003e40000000800 */
[----:B-1----:R-:W-:Y:S08]  /*be60*/  FFMA.FTZ R2, R170, c[0x0][0x2d0], -R92 ;  /* 0x0000b400aa027a23 */ /* 0x002ff0000001085c */
[----:B------:R1:W-:Y:S02]  /*be70*/  MUFU.EX2 R190, R2 ;  /* 0x0000000200be7308 */ /* 0x0003e40000000800 */
[--C-:B-1----:R-:W-:Y:S02]  /*be80*/  FFMA.FTZ R2, R169, c[0x0][0x2d0], -R96.reuse ;  /* 0x0000b400a9027a23 */ /* 0x102fe40000010860 */
[----:B------:R-:W-:Y:S06]  /*be90*/  LDSM.16.MT88.4 R168, [R232+0x3100] ;  /* 0x00310000e8a8783b */ /* 0x000fec0000004200 */
[----:B------:R1:W-:Y:S02]  /*bea0*/  MUFU.EX2 R120, R2 ;  /* 0x0000000200787308 */ /* 0x0003e40000000800 */
[--C-:B-1----:R-:W-:Y:S02]  /*beb0*/  FFMA.FTZ R2, R94, c[0x0][0x2d0], -R96.reuse ;  /* 0x0000b4005e027a23 */ /* 0x102fe40000010860 */
[----:B------:R-:W1:Y:S01]  /*bec0*/  LDSM.16.MT88.4 R92, [R230+0x1900] ;  /* 0x00190000e65c783b */ /* 0x000e620000004200 */
[----:B------:R-:W-:Y:S05]  /*bed0*/  FFMA.FTZ R96, R134, c[0x0][0x2d0], -R96 ;  /* 0x0000b40086607a23 */ /* 0x000fea0000010860 */
[----:B------:R4:W-:Y:S10]  /*bee0*/  MUFU.EX2 R189, R2 ;  /* 0x0000000200bd7308 */ /* 0x0009f40000000800 */
[----:B------:R1:W-:Y:S01]  /*bef0*/  MUFU.EX2 R134, R101 ;  /* 0x0000006500867308 */ /* 0x0003e20000000800 */
[----:B--2---:R-:W-:Y:S04]  /*bf00*/  FFMA.FTZ R68, R68, R115, R223 ;  /* 0x0000007344447223 */ /* 0x004fe800000100df */
[----:B------:R-:W-:Y:S05]  /*bf10*/  FADD.FTZ R68, R226, R68 ;  /* 0x00000044e2447221 */ /* 0x000fea0000010000 */
[----:B------:R-:W-:Y:S01]  /*bf20*/  MUFU.EX2 R102, R96 ;  /* 0x0000006000667308 */ /* 0x000fe20000000800 */
[----:B---3--:R-:W-:Y:S02]  /*bf30*/  FFMA.FTZ R3, R3, R113, R222 ;  /* 0x0000007103037223 */ /* 0x008fe400000100de */
[----:B------:R-:W-:Y:S02]  /*bf40*/  FADD.FTZ R68, R245, R68 ;  /* 0x00000044f5447221 */ /* 0x000fe40000010000 */
[----:B----4-:R-:W-:Y:S02]  /*bf50*/  FFMA.FTZ R2, R220, c[0x0][0x2d0], -R97 ;  /* 0x0000b400dc027a23 */ /* 0x010fe40000010861 */
[----:B------:R-:W-:Y:S02]  /*bf60*/  FFMA.FTZ R0, R0, R112, R110 ;  /* 0x0000007000007223 */ /* 0x000fe4000001006e */
[----:B------:R-:W-:Y:S01]  /*bf70*/  FADD.FTZ R3, R224, R3 ;  /* 0x00000003e0037221 */ /* 0x000fe20000010000 */
[----:B------:R-:W2:Y:S01]  /*bf80*/  MUFU.EX2 R96, R119 ;  /* 0x0000007700607308 */ /* 0x000ea20000000800 */
[----:B------:R-:W-:Y:S02]  /*bf90*/  IMAD.MOV.U32 R220, RZ, RZ, R141 ;  /* 0x000000ffffdc7224 */ /* 0x000fe400078e008d */
[----:B------:R-:W-:Y:S02]  /*bfa0*/  FADD.FTZ R3, R244, R3 ;  /* 0x00000003f4037221 */ /* 0x000fe40000010000 */
[--C-:B-1----:R-:W-:Y:S02]  /*bfb0*/  FFMA.FTZ R101, R153, c[0x0][0x2d0], -R98.reuse ;  /* 0x0000b40099657a23 */ /* 0x102fe40000010862 */
[----:B------:R-:W-:Y:S01]  /*bfc0*/  FFMA.FTZ R97, R109, c[0x0][0x2d0], -R97 ;  /* 0x0000b4006d617a23 */ /* 0x000fe20000010861 */
[-C--:B------:R-:W-:Y:S02]  /*bfd0*/  HMMA.16816.F32 R36, R72, R92.reuse, R36 ;  /* 0x0000005c4824723c */ /* 0x080fe40000001824 */
[----:B------:R1:W-:Y:S06]  /*bfe0*/  MUFU.EX2 R127, R2 ;  /* 0x00000002007f7308 */ /* 0x0003ec0000000800 */
[C---:B------:R-:W-:Y:S04]  /*bff0*/  HMMA.16816.F32 R40, R76.reuse, R92, R40 ;  /* 0x0000005c4c28723c */ /* 0x040fe80000001828 */
[----:B------:R-:W-:Y:S04]  /*c000*/  MUFU.EX2 R112, R105 ;  /* 0x0000006900707308 */ /* 0x000fe80000000800 */
[-C--:B------:R-:W-:Y:S01]  /*c010*/  HMMA.16816.F32 R44, R76, R94.reuse, R44 ;  /* 0x0000005e4c2c723c */ /* 0x080fe2000000182c */
[----:B--2---:R-:W-:Y:S05]  /*c020*/  F2FP.PACK_AB R184, R96, R100 ;  /* 0x0000006460b8723e */ /* 0x004fea00000000ff */
[----:B------:R-:W-:Y:S02]  /*c030*/  MUFU.EX2 R105, R117 ;  /* 0x0000007500697308 */ /* 0x000fe40000000800 */
[C---:B------:R-:W-:Y:S01]  /*c040*/  HMMA.16816.F32 R48, R72.reuse, R94, R48 ;  /* 0x0000005e4830723c */ /* 0x040fe20000001830 */
[----:B------:R-:W2:Y:S03]  /*c050*/  LDSM.16.MT88.4 R92, [R230+0x2100] ;  /* 0x00210000e65c783b */ /* 0x000ea60000004200 */
[--C-:B-1----:R-:W-:Y:S04]  /*c060*/  FFMA.FTZ R2, R155, c[0x0][0x2d0], -R98.reuse ;  /* 0x0000b4009b027a23 */ /* 0x102fe80000010862 */
[-C--:B------:R-:W-:Y:S01]  /*c070*/  HMMA.16816.F32 R52, R72, R84.reuse, R52 ;  /* 0x000000544834723c */ /* 0x080fe20000001834 */
[----:B------:R-:W-:Y:S07]  /*c080*/  MUFU.EX2 R97, R97 ;  /* 0x0000006100617308 */ /* 0x000fee0000000800 */
[C---:B------:R-:W-:Y:S03]  /*c090*/  HMMA.16816.F32 R56, R76.reuse, R84, R56 ;  /* 0x000000544c38723c */ /* 0x040fe60000001838 */
[----:B------:R1:W-:Y:S05]  /*c0a0*/  MUFU.EX2 R125, R2 ;  /* 0x00000002007d7308 */ /* 0x0003ea0000000800 */
[-C--:B------:R-:W-:Y:S05]  /*c0b0*/  HMMA.16816.F32 R60, R76, R86.reuse, R60 ;  /* 0x000000564c3c723c */ /* 0x080fea000000183c */
[----:B------:R-:W3:Y:S02]  /*c0c0*/  MUFU.EX2 R110, R107 ;  /* 0x0000006b006e7308 */ /* 0x000ee40000000800 */
[--C-:B------:R-:W-:Y:S01]  /*c0d0*/  FFMA.FTZ R76, R154, c[0x0][0x2d0], -R98.reuse ;  /* 0x0000b4009a4c7a23 */ /* 0x100fe20000010862 */
[----:B------:R-:W-:Y:S01]  /*c0e0*/  HMMA.16816.F32 R64, R72, R86, R64 ;  /* 0x000000564840723c */ /* 0x000fe20000001840 */
[----:B------:R-:W-:Y:S01]  /*c0f0*/  F2FP.PACK_AB R77, R194, R180 ;  /* 0x000000b4c24d723e */ /* 0x000fe200000000ff */
[----:B------:R-:W4:Y:S02]  /*c100*/  LDSM.16.MT88.4 R84, [R231+0x2100] ;  /* 0x00210000e754783b */ /* 0x000f240000004200 */
[----:B------:R-:W-:Y:S02]  /*c110*/  F2FP.PACK_AB R78, R193, R192 ;  /* 0x000000c0c14e723e */ /* 0x000fe400000000ff */
[----:B------:R-:W-:Y:S01]  /*c120*/  F2FP.PACK_AB R79, R123, R191 ;  /* 0x000000bf7b4f723e */ /* 0x000fe200000000ff */
[----:B------:R2:W-:Y:S01]  /*c130*/  MUFU.EX2 R113, R76 ;  /* 0x0000004c00717308 */ /* 0x0005e20000000800 */
[----:B------:R-:W-:Y:S02]  /*c140*/  F2FP.PACK_AB R72, R215, R183 ;  /* 0x000000b7d748723e */ /* 0x000fe400000000ff */
[----:B------:R-:W-:Y:S02]  /*c150*/  LDSM.16.MT88.4 R152, [R229+0x3100] ;  /* 0x00310000e598783b */ /* 0x000fe40000004200 */
[----:B------:R-:W-:Y:S01]  /*c160*/  F2FP.PACK_AB R73, R207, R182 ;  /* 0x000000b6cf49723e */ /* 0x000fe200000000ff */
[--C-:B-1----:R-:W-:Y:S01]  /*c170*/  FFMA.FTZ R2, R133, c[0x0][0x2d0], -R98.reuse ;  /* 0x0000b40085027a23 */ /* 0x102fe20000010862 */
[----:B------:R-:W-:Y:S02]  /*c180*/  F2FP.PACK_AB R74, R201, R204 ;  /* 0x000000ccc94a723e */ /* 0x000fe400000000ff */
[----:B------:R-:W-:Y:S01]  /*c190*/  F2FP.PACK_AB R75, R197, R196 ;  /* 0x000000c4c54b723e */ /* 0x000fe200000000ff */
[----:B------:R-:W-:Y:S01]  /*c1a0*/  MUFU.EX2 R133, R103 ;  /* 0x0000006700857308 */ /* 0x000fe20000000800 */
[----:B---3--:R-:W-:Y:S05]  /*c1b0*/  F2FP.PACK_AB R128, R110, R112 ;  /* 0x000000706e80723e */ /* 0x008fea00000000ff */
[-C--:B------:R-:W-:Y:S04]  /*c1c0*/  HMMA.16816.F32 R4, R72, R80.reuse, R4 ;  /* 0x000000504804723c */ /* 0x080fe80000001804 */
[----:B------:R1:W-:Y:S01]  /*c1d0*/  MUFU.EX2 R124, R2 ;  /* 0x00000002007c7308 */ /* 0x0003e20000000800 */
[----:B--2---:R-:W-:Y:S09]  /*c1e0*/  F2FP.PACK_AB R76, R195, R181 ;  /* 0x000000b5c34c723e */ /* 0x004ff200000000ff */
[----:B------:R-:W2:Y:S01]  /*c1f0*/  MUFU.EX2 R103, R116 ;  /* 0x0000007400677308 */ /* 0x000ea20000000800 */
[C---:B------:R-:W-:Y:S08]  /*c200*/  HMMA.16816.F32 R8, R76.reuse, R80, R8 ;  /* 0x000000504c08723c */ /* 0x040ff00000001808 */
[-C--:B------:R-:W-:Y:S01]  /*c210*/  HMMA.16816.F32 R12, R76, R82.reuse, R12 ;  /* 0x000000524c0c723c */ /* 0x080fe2000000180c */
[----:B------:R-:W3:Y:S03]  /*c220*/  MUFU.EX2 R107, R111 ;  /* 0x0000006f006b7308 */ /* 0x000ee60000000800 */
[----:B-1----:R-:W-:Y:S04]  /*c230*/  FFMA.FTZ R2, R132, c[0x0][0x2d0], -R98 ;  /* 0x0000b40084027a23 */ /* 0x002fe80000010862 */
[C---:B------:R-:W-:Y:S01]  /*c240*/  HMMA.16816.F32 R16, R72.reuse, R82, R16 ;  /* 0x000000524810723c */ /* 0x040fe20000001810 */
[----:B------:R-:W1:Y:S02]  /*c250*/  LDSM.16.MT88.4 R80, [R229+0x2900] ;  /* 0x00290000e550783b */ /* 0x000e640000004200 */
[----:B------:R4:W-:Y:S01]  /*c260*/  MUFU.EX2 R115, R2 ;  /* 0x0000000200737308 */ /* 0x0009e20000000800 */
[----:B--2---:R-:W-:Y:S04]  /*c270*/  F2FP.PACK_AB R131, R102, R103 ;  /* 0x000000676683723e */ /* 0x004fe800000000ff */
[-C--:B------:R-:W-:Y:S01]  /*c280*/  HMMA.16816.F32 R20, R72, R88.reuse, R20 ;  /* 0x000000584814723c */ /* 0x080fe20000001814 */
[----:B------:R-:W-:Y:S04]  /*c290*/  LDSM.16.MT88.4 R116, [R230+0x3100] ;  /* 0x00310000e674783b */ /* 0x000fe80000004200 */
[----:B------:R2:W-:Y:S03]  /*c2a0*/  MUFU.EX2 R132, R104 ;  /* 0x0000006800847308 */ /* 0x0005e60000000800 */
[C---:B------:R-:W-:Y:S01]  /*c2b0*/  HMMA.16816.F32 R24, R76.reuse, R88, R24 ;  /* 0x000000584c18723c */ /* 0x040fe20000001818 */
[----:B---3--:R-:W-:Y:S06]  /*c2c0*/  F2FP.PACK_AB R130, R105, R107 ;  /* 0x0000006b6982723e */ /* 0x008fec00000000ff */
[----:B------:R-:W-:Y:S01]  /*c2d0*/  MUFU.EX2 R109, R106 ;  /* 0x0000006a006d7308 */ /* 0x000fe20000000800 */
[-C--:B------:R-:W-:Y:S01]  /*c2e0*/  HMMA.16816.F32 R28, R76, R90.reuse, R28 ;  /* 0x0000005a4c1c723c */ /* 0x080fe2000000181c */
[----:B----4-:R-:W-:Y:S02]  /*c2f0*/  FADD.FTZ R2, R247, R0 ;  /* 0x00000000f7027221 */ /* 0x010fe40000010000 */
[----:B------:R3:W5:Y:S01]  /*c300*/  LDL.LU R247, [R1+0x5c] ;  /* 0x00005c0001f77983 */ /* 0x0007620000300800 */
[----:B------:R-:W-:Y:S04]  /*c310*/  FADD.FTZ R0, R246, R69 ;  /* 0x00000045f6007221 */ /* 0x000fe80000010000 */
[C---:B------:R-:W-:Y:S01]  /*c320*/  HMMA.16816.F32 R32, R72.reuse, R90, R32 ;  /* 0x0000005a4820723c */ /* 0x040fe20000001820 */
[----:B------:R-:W-:Y:S01]  /*c330*/  FADD.FTZ R99, R243, R2 ;  /* 0x00000002f3637221 */ /* 0x000fe20000010000 */
[----:B------:R-:W4:Y:S01]  /*c340*/  LDSM.16.MT88.4 R88, [R232+0x2900] ;  /* 0x00290000e858783b */ /* 0x000f220000004200 */
[----:B------:R-:W1:Y:S01]  /*c350*/  MUFU.EX2 R106, R108 ;  /* 0x0000006c006a7308 */ /* 0x000e620000000800 */
[----:B------:R-:W-:Y:S02]  /*c360*/  FADD.FTZ R69, R241, R68 ;  /* 0x00000044f1457221 */ /* 0x000fe40000010000 */
[----:B------:R-:W-:Y:S02]  /*c370*/  FADD.FTZ R2, R240, R3 ;  /* 0x00000003f0027221 */ /* 0x000fe40000010000 */
[-C--:B------:R-:W-:Y:S01]  /*c380*/  HMMA.16816.F32 R36, R72, R92.reuse, R36 ;  /* 0x0000005c4824723c */ /* 0x080fe20000001824 */
[----:B------:R-:W-:Y:S01]  /*c390*/  FADD.FTZ R3, R237, R69 ;  /* 0x00000045ed037221 */ /* 0x000fe20000010000 */
[----:B------:R3:W5:Y:S02]  /*c3a0*/  LDL.LU R246, [R1+0x58] ;  /* 0x0000580001f67983 */ /* 0x0007640000300800 */
[----:B------:R-:W-:Y:S02]  /*c3b0*/  FADD.FTZ R2, R236, R2 ;  /* 0x00000002ec027221 */ /* 0x000fe40000010000 */
[----:B------:R3:W5:Y:S01]  /*c3c0*/  LDL.LU R245, [R1+0x54] ;  /* 0x0000540001f57983 */ /* 0x0007620000300800 */
[----:B------:R-:W-:Y:S01]  /*c3d0*/  FADD.FTZ R3, R233, R3 ;  /* 0x00000003e9037221 */ /* 0x000fe20000010000 */
[C---:B------:R-:W-:Y:S01]  /*c3e0*/  HMMA.16816.F32 R40, R76.reuse, R92, R40 ;  /* 0x0000005c4c28723c */ /* 0x040fe20000001828 */
[--C-:B--2---:R-:W-:Y:S01]  /*c3f0*/  FFMA.FTZ R104, R252, c[0x0][0x2d0], -R98.reuse ;  /* 0x0000b400fc687a23 */ /* 0x104fe20000010862 */
[----:B------:R3:W5:Y:S02]  /*c400*/  LDL.LU R244, [R1+0x50] ;  /* 0x0000500001f47983 */ /* 0x0007640000300800 */
[----:B------:R-:W-:Y:S02]  /*c410*/  FFMA.FTZ R98, R71, c[0x0][0x2d0], -R98 ;  /* 0x0000b40047627a23 */ /* 0x000fe40000010862 */
[----:B------:R3:W5:Y:S01]  /*c420*/  LDL.LU R243, [R1+0x4c] ;  /* 0x00004c0001f37983 */ /* 0x0007620000300800 */
[----:B------:R-:W-:Y:S01]  /*c430*/  FADD.FTZ R71, R242, R0 ;  /* 0x00000000f2477221 */ /* 0x000fe20000010000 */
[-C--:B------:R-:W-:Y:S01]  /*c440*/  HMMA.16816.F32 R44, R76, R94.reuse, R44 ;  /* 0x0000005e4c2c723c */ /* 0x080fe2000000182c */
[----:B------:R-:W-:Y:S01]  /*c450*/  FADD.FTZ R0, R239, R99 ;  /* 0x00000063ef007221 */ /* 0x000fe20000010000 */
[----:B------:R3:W5:Y:S01]  /*c460*/  LDL.LU R242, [R1+0x48] ;  /* 0x0000480001f27983 */ /* 0x0007620000300800 */
[----:B------:R-:W-:Y:S01]  /*c470*/  MUFU.EX2 R98, R98 ;  /* 0x0000006200627308 */ /* 0x000fe20000000800 */
[----:B------:R-:W-:Y:S01]  /*c480*/  FADD.FTZ R68, R238, R71 ;  /* 0x00000047ee447221 */ /* 0x000fe20000010000 */
[----:B-1----:R-:W-:Y:S01]  /*c490*/  F2FP.PACK_AB R129, R106, R109 ;  /* 0x0000006d6a81723e */ /* 0x002fe200000000ff */
[----:B------:R3:W5:Y:S01]  /*c4a0*/  LDL.LU R241, [R1+0x44] ;  /* 0x0000440001f17983 */ /* 0x0007620000300800 */
[----:B------:R-:W-:Y:S01]  /*c4b0*/  FADD.FTZ R69, R235, R0 ;  /* 0x00000000eb457221 */ /* 0x000fe20000010000 */
[C---:B------:R-:W-:Y:S01]  /*c4c0*/  HMMA.16816.F32 R48, R72.reuse, R94, R48 ;  /* 0x0000005e4830723c */ /* 0x040fe20000001830 */
[----:B------:R-:W-:Y:S01]  /*c4d0*/  FADD.FTZ R0, R234, R68 ;  /* 0x00000044ea007221 */ /* 0x000fe20000010000 */
[----:B------:R3:W5:Y:S02]  /*c4e0*/  LDL.LU R240, [R1+0x40] ;  /* 0x0000400001f07983 */ /* 0x0007640000300800 */
[----:B------:R-:W-:Y:S02]  /*c4f0*/  FADD.FTZ R68, R228, R2 ;  /* 0x00000002e4447221 */ /* 0x000fe40000010000 */
[----:B------:R-:W1:Y:S01]  /*c500*/  LDSM.16.MT88.4 R92, [R230+0x2900] ;  /* 0x00290000e65c783b */ /* 0x000e620000004200 */
[----:B------:R-:W-:Y:S01]  /*c510*/  FADD.FTZ R2, R158, R69 ;  /* 0x000000459e027221 */ /* 0x000fe20000010000 */
[-C--:B------:R-:W-:Y:S01]  /*c520*/  HMMA.16816.F32 R52, R72, R84.reuse, R52 ;  /* 0x000000544834723c */ /* 0x080fe20000001834 */
[----:B------:R-:W-:Y:S03]  /*c530*/  FADD.FTZ R0, R157, R0 ;  /* 0x000000009d007221 */ /* 0x000fe60000010000 */
[----:B------:R-:W-:Y:S02]  /*c540*/  FADD.FTZ R2, R202, R2 ;  /* 0x00000002ca027221 */ /* 0x000fe40000010000 */
[----:B------:R3:W5:Y:S01]  /*c550*/  LDL.LU R239, [R1+0x3c] ;  /* 0x00003c0001ef7983 */ /* 0x0007620000300800 */
[----:B------:R-:W-:Y:S01]  /*c560*/  FADD.FTZ R0, R203, R0 ;  /* 0x00000000cb007221 */ /* 0x000fe20000010000 */
[C---:B------:R-:W-:Y:S02]  /*c570*/  HMMA.16816.F32 R56, R76.reuse, R84, R56 ;  /* 0x000000544c38723c */ /* 0x040fe40000001838 */
[----:B------:R3:W5:Y:S04]  /*c580*/  LDL.LU R238, [R1+0x38] ;  /* 0x0000380001ee7983 */ /* 0x0007680000300800 */
[----:B------:R3:W5:Y:S02]  /*c590*/  LDL.LU R237, [R1+0x34] ;  /* 0x0000340001ed7983 */ /* 0x0007640000300800 */
[-C--:B------:R-:W-:Y:S02]  /*c5a0*/  HMMA.16816.F32 R60, R76, R86.reuse, R60 ;  /* 0x000000564c3c723c */ /* 0x080fe4000000183c */
[----:B------:R3:W5:Y:S04]  /*c5b0*/  LDL.LU R236, [R1+0x30] ;  /* 0x0000300001ec7983 */ /* 0x0007680000300800 */
[----:B------:R3:W5:Y:S01]  /*c5c0*/  LDL.LU R235, [R1+0x2c] ;  /* 0x00002c0001eb7983 */ /* 0x0007620000300800 */
[----:B------:R-:W-:Y:S01]  /*c5d0*/  F2FP.PACK_AB R76, R126, R127 ;  /* 0x0000007f7e4c723e */ /* 0x000fe200000000ff */
[----:B------:R-:W-:Y:S01]  /*c5e0*/  HMMA.16816.F32 R64, R72, R86, R64 ;  /* 0x000000564840723c */ /* 0x000fe20000001840 */
[----:B------:R-:W-:Y:S01]  /*c5f0*/  F2FP.PACK_AB R77, R124, R125 ;  /* 0x0000007d7c4d723e */ /* 0x000fe200000000ff */
[----:B------:R3:W5:Y:S02]  /*c600*/  LDL.LU R234, [R1+0x28] ;  /* 0x0000280001ea7983 */ /* 0x0007640000300800 */
[----:B------:R-:W-:Y:S02]  /*c610*/  F2FP.PACK_AB R78, R132, R133 ;  /* 0x00000085844e723e */ /* 0x000fe400000000ff */
[----:B------:R3:W5:Y:S01]  /*c620*/  LDL.LU R233, [R1+0x24] ;  /* 0x0000240001e97983 */ /* 0x0007620000300800 */
[----:B------:R-:W-:Y:S02]  /*c630*/  F2FP.PACK_AB R72, R190, R122 ;  /* 0x0000007abe48723e */ /* 0x000fe400000000ff */
[----:B------:R-:W-:Y:S01]  /*c640*/  F2FP.PACK_AB R73, R189, R120 ;  /* 0x00000078bd49723e */ /* 0x000fe200000000ff */
[----:B------:R3:W5:Y:S02]  /*c650*/  LDL.LU R228, [R1+0x20] ;  /* 0x0000200001e47983 */ /* 0x0007640000300800 */
[----:B------:R-:W-:Y:S02]  /*c660*/  F2FP.PACK_AB R74, R188, R139 ;  /* 0x0000008bbc4a723e */ /* 0x000fe400000000ff */
[----:B------:R-:W-:Y:S01]  /*c670*/  F2FP.PACK_AB R75, R134, R138 ;  /* 0x0000008a864b723e */ /* 0x000fe200000000ff */
[----:B------:R-:W2:Y:S01]  /*c680*/  LDSM.16.MT88.4 R84, [R231+0x2900] ;  /* 0x00290000e754783b */ /* 0x000ea20000004200 */
[----:B------:R-:W-:Y:S05]  /*c690*/  F2FP.PACK_AB R79, R113, R115 ;  /* 0x00000073714f723e */ /* 0x000fea00000000ff */
[-C--:B------:R-:W-:Y:S08]  /*c6a0*/  HMMA.16816.F32 R4, R72, R80.reuse, R4 ;  /* 0x000000504804723c */ /* 0x080ff00000001804 */
[C---:B------:R-:W-:Y:S01]  /*c6b0*/  HMMA.16816.F32 R8, R76.reuse, R80, R8 ;  /* 0x000000504c08723c */ /* 0x040fe20000001808 */
[----:B------:R-:W1:Y:S07]  /*c6c0*/  MUFU.EX2 R81, R121 ;  /* 0x0000007900517308 */ /* 0x000e6e0000000800 */
[-C--:B------:R-:W-:Y:S03]  /*c6d0*/  HMMA.16816.F32 R12, R76, R82.reuse, R12 ;  /* 0x000000524c0c723c */ /* 0x080fe6000000180c */
[----:B------:R-:W2:Y:S05]  /*c6e0*/  MUFU.EX2 R80, R114 ;  /* 0x0000007200507308 */ /* 0x000eaa0000000800 */
[C---:B------:R-:W-:Y:S05]  /*c6f0*/  HMMA.16816.F32 R16, R72.reuse, R82, R16 ;  /* 0x000000524810723c */ /* 0x040fea0000001810 */
[----:B------:R-:W-:Y:S03]  /*c700*/  MUFU.EX2 R83, R101 ;  /* 0x0000006500537308 */ /* 0x000fe60000000800 */
[-C--:B----4-:R-:W-:Y:S01]  /*c710*/  HMMA.16816.F32 R20, R72, R88.reuse, R20 ;  /* 0x000000584814723c */ /* 0x090fe20000001814 */
[----:B-1----:R-:W-:Y:S06]  /*c720*/  F2FP.PACK_AB R186, R97, R81 ;  /* 0x0000005161ba723e */ /* 0x002fec00000000ff */
[----:B------:R-:W1:Y:S01]  /*c730*/  MUFU.EX2 R82, R104 ;  /* 0x0000006800527308 */ /* 0x000e620000000800 */
[C---:B------:R-:W-:Y:S01]  /*c740*/  HMMA.16816.F32 R24, R76.reuse, R88, R24 ;  /* 0x000000584c18723c */ /* 0x040fe20000001818 */
[----:B--2---:R-:W-:Y:S07]  /*c750*/  F2FP.PACK_AB R187, R98, R80 ;  /* 0x0000005062bb723e */ /* 0x004fee00000000ff */
[-C--:B------:R-:W-:Y:S08]  /*c760*/  HMMA.16816.F32 R28, R76, R90.reuse, R28 ;  /* 0x0000005a4c1c723c */ /* 0x080ff0000000181c */
[C---:B------:R-:W-:Y:S01]  /*c770*/  HMMA.16816.F32 R32, R72.reuse, R90, R32 ;  /* 0x0000005a4820723c */ /* 0x040fe20000001820 */
[----:B-1----:R-:W-:Y:S07]  /*c780*/  F2FP.PACK_AB R185, R82, R83 ;  /* 0x0000005352b9723e */ /* 0x002fee00000000ff */
[-C--:B------:R-:W-:Y:S08]  /*c790*/  HMMA.16816.F32 R36, R72, R92.reuse, R36 ;  /* 0x0000005c4824723c */ /* 0x080ff00000001824 */
[C---:B------:R-:W-:Y:S08]  /*c7a0*/  HMMA.16816.F32 R40, R76.reuse, R92, R40 ;  /* 0x0000005c4c28723c */ /* 0x040ff00000001828 */
[-C--:B------:R-:W-:Y:S08]  /*c7b0*/  HMMA.16816.F32 R44, R76, R94.reuse, R44 ;  /* 0x0000005e4c2c723c */ /* 0x080ff0000000182c */
[C---:B------:R-:W-:Y:S08]  /*c7c0*/  HMMA.16816.F32 R48, R72.reuse, R94, R48 ;  /* 0x0000005e4830723c */ /* 0x040ff00000001830 */
[-C--:B------:R-:W-:Y:S08]  /*c7d0*/  HMMA.16816.F32 R52, R72, R84.reuse, R52 ;  /* 0x000000544834723c */ /* 0x080ff00000001834 */
[C---:B------:R-:W-:Y:S08]  /*c7e0*/  HMMA.16816.F32 R56, R76.reuse, R84, R56 ;  /* 0x000000544c38723c */ /* 0x040ff00000001838 */
[-C--:B------:R-:W-:Y:S08]  /*c7f0*/  HMMA.16816.F32 R60, R76, R86.reuse, R60 ;  /* 0x000000564c3c723c */ /* 0x080ff0000000183c */
[----:B------:R-:W-:Y:S08]  /*c800*/  HMMA.16816.F32 R64, R72, R86, R64 ;  /* 0x000000564840723c */ /* 0x000ff00000001840 */
[-C--:B------:R-:W-:Y:S07]  /*c810*/  HMMA.16816.F32 R140, R128, R152.reuse, R4 ;  /* 0x00000098808c723c */ /* 0x080fee0000001804 */
        /* <DEDUP_REMOVED lines=22> */
[----:B------:R-:W-:Y:S01]  /*c980*/  FADD.FTZ R9, R210, R2 ;  /* 0x00000002d2097221 */ /* 0x000fe20000010000 */
[----:B------:R-:W1:Y:S01]  /*c990*/  LDSM.16.MT88.4 R4, [R231+0x3100] ;  /* 0x00310000e704783b */ /* 0x000e620000004200 */
        /* <DEDUP_REMOVED lines=9> */
[----:B------:R-:W-:Y:S02]  /*ca30*/  FADD.FTZ R8, R174, R0 ;  /* 0x00000000ae087221 */ /* 0x000fe40000010000 */
[-C--:B------:R-:W-:Y:S02]  /*ca40*/  HMMA.16816.F32 R172, R128, R116.reuse, R36 ;  /* 0x0000007480ac723c */ /* 0x080fe40000001824 */
[----:B------:R-:W-:Y:S02]  /*ca50*/  FADD.FTZ R9, R198, R2 ;  /* 0x00000002c6097221 */ /* 0x000fe40000010000 */
[----:B------:R-:W-:Y:S02]  /*ca60*/  FADD.FTZ R3, R179, R11 ;  /* 0x0000000bb3037221 */ /* 0x000fe40000010000 */
[----:B------:R-:W-:Y:S02]  /*ca70*/  FADD.FTZ R2, R178, R10 ;  /* 0x0000000ab2027221 */ /* 0x000fe40000010000 */
[----:B------:R-:W-:Y:S04]  /*ca80*/  FADD.FTZ R0, R217, R9 ;  /* 0x00000009d9007221 */ /* 0x000fe80000010000 */
[----:B------:R-:W-:Y:S02]  /*ca90*/  FADD.FTZ R11, R216, R8 ;  /* 0x00000008d80b7221 */ /* 0x000fe40000010000 */
        /* <DEDUP_REMOVED lines=27> */
[----:B------:R-:W-:Y:S01]  /*cc50*/  FADD.FTZ R3, R127, R11 ;  /* 0x0000000b7f037221 */ /* 0x000fe20000010000 */
[-C--:B-1----:R-:W-:Y:S01]  /*cc60*/  HMMA.16816.F32 R120, R128, R4.reuse, R52 ;  /* 0x000000048078723c */ /* 0x082fe20000001834 */
[----:B------:R-:W-:Y:S02]  /*cc70*/  FADD.FTZ R2, R125, R10 ;  /* 0x0000000a7d027221 */ /* 0x000fe40000010000 */
[----:B------:R-:W-:Y:S02]  /*cc80*/  FADD.FTZ R0, R190, R9 ;  /* 0x00000009be007221 */ /* 0x000fe40000010000 */
[----:B------:R-:W-:Y:S02]  /*cc90*/  FADD.FTZ R10, R126, R3 ;  /* 0x000000037e0a7221 */ /* 0x000fe40000010000 */
[----:B------:R-:W-:Y:S02]  /*cca0*/  FADD.FTZ R9, R124, R2 ;  /* 0x000000027c097221 */ /* 0x000fe40000010000 */
[----:B------:R-:W-:Y:S01]  /*ccb0*/  FADD.FTZ R11, R189, R8 ;  /* 0x00000008bd0b7221 */ /* 0x000fe20000010000 */
[C---:B------:R-:W-:Y:S02]  /*ccc0*/  HMMA.16816.F32 R124, R184.reuse, R4, R56 ;  /* 0x00000004b87c723c */ /* 0x040fe40000001838 */
        /* <DEDUP_REMOVED lines=26> */
[----:B------:R1:W-:Y:S01]  /*ce70*/  STL [R1+0x8], R3 ;  /* 0x0000080301007387 */ /* 0x0003e20000100800 */
[----:B------:R-:W-:Y:S02]  /*ce80*/  FADD.FTZ R0, R98, R0 ;  /* 0x0000000062007221 */ /* 0x000fe40000010000 */
[----:B------:R-:W-:Y:S01]  /*ce90*/  IMAD.MOV.U32 R134, RZ, RZ, R70 ;  /* 0x000000ffff867224 */ /* 0x000fe200078e0046 */
[----:B------:R3:W-:Y:S01]  /*cea0*/  STL [R1+0x10], R2 ;  /* 0x0000100201007387 */ /* 0x0007e20000100800 */
[----:B------:R-:W-:Y:S02]  /*ceb0*/  IMAD.MOV.U32 R132, RZ, RZ, R136 ;  /* 0x000000ffff847224 */ /* 0x000fe400078e0088 */
[----:B------:R-:W-:Y:S01]  /*cec0*/  IMAD.MOV.U32 R133, RZ, RZ, R135 ;  /* 0x000000ffff857224 */ /* 0x000fe200078e0087 */
[----:B------:R3:W-:Y:S01]  /*ced0*/  STL [R1+0xc], R0 ;  /* 0x00000c0001007387 */ /* 0x0007e20000100800 */
[----:B-1----:R-:W-:Y:S01]  /*cee0*/  IMAD.MOV.U32 R3, RZ, RZ, R137 ;  /* 0x000000ffff037224 */ /* 0x002fe200078e0089 */
[----:B------:R-:W-:-:S05]  /*cef0*/  @P0 BRA `(.L_x_662) ;  /* 0xffffa97000000947 */ /* 0x000fca000383ffff */
.L_x_659:
[----:B------:R-:W-:-:S13]  /*cf00*/  ISETP.LE.AND P0, PT, RZ, UR6, PT ;  /* 0x00000006ff007c0c */ /* 0x000fda000bf03270 */
[----:B------:R-:W-:Y:S05]  /*cf10*/  @!P0 BRA `(.L_x_663) ;  /* 0x0000425000008947 */ /* 0x000fea0003800000 */
[----:B------:R-:W-:Y:S01]  /*cf20*/  IMAD.MOV.U32 R3, RZ, RZ, R136 ;  /* 0x000000ffff037224 */ /* 0x000fe200078e0088 */
[----:B------:R-:W-:Y:S01]  /*cf30*/  MOV R138, R70 ;  /* 0x00000046008a7202 */ /* 0x000fe20000000f00 */
[----:B--23--:R-:W-:Y:S01]  /*cf40*/  IMAD.MOV.U32 R0, RZ, RZ, R137 ;  /* 0x000000ffff007224 */ /* 0x00cfe200078e0089 */
[----:B------:R-:W-:Y:S01]  /*cf50*/  MOV R133, R135 ;  /* 0x0000008700857202 */ /* 0x000fe20000000f00 */
[----:B------:R-:W-:Y:S05]  /*cf60*/  BRA `(.L_x_664) ;  /* 0x0000040000007947 */ /* 0x000fea0003800000 */
.L_x_666:
        /* <DEDUP_REMOVED lines=30> */
[----:B------:R-:W2:Y:S04]  /*d150*/  SHFL.IDX PT, R134, R132, 0x1, 0x181f ;  /* 0x00381f0084867f89 */ /* 0x000ea800000e0000 */
[----:B------:R-:W3:Y:S04]  /*d160*/  SHFL.IDX PT, R137, R2, RZ, 0x181f ;  /* 0x00181fff02897589 */ /* 0x000ee800000e0000 */
[----:B------:R-:W4:Y:S04]  /*d170*/  SHFL.IDX PT, R135, R2, 0x1, 0x181f ;  /* 0x00381f0002877f89 */ /* 0x000f2800000e0000 */
[----:B------:R-:W5:Y:S04]  /*d180*/  SHFL.IDX PT, R190, R132, 0x3, 0x181f ;  /* 0x00781f0084be7f89 */ /* 0x000f6800000e0000 */
[----:B------:R-:W5:Y:S01]  /*d190*/  SHFL.IDX PT, R139, R2, 0x2, 0x181f ;  /* 0x00581f00028b7f89 */ /* 0x000f6200000e0000 */
[-C--:B-1----:R-:W-:Y:S03]  /*d1a0*/  IADD3 R136, P1, R136, R247.reuse, RZ ;  /* 0x000000f788887210 */ /* 0x082fe60007f3e0ff */
[----:B------:R-:W1:Y:S04]  /*d1b0*/  SHFL.IDX PT, R188, R132, 0x4, 0x181f ;  /* 0x00981f0084bc7f89 */ /* 0x000e6800000e0000 */
[----:B------:R-:W1:Y:S01]  /*d1c0*/  SHFL.IDX PT, R191, R2, 0x3, 0x181f ;  /* 0x00781f0002bf7f89 */ /* 0x000e6200000e0000 */
[-C--:B--2---:R-:W-:Y:S03]  /*d1d0*/  IADD3 R134, P0, R134, R247.reuse, RZ ;  /* 0x000000f786867210 */ /* 0x084fe60007f1e0ff */
[----:B------:R-:W2:Y:S01]  /*d1e0*/  SHFL.IDX PT, R189, R132, 0x5, 0x181f ;  /* 0x00b81f0084bd7f89 */ /* 0x000ea200000e0000 */
[--C-:B---3--:R-:W-:Y:S03]  /*d1f0*/  IMAD.X R137, R137, 0x1, R246.reuse, P1 ;  /* 0x0000000189897824 */ /* 0x108fe600008e06f6 */
[----:B------:R-:W3:Y:S01]  /*d200*/  SHFL.IDX PT, R195, R2, 0x4, 0x181f ;  /* 0x00981f0002c37f89 */ /* 0x000ee200000e0000 */
[-C--:B----4-:R-:W-:Y:S02]  /*d210*/  IADD3.X R135, R135, R246.reuse, RZ, P0, !PT ;  /* 0x000000f687877210 */ /* 0x090fe400007fe4ff */
[-C--:B------:R-:W-:Y:S01]  /*d220*/  IADD3 R192, P0, R192, R247.reuse, RZ ;  /* 0x000000f7c0c07210 */ /* 0x080fe20007f1e0ff */
[----:B------:R2:W-:Y:S01]  /*d230*/  LDGSTS.E.BYPASS.LTC128B.128 [R250+0x3900], [R136.64], !P6 ;  /* 0x0390000088fa7fae */ /* 0x0005e2000f101d4e */
[-C--:B-----5:R-:W-:Y:S03]  /*d240*/  IADD3 R190, P3, R190, R247.reuse, RZ ;  /* 0x000000f7bebe7210 */ /* 0x0a0fe60007f7e0ff */
[----:B------:R4:W-:Y:S01]  /*d250*/  LDGSTS.E.BYPASS.LTC128B.128 [R250+0x4100], [R134.64], !P6 ;  /* 0x0410000086fa7fae */ /* 0x0009e2000f101d4e */
[--C-:B------:R-:W-:Y:S03]  /*d260*/  IMAD.X R193, R139, 0x1, R246.reuse, P0 ;  /* 0x000000018bc17824 */ /* 0x100fe600000e06f6 */
[----:B------:R-:W4:Y:S01]  /*d270*/  SHFL.IDX PT, R132, R132, 0x6, 0x181f ;  /* 0x00d81f0084847f89 */ /* 0x000f2200000e0000 */
[-C--:B-1----:R-:W-:Y:S03]  /*d280*/  IADD3 R188, P2, R188, R247.reuse, RZ ;  /* 0x000000f7bcbc7210 */ /* 0x082fe60007f5e0ff */
[----:B------:R-:W1:Y:S01]  /*d290*/  SHFL.IDX PT, R194, R2, 0x5, 0x181f ;  /* 0x00b81f0002c27f89 */ /* 0x000e6200000e0000 */
[--C-:B------:R-:W-:Y:S03]  /*d2a0*/  IMAD.X R191, R191, 0x1, R246.reuse, P3 ;  /* 0x00000001bfbf7824 */ /* 0x100fe600018e06f6 */
[----:B------:R-:W5:Y:S04]  /*d2b0*/  SHFL.IDX PT, R2, R2, 0x6, 0x181f ;  /* 0x00d81f0002027f89 */ /* 0x000f6800000e0000 */
[----:B------:R5:W-:Y:S04]  /*d2c0*/  LDGSTS.E.BYPASS.LTC128B.128 [R250+0x4900], [R192.64], !P6 ;  /* 0x04900000c0fa7fae */ /* 0x000be8000f101d4e */
[----:B------:R5:W-:Y:S01]  /*d2d0*/  LDGSTS.E.BYPASS.LTC128B.128 [R250+0x5100], [R190.64], !P6 ;  /* 0x05100000befa7fae */ /* 0x000be2000f101d4e */
[-C--:B--2---:R-:W-:Y:S01]  /*d2e0*/  IADD3 R136, P1, R189, R247.reuse, RZ ;  /* 0x000000f7bd887210 */ /* 0x084fe20007f3e0ff */
[--C-:B---3--:R-:W-:Y:S01]  /*d2f0*/  IMAD.X R189, R195, 0x1, R246.reuse, P2 ;  /* 0x00000001c3bd7824 */ /* 0x108fe200010e06f6 */
[----:B----4-:R-:W-:Y:S04]  /*d300*/  IADD3 R134, P0, R132, R247, RZ ;  /* 0x000000f784867210 */ /* 0x010fe80007f1e0ff */
[----:B------:R2:W-:Y:S01]  /*d310*/  LDGSTS.E.BYPASS.LTC128B.128 [R250+0x5900], [R188.64], !P6 ;  /* 0x05900000bcfa7fae */ /* 0x0005e2000f101d4e */
[----:B-1----:R-:W-:Y:S01]  /*d320*/  IADD3.X R137, R194, R246, RZ, P1, !PT ;  /* 0x000000f6c2897210 */ /* 0x002fe20000ffe4ff */
[----:B-----5:R-:W-:Y:S04]  /*d330*/  IMAD.X R135, R2, 0x1, R246, P0 ;  /* 0x0000000102877824 */ /* 0x020fe800000e06f6 */
[----:B------:R2:W-:Y:S04]  /*d340*/  LDGSTS.E.BYPASS.LTC128B.128 [R250+0x6100], [R136.64], !P6 ;  /* 0x0610000088fa7fae */ /* 0x0005e8000f101d4e */
[----:B------:R2:W-:Y:S01]  /*d350*/  LDGSTS.E.BYPASS.LTC128B.128 [R250+0x6900], [R134.64], !P6 ;  /* 0x0690000086fa7fae */ /* 0x0005e2000f101d4e */
[----:B------:R-:W-:-:S05]  /*d360*/  BRA `(.L_x_665) ;  /* 0x00000ce000007947 */ /* 0x000fca0003800000 */
.L_x_664:
[----:B------:R-:W-:Y:S04]  /*d370*/  DEPBAR.LE SB0, 0x0 ;  /* 0x000080000000791a */ /* 0x000fe80000000000 */
[----:B------:R-:W-:Y:S01]  /*d380*/  BAR.SYNC.DEFER_BLOCKING 0x0 ;  /* 0x0000000000007b1d */ /* 0x000fe20000010000 */
[----:B------:R-:W-:Y:S01]  /*d390*/  IADD3 R136, R250, 0x100, RZ ;  /* 0x00000100fa887810 */ /* 0x000fe20007ffe0ff */
        /* <DEDUP_REMOVED lines=41> */
[----:B------:R-:W-:Y:S03]  /*d630*/  IMAD.WIDE.U32 R72, R248, c[0x0][0x218], R64 ;  /* 0x00008600f8487a25 */ /* 0x000fe600078e0040 */
        /* <DEDUP_REMOVED lines=28> */
[--C-:B-1----:R-:W-:Y:S03]  /*d800*/  IMAD.X R97, R103, 0x1, R246.reuse, P0 ;  /* 0x0000000167617824 */ /* 0x102fe600000e06f6 */
        /* <DEDUP_REMOVED lines=12> */
[--C-:B---3--:R-:W-:Y:S05]  /*d8d0*/  IMAD.X R105, R107, 0x1, R246.reuse, P0 ;  /* 0x000000016b697824 */ /* 0x108fea00000e06f6 */
        /* <DEDUP_REMOVED lines=119> */
.L_x_665:
        /* <DEDUP_REMOVED lines=112> */
[----:B------:R-:W2:Y:S03]  /*e750*/  SHFL.BFLY PT, R136, R132, 0x2, 0x1f ;  /* 0x0c401f0084887f89 */ /* 0x000ea600000e0000 */
[----:B------:R-:W-:Y:S04]  /*e760*/  FMNMX.FTZ R135, R90, R135, !PT ;  /* 0x000000875a877209 */ /* 0x000fe80007810000 */
[----:B------:R-:W-:Y:S01]  /*e770*/  FMNMX.FTZ R135, R91, R135, !PT ;  /* 0x000000875b877209 */ /* 0x000fe20007810000 */
[----:B------:R-:W3:Y:S03]  /*e780*/  SHFL.BFLY PT, R139, R134, 0x1, 0x1f ;  /* 0x0c201f00868b7f89 */ /* 0x000ee600000e0000 */
[----:B------:R-:W-:Y:S02]  /*e790*/  FMNMX.FTZ R135, R94, R135, !PT ;  /* 0x000000875e877209 */ /* 0x000fe40007810000 */
[----:B-1----:R-:W-:Y:S02]  /*e7a0*/  FMNMX.FTZ R137, R2, R188, !PT ;  /* 0x000000bc02897209 */ /* 0x002fe40007810000 */
[----:B------:R-:W-:Y:S03]  /*e7b0*/  FMNMX.FTZ R2, R95, R135, !PT ;  /* 0x000000875f027209 */ /* 0x000fe60007810000 */
[C---:B------:R-:W-:Y:S01]  /*e7c0*/  FMUL.FTZ R192, R137.reuse, c[0x0][0x2d0] ;  /* 0x0000b40089c07a20 */ /* 0x040fe20000410000 */
[----:B------:R-:W-:Y:S01]  /*e7d0*/  FMNMX.FTZ R135, R106, R2, !PT ;  /* 0x000000026a877209 */ /* 0x000fe20007810000 */
[----:B------:R-:W-:Y:S01]  /*e7e0*/  FADD.FTZ R0, -R137, R0 ;  /* 0x0000000089007221 */ /* 0x000fe20000010100 */
[----:B--2---:R-:W-:Y:S01]  /*e7f0*/  FMNMX.FTZ R132, R132, R136, !PT ;  /* 0x0000008884847209 */ /* 0x004fe20007810000 */
[--C-:B------:R-:W-:Y:S02]  /*e800*/  FFMA.FTZ R20, R20, c[0x0][0x2d0], -R192.reuse ;  /* 0x0000b40014147a23 */ /* 0x100fe400000108c0 */
[--C-:B------:R-:W-:Y:S02]  /*e810*/  FFMA.FTZ R21, R21, c[0x0][0x2d0], -R192.reuse ;  /* 0x0000b40015157a23 */ /* 0x100fe400000108c0 */
[----:B------:R-:W-:Y:S01]  /*e820*/  MUFU.EX2 R198, R20 ;  /* 0x0000001400c67308 */ /* 0x000fe20000000800 */
[----:B------:R-:W1:Y:S01]  /*e830*/  SHFL.BFLY PT, R189, R132, 0x1, 0x1f ;  /* 0x0c201f0084bd7f89 */ /* 0x000e6200000e0000 */
[--C-:B------:R-:W-:Y:S01]  /*e840*/  FFMA.FTZ R52, R52, c[0x0][0x2d0], -R192.reuse ;  /* 0x0000b40034347a23 */ /* 0x100fe200000108c0 */
[----:B---3--:R-:W-:Y:S01]  /*e850*/  FMNMX.FTZ R136, R134, R139, !PT ;  /* 0x0000008b86887209 */ /* 0x008fe20007810000 */
[--C-:B------:R-:W-:Y:S02]  /*e860*/  FFMA.FTZ R53, R53, c[0x0][0x2d0], -R192.reuse ;  /* 0x0000b40035357a23 */ /* 0x100fe400000108c0 */
[--C-:B------:R-:W-:Y:S02]  /*e870*/  FFMA.FTZ R64, R64, c[0x0][0x2d0], -R192.reuse ;  /* 0x0000b40040407a23 */ /* 0x100fe400000108c0 */
[--C-:B------:R-:W-:Y:S02]  /*e880*/  FFMA.FTZ R65, R65, c[0x0][0x2d0], -R192.reuse ;  /* 0x0000b40041417a23 */ /* 0x100fe400000108c0 */
[----:B------:R-:W-:Y:S01]  /*e890*/  MUFU.EX2 R193, R21 ;  /* 0x0000001500c17308 */ /* 0x000fe20000000800 */
[--C-:B------:R-:W-:Y:S02]  /*e8a0*/  FFMA.FTZ R68, R68, c[0x0][0x2d0], -R192.reuse ;  /* 0x0000b40044447a23 */ /* 0x100fe400000108c0 */
[--C-:B------:R-:W-:Y:S02]  /*e8b0*/  FFMA.FTZ R69, R69, c[0x0][0x2d0], -R192.reuse ;  /* 0x0000b40045457a23 */ /* 0x100fe400000108c0 */
[----:B------:R-:W-:Y:S02]  /*e8c0*/  FMUL.FTZ R139, R136, c[0x0][0x2d0] ;  /* 0x0000b400888b7a20 */ /* 0x000fe40000410000 */
[--C-:B------:R-:W-:Y:S02]  /*e8d0*/  FFMA.FTZ R16, R16, c[0x0][0x2d0], -R192.reuse ;  /* 0x0000b40010107a23 */ /* 0x100fe400000108c0 */
[--C-:B------:R-:W-:Y:S02]  /*e8e0*/  FFMA.FTZ R22, R22, c[0x0][0x2d0], -R139.reuse ;  /* 0x0000b40016167a23 */ /* 0x100fe4000001088b */
[----:B------:R-:W-:Y:S01]  /*e8f0*/  MUFU.EX2 R220, R16 ;  /* 0x0000001000dc7308 */ /* 0x000fe20000000800 */
[----:B------:R-:W-:Y:S01]  /*e900*/  FMUL.FTZ R2, R0, c[0x0][0x2d0] ;  /* 0x0000b40000027a20 */ /* 0x000fe20000410000 */
[----:B------:R-:W-:Y:S01]  /*e910*/  FMNMX.FTZ R0, R107, R135, !PT ;  /* 0x000000876b007209 */ /* 0x000fe20007810000 */
[--C-:B------:R-:W-:Y:S01]  /*e920*/  FFMA.FTZ R23, R23, c[0x0][0x2d0], -R139.reuse ;  /* 0x0000b40017177a23 */ /* 0x100fe2000001088b */
[----:B-1----:R-:W-:Y:S01]  /*e930*/  FMNMX.FTZ R135, R132, R189, !PT ;  /* 0x000000bd84877209 */ /* 0x002fe20007810000 */
[--C-:B------:R-:W-:Y:S01]  /*e940*/  FFMA.FTZ R54, R54, c[0x0][0x2d0], -R139.reuse ;  /* 0x0000b40036367a23 */ /* 0x100fe2000001088b */
[----:B------:R-:W-:Y:S01]  /*e950*/  LDSM.16.MT88.4 R188, [R232+0x100] ;  /* 0x00010000e8bc783b */ /* 0x000fe20000004200 */
[--C-:B------:R-:W-:Y:S01]  /*e960*/  FFMA.FTZ R55, R55, c[0x0][0x2d0], -R139.reuse ;  /* 0x0000b40037377a23 */ /* 0x100fe2000001088b */
[----:B------:R-:W-:Y:S01]  /*e970*/  FMNMX.FTZ R0, R110, R0, !PT ;  /* 0x000000006e007209 */ /* 0x000fe20007810000 */
        /* <DEDUP_REMOVED lines=18> */
[C---:B--2---:R-:W-:Y:S01]  /*eaa0*/  FMUL.FTZ R16, R134.reuse, R152 ;  /* 0x0000009886107220 */ /* 0x044fe20000410000 */
[----:B------:R-:W1:Y:S01]  /*eab0*/  SHFL.BFLY PT, R3, R0, 0x2, 0x1f ;  /* 0x0c401f0000037f89 */ /* 0x000e6200000e0000 */
[----:B------:R-:W-:Y:S01]  /*eac0*/  FMUL.FTZ R116, R134, R116 ;  /* 0x0000007486747220 */ /* 0x000fe20000410000 */
[----:B------:R2:W-:Y:S01]  /*ead0*/  MUFU.EX2 R202, R4 ;  /* 0x0000000400ca7308 */ /* 0x0005e20000000800 */
[----:B------:R-:W-:Y:S02]  /*eae0*/  FMUL.FTZ R2, R2, c[0x0][0x2d0] ;  /* 0x0000b40002027a20 */ /* 0x000fe40000410000 */
[C---:B------:R-:W-:Y:S02]  /*eaf0*/  FMUL.FTZ R117, R134.reuse, R117 ;  /* 0x0000007586757220 */ /* 0x040fe40000410000 */
[C---:B------:R-:W-:Y:S02]  /*eb00*/  FMUL.FTZ R120, R134.reuse, R120 ;  /* 0x0000007886787220 */ /* 0x040fe40000410000 */
[C---:B------:R-:W-:Y:S02]  /*eb10*/  FMUL.FTZ R121, R134.reuse, R121 ;  /* 0x0000007986797220 */ /* 0x040fe40000410000 */
[C---:B------:R-:W-:Y:S01]  /*eb20*/  FMUL.FTZ R128, R134.reuse, R128 ;  /* 0x0000008086807220 */ /* 0x040fe20000410000 */
[----:B------:R4:W5:Y:S01]  /*eb30*/  MUFU.EX2 R132, R2 ;  /* 0x0000000200847308 */ /* 0x0009620000000800 */
[----:B------:R-:W-:Y:S02]  /*eb40*/  FMUL.FTZ R129, R134, R129 ;  /* 0x0000008186817220 */ /* 0x000fe40000410000 */
[--C-:B------:R-:W-:Y:S01]  /*eb50*/  FFMA.FTZ R37, R37, c[0x0][0x2d0], -R192.reuse ;  /* 0x0000b40025257a23 */ /* 0x100fe200000108c0 */
[----:B---3--:R-:W-:Y:S01]  /*eb60*/  LDSM.16.MT88.4 R20, [R229+0x100] ;  /* 0x00010000e514783b */ /* 0x008fe20000004200 */
[--C-:B------:R-:W-:Y:S02]  /*eb70*/  FFMA.FTZ R36, R36, c[0x0][0x2d0], -R192.reuse ;  /* 0x0000b40024247a23 */ /* 0x100fe400000108c0 */
[--C-:B------:R-:W-:Y:S02]  /*eb80*/  FFMA.FTZ R38, R38, c[0x0][0x2d0], -R139.reuse ;  /* 0x0000b40026267a23 */ /* 0x100fe4000001088b */
[--C-:B------:R-:W-:Y:S01]  /*eb90*/  FFMA.FTZ R39, R39, c[0x0][0x2d0], -R139.reuse ;  /* 0x0000b40027277a23 */ /* 0x100fe2000001088b */
[----:B------:R-:W3:Y:S01]  /*eba0*/  MUFU.EX2 R217, R5 ;  /* 0x0000000500d97308 */ /* 0x000ee20000000800 */
[--C-:B------:R-:W-:Y:S01]  /*ebb0*/  FFMA.FTZ R48, R48, c[0x0][0x2d0], -R192.reuse ;  /* 0x0000b40030307a23 */ /* 0x100fe200000108c0 */
[----:B-1----:R-:W-:Y:S01]  /*ebc0*/  FMNMX.FTZ R0, R0, R3, !PT ;  /* 0x0000000300007209 */ /* 0x002fe20007810000 */
[--C-:B------:R-:W-:Y:S02]  /*ebd0*/  FFMA.FTZ R49, R49, c[0x0][0x2d0], -R192.reuse ;  /* 0x0000b40031317a23 */ /* 0x100fe400000108c0 */
[----:B--2---:R-:W-:Y:S02]  /*ebe0*/  FMUL.FTZ R4, R134, R140 ;  /* 0x0000008c86047220 */ /* 0x004fe40000410000 */
[--C-:B------:R-:W-:Y:S02]  /*ebf0*/  FFMA.FTZ R50, R50, c[0x0][0x2d0], -R139.reuse ;  /* 0x0000b40032327a23 */ /* 0x100fe4000001088b */
[----:B------:R-:W-:Y:S01]  /*ec00*/  FFMA.FTZ R51, R51, c[0x0][0x2d0], -R139 ;  /* 0x0000b40033337a23 */ /* 0x000fe2000001088b */
[----:B------:R1:W2:Y:S01]  /*ec10*/  MUFU.EX2 R197, R17 ;  /* 0x0000001100c57308 */ /* 0x0002a20000000800 */
[--C-:B------:R-:W-:Y:S02]  /*ec20*/  FFMA.FTZ R80, R80, c[0x0][0x2d0], -R192.reuse ;  /* 0x0000b40050507a23 */ /* 0x100fe400000108c0 */
[--C-:B------:R-:W-:Y:S02]  /*ec30*/  FFMA.FTZ R113, R113, c[0x0][0x2d0], -R192.reuse ;  /* 0x0000b40071717a23 */ /* 0x100fe400000108c0 */
[----:B----4-:R-:W-:Y:S02]  /*ec40*/  FADD.FTZ R2, -R135, R133 ;  /* 0x0000008587027221 */ /* 0x010fe40000010100 */
[----:B-----5:R-:W-:Y:S02]  /*ec50*/  FMUL.FTZ R118, R132, R118 ;  /* 0x0000007684767220 */ /* 0x020fe40000410000 */
[----:B------:R-:W-:Y:S01]  /*ec60*/  FMUL.FTZ R2, R2, c[0x0][0x2d0] ;  /* 0x0000b40002027a20 */ /* 0x000fe20000410000 */
[----:B------:R4:W-:Y:S01]  /*ec70*/  MUFU.EX2 R201, R6 ;  /* 0x0000000600c97308 */ /* 0x0009e20000000800 */
[C---:B------:R-:W-:Y:S02]  /*ec80*/  FMUL.FTZ R119, R132.reuse, R119 ;  /* 0x0000007784777220 */ /* 0x040fe40000410000 */
[----:B------:R-:W-:Y:S01]  /*ec90*/  FMUL.FTZ R122, R132, R122 ;  /* 0x0000007a847a7220 */ /* 0x000fe20000410000 */
[----:B---3--:R-:W-:Y:S01]  /*eca0*/  F2FP.PACK_AB R140, R217, R202 ;  /* 0x000000cad98c723e */ /* 0x008fe200000000ff */
[----:B------:R-:W-:Y:S02]  /*ecb0*/  FMUL.FTZ R5, R134, R141 ;  /* 0x0000008d86057220 */ /* 0x000fe40000410000 */
[C---:B------:R-:W-:Y:S02]  /*ecc0*/  FMUL.FTZ R123, R132.reuse, R123 ;  /* 0x0000007b847b7220 */ /* 0x040fe40000410000 */
[C---:B------:R-:W-:Y:S01]  /*ecd0*/  FMUL.FTZ R130, R132.reuse, R130 ;  /* 0x0000008284827220 */ /* 0x040fe20000410000 */
[----:B------:R3:W5:Y:S01]  /*ece0*/  MUFU.EX2 R133, R2 ;  /* 0x0000000200857308 */ /* 0x0007620000000800 */
[----:B------:R-:W-:Y:S02]  /*ecf0*/  FMUL.FTZ R131, R132, R131 ;  /* 0x0000008384837220 */ /* 0x000fe40000410000 */
[--C-:B------:R-:W-:Y:S02]  /*ed00*/  FFMA.FTZ R115, R115, c[0x0][0x2d0], -R139.reuse ;  /* 0x0000b40073737a23 */ /* 0x100fe4000001088b */
[----:B-1----:R-:W-:Y:S02]  /*ed10*/  FMUL.FTZ R17, R134, R153 ;  /* 0x0000009986117220 */ /* 0x002fe40000410000 */
[--C-:B------:R-:W-:Y:S02]  /*ed20*/  FFMA.FTZ R32, R32, c[0x0][0x2d0], -R192.reuse ;  /* 0x0000b40020207a23 */ /* 0x100fe400000108c0 */
[--C-:B------:R-:W-:Y:S01]  /*ed30*/  FFMA.FTZ R33, R33, c[0x0][0x2d0], -R192.reuse ;  /* 0x0000b40021217a23 */ /* 0x100fe200000108c0 */
[----:B------:R-:W1:Y:S01]  /*ed40*/  MUFU.EX2 R214, R7 ;  /* 0x0000000700d67308 */ /* 0x000e620000000800 */
[--C-:B------:R-:W-:Y:S02]  /*ed50*/  FFMA.FTZ R81, R81, c[0x0][0x2d0], -R192.reuse ;  /* 0x0000b40051517a23 */ /* 0x100fe400000108c0 */
[--C-:B------:R-:W-:Y:S02]  /*ed60*/  FFMA.FTZ R82, R82, c[0x0][0x2d0], -R139.reuse ;  /* 0x0000b40052527a23 */ /* 0x100fe4000001088b */
[----:B----4-:R-:W-:Y:S01]  /*ed70*/  FMUL.FTZ R6, R132, R142 ;  /* 0x0000008e84067220 */ /* 0x010fe20000410000 */
[----:B--2---:R-:W-:Y:S01]  /*ed80*/  F2FP.PACK_AB R142, R197, R220 ;  /* 0x000000dcc58e723e */ /* 0x004fe200000000ff */
[--C-:B------:R-:W-:Y:S02]  /*ed90*/  FFMA.FTZ R83, R83, c[0x0][0x2d0], -R139.reuse ;  /* 0x0000b40053537a23 */ /* 0x100fe4000001088b */
[--C-:B------:R-:W-:Y:S01]  /*eda0*/  FFMA.FTZ R84, R84, c[0x0][0x2d0], -R192.reuse ;  /* 0x0000b40054547a23 */ /* 0x100fe200000108c0 */
[----:B------:R2:W-:Y:S01]  /*edb0*/  MUFU.EX2 R219, R18 ;  /* 0x0000001200db7308 */ /* 0x0005e20000000800 */
[--C-:B------:R-:W-:Y:S02]  /*edc0*/  FFMA.FTZ R85, R85, c[0x0][0x2d0], -R192.reuse ;  /* 0x0000b40055557a23 */ /* 0x100fe400000108c0 */
[--C-:B------:R-:W-:Y:S01]  /*edd0*/  FFMA.FTZ R86, R86, c[0x0][0x2d0], -R139.reuse ;  /* 0x0000b40056567a23 */ /* 0x100fe2000001088b */
[----:B---3--:R-:W3:Y:S01]  /*ede0*/  SHFL.BFLY PT, R2, R0, 0x1, 0x1f ;  /* 0x0c201f0000027f89 */ /* 0x008ee200000e0000 */
[C---:B-----5:R-:W-:Y:S02]  /*edf0*/  FMUL.FTZ R124, R133.reuse, R124 ;  /* 0x0000007c857c7220 */ /* 0x060fe40000410000 */
[----:B------:R-:W-:Y:S02]  /*ee00*/  FMUL.FTZ R125, R133, R125 ;  /* 0x0000007d857d7220 */ /* 0x000fe40000410000 */
[--C-:B------:R-:W-:Y:S01]  /*ee10*/  FFMA.FTZ R87, R87, c[0x0][0x2d0], -R139.reuse ;  /* 0x0000b40057577a23 */ /* 0x100fe2000001088b */
[----:B------:R-:W4:Y:S01]  /*ee20*/  MUFU.EX2 R196, R19 ;  /* 0x0000001300c47308 */ /* 0x000f220000000800 */
[--C-:B------:R-:W-:Y:S02]  /*ee30*/  FFMA.FTZ R96, R96, c[0x0][0x2d0], -R192.reuse ;  /* 0x0000b40060607a23 */ /* 0x100fe400000108c0 */
[--C-:B------:R-:W-:Y:S01]  /*ee40*/  FFMA.FTZ R97, R97, c[0x0][0x2d0], -R192.reuse ;  /* 0x0000b40061617a23 */ /* 0x100fe200000108c0 */
[----:B-1----:R-:W-:Y:S01]  /*ee50*/  F2FP.PACK_AB R141, R214, R201 ;  /* 0x000000c9d68d723e */ /* 0x002fe200000000ff */
[----:B------:R-:W-:Y:S02]  /*ee60*/  FMUL.FTZ R7, R132, R143 ;  /* 0x0000008f84077220 */ /* 0x000fe40000410000 */
[--C-:B------:R-:W-:Y:S02]  /*ee70*/  FFMA.FTZ R98, R98, c[0x0][0x2d0], -R139.reuse ;  /* 0x0000b40062627a23 */ /* 0x100fe4000001088b */
[--C-:B------:R-:W-:Y:S01]  /*ee80*/  FFMA.FTZ R99, R99, c[0x0][0x2d0], -R139.reuse ;  /* 0x0000b40063637a23 */ /* 0x100fe2000001088b */
[----:B------:R-:W-:Y:S01]  /*ee90*/  MUFU.EX2 R215, R32 ;  /* 0x0000002000d77308 */ /* 0x000fe20000000800 */
[--C-:B------:R-:W-:Y:S02]  /*eea0*/  FFMA.FTZ R100, R100, c[0x0][0x2d0], -R192.reuse ;  /* 0x0000b40064647a23 */ /* 0x100fe400000108c0 */
[--C-:B------:R-:W-:Y:S02]  /*eeb0*/  FFMA.FTZ R101, R101, c[0x0][0x2d0], -R192.reuse ;  /* 0x0000b40065657a23 */ /* 0x100fe400000108c0 */
[----:B--2---:R-:W-:Y:S02]  /*eec0*/  FMUL.FTZ R18, R132, R154 ;  /* 0x0000009a84127220 */ /* 0x004fe40000410000 */
[----:B------:R-:W-:Y:S01]  /*eed0*/  FFMA.FTZ R112, R112, c[0x0][0x2d0], -R192 ;  /* 0x0000b40070707a23 */ /* 0x000fe200000108c0 */
[----:B---3--:R-:W-:Y:S01]  /*eee0*/  FMNMX.FTZ R2, R2, R0, !PT ;  /* 0x0000000002027209 */ /* 0x008fe20007810000 */
[--C-:B------:R-:W-:Y:S01]  /*eef0*/  FFMA.FTZ R102, R102, c[0x0][0x2d0], -R139.reuse ;  /* 0x0000b40066667a23 */ /* 0x100fe2000001088b */
[----:B------:R-:W-:Y:S01]  /*ef00*/  MUFU.EX2 R216, R33 ;  /* 0x0000002100d87308 */ /* 0x000fe20000000800 */
[----:B------:R-:W-:Y:S02]  /*ef10*/  FFMA.FTZ R103, R103, c[0x0][0x2d0], -R139 ;  /* 0x0000b40067677a23 */ /* 0x000fe4000001088b */
[----:B------:R-:W-:Y:S01]  /*ef20*/  FADD.FTZ R0, -R2, R138 ;  /* 0x0000008a02007221 */ /* 0x000fe20000010100 */
[----:B----4-:R-:W-:Y:S01]  /*ef30*/  F2FP.PACK_AB R143, R196, R219 ;  /* 0x000000dbc48f723e */ /* 0x010fe200000000ff */
[----:B------:R-:W-:Y:S02]  /*ef40*/  FMUL.FTZ R138, R135, c[0x0][0x2d0] ;  /* 0x0000b400878a7a20 */ /* 0x000fe40000410000 */
[----:B------:R-:W-:Y:S02]  /*ef50*/  FMUL.FTZ R3, R2, c[0x0][0x2d0] ;  /* 0x0000b40002037a20 */ /* 0x000fe40000410000 */
[----:B------:R-:W-:Y:S01]  /*ef60*/  FMUL.FTZ R0, R0, c[0x0][0x2d0] ;  /* 0x0000b40000007a20 */ /* 0x000fe20000410000 */
[----:B------:R1:W-:Y:S01]  /*ef70*/  MUFU.EX2 R221, R35 ;  /* 0x0000002300dd7308 */ /* 0x0003e20000000800 */
[--C-:B------:R-:W-:Y:S01]  /*ef80*/  FFMA.FTZ R12, R12, c[0x0][0x2d0], -R138.reuse ;  /* 0x0000b4000c0c7a23 */ /* 0x100fe2000001088a */
[-C--:B------:R-:W-:Y:S05]  /*ef90*/  HMMA.16816.F32 R4, R140, R20.reuse, R4 ;  /* 0x000000148c04723c */ /* 0x080fea0000001804 */
[--C-:B------:R-:W-:Y:S02]  /*efa0*/  FFMA.FTZ R13, R13, c[0x0][0x2d0], -R138.reuse ;  /* 0x0000b4000d0d7a23 */ /* 0x100fe4000001088a */
[--C-:B------:R-:W-:Y:S01]  /*efb0*/  FFMA.FTZ R14, R14, c[0x0][0x2d0], -R3.reuse ;  /* 0x0000b4000e0e7a23 */ /* 0x100fe20000010803 */
[----:B------:R-:W2:Y:S01]  /*efc0*/  MUFU.EX2 R0, R0 ;  /* 0x0000000000007308 */ /* 0x000ea20000000800 */
[--C-:B------:R-:W-:Y:S03]  /*efd0*/  FFMA.FTZ R15, R15, c[0x0][0x2d0], -R3.reuse ;  /* 0x0000b4000f0f7a23 */ /* 0x100fe60000010803 */
[--C-:B------:R-:W-:Y:S02]  /*efe0*/  FFMA.FTZ R8, R8, c[0x0][0x2d0], -R138.reuse ;  /* 0x0000b40008087a23 */ /* 0x100fe4000001088a */
[--C-:B------:R-:W-:Y:S02]  /*eff0*/  FFMA.FTZ R9, R9, c[0x0][0x2d0], -R138.reuse ;  /* 0x0000b40009097a23 */ /* 0x100fe4000001088a */
[--C-:B------:R-:W-:Y:S02]  /*f000*/  FFMA.FTZ R10, R10, c[0x0][0x2d0], -R3.reuse ;  /* 0x0000b4000a0a7a23 */ /* 0x100fe40000010803 */
[----:B------:R3:W-:Y:S01]  /*f010*/  MUFU.EX2 R200, R8 ;  /* 0x0000000800c87308 */ /* 0x0007e20000000800 */
[--C-:B------:R-:W-:Y:S02]  /*f020*/  FFMA.FTZ R11, R11, c[0x0][0x2d0], -R3.reuse ;  /* 0x0000b4000b0b7a23 */ /* 0x100fe40000010803 */
[----:B------:R-:W-:Y:S02]  /*f030*/  FMUL.FTZ R19, R132, R155 ;  /* 0x0000009b84137220 */ /* 0x000fe40000410000 */
[----:B------:R-:W-:Y:S01]  /*f040*/  LDSM.16.MT88.4 R152, [R231+0x100] ;  /* 0x00010000e798783b */ /* 0x000fe20000004200 */
[--C-:B------:R-:W-:Y:S02]  /*f050*/  FFMA.FTZ R56, R56, c[0x0][0x2d0], -R138.reuse ;  /* 0x0000b40038387a23 */ /* 0x100fe4000001088a */
[--C-:B------:R-:W-:Y:S02]  /*f060*/  FFMA.FTZ R57, R57, c[0x0][0x2d0], -R138.reuse ;  /* 0x0000b40039397a23 */ /* 0x100fe4000001088a */
[----:B------:R-:W4:Y:S01]  /*f070*/  MUFU.EX2 R212, R9 ;  /* 0x0000000900d47308 */ /* 0x000f220000000800 */
[--C-:B------:R-:W-:Y:S02]  /*f080*/  FFMA.FTZ R58, R58, c[0x0][0x2d0], -R3.reuse ;  /* 0x0000b4003a3a7a23 */ /* 0x100fe40000010803 */
[--C-:B------:R-:W-:Y:S02]  /*f090*/  FFMA.FTZ R59, R59, c[0x0][0x2d0], -R3.reuse ;  /* 0x0000b4003b3b7a23 */ /* 0x100fe40000010803 */
[--C-:B------:R-:W-:Y:S02]  /*f0a0*/  FFMA.FTZ R72, R72, c[0x0][0x2d0], -R138.reuse ;  /* 0x0000b40048487a23 */ /* 0x100fe4000001088a */
[--C-:B------:R-:W-:Y:S02]  /*f0b0*/  FFMA.FTZ R73, R73, c[0x0][0x2d0], -R138.reuse ;  /* 0x0000b40049497a23 */ /* 0x100fe4000001088a */
[--C-:B------:R-:W-:Y:S01]  /*f0c0*/  FFMA.FTZ R74, R74, c[0x0][0x2d0], -R3.reuse ;  /* 0x0000b4004a4a7a23 */ /* 0x100fe20000010803 */
[----:B------:R5:W-:Y:S01]  /*f0d0*/  MUFU.EX2 R218, R12 ;  /* 0x0000000c00da7308 */ /* 0x000be20000000800 */
[--C-:B------:R-:W-:Y:S02]  /*f0e0*/  FFMA.FTZ R75, R75, c[0x0][0x2d0], -R3.reuse ;  /* 0x0000b4004b4b7a23 */ /* 0x100fe40000010803 */
[----:B-1----:R-:W-:Y:S02]  /*f0f0*/  FMUL.FTZ R35, R132, R171 ;  /* 0x000000ab84237220 */ /* 0x002fe40000410000 */
[----:B---3--:R-:W-:Y:S02]  /*f100*/  FMUL.FTZ R8, R133, R144 ;  /* 0x0000009085087220 */ /* 0x008fe40000410000 */
[C---:B--2---:R-:W-:Y:S02]  /*f110*/  FMUL.FTZ R126, R0.reuse, R126 ;  /* 0x0000007e007e7220 */ /* 0x044fe40000410000 */
[----:B------:R-:W-:Y:S01]  /*f120*/  FMUL.FTZ R127, R0, R127 ;  /* 0x0000007f007f7220 */ /* 0x000fe20000410000 */
[----:B------:R1:W2:Y:S01]  /*f130*/  MUFU.EX2 R195, R13 ;  /* 0x0000000d00c37308 */ /* 0x0002a20000000800 */
        /* <DEDUP_REMOVED lines=9> */
[----:B-----5:R-:W-:Y:S02]  /*f1d0*/  FMUL.FTZ R12, R133, R148 ;  /* 0x00000094850c7220 */ /* 0x020fe40000410000 */
[--C-:B------:R-:W-:Y:S02]  /*f1e0*/  FFMA.FTZ R25, R25, c[0x0][0x2d0], -R138.reuse ;  /* 0x0000b40019197a23 */ /* 0x100fe4000001088a */
[--C-:B------:R-:W-:Y:S01]  /*f1f0*/  FFMA.FTZ R28, R28, c[0x0][0x2d0], -R138.reuse ;  /* 0x0000b4001c1c7a23 */ /* 0x100fe2000001088a */
[----:B------:R-:W4:Y:S01]  /*f200*/  MUFU.EX2 R211, R11 ;  /* 0x0000000b00d37308 */ /* 0x000f220000000800 */
[--C-:B------:R-:W-:Y:S02]  /*f210*/  FFMA.FTZ R29, R29, c[0x0][0x2d0], -R138.reuse ;  /* 0x0000b4001d1d7a23 */ /* 0x100fe4000001088a */
[--C-:B------:R-:W-:Y:S02]  /*f220*/  FFMA.FTZ R30, R30, c[0x0][0x2d0], -R3.reuse ;  /* 0x0000b4001e1e7a23 */ /* 0x100fe40000010803 */
[----:B-1----:R-:W-:Y:S02]  /*f230*/  FMUL.FTZ R13, R133, R149 ;  /* 0x00000095850d7220 */ /* 0x002fe40000410000 */
[--C-:B------:R-:W-:Y:S02]  /*f240*/  FFMA.FTZ R40, R40, c[0x0][0x2d0], -R138.reuse ;  /* 0x0000b40028287a23 */ /* 0x100fe4000001088a */
[--C-:B------:R-:W-:Y:S01]  /*f250*/  FFMA.FTZ R41, R41, c[0x0][0x2d0], -R138.reuse ;  /* 0x0000b40029297a23 */ /* 0x100fe2000001088a */
[----:B------:R1:W-:Y:S01]  /*f260*/  MUFU.EX2 R213, R14 ;  /* 0x0000000e00d57308 */ /* 0x0003e20000000800 */
[--C-:B------:R-:W-:Y:S02]  /*f270*/  FFMA.FTZ R42, R42, c[0x0][0x2d0], -R3.reuse ;  /* 0x0000b4002a2a7a23 */ /* 0x100fe40000010803 */
[--C-:B------:R-:W-:Y:S02]  /*f280*/  FFMA.FTZ R43, R43, c[0x0][0x2d0], -R3.reuse ;  /* 0x0000b4002b2b7a23 */ /* 0x100fe40000010803 */
[----:B---3--:R-:W-:Y:S01]  /*f290*/  FMUL.FTZ R10, R0, R146 ;  /* 0x00000092000a7220 */ /* 0x008fe20000410000 */
[----:B--2---:R-:W-:Y:S01]  /*f2a0*/  F2FP.PACK_AB R146, R195, R218 ;  /* 0x000000dac392723e */ /* 0x004fe200000000ff */
[--C-:B------:R-:W-:Y:S02]  /*f2b0*/  FFMA.FTZ R44, R44, c[0x0][0x2d0], -R138.reuse ;  /* 0x0000b4002c2c7a23 */ /* 0x100fe4000001088a */
[--C-:B------:R-:W-:Y:S01]  /*f2c0*/  FFMA.FTZ R45, R45, c[0x0][0x2d0], -R138.reuse ;  /* 0x0000b4002d2d7a23 */ /* 0x100fe2000001088a */
[----:B------:R-:W2:Y:S01]  /*f2d0*/  MUFU.EX2 R194, R15 ;  /* 0x0000000f00c27308 */ /* 0x000ea20000000800 */
        /* <DEDUP_REMOVED lines=12> */
[----:B------:R1:W4:Y:S01]  /*f3a0*/  MUFU.EX2 R209, R25 ;  /* 0x0000001900d17308 */ /* 0x0003220000000800 */
[--C-:B------:R-:W-:Y:S02]  /*f3b0*/  FFMA.FTZ R88, R88, c[0x0][0x2d0], -R138.reuse ;  /* 0x0000b40058587a23 */ /* 0x100fe4000001088a */
[--C-:B------:R-:W-:Y:S01]  /*f3c0*/  FFMA.FTZ R89, R89, c[0x0][0x2d0], -R138.reuse ;  /* 0x0000b40059597a23 */ /* 0x100fe2000001088a */
[----:B--2---:R-:W-:Y:S01]  /*f3d0*/  F2FP.PACK_AB R147, R194, R213 ;  /* 0x000000d5c293723e */ /* 0x004fe200000000ff */
[----:B------:R-:W-:Y:S02]  /*f3e0*/  FMUL.FTZ R15, R0, R151 ;  /* 0x00000097000f7220 */ /* 0x000fe40000410000 */
[----:B------:R-:W2:Y:S01]  /*f3f0*/  LDSM.16.MT88.4 R148, [R230+0x100] ;  /* 0x00010000e694783b */ /* 0x000ea20000004200 */
[--C-:B------:R-:W-:Y:S02]  /*f400*/  FFMA.FTZ R90, R90, c[0x0][0x2d0], -R3.reuse ;  /* 0x0000b4005a5a7a23 */ /* 0x100fe40000010803 */
[----:B------:R5:W-:Y:S01]  /*f410*/  MUFU.EX2 R206, R28 ;  /* 0x0000001c00ce7308 */ /* 0x000be20000000800 */
[C---:B------:R-:W-:Y:S04]  /*f420*/  HMMA.16816.F32 R8, R144.reuse, R20, R8 ;  /* 0x000000149008723c */ /* 0x040fe80000001808 */
[----:B---3--:R-:W-:Y:S02]  /*f430*/  FMUL.FTZ R24, R133, R160 ;  /* 0x000000a085187220 */ /* 0x008fe40000410000 */
[--C-:B------:R-:W-:Y:S02]  /*f440*/  FFMA.FTZ R91, R91, c[0x0][0x2d0], -R3.reuse ;  /* 0x0000b4005b5b7a23 */ /* 0x100fe40000010803 */
[-C--:B------:R-:W-:Y:S01]  /*f450*/  HMMA.16816.F32 R12, R144, R22.reuse, R12 ;  /* 0x00000016900c723c */ /* 0x080fe2000000180c */
[----:B------:R3:W-:Y:S03]  /*f460*/  MUFU.EX2 R226, R26 ;  /* 0x0000001a00e27308 */ /* 0x0007e60000000800 */
[C---:B------:R-:W-:Y:S01]  /*f470*/  FMUL.FTZ R20, R134.reuse, R156 ;  /* 0x0000009c86147220 */ /* 0x040fe20000410000 */
[----:B------:R-:W-:Y:S01]  /*f480*/  MOV R156, R215 ;  /* 0x000000d7009c7202 */ /* 0x000fe20000000f00 */
[----:B------:R-:W-:Y:S02]  /*f490*/  FMUL.FTZ R21, R134, R157 ;  /* 0x0000009d86157220 */ /* 0x000fe40000410000 */
[C---:B------:R-:W-:Y:S03]  /*f4a0*/  HMMA.16816.F32 R16, R140.reuse, R22, R16 ;  /* 0x000000168c10723c */ /* 0x040fe60000001810 */
[----:B------:R-:W2:Y:S01]  /*f4b0*/  MUFU.EX2 R210, R27 ;  /* 0x0000001b00d27308 */ /* 0x000ea20000000800 */
[C---:B-1----:R-:W-:Y:S02]  /*f4c0*/  FMUL.FTZ R25, R133.reuse, R161 ;  /* 0x000000a185197220 */ /* 0x042fe40000410000 */
[--C-:B------:R-:W-:Y:S02]  /*f4d0*/  FFMA.FTZ R92, R92, c[0x0][0x2d0], -R138.reuse ;  /* 0x0000b4005c5c7a23 */ /* 0x100fe4000001088a */
[C---:B------:R-:W-:Y:S01]  /*f4e0*/  FMUL.FTZ R22, R132.reuse, R158 ;  /* 0x0000009e84167220 */ /* 0x040fe20000410000 */
[----:B----4-:R-:W-:Y:S03]  /*f4f0*/  MOV R158, R209 ;  /* 0x000000d1009e7202 */ /* 0x010fe60000000f00 */
[----:B------:R-:W-:Y:S01]  /*f500*/  FMUL.FTZ R23, R132, R159 ;  /* 0x0000009f84177220 */ /* 0x000fe20000410000 */
[----:B------:R1:W4:Y:S01]  /*f510*/  MUFU.EX2 R205, R30 ;  /* 0x0000001e00cd7308 */ /* 0x0003220000000800 */
[----:B-----5:R-:W-:Y:S01]  /*f520*/  FMUL.FTZ R28, R133, R164 ;  /* 0x000000a4851c7220 */ /* 0x020fe20000410000 */
[----:B------:R-:W-:Y:S01]  /*f530*/  MOV R159, R208 ;  /* 0x000000d0009f7202 */ /* 0x000fe20000000f00 */
[--C-:B------:R-:W-:Y:S02]  /*f540*/  FFMA.FTZ R93, R93, c[0x0][0x2d0], -R138.reuse ;  /* 0x0000b4005d5d7a23 */ /* 0x100fe4000001088a */
[----:B---3--:R-:W-:Y:S01]  /*f550*/  FMUL.FTZ R26, R0, R162 ;  /* 0x000000a2001a7220 */ /* 0x008fe20000410000 */
[-C--:B------:R-:W-:Y:S03]  /*f560*/  HMMA.16816.F32 R20, R140, R188.reuse, R20 ;  /* 0x000000bc8c14723c */ /* 0x080fe60000001814 */
[----:B------:R-:W-:Y:S01]  /*f570*/  MOV R162, R221 ;  /* 0x000000dd00a27202 */ /* 0x000fe20000000f00 */
[----:B------:R3:W5:Y:S01]  /*f580*/  MUFU.EX2 R32, R29 ;  /* 0x0000001d00207308 */ /* 0x0007620000000800 */
[--C-:B------:R-:W-:Y:S02]  /*f590*/  FFMA.FTZ R94, R94, c[0x0][0x2d0], -R3.reuse ;  /* 0x0000b4005e5e7a23 */ /* 0x100fe40000010803 */
[----:B------:R-:W-:Y:S01]  /*f5a0*/  FFMA.FTZ R95, R95, c[0x0][0x2d0], -R3 ;  /* 0x0000b4005f5f7a23 */ /* 0x000fe20000010803 */
[----:B--2---:R-:W-:Y:S01]  /*f5b0*/  MOV R157, R210 ;  /* 0x000000d2009d7202 */ /* 0x004fe20000000f00 */
[----:B------:R-:W-:Y:S03]  /*f5c0*/  FMUL.FTZ R27, R0, R163 ;  /* 0x000000a3001b7220 */ /* 0x000fe60000410000 */
[----:B------:R-:W-:Y:S01]  /*f5d0*/  MOV R163, R216 ;  /* 0x000000d800a37202 */ /* 0x000fe20000000f00 */
[----:B------:R-:W-:Y:S01]  /*f5e0*/  FFMA.FTZ R114, R114, c[0x0][0x2d0], -R139 ;  /* 0x0000b40072727a23 */ /* 0x000fe2000001088b */
[----:B------:R-:W2:Y:S01]  /*f5f0*/  MUFU.EX2 R33, R31 ;  /* 0x0000001f00217308 */ /* 0x000ea20000000800 */
[--C-:B------:R-:W-:Y:S01]  /*f600*/  FFMA.FTZ R104, R104, c[0x0][0x2d0], -R138.reuse ;  /* 0x0000b40068687a23 */ /* 0x100fe2000001088a */
[C---:B------:R-:W-:Y:S04]  /*f610*/  HMMA.16816.F32 R24, R144.reuse, R188, R24 ;  /* 0x000000bc9018723c */ /* 0x040fe80000001818 */
[----:B-1----:R-:W-:Y:S01]  /*f620*/  FMUL.FTZ R30, R0, R166 ;  /* 0x000000a6001e7220 */ /* 0x002fe20000410000 */
[----:B----4-:R-:W-:Y:S01]  /*f630*/  MOV R171, R205 ;  /* 0x000000cd00ab7202 */ /* 0x010fe20000000f00 */
[--C-:B------:R-:W-:Y:S02]  /*f640*/  FFMA.FTZ R105, R105, c[0x0][0x2d0], -R138.reuse ;  /* 0x0000b40069697a23 */ /* 0x100fe4000001088a */
[----:B------:R-:W1:Y:S01]  /*f650*/  MUFU.EX2 R207, R34 ;  /* 0x0000002200cf7308 */ /* 0x000e620000000800 */
[--C-:B------:R-:W-:Y:S03]  /*f660*/  FFMA.FTZ R108, R108, c[0x0][0x2d0], -R138.reuse ;  /* 0x0000b4006c6c7a23 */ /* 0x100fe6000001088a */
[----:B---3--:R-:W-:Y:S01]  /*f670*/  FMUL.FTZ R29, R133, R165 ;  /* 0x000000a5851d7220 */ /* 0x008fe20000410000 */
[----:B-----5:R-:W-:Y:S01]  /*f680*/  MOV R161, R32 ;  /* 0x0000002000a17202 */ /* 0x020fe20000000f00 */
[----:B------:R-:W-:Y:S01]  /*f690*/  FMUL.FTZ R32, R134, R168 ;  /* 0x000000a886207220 */ /* 0x000fe20000410000 */
[----:B------:R-:W-:Y:S01]  /*f6a0*/  MOV R168, R197 ;  /* 0x000000c500a87202 */ /* 0x000fe20000000f00 */
[----:B------:R-:W-:Y:S02]  /*f6b0*/  FFMA.FTZ R138, R109, c[0x0][0x2d0], -R138 ;  /* 0x0000b4006d8a7a23 */ /* 0x000fe4000001088a */
[----:B------:R-:W3:Y:S01]  /*f6c0*/  MUFU.EX2 R34, R37 ;  /* 0x0000002500227308 */ /* 0x000ee20000000800 */
[--C-:B------:R-:W-:Y:S02]  /*f6d0*/  FFMA.FTZ R106, R106, c[0x0][0x2d0], -R3.reuse ;  /* 0x0000b4006a6a7a23 */ /* 0x100fe40000010803 */
[--C-:B------:R-:W-:Y:S01]  /*f6e0*/  FFMA.FTZ R107, R107, c[0x0][0x2d0], -R3.reuse ;  /* 0x0000b4006b6b7a23 */ /* 0x100fe20000010803 */
[----:B--2---:R-:W-:Y:S01]  /*f6f0*/  MOV R160, R33 ;  /* 0x0000002100a07202 */ /* 0x004fe20000000f00 */
[----:B------:R-:W-:Y:S02]  /*f700*/  FMUL.FTZ R31, R0, R167 ;  /* 0x000000a7001f7220 */ /* 0x000fe40000410000 */
[----:B------:R-:W-:Y:S02]  /*f710*/  FMUL.FTZ R33, R134, R169 ;  /* 0x000000a986217220 */ /* 0x000fe40000410000 */
[--C-:B------:R-:W-:Y:S01]  /*f720*/  FFMA.FTZ R110, R110, c[0x0][0x2d0], -R3.reuse ;  /* 0x0000b4006e6e7a23 */ /* 0x100fe20000010803 */
[----:B------:R2:W4:Y:S01]  /*f730*/  MUFU.EX2 R203, R36 ;  /* 0x0000002400cb7308 */ /* 0x0005220000000800 */
[----:B------:R-:W-:Y:S01]  /*f740*/  FFMA.FTZ R3, R111, c[0x0][0x2d0], -R3 ;  /* 0x0000b4006f037a23 */ /* 0x000fe20000010803 */
[-C--:B------:R-:W-:Y:S03]  /*f750*/  HMMA.16816.F32 R28, R144, R190.reuse, R28 ;  /* 0x000000be901c723c */ /* 0x080fe6000000181c */
[----:B-1----:R-:W-:Y:S05]  /*f760*/  MOV R169, R207 ;  /* 0x000000cf00a97202 */ /* 0x002fea0000000f00 */
[----:B------:R1:W-:Y:S01]  /*f770*/  MUFU.EX2 R251, R39 ;  /* 0x0000002700fb7308 */ /* 0x0003e20000000800 */
[----:B---3--:R-:W-:Y:S03]  /*f780*/  MOV R167, R34 ;  /* 0x0000002200a77202 */ /* 0x008fe60000000f00 */
[----:B------:R-:W-:Y:S01]  /*f790*/  FMUL.FTZ R34, R132, R170 ;  /* 0x000000aa84227220 */ /* 0x000fe20000410000 */
[----:B------:R-:W-:Y:S01]  /*f7a0*/  MOV R170, R206 ;  /* 0x000000ce00aa7202 */ /* 0x000fe20000000f00 */
[C---:B------:R-:W-:Y:S04]  /*f7b0*/  FMUL.FTZ R37, R134.reuse, R173 ;  /* 0x000000ad86257220 */ /* 0x040fe80000410000 */
[----:B------:R3:W5:Y:S01]  /*f7c0*/  MUFU.EX2 R252, R38 ;  /* 0x0000002600fc7308 */ /* 0x0007620000000800 */
[C---:B------:R-:W-:Y:S04]  /*f7d0*/  HMMA.16816.F32 R32, R140.reuse, R190, R32 ;  /* 0x000000be8c20723c */ /* 0x040fe80000001820 */
[----:B--2---:R-:W-:Y:S05]  /*f7e0*/  FMUL.FTZ R36, R134, R172 ;  /* 0x000000ac86247220 */ /* 0x004fea0000410000 */
[----:B------:R2:W-:Y:S03]  /*f7f0*/  MUFU.EX2 R225, R48 ;  /* 0x0000003000e17308 */ /* 0x0005e60000000800 */
[C---:B-1----:R-:W-:Y:S07]  /*f800*/  FMUL.FTZ R39, R132.reuse, R175 ;  /* 0x000000af84277220 */ /* 0x042fee0000410000 */
[----:B------:R1:W-:Y:S01]  /*f810*/  MUFU.EX2 R223, R50 ;  /* 0x0000003200df7308 */ /* 0x0003e20000000800 */
[----:B---3--:R-:W-:Y:S09]  /*f820*/  FMUL.FTZ R38, R132, R174 ;  /* 0x000000ae84267220 */ /* 0x008ff20000410000 */
[----:B------:R3:W3:Y:S01]  /*f830*/  MUFU.EX2 R224, R49 ;  /* 0x0000003100e07308 */ /* 0x0006e20000000800 */
[-C--:B------:R-:W-:Y:S03]  /*f840*/  HMMA.16816.F32 R36, R140, R148.reuse, R36 ;  /* 0x000000948c24723c */ /* 0x080fe60000001824 */
[C---:B--2---:R-:W-:Y:S06]  /*f850*/  FMUL.FTZ R48, R133.reuse, R176 ;  /* 0x000000b085307220 */ /* 0x044fec0000410000 */
[----:B------:R2:W2:Y:S03]  /*f860*/  MUFU.EX2 R222, R51 ;  /* 0x0000003300de7308 */ /* 0x0004a60000000800 */
[C---:B-1----:R-:W-:Y:S07]  /*f870*/  FMUL.FTZ R50, R0.reuse, R178 ;  /* 0x000000b200327220 */ /* 0x042fee0000410000 */
[----:B------:R1:W-:Y:S01]  /*f880*/  MUFU.EX2 R166, R40 ;  /* 0x0000002800a67308 */ /* 0x0003e20000000800 */
[C---:B---3--:R-:W-:Y:S09]  /*f890*/  FMUL.FTZ R49, R133.reuse, R177 ;  /* 0x000000b185317220 */ /* 0x048ff20000410000 */
[----:B------:R3:W3:Y:S01]  /*f8a0*/  MUFU.EX2 R165, R41 ;  /* 0x0000002900a57308 */ /* 0x0006e20000000800 */
[C---:B--2---:R-:W-:Y:S09]  /*f8b0*/  FMUL.FTZ R51, R0.reuse, R179 ;  /* 0x000000b300337220 */ /* 0x044ff20000410000 */
[----:B------:R2:W-:Y:S01]  /*f8c0*/  MUFU.EX2 R164, R42 ;  /* 0x0000002a00a47308 */ /* 0x0005e20000000800 */
[C---:B------:R-:W-:Y:S04]  /*f8d0*/  HMMA.16816.F32 R48, R144.reuse, R148, R48 ;  /* 0x000000949030723c */ /* 0x040fe80000001830 */
[C---:B-1----:R-:W-:Y:S05]  /*f8e0*/  FMUL.FTZ R40, R133.reuse, R180 ;  /* 0x000000b485287220 */ /* 0x042fea0000410000 */
[----:B------:R1:W1:Y:S03]  /*f8f0*/  MUFU.EX2 R221, R43 ;  /* 0x0000002b00dd7308 */ /* 0x0002660000000800 */
[C---:B---3--:R-:W-:Y:S07]  /*f900*/  FMUL.FTZ R41, R133.reuse, R181 ;  /* 0x000000b585297220 */ /* 0x048fee0000410000 */
[----:B------:R3:W-:Y:S01]  /*f910*/  MUFU.EX2 R215, R44 ;  /* 0x0000002c00d77308 */ /* 0x0007e20000000800 */
[C---:B--2---:R-:W-:Y:S09]  /*f920*/  FMUL.FTZ R42, R0.reuse, R182 ;  /* 0x000000b6002a7220 */ /* 0x044ff20000410000 */
[----:B------:R2:W2:Y:S01]  /*f930*/  MUFU.EX2 R216, R45 ;  /* 0x0000002d00d87308 */ /* 0x0004a20000000800 */
[C---:B-1----:R-:W-:Y:S09]  /*f940*/  FMUL.FTZ R43, R0.reuse, R183 ;  /* 0x000000b7002b7220 */ /* 0x042ff20000410000 */
[----:B------:R-:W-:Y:S01]  /*f950*/  MUFU.EX2 R208, R52 ;  /* 0x0000003400d07308 */ /* 0x000fe20000000800 */
[-C--:B------:R-:W-:Y:S03]  /*f960*/  HMMA.16816.F32 R40, R144, R150.reuse, R40 ;  /* 0x000000969028723c */ /* 0x080fe60000001828 */
[C---:B---3--:R-:W-:Y:S01]  /*f970*/  FMUL.FTZ R44, R133.reuse, R184 ;  /* 0x000000b8852c7220 */ /* 0x048fe20000410000 */
[----:B------:R-:W-:Y:S04]  /*f980*/  MOV R184, R204 ;  /* 0x000000cc00b87202 */ /* 0x000fe80000000f00 */
[C---:B------:R-:W-:Y:S01]  /*f990*/  HMMA.16816.F32 R116, R140.reuse, R150, R116 ;  /* 0x000000968c74723c */ /* 0x040fe20000001874 */
[----:B------:R1:W-:Y:S01]  /*f9a0*/  MUFU.EX2 R210, R46 ;  /* 0x0000002e00d27308 */ /* 0x0003e20000000800 */
[----:B------:R-:W3:Y:S02]  /*f9b0*/  LDSM.16.MT88.4 R148, [R229+0x900] ;  /* 0x00090000e594783b */ /* 0x000ee40000004200 */
[----:B--2---:R-:W-:Y:S01]  /*f9c0*/  FMUL.FTZ R45, R133, R185 ;  /* 0x000000b9852d7220 */ /* 0x004fe20000410000 */
[----:B----4-:R-:W-:Y:S03]  /*f9d0*/  MOV R185, R203 ;  /* 0x000000cb00b97202 */ /* 0x010fe60000000f00 */
[-C--:B------:R-:W-:Y:S03]  /*f9e0*/  HMMA.16816.F32 R120, R140, R152.reuse, R120 ;  /* 0x000000988c78723c */ /* 0x080fe60000001878 */
[----:B------:R2:W2:Y:S01]  /*f9f0*/  MUFU.EX2 R209, R47 ;  /* 0x0000002f00d17308 */ /* 0x0004a20000000800 */
[----:B------:R-:W-:Y:S04]  /*fa00*/  MOV R192, R185 ;  /* 0x000000b900c07202 */ /* 0x000fe80000000f00 */
[C---:B------:R-:W-:Y:S05]  /*fa10*/  HMMA.16816.F32 R124, R144.reuse, R152, R124 ;  /* 0x00000098907c723c */ /* 0x040fea000000187c */
[----:B------:R-:W-:Y:S01]  /*fa20*/  MUFU.EX2 R175, R53 ;  /* 0x0000003500af7308 */ /* 0x000fe20000000800 */
[C---:B-1----:R-:W-:Y:S01]  /*fa30*/  FMUL.FTZ R46, R0.reuse, R186 ;  /* 0x000000ba002e7220 */ /* 0x042fe20000410000 */
[----:B------:R-:W-:Y:S08]  /*fa40*/  MOV R186, R198 ;  /* 0x000000c600ba7202 */ /* 0x000ff00000000f00 */
[----:B------:R-:W-:Y:S01]  /*fa50*/  MUFU.EX2 R174, R54 ;  /* 0x0000003600ae7308 */ /* 0x000fe20000000800 */
[----:B--2---:R-:W-:Y:S01]  /*fa60*/  FMUL.FTZ R47, R0, R187 ;  /* 0x000000bb002f7220 */ /* 0x004fe20000410000 */
[----:B------:R-:W-:Y:S08]  /*fa70*/  MOV R187, R194 ;  /* 0x000000c200bb7202 */ /* 0x000ff00000000f00 */
[----:B------:R1:W-:Y:S01]  /*fa80*/  MUFU.EX2 R207, R55 ;  /* 0x0000003700cf7308 */ /* 0x0003e20000000800 */
[-C--:B------:R-:W-:Y:S07]  /*fa90*/  HMMA.16816.F32 R44, R144, R154.reuse, R44 ;  /* 0x0000009a902c723c */ /* 0x080fee000000182c */
[----:B------:R-:W-:Y:S01]  /*faa0*/  F2FP.PACK_AB R146, R161, R170 ;  /* 0x000000aaa192723e */ /* 0x000fe200000000ff */
[----:B------:R-:W-:Y:S01]  /*fab0*/  HMMA.16816.F32 R128, R140, R154, R128 ;  /* 0x0000009a8c80723c */ /* 0x000fe20000001880 */
[----:B------:R-:W2:Y:S01]  /*fac0*/  LDSM.16.MT88.4 R152, [R232+0x900] ;  /* 0x00090000e898783b */ /* 0x000ea20000004200 */
[----:B------:R-:W-:Y:S02]  /*fad0*/  MUFU.EX2 R205, R64 ;  /* 0x0000004000cd7308 */ /* 0x000fe40000000800 */
[----:B------:R-:W-:Y:S02]  /*fae0*/  F2FP.PACK_AB R147, R160, R171 ;  /* 0x000000aba093723e */ /* 0x000fe400000000ff */
[----:B------:R-:W-:Y:S02]  /*faf0*/  F2FP.PACK_AB R144, R158, R227 ;  /* 0x000000e39e90723e */ /* 0x000fe400000000ff */
[----:B------:R-:W-:Y:S04]  /*fb00*/  F2FP.PACK_AB R143, R162, R169 ;  /* 0x000000a9a28f723e */ /* 0x000fe800000000ff */
[----:B------:R-:W-:Y:S01]  /*fb10*/  F2FP.PACK_AB R140, R193, R186 ;  /* 0x000000bac18c723e */ /* 0x000fe200000000ff */
[----:B------:R-:W-:Y:S01]  /*fb20*/  MUFU.EX2 R206, R65 ;  /* 0x0000004100ce7308 */ /* 0x000fe20000000800 */
[----:B------:R-:W-:Y:S01]  /*fb30*/  F2FP.PACK_AB R141, R159, R184 ;  /* 0x000000b89f8d723e */ /* 0x000fe200000000ff */
[----:B-1----:R-:W1:Y:S01]  /*fb40*/  LDSM.16.MT88.4 R52, [R230+0x900] ;  /* 0x00090000e634783b */ /* 0x002e620000004200 */
[----:B------:R-:W-:Y:S02]  /*fb50*/  F2FP.PACK_AB R142, R163, R156 ;  /* 0x0000009ca38e723e */ /* 0x000fe400000000ff */
[----:B------:R-:W-:Y:S05]  /*fb60*/  F2FP.PACK_AB R145, R157, R226 ;  /* 0x000000e29d91723e */ /* 0x000fea00000000ff */
[-C--:B---3--:R-:W-:Y:S01]  /*fb70*/  HMMA.16816.F32 R4, R140, R148.reuse, R4 ;  /* 0x000000948c04723c */ /* 0x088fe20000001804 */
[----:B------:R-:W-:Y:S07]  /*fb80*/  MUFU.EX2 R203, R66 ;  /* 0x0000004200cb7308 */ /* 0x000fee0000000800 */
[C---:B------:R-:W-:Y:S03]  /*fb90*/  HMMA.16816.F32 R8, R144.reuse, R148, R8 ;  /* 0x000000949008723c */ /* 0x040fe60000001808 */
[----:B------:R3:W-:Y:S04]  /*fba0*/  MUFU.EX2 R204, R67 ;  /* 0x0000004300cc7308 */ /* 0x0007e80000000800 */
[----:B------:R-:W-:Y:S01]  /*fbb0*/  MOV R148, R196 ;  /* 0x000000c400947202 */ /* 0x000fe20000000f00 */
[-C--:B------:R-:W-:Y:S04]  /*fbc0*/  HMMA.16816.F32 R12, R144, R150.reuse, R12 ;  /* 0x00000096900c723c */ /* 0x080fe8000000180c */
[----:B------:R-:W-:Y:S01]  /*fbd0*/  MOV R149, R195 ;  /* 0x000000c300957202 */ /* 0x000fe20000000f00 */
[----:B------:R-:W-:Y:S03]  /*fbe0*/  MUFU.EX2 R173, R56 ;  /* 0x0000003800ad7308 */ /* 0x000fe60000000800 */
[C---:B------:R-:W-:Y:S01]  /*fbf0*/  HMMA.16816.F32 R16, R140.reuse, R150, R16 ;  /* 0x000000968c10723c */ /* 0x040fe20000001810 */
[----:B------:R-:W4:Y:S06]  /*fc00*/  LDL.LU R150, [R1+0xc] ;  /* 0x00000c0001967983 */ /* 0x000f2c0000300800 */
[----:B------:R-:W1:Y:S01]  /*fc10*/  MUFU.EX2 R179, R57 ;  /* 0x0000003900b37308 */ /* 0x000e620000000800 */
[-C--:B--2---:R-:W-:Y:S01]  /*fc20*/  HMMA.16816.F32 R20, R140, R152.reuse, R20 ;  /* 0x000000988c14723c */ /* 0x084fe20000001814 */
[----:B---3--:R-:W2:Y:S03]  /*fc30*/  LDSM.16.MT88.4 R64, [R231+0x900] ;  /* 0x00090000e740783b */ /* 0x008ea60000004200 */
[----:B------:R-:W-:Y:S04]  /*fc40*/  MOV R151, R193 ;  /* 0x000000c100977202 */ /* 0x000fe80000000f00 */
[C---:B------:R-:W-:Y:S01]  /*fc50*/  HMMA.16816.F32 R24, R144.reuse, R152, R24 ;  /* 0x000000989018723c */ /* 0x040fe20000001818 */
[----:B------:R-:W-:Y:S01]  /*fc60*/  MUFU.EX2 R172, R58 ;  /* 0x0000003a00ac7308 */ /* 0x000fe20000000800 */
[----:B------:R-:W3:Y:S04]  /*fc70*/  LDL.LU R152, [R1+0x8] ;  /* 0x0000080001987983 */ /* 0x000ee80000300800 */
[----:B------:R-:W3:Y:S02]  /*fc80*/  LDL.LU R153, [R1+0x10] ;  /* 0x0000100001997983 */ /* 0x000ee40000300800 */
[-C--:B------:R-:W-:Y:S03]  /*fc90*/  HMMA.16816.F32 R28, R144, R154.reuse, R28 ;  /* 0x0000009a901c723c */ /* 0x080fe6000000181c */
[----:B------:R2:W2:Y:S05]  /*fca0*/  MUFU.EX2 R178, R59 ;  /* 0x0000003b00b27308 */ /* 0x0004aa0000000800 */
[C---:B------:R-:W-:Y:S01]  /*fcb0*/  HMMA.16816.F32 R32, R140.reuse, R154, R32 ;  /* 0x0000009a8c20723c */ /* 0x040fe20000001820 */
[----:B------:R-:W3:Y:S04]  /*fcc0*/  LDL.LU R155, [R1+0x4] ;  /* 0x00000400019b7983 */ /* 0x000ee80000300800 */
[----:B------:R-:W-:Y:S03]  /*fcd0*/  MUFU.EX2 R182, R68 ;  /* 0x0000004400b67308 */ /* 0x000fe60000000800 */
[-C--:B-1----:R-:W-:Y:S07]  /*fce0*/  HMMA.16816.F32 R36, R140, R52.reuse, R36 ;  /* 0x000000348c24723c */ /* 0x082fee0000001824 */
[----:B------:R-:W-:Y:S01]  /*fcf0*/  MUFU.EX2 R197, R69 ;  /* 0x0000004500c57308 */ /* 0x000fe20000000800 */
[C---:B------:R-:W-:Y:S01]  /*fd00*/  HMMA.16816.F32 R48, R144.reuse, R52, R48 ;  /* 0x000000349030723c */ /* 0x040fe20000001830 */
[----:B--2---:R-:W1:Y:S06]  /*fd10*/  LDSM.16.MT88.4 R56, [R229+0x1100] ;  /* 0x00110000e538783b */ /* 0x004e6c0000004200 */
[----:B------:R-:W-:Y:S01]  /*fd20*/  F2FP.PACK_AB R52, R167, R185 ;  /* 0x000000b9a734723e */ /* 0x000fe200000000ff */
[-C--:B------:R-:W-:Y:S01]  /*fd30*/  HMMA.16816.F32 R40, R144, R54.reuse, R40 ;  /* 0x000000369028723c */ /* 0x080fe20000001828 */
[----:B------:R-:W-:Y:S03]  /*fd40*/  MUFU.EX2 R181, R70 ;  /* 0x0000004600b57308 */ /* 0x000fe60000000800 */
[----:B-----5:R-:W-:Y:S04]  /*fd50*/  F2FP.PACK_AB R53, R251, R252 ;  /* 0x000000fcfb35723e */ /* 0x020fe800000000ff */
[C---:B------:R-:W-:Y:S03]  /*fd60*/  HMMA.16816.F32 R116, R140.reuse, R54, R116 ;  /* 0x000000368c74723c */ /* 0x040fe60000001874 */
[----:B------:R2:W-:Y:S04]  /*fd70*/  MUFU.EX2 R196, R71 ;  /* 0x0000004700c47308 */ /* 0x0005e80000000800 */
[----:B------:R-:W-:Y:S01]  /*fd80*/  F2FP.PACK_AB R54, R224, R225 ;  /* 0x000000e1e036723e */ /* 0x000fe200000000ff */
[-C--:B------:R-:W-:Y:S04]  /*fd90*/  HMMA.16816.F32 R120, R140, R64.reuse, R120 ;  /* 0x000000408c78723c */ /* 0x080fe80000001878 */
[----:B------:R-:W-:Y:S01]  /*fda0*/  F2FP.PACK_AB R55, R222, R223 ;  /* 0x000000dfde37723e */ /* 0x000fe200000000ff */
[----:B------:R-:W-:Y:S03]  /*fdb0*/  MUFU.EX2 R180, R72 ;  /* 0x0000004800b47308 */ /* 0x000fe60000000800 */
[C---:B------:R-:W-:Y:S07]  /*fdc0*/  HMMA.16816.F32 R124, R144.reuse, R64, R124 ;  /* 0x00000040907c723c */ /* 0x040fee000000187c */
[----:B------:R5:W-:Y:S01]  /*fdd0*/  MUFU.EX2 R177, R60 ;  /* 0x0000003c00b17308 */ /* 0x000be20000000800 */
[-C--:B------:R-:W-:Y:S01]  /*fde0*/  HMMA.16816.F32 R44, R144, R66.reuse, R44 ;  /* 0x00000042902c723c */ /* 0x080fe2000000182c */
[----:B--2---:R-:W-:Y:S06]  /*fdf0*/  LDSM.16.MT88.4 R68, [R230+0x1100] ;  /* 0x00110000e644783b */ /* 0x004fec0000004200 */
[----:B------:R-:W-:Y:S01]  /*fe00*/  MOV R147, R169 ;  /* 0x000000a900937202 */ /* 0x000fe20000000f00 */
[----:B------:R-:W-:Y:S01]  /*fe10*/  HMMA.16816.F32 R128, R140, R66, R128 ;  /* 0x000000428c80723c */ /* 0x000fe20000001880 */
[----:B------:R2:W2:Y:S01]  /*fe20*/  MUFU.EX2 R198, R61 ;  /* 0x0000003d00c67308 */ /* 0x0004a20000000800 */
[----:B------:R-:W2:Y:S02]  /*fe30*/  LDSM.16.MT88.4 R64, [R232+0x1100] ;  /* 0x00110000e840783b */ /* 0x000ea40000004200 */
[----:B------:R-:W-:Y:S02]  /*fe40*/  MOV R146, R168 ;  /* 0x000000a800927202 */ /* 0x000fe40000000f00 */
[----:B------:R-:W-:Y:S02]  /*fe50*/  MOV R111, R147 ;  /* 0x00000093006f7202 */ /* 0x000fe40000000f00 */
[-C--:B-1----:R-:W-:Y:S03]  /*fe60*/  HMMA.16816.F32 R4, R52, R56.reuse, R4 ;  /* 0x000000383404723c */ /* 0x082fe60000001804 */
[----:B------:R1:W-:Y:S02]  /*fe70*/  MUFU.EX2 R176, R62 ;  /* 0x0000003e00b07308 */ /* 0x0003e40000000800 */
[----:B-----5:R-:W-:Y:S08]  /*fe80*/  F2FP.PACK_AB R60, R165, R166 ;  /* 0x000000a6a53c723e */ /* 0x020ff000000000ff */
[----:B------:R5:W5:Y:S01]  /*fe90*/  MUFU.EX2 R183, R63 ;  /* 0x0000003f00b77308 */ /* 0x000b620000000800 */
[----:B--2---:R-:W-:Y:S09]  /*fea0*/  F2FP.PACK_AB R61, R221, R164 ;  /* 0x000000a4dd3d723e */ /* 0x004ff200000000ff */
[----:B------:R-:W2:Y:S01]  /*feb0*/  MUFU.EX2 R190, R73 ;  /* 0x0000004900be7308 */ /* 0x000ea20000000800 */
[----:B-1----:R-:W-:Y:S09]  /*fec0*/  F2FP.PACK_AB R62, R216, R215 ;  /* 0x000000d7d83e723e */ /* 0x002ff200000000ff */
[----:B------:R-:W-:Y:S01]  /*fed0*/  MUFU.EX2 R189, R74 ;  /* 0x0000004a00bd7308 */ /* 0x000fe20000000800 */
[----:B-----5:R-:W-:Y:S09]  /*fee0*/  F2FP.PACK_AB R63, R209, R210 ;  /* 0x000000d2d13f723e */ /* 0x020ff200000000ff */
[----:B------:R1:W5:Y:S01]  /*fef0*/  MUFU.EX2 R188, R75 ;  /* 0x0000004b00bc7308 */ /* 0x0003620000000800 */
[C---:B------:R-:W-:Y:S08]  /*ff00*/  HMMA.16816.F32 R8, R60.reuse, R56, R8 ;  /* 0x000000383c08723c */ /* 0x040ff00000001808 */
[-C--:B------:R-:W-:Y:S01]  /*ff10*/  HMMA.16816.F32 R12, R60, R58.reuse, R12 ;  /* 0x0000003a3c0c723c */ /* 0x080fe2000000180c */
[----:B------:R-:W-:Y:S07]  /*ff20*/  MUFU.EX2 R113, R113 ;  /* 0x0000007100717308 */ /* 0x000fee0000000800 */
[C---:B------:R-:W-:Y:S01]  /*ff30*/  HMMA.16816.F32 R16, R52.reuse, R58, R16 ;  /* 0x0000003a3410723c */ /* 0x040fe20000001810 */
[----:B------:R-:W2:Y:S02]  /*ff40*/  LDSM.16.MT88.4 R56, [R231+0x1100] ;  /* 0x00110000e738783b */ /* 0x000ea40000004200 */
[----:B------:R-:W-:Y:S05]  /*ff50*/  MUFU.EX2 R115, R115 ;  /* 0x0000007300737308 */ /* 0x000fea0000000800 */
[-C--:B------:R-:W-:Y:S01]  /*ff60*/  HMMA.16816.F32 R20, R52, R64.reuse, R20 ;  /* 0x000000403414723c */ /* 0x080fe20000001814 */
        /* <DEDUP_REMOVED lines=14> */
[----:B------:R-:W-:Y:S01]  /*10050*/  LDSM.16.MT88.4 R68, [R230+0x1900] ;  /* 0x00190000e644783b */ /* 0x000fe20000004200 */
[----:B------:R-:W-:Y:S06]  /*10060*/  MUFU.EX2 R191, R83 ;  /* 0x0000005300bf7308 */ /* 0x000fec0000000800 */
[-C--:B--2---:R-:W-:Y:S04]  /*10070*/  HMMA.16816.F32 R120, R52, R56.reuse, R120 ;  /* 0x000000383478723c */ /* 0x084fe80000001878 */
[----:B------:R2:W-:Y:S04]  /*10080*/  MUFU.EX2 R83, R76 ;  /* 0x0000004c00537308 */ /* 0x0005e80000000800 */
[C---:B------:R-:W-:Y:S06]  /*10090*/  HMMA.16816.F32 R124, R60.reuse, R56, R124 ;  /* 0x000000383c7c723c */ /* 0x040fec000000187c */
[----:B------:R-:W1:Y:S01]  /*100a0*/  MUFU.EX2 R82, R77 ;  /* 0x0000004d00527308 */ /* 0x000e620000000800 */
[----:B------:R-:W-:Y:S01]  /*100b0*/  F2FP.PACK_AB R56, R179, R173 ;  /* 0x000000adb338723e */ /* 0x000fe200000000ff */
[-C--:B------:R-:W-:Y:S01]  /*100c0*/  HMMA.16816.F32 R44, R60, R58.reuse, R44 ;  /* 0x0000003a3c2c723c */ /* 0x080fe2000000182c */
[----:B------:R-:W2:Y:S03]  /*100d0*/  LDSM.16.MT88.4 R60, [R232+0x1900] ;  /* 0x00190000e83c783b */ /* 0x000ea60000004200 */
[----:B------:R-:W-:Y:S04]  /*100e0*/  F2FP.PACK_AB R57, R178, R172 ;  /* 0x000000acb239723e */ /* 0x000fe800000000ff */
[----:B------:R-:W-:Y:S01]  /*100f0*/  HMMA.16816.F32 R128, R52, R58, R128 ;  /* 0x0000003a3480723c */ /* 0x000fe20000001880 */
[----:B------:R-:W2:Y:S06]  /*10100*/  MUFU.EX2 R81, R78 ;  /* 0x0000004e00517308 */ /* 0x000eac0000000800 */
        /* <DEDUP_REMOVED lines=11> */
[-C--:B------:R-:W-:Y:S04]  /*101c0*/  HMMA.16816.F32 R12, R56, R66.reuse, R12 ;  /* 0x00000042380c723c */ /* 0x080fe8000000180c */
[----:B----4-:R-:W-:Y:S01]  /*101d0*/  FFMA.FTZ R0, R0, R150, R199 ;  /* 0x0000009600007223 */ /* 0x010fe200000100c7 */
[----:B------:R-:W-:Y:S01]  /*101e0*/  MOV R150, R170 ;  /* 0x000000aa00967202 */ /* 0x000fe20000000f00 */
[----:B------:R-:W-:Y:S02]  /*101f0*/  MUFU.EX2 R87, R87 ;  /* 0x0000005700577308 */ /* 0x000fe40000000800 */
[C---:B------:R-:W-:Y:S01]  /*10200*/  HMMA.16816.F32 R16, R52.reuse, R66, R16 ;  /* 0x000000423410723c */ /* 0x040fe20000001810 */
[----:B------:R-:W1:Y:S03]  /*10210*/  LDSM.16.MT88.4 R64, [R231+0x1900] ;  /* 0x00190000e740783b */ /* 0x000e660000004200 */
[----:B------:R-:W-:Y:S01]  /*10220*/  MOV R109, R150 ;  /* 0x00000096006d7202 */ /* 0x000fe20000000f00 */
[----:B------:R-:W-:Y:S03]  /*10230*/  FADD.FTZ R0, R211, R0 ;  /* 0x00000000d3007221 */ /* 0x000fe60000010000 */
[-C--:B--2---:R-:W-:Y:S01]  /*10240*/  HMMA.16816.F32 R20, R52, R60.reuse, R20 ;  /* 0x0000003c3414723c */ /* 0x084fe20000001814 */
[----:B------:R-:W-:Y:S03]  /*10250*/  MUFU.EX2 R96, R96 ;  /* 0x0000006000607308 */ /* 0x000fe60000000800 */
[----:B------:R-:W-:Y:S02]  /*10260*/  FADD.FTZ R76, R213, R0 ;  /* 0x00000000d54c7221 */ /* 0x000fe40000010000 */
[----:B---3--:R-:W-:Y:S02]  /*10270*/  FFMA.FTZ R132, R132, R152, R201 ;  /* 0x0000009884847223 */ /* 0x008fe400000100c9 */
[C---:B------:R-:W-:Y:S03]  /*10280*/  HMMA.16816.F32 R24, R56.reuse, R60, R24 ;  /* 0x0000003c3818723c */ /* 0x040fe60000001818 */
[----:B------:R-:W-:Y:S01]  /*10290*/  MUFU.EX2 R97, R97 ;  /* 0x0000006100617308 */ /* 0x000fe20000000800 */
[----:B------:R-:W-:Y:S04]  /*102a0*/  FFMA.FTZ R133, R133, R153, R200 ;  /* 0x0000009985857223 */ /* 0x000fe800000100c8 */
[-C--:B------:R-:W-:Y:S04]  /*102b0*/  HMMA.16816.F32 R28, R56, R62.reuse, R28 ;  /* 0x0000003e381c723c */ /* 0x080fe8000000181c */
[----:B------:R-:W-:Y:S01]  /*102c0*/  FFMA.FTZ R134, R134, R155, R202 ;  /* 0x0000009b86867223 */ /* 0x000fe200000100ca */
[----:B------:R-:W-:Y:S01]  /*102d0*/  MOV R202, R151 ;  /* 0x0000009700ca7202 */ /* 0x000fe20000000f00 */
[----:B------:R-:W-:Y:S01]  /*102e0*/  LDSM.16.MT88.4 R152, [R229+0x3100] ;  /* 0x00310000e598783b */ /* 0x000fe20000004200 */
[----:B------:R-:W-:Y:S01]  /*102f0*/  MOV R151, R171 ;  /* 0x000000ab00977202 */ /* 0x000fe20000000f00 */
[C---:B------:R-:W-:Y:S01]  /*10300*/  HMMA.16816.F32 R32, R52.reuse, R62, R32 ;  /* 0x0000003e3420723c */ /* 0x040fe20000001820 */
[----:B------:R-:W-:Y:S03]  /*10310*/  MUFU.EX2 R98, R98 ;  /* 0x0000006200627308 */ /* 0x000fe60000000800 */
[----:B------:R-:W-:Y:S02]  /*10320*/  MOV R139, R151 ;  /* 0x00000097008b7202 */ /* 0x000fe40000000f00 */
[----:B------:R-:W2:Y:S02]  /*10330*/  LDSM.16.MT88.4 R60, [R229+0x2100] ;  /* 0x00210000e53c783b */ /* 0x000ea40000004200 */
[-C--:B------:R-:W-:Y:S03]  /*10340*/  HMMA.16816.F32 R36, R52, R68.reuse, R36 ;  /* 0x000000443424723c */ /* 0x080fe60000001824 */
[----:B------:R-:W-:Y:S03]  /*10350*/  MUFU.EX2 R99, R99 ;  /* 0x0000006300637308 */ /* 0x000fe60000000800 */
[----:B------:R-:W-:Y:S02]  /*10360*/  LDSM.16.MT88.4 R168, [R232+0x3100] ;  /* 0x00310000e8a8783b */ /* 0x000fe40000004200 */
[C---:B------:R-:W-:Y:S05]  /*10370*/  HMMA.16816.F32 R48, R56.reuse, R68, R48 ;  /* 0x000000443830723c */ /* 0x040fea0000001830 */
[----:B------:R-:W-:Y:S03]  /*10380*/  MUFU.EX2 R100, R100 ;  /* 0x0000006400647308 */ /* 0x000fe60000000800 */
[-C--:B------:R-:W-:Y:S07]  /*10390*/  HMMA.16816.F32 R40, R56, R70.reuse, R40 ;  /* 0x000000463828723c */ /* 0x080fee0000001828 */
[----:B------:R-:W-:Y:S01]  /*103a0*/  MUFU.EX2 R101, R101 ;  /* 0x0000006500657308 */ /* 0x000fe20000000800 */
[C---:B------:R-:W-:Y:S01]  /*103b0*/  HMMA.16816.F32 R116, R52.reuse, R70, R116 ;  /* 0x000000463474723c */ /* 0x040fe20000001874 */
[----:B------:R-:W3:Y:S07]  /*103c0*/  LDSM.16.MT88.4 R68, [R232+0x2100] ;  /* 0x00210000e844783b */ /* 0x000eee0000004200 */
[-C--:B-1----:R-:W-:Y:S01]  /*103d0*/  HMMA.16816.F32 R120, R52, R64.reuse, R120 ;  /* 0x000000403478723c */ /* 0x082fe20000001878 */
[----:B------:R-:W-:Y:S07]  /*103e0*/  MUFU.EX2 R102, R102 ;  /* 0x0000006600667308 */ /* 0x000fee0000000800 */
[C---:B------:R-:W-:Y:S03]  /*103f0*/  HMMA.16816.F32 R124, R56.reuse, R64, R124 ;  /* 0x00000040387c723c */ /* 0x040fe6000000187c */
[----:B------:R-:W-:Y:S05]  /*10400*/  MUFU.EX2 R103, R103 ;  /* 0x0000006700677308 */ /* 0x000fea0000000800 */
[-C--:B------:R-:W-:Y:S05]  /*10410*/  HMMA.16816.F32 R44, R56, R66.reuse, R44 ;  /* 0x00000042382c723c */ /* 0x080fea000000182c */
[----:B------:R-:W-:Y:S02]  /*10420*/  MUFU.EX2 R112, R112 ;  /* 0x0000007000707308 */ /* 0x000fe40000000800 */
[----:B------:R-:W-:Y:S01]  /*10430*/  F2FP.PACK_AB R56, R190, R180 ;  /* 0x000000b4be38723e */ /* 0x000fe200000000ff */
[----:B------:R-:W-:Y:S01]  /*10440*/  HMMA.16816.F32 R128, R52, R66, R128 ;  /* 0x000000423480723c */ /* 0x000fe20000001880 */
[----:B------:R-:W1:Y:S03]  /*10450*/  LDSM.16.MT88.4 R64, [R231+0x2100] ;  /* 0x00210000e740783b */ /* 0x000e660000004200 */
[----:B-----5:R-:W-:Y:S02]  /*10460*/  F2FP.PACK_AB R57, R188, R189 ;  /* 0x000000bdbc39723e */ /* 0x020fe400000000ff */
[----:B------:R-:W-:Y:S01]  /*10470*/  F2FP.PACK_AB R58, R82, R83 ;  /* 0x00000053523a723e */ /* 0x000fe200000000ff */
[----:B------:R-:W-:Y:S01]  /*10480*/  MUFU.EX2 R114, R114 ;  /* 0x0000007200727308 */ /* 0x000fe20000000800 */
[----:B------:R-:W-:Y:S04]  /*10490*/  F2FP.PACK_AB R52, R197, R182 ;  /* 0x000000b6c534723e */ /* 0x000fe800000000ff */
[----:B------:R-:W-:Y:S02]  /*104a0*/  F2FP.PACK_AB R53, R196, R181 ;  /* 0x000000b5c435723e */ /* 0x000fe400000000ff */
[----:B------:R-:W-:Y:S02]  /*104b0*/  F2FP.PACK_AB R54, R194, R195 ;  /* 0x000000c3c236723e */ /* 0x000fe400000000ff */
[----:B------:R-:W-:Y:S01]  /*104c0*/  F2FP.PACK_AB R55, R191, R193 ;  /* 0x000000c1bf37723e */ /* 0x000fe200000000ff */
[----:B------:R-:W-:Y:S01]  /*104d0*/  MUFU.EX2 R107, R107 ;  /* 0x0000006b006b7308 */ /* 0x000fe20000000800 */
[----:B------:R-:W-:Y:S05]  /*104e0*/  F2FP.PACK_AB R59, R80, R81 ;  /* 0x00000051503b723e */ /* 0x000fea00000000ff */
[-C--:B--2---:R-:W-:Y:S04]  /*104f0*/  HMMA.16816.F32 R4, R52, R60.reuse, R4 ;  /* 0x0000003c3404723c */ /* 0x084fe80000001804 */
[----:B------:R-:W-:Y:S04]  /*10500*/  MUFU.EX2 R108, R108 ;  /* 0x0000006c006c7308 */ /* 0x000fe80000000800 */
[C---:B------:R-:W-:Y:S06]  /*10510*/  HMMA.16816.F32 R8, R56.reuse, R60, R8 ;  /* 0x0000003c3808723c */ /* 0x040fec0000001808 */
[----:B------:R-:W-:Y:S02]  /*10520*/  MUFU.EX2 R110, R110 ;  /* 0x0000006e006e7308 */ /* 0x000fe40000000800 */
[-C--:B------:R-:W-:Y:S08]  /*10530*/  HMMA.16816.F32 R12, R56, R62.reuse, R12 ;  /* 0x0000003e380c723c */ /* 0x080ff0000000180c */
[C---:B------:R-:W-:Y:S01]  /*10540*/  HMMA.16816.F32 R16, R52.reuse, R62, R16 ;  /* 0x0000003e3410723c */ /* 0x040fe20000001810 */
[----:B------:R-:W2:Y:S01]  /*10550*/  LDSM.16.MT88.4 R60, [R229+0x2900] ;  /* 0x00290000e53c783b */ /* 0x000ea20000004200 */
[----:B------:R-:W-:Y:S06]  /*10560*/  MUFU.EX2 R88, R88 ;  /* 0x0000005800587308 */ /* 0x000fec0000000800 */
[-C--:B---3--:R-:W-:Y:S04]  /*10570*/  HMMA.16816.F32 R20, R52, R68.reuse, R20 ;  /* 0x000000443414723c */ /* 0x088fe80000001814 */
[----:B------:R-:W-:Y:S04]  /*10580*/  MUFU.EX2 R89, R89 ;  /* 0x0000005900597308 */ /* 0x000fe80000000800 */
[C---:B------:R-:W-:Y:S06]  /*10590*/  HMMA.16816.F32 R24, R56.reuse, R68, R24 ;  /* 0x000000443818723c */ /* 0x040fec0000001818 */
[----:B------:R-:W-:Y:S02]  /*105a0*/  MUFU.EX2 R90, R90 ;  /* 0x0000005a005a7308 */ /* 0x000fe40000000800 */
[-C--:B------:R-:W-:Y:S08]  /*105b0*/  HMMA.16816.F32 R28, R56, R70.reuse, R28 ;  /* 0x00000046381c723c */ /* 0x080ff0000000181c */
[C---:B------:R-:W-:Y:S01]  /*105c0*/  HMMA.16816.F32 R32, R52.reuse, R70, R32 ;  /* 0x000000463420723c */ /* 0x040fe20000001820 */
[----:B------:R-:W3:Y:S01]  /*105d0*/  LDSM.16.MT88.4 R68, [R232+0x2900] ;  /* 0x00290000e844783b */ /* 0x000ee20000004200 */
[----:B------:R-:W-:Y:S06]  /*105e0*/  MUFU.EX2 R91, R91 ;  /* 0x0000005b005b7308 */ /* 0x000fec0000000800 */
[-C--:B------:R-:W-:Y:S04]  /*105f0*/  HMMA.16816.F32 R36, R52, R72.reuse, R36 ;  /* 0x000000483424723c */ /* 0x080fe80000001824 */
[----:B------:R-:W-:Y:S04]  /*10600*/  MUFU.EX2 R92, R92 ;  /* 0x0000005c005c7308 */ /* 0x000fe80000000800 */
[C---:B------:R-:W-:Y:S06]  /*10610*/  HMMA.16816.F32 R48, R56.reuse, R72, R48 ;  /* 0x000000483830723c */ /* 0x040fec0000001830 */
[----:B------:R-:W4:Y:S02]  /*10620*/  MUFU.EX2 R93, R93 ;  /* 0x0000005d005d7308 */ /* 0x000f240000000800 */
[-C--:B------:R-:W-:Y:S08]  /*10630*/  HMMA.16816.F32 R40, R56, R74.reuse, R40 ;  /* 0x0000004a3828723c */ /* 0x080ff00000001828 */
[C---:B------:R-:W-:Y:S01]  /*10640*/  HMMA.16816.F32 R116, R52.reuse, R74, R116 ;  /* 0x0000004a3474723c */ /* 0x040fe20000001874 */
[----:B------:R-:W5:Y:S01]  /*10650*/  LDSM.16.MT88.4 R72, [R230+0x2900] ;  /* 0x00290000e648783b */ /* 0x000f620000004200 */
[----:B------:R-:W-:Y:S06]  /*10660*/  MUFU.EX2 R94, R94 ;  /* 0x0000005e005e7308 */ /* 0x000fec0000000800 */
[-C--:B-1----:R-:W-:Y:S04]  /*10670*/  HMMA.16816.F32 R120, R52, R64.reuse, R120 ;  /* 0x000000403478723c */ /* 0x082fe80000001878 */
[----:B------:R-:W1:Y:S04]  /*10680*/  MUFU.EX2 R95, R95 ;  /* 0x0000005f005f7308 */ /* 0x000e680000000800 */
[C---:B------:R-:W-:Y:S06]  /*10690*/  HMMA.16816.F32 R124, R56.reuse, R64, R124 ;  /* 0x00000040387c723c */ /* 0x040fec000000187c */
[----:B------:R-:W-:Y:S01]  /*106a0*/  MUFU.EX2 R104, R104 ;  /* 0x0000006800687308 */ /* 0x000fe20000000800 */
[----:B------:R-:W-:Y:S01]  /*106b0*/  FADD.FTZ R64, R217, R134 ;  /* 0x00000086d9407221 */ /* 0x000fe20000010000 */
[-C--:B------:R-:W-:Y:S04]  /*106c0*/  HMMA.16816.F32 R44, R56, R66.reuse, R44 ;  /* 0x00000042382c723c */ /* 0x080fe8000000182c */
[----:B------:R-:W-:Y:S03]  /*106d0*/  FADD.FTZ R79, R220, R64 ;  /* 0x00000040dc4f7221 */ /* 0x000fe60000010000 */
[----:B----4-:R-:W-:Y:S01]  /*106e0*/  F2FP.PACK_AB R58, R93, R92 ;  /* 0x0000005c5d3a723e */ /* 0x010fe200000000ff */
[----:B------:R-:W-:Y:S01]  /*106f0*/  HMMA.16816.F32 R128, R52, R66, R128 ;  /* 0x000000423480723c */ /* 0x000fe20000001880 */
[----:B------:R-:W4:Y:S01]  /*10700*/  LDSM.16.MT88.4 R64, [R231+0x2900] ;  /* 0x00290000e740783b */ /* 0x000f220000004200 */
[----:B------:R-:W-:Y:S02]  /*10710*/  MUFU.EX2 R105, R105 ;  /* 0x0000006900697308 */ /* 0x000fe40000000800 */
[----:B------:R-:W-:Y:S01]  /*10720*/  FADD.FTZ R56, R214, R132 ;  /* 0x00000084d6387221 */ /* 0x000fe20000010000 */
[----:B-1----:R-:W-:Y:S01]  /*10730*/  F2FP.PACK_AB R59, R95, R94 ;  /* 0x0000005e5f3b723e */ /* 0x002fe200000000ff */
[----:B------:R-:W-:Y:S01]  /*10740*/  FADD.FTZ R57, R212, R133 ;  /* 0x00000085d4397221 */ /* 0x000fe20000010000 */
[----:B------:R-:W-:Y:S01]  /*10750*/  F2FP.PACK_AB R52, R85, R84 ;  /* 0x000000545534723e */ /* 0x000fe200000000ff */
[----:B------:R-:W-:Y:S01]  /*10760*/  FADD.FTZ R78, R219, R56 ;  /* 0x00000038db4e7221 */ /* 0x000fe20000010000 */
[----:B------:R-:W-:Y:S03]  /*10770*/  F2FP.PACK_AB R53, R87, R86 ;  /* 0x000000565735723e */ /* 0x000fe600000000ff */
[----:B------:R-:W-:Y:S01]  /*10780*/  F2FP.PACK_AB R54, R97, R96 ;  /* 0x000000606136723e */ /* 0x000fe200000000ff */
[----:B------:R-:W-:Y:S01]  /*10790*/  FADD.FTZ R77, R218, R57 ;  /* 0x00000039da4d7221 */ /* 0x000fe20000010000 */
[----:B------:R-:W-:Y:S01]  /*107a0*/  F2FP.PACK_AB R55, R99, R98 ;  /* 0x000000626337723e */ /* 0x000fe200000000ff */
[----:B------:R-:W1:Y:S01]  /*107b0*/  MUFU.EX2 R106, R106 ;  /* 0x0000006a006a7308 */ /* 0x000e620000000800 */
[----:B------:R-:W-:Y:S01]  /*107c0*/  F2FP.PACK_AB R56, R89, R88 ;  /* 0x000000585938723e */ /* 0x000fe200000000ff */
[----:B------:R-:W-:Y:S01]  /*107d0*/  FADD.FTZ R0, R146, R79 ;  /* 0x0000004f92007221 */ /* 0x000fe20000010000 */
[----:B------:R-:W-:Y:S02]  /*107e0*/  F2FP.PACK_AB R57, R91, R90 ;  /* 0x0000005a5b39723e */ /* 0x000fe400000000ff */
[----:B------:R-:W-:Y:S01]  /*107f0*/  MOV R133, R135 ;  /* 0x0000008700857202 */ /* 0x000fe20000000f00 */
[-C--:B--2---:R-:W-:Y:S03]  /*10800*/  HMMA.16816.F32 R4, R52, R60.reuse, R4 ;  /* 0x0000003c3404723c */ /* 0x084fe60000001804 */
[----:B------:R-:W-:Y:S01]  /*10810*/  FADD.FTZ R0, R186, R0 ;  /* 0x00000000ba007221 */ /* 0x000fe20000010000 */
[----:B------:R-:W-:Y:S03]  /*10820*/  F2FP.PACK_AB R186, R138, R108 ;  /* 0x0000006c8aba723e */ /* 0x000fe600000000ff */
[----:B------:R-:W-:Y:S01]  /*10830*/  FADD.FTZ R0, R202, R0 ;  /* 0x00000000ca007221 */ /* 0x000fe20000010000 */
[C---:B------:R-:W-:Y:S01]  /*10840*/  HMMA.16816.F32 R8, R56.reuse, R60, R8 ;  /* 0x0000003c3808723c */ /* 0x040fe20000001808 */
[----:B------:R2:W2:Y:S07]  /*10850*/  MUFU.EX2 R60, R3 ;  /* 0x00000003003c7308 */ /* 0x0004ae0000000800 */
[-C--:B------:R-:W-:Y:S04]  /*10860*/  HMMA.16816.F32 R12, R56, R62.reuse, R12 ;  /* 0x0000003e380c723c */ /* 0x080fe8000000180c */
[----:B-1----:R-:W-:Y:S04]  /*10870*/  F2FP.PACK_AB R185, R107, R106 ;  /* 0x0000006a6bb9723e */ /* 0x002fe800000000ff */
[C---:B------:R-:W-:Y:S08]  /*10880*/  HMMA.16816.F32 R16, R52.reuse, R62, R16 ;  /* 0x0000003e3410723c */ /* 0x040ff00000001810 */
[-C--:B---3--:R-:W-:Y:S04]  /*10890*/  HMMA.16816.F32 R20, R52, R68.reuse, R20 ;  /* 0x000000443414723c */ /* 0x088fe80000001814 */
[----:B--2---:R-:W-:Y:S01]  /*108a0*/  FADD.FTZ R3, R187, R76 ;  /* 0x0000004cbb037221 */ /* 0x004fe20000010000 */
[----:B------:R-:W-:Y:S03]  /*108b0*/  F2FP.PACK_AB R187, R60, R110 ;  /* 0x0000006e3cbb723e */ /* 0x000fe600000000ff */
[C---:B------:R-:W-:Y:S08]  /*108c0*/  HMMA.16816.F32 R24, R56.reuse, R68, R24 ;  /* 0x000000443818723c */ /* 0x040ff00000001818 */
[-C--:B------:R-:W-:Y:S08]  /*108d0*/  HMMA.16816.F32 R28, R56, R70.reuse, R28 ;  /* 0x00000046381c723c */ /* 0x080ff0000000181c */
[C---:B------:R-:W-:Y:S07]  /*108e0*/  HMMA.16816.F32 R32, R52.reuse, R70, R32 ;  /* 0x000000463420723c */ /* 0x040fee0000001820 */
[----:B------:R-:W-:Y:S01]  /*108f0*/  MOV R70, R2 ;  /* 0x0000000200467202 */ /* 0x000fe20000000f00 */
[-C--:B-----5:R-:W-:Y:S08]  /*10900*/  HMMA.16816.F32 R36, R52, R72.reuse, R36 ;  /* 0x000000483424723c */ /* 0x0a0ff00000001824 */
[C---:B------:R-:W-:Y:S08]  /*10910*/  HMMA.16816.F32 R48, R56.reuse, R72, R48 ;  /* 0x000000483830723c */ /* 0x040ff00000001830 */
[-C--:B------:R-:W-:Y:S08]  /*10920*/  HMMA.16816.F32 R40, R56, R74.reuse, R40 ;  /* 0x0000004a3828723c */ /* 0x080ff00000001828 */
[C---:B------:R-:W-:Y:S08]  /*10930*/  HMMA.16816.F32 R116, R52.reuse, R74, R116 ;  /* 0x0000004a3474723c */ /* 0x040ff00000001874 */
[-C--:B----4-:R-:W-:Y:S08]  /*10940*/  HMMA.16816.F32 R120, R52, R64.reuse, R120 ;  /* 0x000000403478723c */ /* 0x090ff00000001878 */
[C---:B------:R-:W-:Y:S08]  /*10950*/  HMMA.16816.F32 R124, R56.reuse, R64, R124 ;  /* 0x00000040387c723c */ /* 0x040ff0000000187c */
[-C--:B------:R-:W-:Y:S07]  /*10960*/  HMMA.16816.F32 R44, R56, R66.reuse, R44 ;  /* 0x00000042382c723c */ /* 0x080fee000000182c */
[----:B------:R-:W-:Y:S01]  /*10970*/  FADD.FTZ R57, R148, R78 ;  /* 0x0000004e94397221 */ /* 0x000fe20000010000 */
[----:B------:R-:W-:Y:S04]  /*10980*/  HMMA.16816.F32 R128, R52, R66, R128 ;  /* 0x000000423480723c */ /* 0x000fe80000001880 */
[----:B------:R-:W-:Y:S01]  /*10990*/  FADD.FTZ R58, R184, R57 ;  /* 0x00000039b83a7221 */ /* 0x000fe20000010000 */
[----:B------:R-:W-:Y:S01]  /*109a0*/  F2FP.PACK_AB R184, R105, R104 ;  /* 0x0000006869b8723e */ /* 0x000fe200000000ff */
[----:B------:R-:W-:Y:S01]  /*109b0*/  FADD.FTZ R56, R149, R77 ;  /* 0x0000004d95387221 */ /* 0x000fe20000010000 */
[----:B------:R-:W-:Y:S02]  /*109c0*/  F2FP.PACK_AB R52, R101, R100 ;  /* 0x000000646534723e */ /* 0x000fe400000000ff */
[----:B------:R-:W-:Y:S03]  /*109d0*/  F2FP.PACK_AB R53, R103, R102 ;  /* 0x000000666735723e */ /* 0x000fe600000000ff */
[----:B------:R-:W-:Y:S01]  /*109e0*/  FADD.FTZ R57, R227, R56 ;  /* 0x00000038e3397221 */ /* 0x000fe20000010000 */
[----:B------:R-:W-:Y:S01]  /*109f0*/  F2FP.PACK_AB R54, R113, R112 ;  /* 0x000000707136723e */ /* 0x000fe200000000ff */
[----:B------:R-:W-:Y:S01]  /*10a00*/  FADD.FTZ R56, R226, R3 ;  /* 0x00000003e2387221 */ /* 0x000fe20000010000 */
[----:B------:R-:W-:Y:S01]  /*10a10*/  F2FP.PACK_AB R55, R115, R114 ;  /* 0x000000727337723e */ /* 0x000fe200000000ff */
[----:B------:R-:W-:Y:S04]  /*10a20*/  FADD.FTZ R3, R158, R57 ;  /* 0x000000399e037221 */ /* 0x000fe80000010000 */
[----:B------:R-:W-:Y:S02]  /*10a30*/  FADD.FTZ R3, R109, R3 ;  /* 0x000000036d037221 */ /* 0x000fe40000010000 */
        /* <DEDUP_REMOVED lines=31> */
[----:B------:R-:W2:Y:S03]  /*10c30*/  LDSM.16.MT88.4 R8, [R231+0x3100] ;  /* 0x00310000e708783b */ /* 0x000ea60000004200 */
        /* <DEDUP_REMOVED lines=75> */
[----:B------:R-:W-:Y:S01]  /*110f0*/  MOV R138, R2 ;  /* 0x00000002008a7202 */ /* 0x000fe20000000f00 */
[----:B------:R-:W-:Y:S01]  /*11100*/  FADD.FTZ R0, R60, R0 ;  /* 0x000000003c007221 */ /* 0x000fe20000010000 */
[----:B------:R-:W-:Y:S04]  /*11110*/  STL [R1+0x8], R4 ;  /* 0x0000080401007387 */ /* 0x000fe80000100800 */
[----:B------:R1:W-:Y:S04]  /*11120*/  STL [R1+0x10], R3 ;  /* 0x0000100301007387 */ /* 0x0003e80000100800 */
[----:B------:R2:W-:Y:S01]  /*11130*/  STL [R1+0xc], R0 ;  /* 0x00000c0001007387 */ /* 0x0005e20000100800 */
[----:B-1----:R-:W-:Y:S02]  /*11140*/  MOV R3, R136 ;  /* 0x0000008800037202 */ /* 0x002fe40000000f00 */
[----:B--2---:R-:W-:Y:S01]  /*11150*/  MOV R0, R137 ;  /* 0x0000008900007202 */ /* 0x004fe20000000f00 */
[----:B------:R-:W-:-:S05]  /*11160*/  @P0 BRA `(.L_x_664) ;  /* 0xffffc20000000947 */ /* 0x000fca000383ffff */
.L_x_663:
[----:B------:R-:W4:Y:S04]  /*11170*/  LDL.LU R6, [R1+0x4] ;  /* 0x0000040001067983 */ /* 0x000f280000300800 */
[----:B--2---:R-:W2:Y:S04]  /*11180*/  LDL.LU R9, [R1+0x8] ;  /* 0x0000080001097983 */ /* 0x004ea80000300800 */
[----:B---3--:R-:W3:Y:S04]  /*11190*/  LDL.LU R8, [R1+0x10] ;  /* 0x0000100001087983 */ /* 0x008ee80000300800 */
[----:B------:R-:W3:Y:S01]  /*111a0*/  LDL.LU R2, [R1+0xc] ;  /* 0x00000c0001027983 */ /* 0x000ee20000300800 */
[----:B------:R-:W-:-:S02]  /*111b0*/  MOV R36, 0xff800000 ;  /* 0xff80000000247802 */ /* 0x000fc40000000f00 */
[----:B------:R-:W-:Y:S02]  /*111c0*/  MOV R37, 0xff800000 ;  /* 0xff80000000257802 */ /* 0x000fe40000000f00 */
[----:B------:R-:W-:Y:S02]  /*111d0*/  MOV R38, 0xff800000 ;  /* 0xff80000000267802 */ /* 0x000fe40000000f00 */
[----:B------:R-:W-:Y:S02]  /*111e0*/  MOV R39, 0xff800000 ;  /* 0xff80000000277802 */ /* 0x000fe40000000f00 */
[----:B------:R-:W-:Y:S01]  /*111f0*/  PLOP3.LUT P4, PT, PT, PT, PT, 0x8, 0x0 ;  /* 0x000000000000781c */ /* 0x000fe20003f8e170 */
[----:B----4-:R-:W1:Y:S04]  /*11200*/  SHFL.BFLY PT, R4, R6, 0x2, 0x1f ;  /* 0x0c401f0006047f89 */ /* 0x010e6800000e0000 */
[----:B--2---:R-:W2:Y:S04]  /*11210*/  SHFL.BFLY PT, R5, R9, 0x2, 0x1f ;  /* 0x0c401f0009057f89 */ /* 0x004ea800000e0000 */
[----:B---3--:R-:W3:Y:S01]  /*11220*/  SHFL.BFLY PT, R7, R2, 0x2, 0x1f ;  /* 0x0c401f0002077f89 */ /* 0x008ee200000e0000 */
[----:B-1----:R-:W-:-:S03]  /*11230*/  FADD.FTZ R4, R4, R6 ;  /* 0x0000000604047221 */ /* 0x002fc60000010000 */
[----:B------:R-:W1:Y:S01]  /*11240*/  SHFL.BFLY PT, R6, R8, 0x2, 0x1f ;  /* 0x0c401f0008067f89 */ /* 0x000e6200000e0000 */
[----:B--2---:R-:W-:-:S03]  /*11250*/  FADD.FTZ R5, R5, R9 ;  /* 0x0000000905057221 */ /* 0x004fc60000010000 */
[----:B------:R-:W2:Y:S04]  /*11260*/  SHFL.BFLY PT, R0, R4, 0x1, 0x1f ;  /* 0x0c201f0004007f89 */ /* 0x000ea800000e0000 */
[----:B------:R-:W4:Y:S01]  /*11270*/  SHFL.BFLY PT, R3, R5, 0x1, 0x1f ;  /* 0x0c201f0005037f89 */ /* 0x000f2200000e0000 */
[----:B---3--:R-:W-:Y:S02]  /*11280*/  FADD.FTZ R7, R7, R2 ;  /* 0x0000000207077221 */ /* 0x008fe40000010000 */
[----:B-1----:R-:W-:-:S03]  /*11290*/  FADD.FTZ R6, R6, R8 ;  /* 0x0000000806067221 */ /* 0x002fc60000010000 */
[----:B------:R-:W1:Y:S01]  /*112a0*/  SHFL.BFLY PT, R8, R7, 0x1, 0x1f ;  /* 0x0c201f0007087f89 */ /* 0x000e6200000e0000 */
[----:B--2---:R-:W-:Y:S01]  /*112b0*/  FADD.FTZ R4, R4, R0 ;  /* 0x0000000004047221 */ /* 0x004fe20000010000 */
[----:B------:R-:W-:Y:S02]  /*112c0*/  MOV R0, RZ ;  /* 0x000000ff00007202 */ /* 0x000fe40000000f00 */
[----:B------:R-:W2:Y:S01]  /*112d0*/  SHFL.BFLY PT, R2, R6, 0x1, 0x1f ;  /* 0x0c201f0006027f89 */ /* 0x000ea200000e0000 */
[----:B----4-:R-:W-:Y:S01]  /*112e0*/  FADD.FTZ R5, R5, R3 ;  /* 0x0000000305057221 */ /* 0x010fe20000010000 */
[----:B------:R-:W-:-:S04]  /*112f0*/  FSETP.NE.FTZ.AND P3, PT, R4, RZ, PT ;  /* 0x000000ff0400720b */ /* 0x000fc80003f75000 */
[----:B------:R-:W-:-:S09]  /*11300*/  FSETP.NE.FTZ.AND P2, PT, R5, RZ, PT ;  /* 0x000000ff0500720b */ /* 0x000fd20003f55000 */
[----:B------:R-:W3:Y:S01]  /*11310*/  @P3 MUFU.RCP R0, R4 ;  /* 0x0000000400003308 */ /* 0x000ee20000001000 */
[----:B-1----:R-:W-:Y:S02]  /*11320*/  FADD.FTZ R7, R8, R7 ;  /* 0x0000000708077221 */ /* 0x002fe40000010000 */
[----:B--2---:R-:W-:-:S03]  /*11330*/  FADD.FTZ R6, R6, R2 ;  /* 0x0000000206067221 */ /* 0x004fc60000010000 */
[----:B------:R-:W-:Y:S01]  /*11340*/  FSETP.NE.FTZ.AND P0, PT, R7, RZ, PT ;  /* 0x000000ff0700720b */ /* 0x000fe20003f15000 */
[----:B------:R-:W-:Y:S01]  /*11350*/  CS2R R2, SRZ ;  /* 0x0000000000027805 */ /* 0x000fe2000001ff00 */
[----:B------:R-:W-:Y:S01]  /*11360*/  @P2 MUFU.LG2 R8, R5 ;  /* 0x0000000500082308 */ /* 0x000fe20000000c00 */
[----:B------:R-:W-:Y:S01]  /*11370*/  FSETP.NE.FTZ.AND P1, PT, R6, RZ, PT ;  /* 0x000000ff0600720b */ /* 0x000fe20003f35000 */
[C---:B---3--:R-:W-:Y:S02]  /*11380*/  FMUL.FTZ R140, R0.reuse, R140 ;  /* 0x0000008c008c7220 */ /* 0x048fe40000410000 */
[----:B------:R-:W-:-:S04]  /*11390*/  FMUL.FTZ R141, R0, R141 ;  /* 0x0000008d008d7220 */ /* 0x000fc80000410000 */
[----:B------:R-:W-:Y:S01]  /*113a0*/  @P2 MUFU.RCP R3, R5 ;  /* 0x0000000500032308 */ /* 0x000fe20000001000 */
[C---:B------:R-:W-:Y:S02]  /*113b0*/  FMUL.FTZ R152, R0.reuse, R152 ;  /* 0x0000009800987220 */ /* 0x040fe40000410000 */
[C---:B------:R-:W-:Y:S02]  /*113c0*/  FMUL.FTZ R26, R0.reuse, R153 ;  /* 0x00000099001a7220 */ /* 0x040fe40000410000 */
[C---:B------:R-:W-:Y:S02]  /*113d0*/  FMUL.FTZ R156, R0.reuse, R156 ;  /* 0x0000009c009c7220 */ /* 0x040fe40000410000 */
[C---:B------:R-:W-:Y:S01]  /*113e0*/  FMUL.FTZ R30, R0.reuse, R157 ;  /* 0x0000009d001e7220 */ /* 0x040fe20000410000 */
[----:B------:R-:W1:Y:S01]  /*113f0*/  @P1 MUFU.RCP R2, R6 ;  /* 0x0000000600021308 */ /* 0x000e620000001000 */
        /* <DEDUP_REMOVED lines=11> */
[----:B------:R-:W-:Y:S01]  /*114b0*/  FMUL.FTZ R129, R0, R129 ;  /* 0x0000008100817220 */ /* 0x000fe20000410000 */
[----:B------:R-:W-:Y:S01]  /*114c0*/  MOV R0, RZ ;  /* 0x000000ff00007202 */ /* 0x000fe20000000f00 */
[C---:B-1----:R-:W-:Y:S02]  /*114d0*/  FMUL.FTZ R144, R2.reuse, R144 ;  /* 0x0000009002907220 */ /* 0x042fe40000410000 */
[C---:B------:R-:W-:Y:S01]  /*114e0*/  FMUL.FTZ R33, R2.reuse, R145 ;  /* 0x0000009102217220 */ /* 0x040fe20000410000 */
        /* <DEDUP_REMOVED lines=64> */
.L_x_643:
        /* <DEDUP_REMOVED lines=135> */
.L_x_668:
        /* <DEDUP_REMOVED lines=14> */
[----:B------:R-:W-:Y:S01]  /*12240*/  LOP3.LUT P1, RZ, R5, 0x3, RZ, 0xc0, !PT ;  /* 0x0000000305ff7812 */ /* 0x000fe2000782c0ff */
[----:B------:R-:W-:Y:S01]  /*12250*/  IMAD R3, R2, 0x8, R0 ;  /* 0x0000000802037824 */ /* 0x000fe200078e0200 */
[----:B------:R-:W-:Y:S01]  /*12260*/  SHF.R.S32.HI R0, RZ, 0x1f, R34 ;  /* 0x0000001fff007819 */ /* 0x000fe20000011422 */
[----:B------:R-:W-:Y:S01]  /*12270*/  UMOV UR18, UR6 ;  /* 0x0000000600127c82 */ /* 0x000fe20008000000 */
[----:B------:R-:W-:Y:S01]  /*12280*/  SHF.R.S32.HI R2, RZ, 0x1f, R5 ;  /* 0x0000001fff027819 */ /* 0x000fe20000011405 */
[----:B------:R-:W-:Y:S01]  /*12290*/  UMOV UR19, UR7 ;  /* 0x0000000700137c82 */ /* 0x000fe20008000000 */
[----:B------:R-:W-:Y:S01]  /*122a0*/  LEA.HI R0, R0, R34, RZ, 0x2 ;  /* 0x0000002200007211 */ /* 0x000fe200078f10ff */
[----:B------:R-:W-:Y:S01]  /*122b0*/  UIMAD.WIDE.U32 UR18, UR9, UR4, UR18 ;  /* 0x00000004091272a5 */ /* 0x000fe2000f8e0012 */
[----:B------:R-:W-:Y:S01]  /*122c0*/  LEA.HI R2, R2, R5, RZ, 0x2 ;  /* 0x0000000502027211 */ /* 0x000fe200078f10ff */
[----:B------:R-:W-:Y:S01]  /*122d0*/  UIMAD UR12, UR9, UR5, UR12 ;  /* 0x00000005090c72a4 */ /* 0x000fe2000f8e020c */
[----:B------:R-:W-:Y:S01]  /*122e0*/  LOP3.LUT R0, R0, 0xffffffc, RZ, 0xc0, !PT ;  /* 0x0ffffffc00007812 */ /* 0x000fe200078ec0ff */
[----:B------:R-:W-:Y:S01]  /*122f0*/  USHF.R.S32.HI UR10, URZ, 0x1f, UR13 ;  /* 0x0000001f3f0a7899 */ /* 0x000fe2000801140d */
[----:B------:R-:W-:Y:S01]  /*12300*/  SHF.R.S32.HI R2, RZ, 0x2, R2 ;  /* 0x00000002ff027819 */ /* 0x000fe20000011402 */
[----:B------:R-:W-:Y:S01]  /*12310*/  ULDC.64 UR4, c[0x0][0x3a0] ;  /* 0x0000e80000047ab9 */ /* 0x000fe20000000a00 */
[----:B------:R-:W-:Y:S01]  /*12320*/  LEA.HI R21, R41, R40, RZ, 0x6 ;  /* 0x0000002829157211 */ /* 0x000fe200078f30ff */
[----:B------:R-:W-:Y:S01]  /*12330*/  IMAD.IADD R0, R34, 0x1, -R0 ;  /* 0x0000000122007824 */ /* 0x000fe200078e0a00 */
[----:B------:R-:W-:-:S02]  /*12340*/  UIMAD UR17, UR7, UR4, URZ ;  /* 0x00000004071172a4 */ /* 0x000fc4000f8e023f */
[----:B------:R-:W-:Y:S01]  /*12350*/  USEL UR10, UR10, URZ, !UP1 ;  /* 0x0000003f0a0a7287 */ /* 0x000fe2000c800000 */
        /* <DEDUP_REMOVED lines=16> */
[--C-:B------:R-:W-:Y:S01]  /*12460*/  IMAD.MOV.U32 R2, RZ, RZ, R3.reuse ;  /* 0x000000ffff027224 */ /* 0x100fe200078e0003 */
        /* <DEDUP_REMOVED lines=37> */
[----:B------:R-:W-:Y:S01]  /*126c0*/  IMAD R6, R9, c[0x0][0x3e0], RZ ;  /* 0x0000f80009067a24 */ /* 0x000fe200078e02ff */
[----:B------:R-:W-:Y:S01]  /*126d0*/  LEA R9, P0, R4, c[0x0][0x450], 0x2 ;  /* 0x0001140004097a11 */ /* 0x000fe200078010ff */
[----:B------:R-:W-:Y:S02]  /*126e0*/  IMAD.U32 R2, RZ, RZ, UR16 ;  /* 0x00000010ff027e24 */ /* 0x000fe4000f8e00ff */
[----:B------:R-:W-:Y:S02]  /*126f0*/  IMAD.U32 R3, RZ, RZ, UR5 ;  /* 0x00000005ff037e24 */ /* 0x000fe4000f8e00ff */
[----:B------:R-:W-:Y:S01]  /*12700*/  IMAD.IADD R8, R5, 0x1, R8 ;  /* 0x0000000105087824 */ /* 0x000fe200078e0208 */
[----:B------:R-:W-:Y:S01]  /*12710*/  SHFL.IDX PT, R16, R9, RZ, 0x1c1f ;  /* 0x001c1fff09107589 */ /* 0x000fe200000e0000 */
[----:B------:R-:W-:-:S02]  /*12720*/  IMAD R5, R7, c[0x0][0x3e4], R6 ;  /* 0x0000f90007057a24 */ /* 0x000fc400078e0206 */
[----:B------:R-:W-:Y:S01]  /*12730*/  IMAD.WIDE.U32 R6, R7, c[0x0][0x3e0], R2 ;  /* 0x0000f80007067a25 */ /* 0x000fe200078e0002 */
[----:B------:R-:W-:Y:S01]  /*12740*/  LEA.HI.X R3, R4, c[0x0][0x454], R8, 0x2, P0 ;  /* 0x0001150004037a11 */ /* 0x000fe200000f1408 */
[----:B------:R-:W-:Y:S02]  /*12750*/  SHFL.IDX PT, R14, R9, 0x1, 0x1c1f ;  /* 0x003c1f00090e7f89 */ /* 0x000fe400000e0000 */
[----:B------:R-:W-:Y:S02]  /*12760*/  IMAD R18, R18, c[0x0][0x4e8], R10 ;  /* 0x00013a0012127a24 */ /* 0x000fe400078e020a */
[----:B------:R-:W1:Y:S01]  /*12770*/  SHFL.IDX PT, R17, R3, RZ, 0x1c1f ;  /* 0x001c1fff03117589 */ /* 0x000e6200000e0000 */
[----:B-----5:R-:W-:Y:S02]  /*12780*/  IMAD R2, R12, c[0x0][0x4e8], RZ ;  /* 0x00013a000c027a24 */ /* 0x020fe400078e02ff */
[----:B------:R-:W-:Y:S01]  /*12790*/  IMAD R8, R22, 0x80, R11 ;  /* 0x0000008016087824 */ /* 0x000fe200078e020b */
[----:B------:R-:W2:Y:S01]  /*127a0*/  SHFL.IDX PT, R15, R3, 0x1, 0x1c1f ;  /* 0x003c1f00030f7f89 */ /* 0x000ea200000e0000 */
[----:B------:R-:W-:Y:S01]  /*127b0*/  SHF.R.S32.HI R10, RZ, 0x1f, R18 ;  /* 0x0000001fff0a7819 */ /* 0x000fe20000011412 */
[----:B------:R-:W-:-:S02]  /*127c0*/  IMAD.IADD R5, R7, 0x1, R5 ;  /* 0x0000000107057824 */ /* 0x000fc400078e0205 */
[----:B------:R-:W-:Y:S01]  /*127d0*/  SHFL.IDX PT, R12, R9, 0x2, 0x1c1f ;  /* 0x005c1f00090c7f89 */ /* 0x000fe200000e0000 */
[C---:B------:R-:W-:Y:S01]  /*127e0*/  IADD3 R7, R8.reuse, 0x8, RZ ;  /* 0x0000000808077810 */ /* 0x040fe20007ffe0ff */
[----:B------:R-:W-:Y:S01]  /*127f0*/  IMAD.MOV.U32 R4, RZ, RZ, R6 ;  /* 0x000000ffff047224 */ /* 0x000fe200078e0006 */
[-C--:B------:R-:W-:Y:S01]  /*12800*/  ISETP.GE.OR P4, PT, R8, R2.reuse, P1 ;  /* 0x000000020800720c */ /* 0x080fe20000f86670 */
[----:B------:R-:W3:Y:S01]  /*12810*/  SHFL.IDX PT, R13, R3, 0x2, 0x1c1f ;  /* 0x005c1f00030d7f89 */ /* 0x000ee200000e0000 */
[----:B------:R-:W-:Y:S01]  /*12820*/  IMAD R6, R10, c[0x0][0x3d8], RZ ;  /* 0x0000f6000a067a24 */ /* 0x000fe200078e02ff */
[----:B------:R-:W-:Y:S01]  /*12830*/  ISETP.GE.OR P3, PT, R7, R2, P1 ;  /* 0x000000020700720c */ /* 0x000fe20000f66670 */
[C---:B------:R-:W-:Y:S01]  /*12840*/  IMAD.WIDE.U32 R4, R18.reuse, c[0x0][0x3d8], R4 ;  /* 0x0000f60012047a25 */ /* 0x040fe200078e0004 */
[----:B------:R4:W-:Y:S03]  /*12850*/  SHFL.IDX PT, R11, R3, 0x3, 0x1c1f ;  /* 0x007c1f00030b7f89 */ /* 0x0009e600000e0000 */
[----:B------:R-:W-:Y:S01]  /*12860*/  IMAD R6, R18, c[0x0][0x3dc], R6 ;  /* 0x0000f70012067a24 */ /* 0x000fe200078e0206 */
[----:B------:R-:W3:Y:S01]  /*12870*/  SHFL.IDX PT, R10, R9, 0x3, 0x1c1f ;  /* 0x007c1f00090a7f89 */ /* 0x000ee200000e0000 */
[----:B------:R-:W-:-:S02]  /*12880*/  IMAD.SHL.U32 R7, R21, 0x8, RZ ;  /* 0x0000000815077824 */ /* 0x000fc400078e00ff */
[----:B------:R-:W-:Y:S01]  /*12890*/  IMAD.IADD R6, R5, 0x1, R6 ;  /* 0x0000000105067824 */ /* 0x000fe200078e0206 */
[----:B------:R-:W-:Y:S01]  /*128a0*/  LEA R5, P0, R4, c[0x0][0x380], 0x1 ;  /* 0x0000e00004057a11 */ /* 0x000fe200078008ff */
[----:B-1----:R-:W-:Y:S01]  /*128b0*/  @!P4 ST.E [R16.64], R36 ;  /* 0x000000241000c985 */ /* 0x002fe2000c10190e */
[----:B------:R-:W-:Y:S02]  /*128c0*/  LOP3.LUT R7, R20, 0x7ffffe00, R7, 0xf8, !PT ;  /* 0x7ffffe0014077812 */ /* 0x000fe400078ef807 */
[----:B------:R-:W-:Y:S01]  /*128d0*/  LEA.HI.X R4, R4, c[0x0][0x384], R6, 0x1, P0 ;  /* 0x0000e10004047a11 */ /* 0x000fe200000f0c06 */
[----:B--2---:R-:W-:Y:S02]  /*128e0*/  @!P3 ST.E [R14.64], R37 ;  /* 0x000000250e00b985 */ /* 0x004fe4000c10190e */
[----:B------:R-:W-:Y:S02]  /*128f0*/  IMAD.SHL.U32 R6, R7, 0x2, RZ ;  /* 0x0000000207067824 */ /* 0x000fe400078e00ff */
[----:B------:R-:W-:Y:S04]  /*12900*/  SHFL.IDX PT, R9, R4, RZ, 0x181f ;  /* 0x00181fff04097589 */ /* 0x000fe800000e0000 */
[----:B------:R-:W-:Y:S01]  /*12910*/  SHFL.IDX PT, R14, R5, 0x2, 0x181f ;  /* 0x00581f00050e7f89 */ /* 0x000fe200000e0000 */
[----:B----4-:R-:W-:-:S02]  /*12920*/  IADD3 R3, R8, 0x40, RZ ;  /* 0x0000004008037810 */ /* 0x010fc40007ffe0ff */
[----:B------:R-:W-:Y:S01]  /*12930*/  IADD3 R8, R8, 0x48, RZ ;  /* 0x0000004808087810 */ /* 0x000fe20007ffe0ff */
[----:B------:R-:W-:Y:S01]  /*12940*/  SHFL.IDX PT, R15, R5, 0x3, 0x181f ;  /* 0x00781f00050f7f89 */ /* 0x000fe200000e0000 */
        /* <DEDUP_REMOVED lines=67> */
.L_x_667:
        /* <DEDUP_REMOVED lines=31> */
.L_x_669:
        /* <DEDUP_REMOVED lines=37> */
[----:B------:R-:W-:-:S05]  /*131c0*/  IMAD R4, R0, c[0x0][0x48c], R4 ;  /* 0x0001230000047a24 */ /* 0x000fca00078e0204 */
[----:B------:R-:W-:Y:S02]  /*131d0*/  IADD3 R0, R3, R4, RZ ;  /* 0x0000000403007210 */ /* 0x000fe40007ffe0ff */
[----:B------:R-:W-:-:S04]  /*131e0*/  LEA R4, P0, R2, c[0x0][0x450], 0x2 ;  /* 0x0001140002047a11 */ /* 0x000fc800078010ff */
[----:B------:R-:W-:Y:S01]  /*131f0*/  LEA.HI.X R5, R2, c[0x0][0x454], R0, 0x2, P0 ;  /* 0x0001150002057a11 */ /* 0x000fe200000f1400 */
[----:B------:R-:W-:-:S05]  /*13200*/  IMAD.MOV.U32 R0, RZ, RZ, -0x800000 ;  /* 0xff800000ff007424 */ /* 0x000fca00078e00ff */
[----:B------:R1:W-:Y:S03]  /*13210*/  STG.E [R4.64], R0 ;  /* 0x0000000004007986 */ /* 0x0003e6000c10190e */
.L_x_671:
[----:B------:R-:W-:Y:S05]  /*13220*/  BSYNC B0 ;  /* 0x0000000000007941 */ /* 0x000fea0003800000 */
.L_x_670:
        /* <DEDUP_REMOVED lines=107> */
.L_x_672:
        /* <DEDUP_REMOVED lines=10> */
.L_x_807:


//--------------------- .text._ZN7cutlass13device_kernelIN5flash19enable_sm80_to_sm89INS1_16FlashAttnFwdSm80INS1_25CollectiveMainloopFwdSm80ILi4ELi1ELb0EN4cute5tupleIJNS5_1CILi128EEENS7_ILi112EEENS7_ILi64EEEEEELi64ENS_6half_tEfNS_4arch4Sm80ELb1ELb0ELb0ELb1ELb1ELb1ELb1ELb0EEENS1_21CollectiveEpilogueFwdINS6_IJS8_SA_S9_EEENS6_IJNS7_ILi1EEESI_SI_EEESC_SE_Li128ELb1ELb1ELb0ELb0EEENS1_19SingleTileSchedulerILb1ELb0ELb1ELi128EEEEEEEEEvNT_6ParamsE --------------------------
	.section	.text._ZN7cutlass13device_kernelIN5flash19enable_sm80_to_sm89INS1_16FlashAttnFwdSm80INS1_25CollectiveMainloopFwdSm80ILi4ELi1ELb0EN4cute5tupleIJNS5_1CILi128EEENS7_ILi112EEENS7_ILi64EEEEEELi64ENS_6half_tEfNS_4arch4Sm80ELb1ELb0ELb0ELb1ELb1ELb1ELb1ELb0EEENS1_21CollectiveEpilogueFwdINS6_IJS8_SA_S9_EEENS6_IJNS7_ILi1EEESI_SI_EEESC_SE_Li128ELb1ELb1ELb0ELb0EEENS1_19SingleTileSchedulerILb1ELb0ELb1ELi128EEEEEEEEEvNT_6ParamsE,"ax",@progbits
	.sectioninfo	@"SHI_REGISTERS=255"
	.align	128
.text._ZN7cutlass13device_kernelIN5flash19enable_sm80_to_sm89INS1_16FlashAttnFwdSm80INS1_25CollectiveMainloopFwdSm80ILi4ELi1ELb0EN4cute5tupleIJNS5_1CILi128EEENS7_ILi112EEENS7_ILi64EEEEEELi64ENS_6half_tEfNS_4arch4Sm80ELb1ELb0ELb0ELb1ELb1ELb1ELb1ELb0EEENS1_21CollectiveEpilogueFwdINS6_IJS8_SA_S9_EEENS6_IJNS7_ILi1EEESI_SI_EEESC_SE_Li128ELb1ELb1ELb0ELb0EEENS1_19SingleTileSchedulerILb1ELb0ELb1ELi128EEEEEEEEEvNT_6ParamsE:
        .type           _ZN7cutlass13device_kernelIN5flash19enable_sm80_to_sm89INS1_16FlashAttnFwdSm80INS1_25CollectiveMainloopFwdSm80ILi4ELi1ELb0EN4cute5tupleIJNS5_1CILi128EEENS7_ILi112EEENS7_ILi64EEEEEELi64ENS_6half_tEfNS_4arch4Sm80ELb1ELb0ELb0ELb1ELb1ELb1ELb1ELb0EEENS1_21CollectiveEpilogueFwdINS6_IJS8_SA_S9_EEENS6_IJNS7_ILi1EEESI_SI_EEESC_SE_Li128ELb1ELb1ELb0ELb0EEENS1_19SingleTileSchedulerILb1ELb0ELb1ELi128EEEEEEEEEvNT_6ParamsE,@function
        .size           _ZN7cutlass13device_kernelIN5flash19enable_sm80_to_sm89INS1_16FlashAttnFwdSm80INS1_25CollectiveMainloopFwdSm80ILi4ELi1ELb0EN4cute5tupleIJNS5_1CILi128EEENS7_ILi112EEENS7_ILi64EEEEEELi64ENS_6half_tEfNS_4arch4Sm80ELb1ELb0ELb0ELb1ELb1ELb1ELb1ELb0EEENS1_21CollectiveEpilogueFwdINS6_IJS8_SA_S9_EEENS6_IJNS7_ILi1EEESI_SI_EEESC_SE_Li128ELb1ELb1ELb0ELb0EEENS1_19SingleTileSchedulerILb1ELb0ELb1ELi128EEEEEEEEEvNT_6ParamsE,(.L_x_808 - _ZN7cutlass13device_kernelIN5flash19enable_sm80_to_sm89INS1_16FlashAttnFwdSm80INS1_25CollectiveMainloopFwdSm80ILi4ELi1ELb0EN4cute5tupleIJNS5_1CILi128EEENS7_ILi112EEENS7_ILi64EEEEEELi64ENS_6half_tEfNS_4arch4Sm80ELb1ELb0ELb0ELb1ELb1ELb1ELb1ELb0EEENS1_21CollectiveEpilogueFwdINS6_IJS8_SA_S9_EEENS6_IJNS7_ILi1EEESI_SI_EEESC_SE_Li128ELb1ELb1ELb0ELb0EEENS1_19SingleTileSchedulerILb1ELb0ELb1ELi128EEEEEEEEEvNT_6ParamsE)
        .other          _ZN7cutlass13device_kernelIN5flash19enable_sm80_to_sm89INS1_16FlashAttnFwdSm80INS1_25CollectiveMainloopFwdSm80ILi4ELi1ELb0EN4cute5tupleIJNS5_1CILi128EEENS7_ILi112EEENS7_ILi64EEEEEELi64ENS_6half_tEfNS_4arch4Sm80ELb1ELb0ELb0ELb1ELb1ELb1ELb1ELb0EEENS1_21CollectiveEpilogueFwdINS6_IJS8_SA_S9_EEENS6_IJNS7_ILi1EEESI_SI_EEESC_SE_Li128ELb1ELb1ELb0ELb0EEENS1_19SingleTileSchedulerILb1ELb0ELb1ELi128EEEEEEEEEvNT_6ParamsE,@"STO_CUDA_ENTRY STV_DEFAULT"
_ZN7cutlass13device_kernelIN5flash19enable_sm80_to_sm89INS1_16FlashAttnFwdSm80INS1_25CollectiveMainloopFwdSm80ILi4ELi1ELb0EN4cute5tupleIJNS5_1CILi128EEENS7_ILi112EEENS7_ILi64EEEEEELi64ENS_6half_tEfNS_4arch4Sm80ELb1ELb0ELb0ELb1ELb1ELb1ELb1ELb0EEENS1_21CollectiveEpilogueFwdINS6_IJS8_SA_S9_EEENS6_IJNS7_ILi1EEESI_SI_EEESC_SE_Li128ELb1ELb1ELb0ELb0EEENS1_19SingleTileSchedulerILb1ELb0ELb1ELi128EEEEEEEEEvNT_6ParamsE:
        /* <DEDUP_REMOVED lines=21> */
.L_x_674:
        /* <DEDUP_REMOVED lines=13> */
.L_x_676:
[----:B------:R-:W-:Y:S02]  /*0220*/  ULDC UR6, c[0x0][0x54c] ;  /* 0x0001530000067ab9 */ /* 0x000fe40000000800 */
.L_x_675:
[----:B------:R-:W-:Y:S02]  /*0230*/  ULDC UR4, c[0x0][0x548] ;  /* 0x0001520000047ab9 */ /* 0x000fe40000000800 */
[----:B------:R-:W-:-:S02]  /*0240*/  USHF.L.U32 UR17, UR17, 0x7, URZ ;  /* 0x0000000711117899 */ /* 0x000fc4000800063f */
[----:B------:R-:W-:-:S04]  /*0250*/  UIMAD UR4, UR6, UR4, URZ ;  /* 0x00000004060472a4 */ /* 0x000fc8000f8e023f */
[----:B------:R-:W-:-:S04]  /*0260*/  UISETP.GE.AND UP0, UPT, UR17, UR4, UPT ;  /* 0x000000041100728c */ /* 0x000fc8000bf06270 */
[----:B------:R-:W-:Y:S01]  /*0270*/  USEL UR21, UR21, 0xffffffff, !UP0 ;  /* 0xffffffff15157887 */ /* 0x000fe2000c000000 */
[----:B------:R-:W-:Y:S05]  /*0280*/  BRA `(.L_x_677) ;  /* 0x000001b000007947 */ /* 0x000fea0003800000 */
.L_x_673:
        /* <DEDUP_REMOVED lines=8> */
.L_x_678:
        /* <DEDUP_REMOVED lines=13> */
.L_x_680:
[----:B------:R-:W-:Y:S02]  /*03e0*/  ULDC UR6, c[0x0][0x54c] ;  /* 0x0001530000067ab9 */ /* 0x000fe40000000800 */
.L_x_679:
[----:B------:R-:W-:Y:S02]  /*03f0*/  ULDC UR4, c[0x0][0x548] ;  /* 0x0001520000047ab9 */ /* 0x000fe40000000800 */
[----:B------:R-:W-:-:S02]  /*0400*/  USHF.L.U32 UR17, UR17, 0x7, URZ ;  /* 0x0000000711117899 */ /* 0x000fc4000800063f */
[----:B------:R-:W-:-:S04]  /*0410*/  UIMAD UR4, UR6, UR4, URZ ;  /* 0x00000004060472a4 */ /* 0x000fc8000f8e023f */
[----:B------:R-:W-:-:S04]  /*0420*/  UISETP.GE.AND UP0, UPT, UR17, UR4, UPT ;  /* 0x000000041100728c */ /* 0x000fc8000bf06270 */
[----:B------:R-:W-:-:S06]  /*0430*/  USEL UR21, UR21, 0xffffffff, !UP0 ;  /* 0xffffffff15157887 */ /* 0x000fcc000c000000 */
.L_x_677:
        /* <DEDUP_REMOVED lines=16> */
[----:B------:R-:W-:Y:S01]  /*0540*/  UIMAD.WIDE UR8, UR21, UR5, UR8 ;  /* 0x00000005150872a5 */ /* 0x000fe2000f8e0208 */
[----:B------:R-:W-:Y:S02]  /*0550*/  ISETP.NE.U32.AND P4, PT, RZ, c[0x0][0x350], PT ;  /* 0x0000d400ff007a0c */ /* 0x000fe40003f85070 */
[----:B------:R-:W-:Y:S01]  /*0560*/  @UP1 UIMAD.WIDE UR10, UR21, UR5, UR10 ;  /* 0x00000005150a12a5 */ /* 0x000fe2000f8e020a */
[----:B------:R-:W-:Y:S01]  /*0570*/  IMAD.U32 R2, RZ, RZ, UR6 ;  /* 0x00000006ff027e24 */ /* 0x000fe2000f8e00ff */
[----:B------:R-:W-:Y:S01]  /*0580*/  MOV R3, UR7 ;  /* 0x0000000700037c02 */ /* 0x000fe20008000f00 */
[----:B------:R-:W-:Y:S01]  /*0590*/  ULDC.64 UR6, c[0x0][0x358] ;  /* 0x0000d60000067ab9 */ /* 0x000fe20000000a00 */
[----:B------:R-:W-:Y:S01]  /*05a0*/  IMAD.U32 R8, RZ, RZ, UR8 ;  /* 0x00000008ff087e24 */ /* 0x000fe2000f8e00ff */
[----:B------:R-:W-:Y:S01]  /*05b0*/  UISETP.NE.U32.AND UP3, UPT, URZ, UR6, UPT ;  /* 0x000000063f00728c */ /* 0x000fe2000bf65070 */
[----:B------:R-:W-:Y:S01]  /*05c0*/  IMAD.U32 R9, RZ, RZ, UR9 ;  /* 0x00000009ff097e24 */ /* 0x000fe2000f8e00ff */
[----:B------:R-:W-:Y:S01]  /*05d0*/  ISETP.NE.AND.EX P4, PT, RZ, c[0x0][0x354], PT, P4 ;  /* 0x0000d500ff007a0c */ /* 0x000fe20003f85340 */
[----:B------:R-:W-:Y:S01]  /*05e0*/  IMAD.U32 R4, RZ, RZ, UR10 ;  /* 0x0000000aff047e24 */ /* 0x000fe2000f8e00ff */
[----:B------:R-:W-:Y:S01]  /*05f0*/  UISETP.NE.AND.EX UP3, UPT, URZ, UR7, UPT, UP3 ;  /* 0x000000073f00728c */ /* 0x000fe2000bf65330 */
[----:B------:R-:W-:Y:S01]  /*0600*/  IMAD.U32 R5, RZ, RZ, UR11 ;  /* 0x0000000bff057e24 */ /* 0x000fe2000f8e00ff */
[----:B------:R-:W-:Y:S01]  /*0610*/  ULDC.64 UR8, c[0x0][0x350] ;  /* 0x0000d40000087ab9 */ /* 0x000fe20000000a00 */
[----:B------:R1:W2:Y:S01]  /*0620*/  @P1 LDG.E R0, [R2.64] ;  /* 0x0000001602001981 */ /* 0x0002a2000c1e1900 */
[----:B------:R-:W-:-:S02]  /*0630*/  ULDC.64 UR6, c[0x0][0x358] ;  /* 0x0000d60000067ab9 */ /* 0x000fc40000000a00 */
[----:B------:R-:W-:Y:S01]  /*0640*/  PLOP3.LUT P0, PT, PT, PT, UP3, 0x80, 0x0 ;  /* 0x000000000000781c */ /* 0x000fe20003f0f038 */
[----:B------:R-:W-:Y:S01]  /*0650*/  UIMAD.WIDE UR8, UR21, UR5, UR8 ;  /* 0x00000005150872a5 */ /* 0x000fe2000f8e0208 */
[----:B------:R3:W4:Y:S01]  /*0660*/  @P2 LDG.E R7, [R4.64] ;  /* 0x0000001604072981 */ /* 0x000722000c1e1900 */
[----:B------:R-:W-:Y:S01]  /*0670*/  UIMAD.WIDE UR6, UR21, UR5, UR6 ;  /* 0x00000005150672a5 */ /* 0x000fe2000f8e0206 */
[----:B------:R-:W-:Y:S01]  /*0680*/  MOV R23, RZ ;  /* 0x000000ff00177202 */ /* 0x000fe20000000f00 */
[----:B------:R-:W-:Y:S01]  /*0690*/  IMAD.MOV.U32 R10, RZ, RZ, RZ ;  /* 0x000000ffff0a7224 */ /* 0x000fe200078e00ff */
[----:B------:R-:W4:Y:S03]  /*06a0*/  @P3 LDG.E R6, [R8.64] ;  /* 0x0000001608063981 */ /* 0x000f26000c1e1900 */
[----:B-1----:R-:W-:Y:S01]  /*06b0*/  IMAD.U32 R2, RZ, RZ, UR6 ;  /* 0x00000006ff027e24 */ /* 0x002fe2000f8e00ff */
[----:B------:R-:W-:Y:S01]  /*06c0*/  MOV R3, UR7 ;  /* 0x0000000700037c02 */ /* 0x000fe20008000f00 */
[----:B---3--:R-:W-:Y:S01]  /*06d0*/  IMAD.U32 R4, RZ, RZ, UR8 ;  /* 0x00000008ff047e24 */ /* 0x008fe2000f8e00ff */
[----:B------:R-:W-:-:S03]  /*06e0*/  MOV R5, UR9 ;  /* 0x0000000900057c02 */ /* 0x000fc60008000f00 */
        /* <DEDUP_REMOVED lines=21> */
.L_x_681:
        /* <DEDUP_REMOVED lines=10> */
.L_x_682:
[----:B------:R-:W-:Y:S05]  /*08e0*/  @!P4 BRA `(.L_x_683) ;  /* 0x000000500000c947 */ /* 0x000fea0003800000 */
[----:B-1--4-:R1:W4:Y:S04]  /*08f0*/  LDG.E R0, [R4.64] ;  /* 0x0000001604007981 */ /* 0x012328000c1e1900 */
[----:B-1-3--:R-:W3:Y:S01]  /*0900*/  LDG.E R4, [R4.64+0x4] ;  /* 0x0000041604047981 */ /* 0x00aee2000c1e1900 */
[----:B----4-:R-:W1:Y:S08]  /*0910*/  R2UR UR24, R0 ;  /* 0x00000000001873c2 */ /* 0x010e7000000e0000 */
[----:B---3--:R-:W1:Y:S02]  /*0920*/  R2UR UR6, R4 ;  /* 0x00000000040673c2 */ /* 0x008e6400000e0000 */
[----:B-1----:R-:W-:-:S06]  /*0930*/  UIADD3 UR24, -UR24, UR6, URZ ;  /* 0x0000000618187290 */ /* 0x002fcc000fffe13f */
.L_x_683:
        /* <DEDUP_REMOVED lines=12> */
[----:B------:R-:W-:Y:S02]  /*0a00*/  ULDC UR10, c[0x0][0x2c4] ;  /* 0x0000b100000a7ab9 */ /* 0x000fe40000000800 */
[----:B------:R-:W-:Y:S02]  /*0a10*/  UISETP.NE.AND UP2, UPT, UR10, 0x1, UPT ;  /* 0x000000010a00788c */ /* 0x000fe4000bf45270 */
[----:B------:R-:W-:-:S09]  /*0a20*/  UIADD3 UR10, -UR18, UR24, URZ ;  /* 0x00000018120a7290 */ /* 0x000fd2000fffe13f */
[----:B------:R-:W-:Y:S01]  /*0a30*/  @UP2 UIADD3 UR26, UR17, 0x7f, URZ ;  /* 0x0000007f111a2890 */ /* 0x000fe2000fffe03f */
[----:B----4-:R-:W4:Y:S08]  /*0a40*/  @P0 R2UR UR6, R0 ;  /* 0x00000000000603c2 */ /* 0x010f3000000e0000 */
[----:B---3--:R-:W4:Y:S02]  /*0a50*/  @P0 R2UR UR7, R2 ;  /* 0x00000000020703c2 */ /* 0x008f2400000e0000 */
[----:B----4-:R-:W-:-:S03]  /*0a60*/  @UP3 UIADD3 UR4, -UR6, UR7, URZ ;  /* 0x0000000706043290 */ /* 0x010fc6000fffe13f */
[----:B------:R-:W-:Y:S02]  /*0a70*/  ULDC.64 UR6, c[0x0][0x2c8] ;  /* 0x0000b20000067ab9 */ /* 0x000fe40000000a00 */
[----:B------:R-:W-:Y:S02]  /*0a80*/  UIMAD.WIDE.U32 UR26, UR26, UR6, URZ ;  /* 0x000000061a1a72a5 */ /* 0x000fe4000f8e003f */
[----:B------:R-:W-:Y:S02]  /*0a90*/  UIADD3 UR14, UR10, UR4, URZ ;  /* 0x000000040a0e7290 */ /* 0x000fe4000fffe03f */
[----:B------:R-:W-:Y:S02]  /*0aa0*/  UIADD3 UR6, UR17, 0x7f, URZ ;  /* 0x0000007f11067890 */ /* 0x000fe4000fffe03f */
[----:B--2---:R-:W-:Y:S02]  /*0ab0*/  UIADD3 UR12, UR14, 0x70, -UR20 ;  /* 0x000000700e0c7890 */ /* 0x004fe4000fffe814 */
[----:B------:R-:W-:-:S02]  /*0ac0*/  @UP2 UMOV UR11, UR27 ;  /* 0x0000001b000b2c82 */ /* 0x000fc40008000000 */
[----:B------:R-:W-:Y:S02]  /*0ad0*/  @UP2 USHF.R.U32.HI UR6, URZ, UR7, UR11 ;  /* 0x000000073f062299 */ /* 0x000fe4000801160b */
[----:B------:R-:W-:Y:S02]  /*0ae0*/  UIADD3 UR27, UR14, 0x6f, URZ ;  /* 0x0000006f0e1b7890 */ /* 0x000fe4000fffe03f */
[----:B------:R-:W-:Y:S02]  /*0af0*/  UIADD3 UR7, UR12, UR6, URZ ;  /* 0x000000060c077290 */ /* 0x000fe4000fffe03f */
[----:B------:R-:W-:Y:S02]  /*0b00*/  UMOV UR26, URZ ;  /* 0x0000003f001a7c82 */ /* 0x000fe40008000000 */
[----:B------:R-:W-:Y:S02]  /*0b10*/  UMOV UR6, URZ ;  /* 0x0000003f00067c82 */ /* 0x000fe40008000000 */
[----:B------:R-:W-:-:S02]  /*0b20*/  UIMAD.WIDE UR26, UR27, -0x6db6db6d, UR26 ;  /* 0x924924931b1a78a5 */ /* 0x000fc4000f8e021a */
[----:B------:R-:W-:Y:S02]  /*0b30*/  UIMAD.WIDE UR6, UR7, -0x6db6db6d, UR6 ;  /* 0x92492493070678a5 */ /* 0x000fe4000f8e0206 */
[----:B------:R-:W-:-:S03]  /*0b40*/  UIADD3 UR6, -UR10, URZ, URZ ;  /* 0x0000003f0a067290 */ /* 0x000fc6000fffe13f */
[----:B------:R-:W-:Y:S02]  /*0b50*/  UMOV UR25, UR27 ;  /* 0x0000001b00197c82 */ /* 0x000fe40008000000 */
[----:B------:R-:W-:Y:S02]  /*0b60*/  UMOV UR11, UR7 ;  /* 0x00000007000b7c82 */ /* 0x000fe40008000000 */
[----:B------:R-:W-:Y:S02]  /*0b70*/  USHF.R.U32.HI UR13, URZ, 0x1f, UR25 ;  /* 0x0000001f3f0d7899 */ /* 0x000fe40008011619 */
[----:B------:R-:W-:Y:S02]  /*0b80*/  USHF.R.U32.HI UR7, URZ, 0x1f, UR11 ;  /* 0x0000001f3f077899 */ /* 0x000fe4000801160b */
[----:B------:R-:W-:Y:S02]  /*0b90*/  UISETP.LT.AND UP0, UPT, URZ, UR6, UPT ;  /* 0x000000063f00728c */ /* 0x000fe4000bf01270 */
[----:B------:R-:W-:-:S02]  /*0ba0*/  ULEA.HI.SX32 UR13, UR25, UR13, 0x1a ;  /* 0x0000000d190d7291 */ /* 0x000fc4000f8fd23f */
[----:B------:R-:W-:Y:S02]  /*0bb0*/  ULEA.HI.SX32 UR11, UR11, UR7, 0x1a ;  /* 0x000000070b0b7291 */ /* 0x000fe4000f8fd23f */
[----:B------:R-:W-:Y:S02]  /*0bc0*/  USEL UR7, URZ, UR6, !UP0 ;  /* 0x000000063f077287 */ /* 0x000fe4000c000000 */
[----:B------:R-:W-:Y:S02]  /*0bd0*/  UISETP.LT.AND UP1, UPT, UR13, UR11, UPT ;  /* 0x0000000b0d00728c */ /* 0x000fe4000bf21270 */
[----:B------:R-:W-:Y:S02]  /*0be0*/  USHF.R.U32.HI UR6, URZ, 0x4, UR7 ;  /* 0x000000043f067899 */ /* 0x000fe40008011607 */
[----:B------:R-:W-:-:S04]  /*0bf0*/  USEL UR11, UR13, UR11, UP1 ;  /* 0x0000000b0d0b7287 */ /* 0x000fc80008800000 */
[----:B------:R-:W-:Y:S01]  /*0c00*/  UIMAD UR11, UR11, 0x70, -UR10 ;  /* 0x000000700b0b78a4 */ /* 0x000fe2000f8e0a0a */
[----:B------:R-:W-:-:S03]  /*0c10*/  MOV R0, UR6 ;  /* 0x0000000600007c02 */ /* 0x000fc60008000f00 */
[----:B------:R-:W-:Y:S02]  /*0c20*/  UISETP.LT.AND UP0, UPT, UR11, UR4, UPT ;  /* 0x000000040b00728c */ /* 0x000fe4000bf01270 */
[----:B------:R-:W-:Y:S02]  /*0c30*/  IMAD.WIDE.U32 R2, R0, 0x24924925, RZ ;  /* 0x2492492500027825 */ /* 0x000fe400078e00ff */
[----:B------:R-:W-:Y:S02]  /*0c40*/  USEL UR6, UR11, UR4, UP0 ;  /* 0x000000040b067287 */ /* 0x000fe40008000000 */
[----:B------:R-:W2:Y:S02]  /*0c50*/  R2UR UR27, R3 ;  /* 0x00000000031b73c2 */ /* 0x000ea400000e0000 */
[----:B------:R-:W-:-:S06]  /*0c60*/  UISETP.GT.AND UP0, UPT, UR6, UR7, UPT ;  /* 0x000000070600728c */ /* 0x000fcc000bf04270 */
[----:B------:R1:W3:Y:S05]  /*0c70*/  R2UR UR26, R2 ;  /* 0x00000000021a73c2 */ /* 0x0002ea00000e0000 */
[----:B------:R-:W-:-:S03]  /*0c80*/  @UP0 UIADD3 UR7, UR6, 0x6f, URZ ;  /* 0x0000006f06070890 */ /* 0x000fc6000fffe03f */
[----:B------:R-:W-:Y:S02]  /*0c90*/  @UP0 UMOV UR6, URZ ;  /* 0x0000003f00060c82 */ /* 0x000fe40008000000 */
[----:B------:R-:W-:-:S04]  /*0ca0*/  @UP0 UIMAD.WIDE UR8, UR7, -0x6db6db6d, UR6 ;  /* 0x92492493070808a5 */ /* 0x000fc8000f8e0206 */
[----:B------:R-:W-:Y:S02]  /*0cb0*/  @UP0 USHF.R.U32.HI UR6, URZ, 0x1f, UR9 ;  /* 0x0000001f3f060899 */ /* 0x000fe40008011609 */
[----:B--2---:R-:W-:Y:S02]  /*0cc0*/  UMOV UR11, UR27 ;  /* 0x0000001b000b7c82 */ /* 0x004fe40008000000 */
[----:B------:R-:W-:Y:S02]  /*0cd0*/  @UP0 ULEA.HI.SX32 UR11, UR9, UR6, 0x1a ;  /* 0x00000006090b0291 */ /* 0x000fe4000f8fd23f */
[----:B------:R-:W-:Y:S02]  /*0ce0*/  UMOV UR7, UR27 ;  /* 0x0000001b00077c82 */ /* 0x000fe40008000000 */
[----:B------:R-:W-:-:S06]  /*0cf0*/  UISETP.GT.AND UP0, UPT, UR11, UR27, UPT ;  /* 0x0000001b0b00728c */ /* 0x000fcc000bf04270 */
[----:B------:R-:W-:-:S13]  /*0d00*/  PLOP3.LUT P0, PT, PT, PT, UP0, 0x80, 0x0 ;  /* 0x000000000000781c */ /* 0x000fda0003f0f008 */
[----:B-1-3--:R-:W-:Y:S05]  /*0d10*/  @!P0 BRA `(.L_x_684) ;  /* 0x0000762000008947 */ /* 0x00afea0003800000 */
        /* <DEDUP_REMOVED lines=9> */
[----:B------:R-:W-:-:S03]  /*0db0*/  ULDC.64 UR8, c[0x0][0x240] ;  /* 0x0000900000087ab9 */ /* 0x000fc60000000a00 */
[----:B------:R-:W-:Y:S01]  /*0dc0*/  LEA.HI R0, R28, R250, RZ, 0x3 ;  /* 0x000000fa1c007211 */ /* 0x000fe200078f18ff */
[----:B------:R1:W2:Y:S01]  /*0dd0*/  @P5 LDG.E R17, [R2.64] ;  /* 0x0000001602115981 */ /* 0x0002a2000c1e1900 */
[----:B------:R-:W-:Y:S01]  /*0de0*/  UIADD3 UR6, UR11, -0x1, URZ ;  /* 0xffffffff0b067890 */ /* 0x000fe2000fffe03f */
[----:B------:R-:W-:Y:S01]  /*0df0*/  IMAD.MOV.U32 R148, RZ, RZ, c[0x0][0x238] ;  /* 0x00008e00ff947624 */ /* 0x000fe200078e00ff */
[----:B------:R-:W-:Y:S01]  /*0e00*/  SHF.R.S32.HI R8, RZ, 0x3, R0 ;  /* 0x00000003ff087819 */ /* 0x000fe20000011400 */
[----:B------:R-:W-:Y:S01]  /*0e10*/  UMOV UR5, 0x70 ;  /* 0x0000007000057882 */ /* 0x000fe20000000000 */
[----:B------:R-:W-:Y:S01]  /*0e20*/  LOP3.LUT R0, R0, 0x1ffffff8, RZ, 0xc0, !PT ;  /* 0x1ffffff800007812 */ /* 0x000fe200078ec0ff */
[----:B------:R-:W-:Y:S01]  /*0e30*/  ULDC.64 UR10, c[0x0][0x238] ;  /* 0x00008e00000a7ab9 */ /* 0x000fe20000000a00 */
        /* <DEDUP_REMOVED lines=9> */
[----:B------:R-:W-:Y:S01]  /*0ed0*/  IMAD.WIDE.U32 R12, R148, 0x20, RZ ;  /* 0x00000020940c7825 */ /* 0x000fe200078e00ff */
[----:B------:R-:W-:Y:S01]  /*0ee0*/  USEL UR28, UR21, URZ, !UP3 ;  /* 0x0000003f151c7287 */ /* 0x000fe2000d800000 */
[----:B------:R-:W-:Y:S01]  /*0ef0*/  LEA.HI R90, R28, R250, RZ, 0x6 ;  /* 0x000000fa1c5a7211 */ /* 0x000fe200078f30ff */
[----:B------:R-:W-:Y:S01]  /*0f00*/  USEL UR25, UR10, URZ, !UP3 ;  /* 0x0000003f0a197287 */ /* 0x000fe2000d800000 */
[----:B------:R-:W-:Y:S01]  /*0f10*/  SHF.R.S32.HI R5, RZ, 0x1f, R4 ;  /* 0x0000001fff057819 */ /* 0x000fe20000011404 */
[----:B------:R-:W-:Y:S01]  /*0f20*/  ULDC.64 UR8, c[0x0][0x248] ;  /* 0x0000920000087ab9 */ /* 0x000fe20000000a00 */
[----:B------:R-:W-:Y:S01]  /*0f30*/  IMAD.U32 R6, RZ, RZ, UR26 ;  /* 0x0000001aff067e24 */ /* 0x000fe2000f8e00ff */
[----:B------:R-:W-:Y:S01]  /*0f40*/  UIMAD UR8, UR25, UR8, URZ ;  /* 0x00000008190872a4 */ /* 0x000fe2000f8e023f */
[----:B------:R-:W-:Y:S01]  /*0f50*/  IMAD.U32 R96, RZ, RZ, UR28 ;  /* 0x0000001cff607e24 */ /* 0x000fe2000f8e00ff */
[----:B-1----:R-:W-:Y:S01]  /*0f60*/  SHF.R.S32.HI R2, RZ, 0x1f, R10 ;  /* 0x0000001fff027819 */ /* 0x002fe2000001140a */
[----:B------:R-:W-:Y:S01]  /*0f70*/  UIMAD UR11, UR5, UR11, URZ ;  /* 0x0000000b050b72a4 */ /* 0x000fe2000f8e023f */
[----:B------:R-:W-:Y:S01]  /*0f80*/  IMAD.MOV.U32 R145, RZ, RZ, R6 ;  /* 0x000000ffff917224 */ /* 0x000fe200078e0006 */
[----:B------:R-:W-:Y:S01]  /*0f90*/  UIMAD UR8, UR28, UR9, UR8 ;  /* 0x000000091c0872a4 */ /* 0x000fe2000f8e0208 */
[----:B------:R-:W-:Y:S01]  /*0fa0*/  LEA.HI.X.SX32 R129, R8, R2, 0x1, P0 ;  /* 0x0000000208817211 */ /* 0x000fe200000f0eff */
[----:B------:R-:W-:Y:S01]  /*0fb0*/  IMAD.WIDE.U32 R2, R128, c[0x0][0x238], R4 ;  /* 0x00008e0080027a25 */ /* 0x000fe200078e0004 */
[----:B------:R-:W-:Y:S01]  /*0fc0*/  UIADD3 UR11, UR27, UR11, URZ ;  /* 0x0000000b1b0b7290 */ /* 0x000fe2000fffe03f */
[----:B------:R-:W-:-:S02]  /*0fd0*/  ISETP.GE.AND P6, PT, R4, c[0x0][0x1d4], PT ;  /* 0x0000750004007a0c */ /* 0x000fc40003fc6270 */
[----:B------:R-:W-:Y:S01]  /*0fe0*/  IMAD R0, R129, c[0x0][0x238], RZ ;  /* 0x00008e0081007a24 */ /* 0x000fe200078e02ff */
[----:B------:R-:W-:Y:S01]  /*0ff0*/  UIMAD UR9, UR11, UR6, URZ ;  /* 0x000000060b0972a4 */ /* 0x000fe2000f8e023f */
[----:B------:R-:W-:Y:S01]  /*1000*/  IMAD.U32 R7, RZ, RZ, UR27 ;  /* 0x0000001bff077e24 */ /* 0x000fe2000f8e00ff */
[----:B------:R-:W-:Y:S01]  /*1010*/  LEA.HI R22, R28, R250, RZ, 0x2 ;  /* 0x000000fa1c167211 */ /* 0x000fe200078f10ff */
[----:B------:R-:W-:Y:S01]  /*1020*/  IMAD R0, R128, c[0x0][0x23c], R0 ;  /* 0x00008f0080007a24 */ /* 0x000fe200078e0200 */
[----:B------:R-:W-:Y:S01]  /*1030*/  IADD3 R146, R23, UR24, RZ ;  /* 0x0000001817927c10 */ /* 0x000fe2000fffe0ff */
[----:B------:R-:W-:Y:S01]  /*1040*/  IMAD.SHL.U32 R11, R29, 0x20, RZ ;  /* 0x000000201d0b7824 */ /* 0x000fe200078e00ff */
[----:B------:R-:W-:Y:S01]  /*1050*/  SHF.R.S32.HI R38, RZ, 0x2, R22 ;  /* 0x00000002ff267819 */ /* 0x000fe20000011416 */
[----:B------:R-:W-:Y:S01]  /*1060*/  IMAD.IADD R3, R3, 0x1, R0 ;  /* 0x0000000103037824 */ /* 0x000fe200078e0200 */
[----:B------:R-:W-:Y:S01]  /*1070*/  ULDC UR24, c[0x0][0x294] ;  /* 0x0000a50000187ab9 */ /* 0x000fe20000000800 */
[----:B------:R-:W-:Y:S01]  /*1080*/  IMAD.U32 R0, RZ, RZ, UR16 ;  /* 0x00000010ff007e24 */ /* 0x000fe2000f8e00ff */
[----:B------:R-:W-:Y:S01]  /*1090*/  IADD3 R157, R38, 0x40, RZ ;  /* 0x00000040269d7810 */ /* 0x000fe20007ffe0ff */
[----:B------:R-:W-:Y:S01]  /*10a0*/  IMAD.SHL.U32 R90, R90, 0x8, RZ ;  /* 0x000000085a5a7824 */ /* 0x000fe200078e00ff */
[----:B------:R-:W-:Y:S01]  /*10b0*/  IADD3 R158, R38, 0x20, RZ ;  /* 0x00000020269e7810 */ /* 0x000fe20007ffe0ff */
[----:B------:R-:W-:Y:S01]  /*10c0*/  IMAD.WIDE.U32 R2, R0, c[0x0][0x240], R2 ;  /* 0x0000900000027a25 */ /* 0x000fe200078e0002 */
[----:B------:R-:W-:Y:S01]  /*10d0*/  IADD3 R156, R38, 0x60, RZ ;  /* 0x00000060269c7810 */ /* 0x000fe20007ffe0ff */
[----:B------:R-:W-:Y:S01]  /*10e0*/  UIMAD UR24, UR5, UR24, URZ ;  /* 0x00000018051872a4 */ /* 0x000fe2000f8e023f */
[----:B------:R-:W-:Y:S01]  /*10f0*/  P2R R121, PR, RZ, 0x40 ;  /* 0x00000040ff797803 */ /* 0x000fe20000000000 */
[----:B------:R-:W-:Y:S01]  /*1100*/  IMAD.U32 R0, RZ, RZ, UR6 ;  /* 0x00000006ff007e24 */ /* 0x000fe2000f8e00ff */
[----:B------:R-:W-:Y:S01]  /*1110*/  IADD3 R3, R3, UR29, RZ ;  /* 0x0000001d03037c10 */ /* 0x000fe2000fffe0ff */
[----:B------:R-:W-:Y:S01]  /*1120*/  USHF.R.S32.HI UR29, URZ, 0x1f, UR6 ;  /* 0x0000001f3f1d7899 */ /* 0x000fe20008011406 */
[----:B------:R-:W-:-:S02]  /*1130*/  IMAD.MOV.U32 R153, RZ, RZ, 0x6 ;  /* 0x00000006ff997424 */ /* 0x000fc400078e00ff */
        /* <DEDUP_REMOVED lines=8> */
[----:B------:R-:W-:Y:S01]  /*11c0*/  IMAD.MOV.U32 R155, RZ, RZ, 0x5 ;  /* 0x00000005ff9b7424 */ /* 0x000fe200078e00ff */
[----:B------:R-:W-:Y:S01]  /*11d0*/  LOP3.LUT R0, R0, 0x1c0, RZ, 0xc0, !PT ;  /* 0x000001c000007812 */ /* 0x000fe200078ec0ff */
[----:B------:R-:W-:Y:S01]  /*11e0*/  IMAD.SHL.U32 R150, R148, 0x20, RZ ;  /* 0x0000002094967824 */ /* 0x000fe200078e00ff */
        /* <DEDUP_REMOVED lines=14> */
[----:B------:R-:W-:Y:S01]  /*12d0*/  IMAD.MOV.U32 R174, RZ, RZ, c[0x0][0x27c] ;  /* 0x00009f00ffae7624 */ /* 0x000fe200078e00ff */
[----:B------:R-:W-:Y:S01]  /*12e0*/  @P0 LEA R6, P2, R0, c[0x0][0x220], 0x1 ;  /* 0x0000880000060a11 */ /* 0x000fe200078408ff */
[----:B------:R-:W-:Y:S01]  /*12f0*/  IMAD.MOV.U32 R151, RZ, RZ, c[0x0][0x27c] ;  /* 0x00009f00ff977624 */ /* 0x000fe200078e00ff */
[----:B------:R-:W-:Y:S01]  /*1300*/  @P4 IADD3.X R11, R3, R13, R11, P3, !PT ;  /* 0x0000000d030b4210 */ /* 0x000fe20001ffe40b */
[----:B------:R-:W-:Y:S01]  /*1310*/  IMAD.WIDE.U32 R12, R12, c[0x0][0x260], R4 ;  /* 0x000098000c0c7a25 */ /* 0x000fe200078e0004 */
[----:B------:R-:W-:-:S02]  /*1320*/  LOP3.LUT R90, R9, 0xfffffe00, R90, 0xf8, !PT ;  /* 0xfffffe00095a7812 */ /* 0x000fc400078ef85a */
[----:B------:R-:W-:Y:S01]  /*1330*/  @P1 LEA R4, P3, R2, c[0x0][0x220], 0x1 ;  /* 0x0000880002041a11 */ /* 0x000fe200078608ff */
[----:B------:R-:W-:Y:S01]  /*1340*/  IMAD.SHL.U32 R151, R151, 0x2, RZ ;  /* 0x0000000297977824 */ /* 0x000fe200078e00ff */
[----:B------:R-:W-:Y:S01]  /*1350*/  @P0 LEA.HI.X R7, R0, c[0x0][0x224], R7, 0x1, P2 ;  /* 0x0000890000070a11 */ /* 0x000fe200010f0c07 */
[----:B------:R-:W-:Y:S01]  /*1360*/  IMAD.SHL.U32 R90, R90, 0x2, RZ ;  /* 0x000000025a5a7824 */ /* 0x000fe200078e00ff */
[----:B------:R-:W-:Y:S02]  /*1370*/  LOP3.LUT R0, R22, 0xfffffffc, RZ, 0xc0, !PT ;  /* 0xfffffffc16007812 */ /* 0x000fe400078ec0ff */
[----:B------:R-:W-:Y:S02]  /*1380*/  @P1 LEA.HI.X R5, R2, c[0x0][0x224], R3, 0x1, P3 ;  /* 0x0000890002051a11 */ /* 0x000fe400018f0c03 */
        /* <DEDUP_REMOVED lines=44> */
[C---:B---3--:R-:W-:Y:S01]  /*1650*/  IMAD.WIDE.U32 R6, R38.reuse, c[0x0][0x290], R36 ;  /* 0x0000a40026067a25 */ /* 0x048fe200078e0024 */
        /* <DEDUP_REMOVED lines=30> */
[----:B--2---:R1:W2:Y:S02]  /*1840*/  @P5 R2UR UR30, R17 ;  /* 0x00000000111e53c2 */ /* 0x0042a400000e0000 */
[----:B-1----:R-:W-:Y:S01]  /*1850*/  IMAD.IADD R17, R16, 0x1, R7 ;  /* 0x0000000110117824 */ /* 0x002fe200078e0207 */
[----:B--2---:R-:W-:Y:S01]  /*1860*/  @UP0 USHF.R.S32.HI UR39, URZ, 0x1f, UR30 ;  /* 0x0000001f3f270899 */ /* 0x004fe2000801141e */
[----:B------:R-:W-:Y:S01]  /*1870*/  IMAD.IADD R7, R20, 0x1, R8 ;  /* 0x0000000114077824 */ /* 0x000fe200078e0208 */
[----:B------:R-:W-:Y:S01]  /*1880*/  @UP0 UMOV UR38, UR30 ;  /* 0x0000001e00260c82 */ /* 0x000fe20008000000 */
[----:B------:R-:W-:Y:S01]  /*1890*/  IMAD.MOV.U32 R16, RZ, RZ, R6 ;  /* 0x000000ffff107224 */ /* 0x000fe200078e0006 */
[C---:B------:R-:W-:Y:S01]  /*18a0*/  @P3 LEA R6, P4, R148.reuse, R2, 0x6 ;  /* 0x0000000294063211 */ /* 0x040fe200078830ff */
[----:B------:R-:W-:Y:S01]  /*18b0*/  @!UP0 UMOV UR38, UR21 ;  /* 0x0000001500268c82 */ /* 0x000fe20008000000 */
[----:B----4-:R-:W-:Y:S01]  /*18c0*/  SHF.R.S32.HI R14, RZ, 0x1f, R7 ;  /* 0x0000001fff0e7819 */ /* 0x010fe20000011407 */
        /* <DEDUP_REMOVED lines=116> */
.L_x_731:
        /* <DEDUP_REMOVED lines=77> */
.L_x_689:
[----:B------:R-:W-:Y:S05]  /*24e0*/  BSYNC B0 ;  /* 0x0000000000007941 */ /* 0x000fea0003800000 */
.L_x_688:
        /* <DEDUP_REMOVED lines=39> */
.L_x_691:
[----:B------:R-:W-:Y:S05]  /*2760*/  BSYNC B0 ;  /* 0x0000000000007941 */ /* 0x000fea0003800000 */
.L_x_690:
        /* <DEDUP_REMOVED lines=40> */
.L_x_693:
[----:B------:R-:W-:Y:S05]  /*29f0*/  BSYNC B0 ;  /* 0x0000000000007941 */ /* 0x000fea0003800000 */
.L_x_692:
        /* <DEDUP_REMOVED lines=38> */
.L_x_695:
[----:B------:R-:W-:Y:S05]  /*2c60*/  BSYNC B0 ;  /* 0x0000000000007941 */ /* 0x000fea0003800000 */
.L_x_694:
        /* <DEDUP_REMOVED lines=74> */
.L_x_699:
[----:B------:R-:W-:Y:S05]  /*3110*/  BSYNC B0 ;  /* 0x0000000000007941 */ /* 0x000fea0003800000 */
.L_x_698:
        /* <DEDUP_REMOVED lines=57> */
.L_x_697:
[----:B------:R-:W-:Y:S05]  /*34b0*/  BSYNC B1 ;  /* 0x0000000000017941 */ /* 0x000fea0003800000 */
.L_x_696:
        /* <DEDUP_REMOVED lines=62> */
.L_x_703:
[----:B------:R-:W-:Y:S05]  /*38a0*/  BSYNC B0 ;  /* 0x0000000000007941 */ /* 0x000fea0003800000 */
.L_x_702:
        /* <DEDUP_REMOVED lines=57> */
.L_x_701:
[----:B------:R-:W-:Y:S05]  /*3c40*/  BSYNC B1 ;  /* 0x0000000000017941 */ /* 0x000fea0003800000 */
.L_x_700:
        /* <DEDUP_REMOVED lines=62> */
.L_x_707:
[----:B------:R-:W-:Y:S05]  /*4030*/  BSYNC B0 ;  /* 0x0000000000007941 */ /* 0x000fea0003800000 */
.L_x_706:
        /* <DEDUP_REMOVED lines=57> */
.L_x_705:
[----:B------:R-:W-:Y:S05]  /*43d0*/  BSYNC B1 ;  /* 0x0000000000017941 */ /* 0x000fea0003800000 */
.L_x_704:
        /* <DEDUP_REMOVED lines=61> */
.L_x_710:
[----:B------:R-:W-:Y:S05]  /*47b0*/  BSYNC B0 ;  /* 0x0000000000007941 */ /* 0x000fea0003800000 */
.L_x_709:
        /* <DEDUP_REMOVED lines=58> */
.L_x_687:
        /* <DEDUP_REMOVED lines=232> */
.L_x_712:
[----:B------:R-:W-:Y:S05]  /*59e0*/  BSYNC B0 ;  /* 0x0000000000007941 */ /* 0x000fea0003800000 */
.L_x_711:
        /* <DEDUP_REMOVED lines=118> */
.L_x_714:
[----:B------:R-:W-:Y:S05]  /*6150*/  BSYNC B0 ;  /* 0x0000000000007941 */ /* 0x000fea0003800000 */
.L_x_713:
        /* <DEDUP_REMOVED lines=118> */
.L_x_716:
[----:B------:R-:W-:Y:S05]  /*68c0*/  BSYNC B0 ;  /* 0x0000000000007941 */ /* 0x000fea0003800000 */
.L_x_715:
        /* <DEDUP_REMOVED lines=120> */
.L_x_686:
        /* <DEDUP_REMOVED lines=22> */
.L_x_718:
[----:B-123--:R-:W-:Y:S05]  /*71b0*/  BSYNC B0 ;  /* 0x0000000000007941 */ /* 0x00efea0003800000 */
.L_x_717:
        /* <DEDUP_REMOVED lines=17> */
.L_x_720:
[----:B------:R-:W-:Y:S05]  /*72d0*/  BSYNC B0 ;  /* 0x0000000000007941 */ /* 0x000fea0003800000 */
.L_x_719:
[----:B--2---:R2:W4:Y:S01]  /*72e0*/  SHFL.IDX PT, R3, R88, 0x2, 0x1c1f ;  /* 0x005c1f0058037f89 */ /* 0x00452200000e0000 */
        /* <DEDUP_REMOVED lines=16> */
.L_x_722:
[----:B------:R-:W-:Y:S05]  /*73f0*/  BSYNC B0 ;  /* 0x0000000000007941 */ /* 0x000fea0003800000 */
.L_x_721:
[----:B---34-:R3:W4:Y:S01]  /*7400*/  SHFL.IDX PT, R3, R88, 0x3, 0x1c1f ;  /* 0x007c1f0058037f89 */ /* 0x01872200000e0000 */
[----:B------:R-:W-:Y:S03]  /*7410*/  ISETP.GE.AND P0, PT, R12, 0x61, PT ;  /* 0x000000610c00780c */ /* 0x000fe60003f06270 */
        /* <DEDUP_REMOVED lines=14> */
.L_x_708:
[----:B------:R-:W-:Y:S05]  /*7500*/  BSYNC B2 ;  /* 0x0000000000027941 */ /* 0x000fea0003800000 */
.L_x_685:
[----:B-1-3--:R-:W-:Y:S01]  /*7510*/  IMAD.U32 R2, RZ, RZ, UR6 ;  /* 0x00000006ff027e24 */ /* 0x00afe2000f8e00ff */
        /* <DEDUP_REMOVED lines=12> */
[----:B--2---:R-:W-:Y:S03]  /*75e0*/  P2R R8, PR, RZ, 0x20 ;  /* 0x00000020ff087803 */ /* 0x004fe60000000000 */
        /* <DEDUP_REMOVED lines=93> */
[C---:B----4-:R-:W-:Y:S02]  /*7bc0*/  IMAD R4, R100.reuse, c[0x0][0x20c], R2 ;  /* 0x0000830064047a24 */ /* 0x050fe400078e0202 */
        /* <DEDUP_REMOVED lines=17> */
[----:B-1----:R-:W1:Y:S01]  /*7ce0*/  @!P1 LDS.128 R8, [R91] ;  /* 0x000000005b089984 */ /* 0x002e620000000c00 */
[CC--:B--2---:R-:W-:Y:S04]  /*7cf0*/  @!P1 LEA R4, P0, R20.reuse, R2.reuse, 0x1 ;  /* 0x0000000214049211 */ /* 0x0c4fe800078008ff */
[-C--:B---3--:R-:W-:Y:S02]  /*7d00*/  @!P1 LEA.HI.X R5, R20, R3.reuse, R21, 0x1, P0 ;  /* 0x0000000314059211 */ /* 0x088fe400000f0c15 */
[----:B------:R-:W-:Y:S11]  /*7d10*/  ISETP.GE.AND P0, PT, R94, c[0x0][0x1d4], PT ;  /* 0x000075005e007a0c */ /* 0x000ff60003f06270 */
[----:B------:R-:W-:Y:S02]  /*7d20*/  @!UPT UIADD3 URZ, URZ, URZ, URZ ;  /* 0x0000003f3f3ff290 */ /* 0x000fe4000fffe03f */
[C---:B------:R-:W-:Y:S04]  /*7d30*/  @!P0 LEA R2, P2, R83.reuse, R2, 0x1 ;  /* 0x0000000253028211 */ /* 0x040fe800078408ff */
[----:B------:R-:W-:Y:S01]  /*7d40*/  @!P0 LEA.HI.X R3, R83, R3, R93, 0x1, P2 ;  /* 0x0000000353038211 */ /* 0x000fe200010f0c5d */
[----:B-1----:R-:W-:Y:S04]  /*7d50*/  @!P1 ST.E.128 [R4.64], R8 ;  /* 0x0000000804009985 */ /* 0x002fe8000c101d16 */
[----:B------:R-:W1:Y:S04]  /*7d60*/  @!P0 LDS.128 R4, [R92] ;  /* 0x000000005c048984 */ /* 0x000e680000000c00 */
[----:B-1----:R1:W-:Y:S02]  /*7d70*/  @!P0 ST.E.128 [R2.64], R4 ;  /* 0x0000000402008985 */ /* 0x0023e4000c101d16 */
.L_x_724:
[----:B------:R-:W-:Y:S05]  /*7d80*/  BSYNC B0 ;  /* 0x0000000000007941 */ /* 0x000fea0003800000 */
.L_x_723:
[----:B-1-3--:R1:W3:Y:S01]  /*7d90*/  SHFL.IDX PT, R3, R13, 0x1, 0x1c1f ;  /* 0x003c1f000d037f89 */ /* 0x00a2e200000e0000 */
[----:B------:R-:W-:Y:S01]  /*7da0*/  ISETP.GE.AND P0, PT, R12, 0x21, PT ;  /* 0x000000210c00780c */ /* 0x000fe20003f06270 */
[----:B------:R-:W-:Y:S02]  /*7db0*/  BSSY B0, `(.L_x_725) ;  /* 0x000000f000007945 */ /* 0x000fe40003800000 */
[----:B--2---:R1:W2:Y:S10]  /*7dc0*/  SHFL.IDX PT, R2, R14, 0x1, 0x1c1f ;  /* 0x003c1f000e027f89 */ /* 0x0042b400000e0000 */
[----:B------:R-:W-:-:S05]  /*7dd0*/  @!P0 BRA `(.L_x_726) ;  /* 0x000000c000008947 */ /* 0x000fca0003800000 */
[C---:B------:R-:W-:Y:S11]  /*7de0*/  ISETP.GE.AND P1, PT, R20.reuse, c[0x0][0x1d4], PT ;  /* 0x0000750014007a0c */ /* 0x040ff60003f26270 */
[----:B------:R-:W-:Y:S02]  /*7df0*/  @!UPT UIADD3 URZ, URZ, URZ, URZ ;  /* 0x0000003f3f3ff290 */ /* 0x000fe4000fffe03f */
[----:B------:R-:W4:Y:S01]  /*7e00*/  @!P1 LDS.128 R8, [R91+0x1000] ;  /* 0x001000005b089984 */ /* 0x000f220000000c00 */
        /* <DEDUP_REMOVED lines=9> */
.L_x_726:
[----:B------:R-:W-:Y:S05]  /*7ea0*/  BSYNC B0 ;  /* 0x0000000000007941 */ /* 0x000fea0003800000 */
.L_x_725:
[----:B--23--:R2:W3:Y:S01]  /*7eb0*/  SHFL.IDX PT, R3, R13, 0x2, 0x1c1f ;  /* 0x005c1f000d037f89 */ /* 0x00c4e200000e0000 */
[----:B------:R-:W-:Y:S01]  /*7ec0*/  ISETP.GE.AND P0, PT, R12, 0x41, PT ;  /* 0x000000410c00780c */ /* 0x000fe20003f06270 */
[----:B------:R-:W-:Y:S02]  /*7ed0*/  BSSY B0, `(.L_x_727) ;  /* 0x000000f000007945 */ /* 0x000fe40003800000 */
[----:B------:R2:W4:Y:S10]  /*7ee0*/  SHFL.IDX PT, R2, R14, 0x2, 0x1c1f ;  /* 0x005c1f000e027f89 */ /* 0x00053400000e0000 */
[----:B------:R-:W-:-:S05]  /*7ef0*/  @!P0 BRA `(.L_x_728) ;  /* 0x000000c000008947 */ /* 0x000fca0003800000 */
[C---:B------:R-:W-:Y:S11]  /*7f00*/  ISETP.GE.AND P1, PT, R20.reuse, c[0x0][0x1d4], PT ;  /* 0x0000750014007a0c */ /* 0x040ff60003f26270 */
[----:B------:R-:W-:Y:S02]  /*7f10*/  @!UPT UIADD3 URZ, URZ, URZ, URZ ;  /* 0x0000003f3f3ff290 */ /* 0x000fe4000fffe03f */
[----:B------:R-:W5:Y:S01]  /*7f20*/  @!P1 LDS.128 R8, [R91+0x2000] ;  /* 0x002000005b089984 */ /* 0x000f620000000c00 */
[CC--:B----4-:R-:W-:Y:S04]  /*7f30*/  @!P1 LEA R4, P0, R20.reuse, R2.reuse, 0x1 ;  /* 0x0000000214049211 */ /* 0x0d0fe800078008ff */
[-C--:B---3--:R-:W-:Y:S02]  /*7f40*/  @!P1 LEA.HI.X R5, R20, R3.reuse, R21, 0x1, P0 ;  /* 0x0000000314059211 */ /* 0x088fe400000f0c15 */
[----:B------:R-:W-:Y:S11]  /*7f50*/  ISETP.GE.AND P0, PT, R94, c[0x0][0x1d4], PT ;  /* 0x000075005e007a0c */ /* 0x000ff60003f06270 */
[----:B------:R-:W-:Y:S02]  /*7f60*/  @!UPT UIADD3 URZ, URZ, URZ, URZ ;  /* 0x0000003f3f3ff290 */ /* 0x000fe4000fffe03f */
[C---:B------:R-:W-:Y:S04]  /*7f70*/  @!P0 LEA R2, P2, R83.reuse, R2, 0x1 ;  /* 0x0000000253028211 */ /* 0x040fe800078408ff */
[----:B------:R-:W-:Y:S01]  /*7f80*/  @!P0 LEA.HI.X R3, R83, R3, R93, 0x1, P2 ;  /* 0x0000000353038211 */ /* 0x000fe200010f0c5d */
[----:B-----5:R-:W-:Y:S04]  /*7f90*/  @!P1 ST.E.128 [R4.64], R8 ;  /* 0x0000000804009985 */ /* 0x020fe8000c101d16 */
[----:B------:R-:W3:Y:S04]  /*7fa0*/  @!P0 LDS.128 R4, [R92+0x2000] ;  /* 0x002000005c048984 */ /* 0x000ee80000000c00 */
[----:B---3--:R3:W-:Y:S02]  /*7fb0*/  @!P0 ST.E.128 [R2.64], R4 ;  /* 0x0000000402008985 */ /* 0x0087e4000c101d16 */
.L_x_728:
[----:B------:R-:W-:Y:S05]  /*7fc0*/  BSYNC B0 ;  /* 0x0000000000007941 */ /* 0x000fea0003800000 */
.L_x_727:
[----:B---3--:R3:W1:Y:S01]  /*7fd0*/  SHFL.IDX PT, R3, R13, 0x3, 0x1c1f ;  /* 0x007c1f000d037f89 */ /* 0x00866200000e0000 */
[----:B------:R-:W-:Y:S01]  /*7fe0*/  ISETP.GE.AND P0, PT, R12, 0x61, PT ;  /* 0x000000610c00780c */ /* 0x000fe20003f06270 */
[----:B------:R-:W-:Y:S02]  /*7ff0*/  BSSY B0, `(.L_x_729) ;  /* 0x000000f000007945 */ /* 0x000fe40003800000 */
[----:B----4-:R3:W4:Y:S10]  /*8000*/  SHFL.IDX PT, R2, R14, 0x3, 0x1c1f ;  /* 0x007c1f000e027f89 */ /* 0x01073400000e0000 */
[----:B------:R-:W-:-:S05]  /*8010*/  @!P0 BRA `(.L_x_730) ;  /* 0x000000c000008947 */ /* 0x000fca0003800000 */
[C---:B------:R-:W-:Y:S11]  /*8020*/  ISETP.GE.AND P1, PT, R20.reuse, c[0x0][0x1d4], PT ;  /* 0x0000750014007a0c */ /* 0x040ff60003f26270 */
[----:B------:R-:W-:Y:S02]  /*8030*/  @!UPT UIADD3 URZ, URZ, URZ, URZ ;  /* 0x0000003f3f3ff290 */ /* 0x000fe4000fffe03f */
[----:B------:R-:W5:Y:S01]  /*8040*/  @!P1 LDS.128 R8, [R91+0x3000] ;  /* 0x003000005b089984 */ /* 0x000f620000000c00 */
[CC--:B----4-:R-:W-:Y:S04]  /*8050*/  @!P1 LEA R4, P0, R20.reuse, R2.reuse, 0x1 ;  /* 0x0000000214049211 */ /* 0x0d0fe800078008ff */
[-C--:B-1----:R-:W-:Y:S02]  /*8060*/  @!P1 LEA.HI.X R5, R20, R3.reuse, R21, 0x1, P0 ;  /* 0x0000000314059211 */ /* 0x082fe400000f0c15 */
[----:B------:R-:W-:Y:S11]  /*8070*/  ISETP.GE.AND P0, PT, R94, c[0x0][0x1d4], PT ;  /* 0x000075005e007a0c */ /* 0x000ff60003f06270 */
[----:B------:R-:W-:Y:S02]  /*8080*/  @!UPT UIADD3 URZ, URZ, URZ, URZ ;  /* 0x0000003f3f3ff290 */ /* 0x000fe4000fffe03f */
[C---:B------:R-:W-:Y:S04]  /*8090*/  @!P0 LEA R2, P2, R83.reuse, R2, 0x1 ;  /* 0x0000000253028211 */ /* 0x040fe800078408ff */
[----:B------:R-:W-:Y:S01]  /*80a0*/  @!P0 LEA.HI.X R3, R83, R3, R93, 0x1, P2 ;  /* 0x0000000353038211 */ /* 0x000fe200010f0c5d */
[----:B-----5:R-:W-:Y:S04]  /*80b0*/  @!P1 ST.E.128 [R4.64], R8 ;  /* 0x0000000804009985 */ /* 0x020fe8000c101d16 */
[----:B------:R-:W1:Y:S04]  /*80c0*/  @!P0 LDS.128 R4, [R92+0x3000] ;  /* 0x003000005c048984 */ /* 0x000e680000000c00 */
[----:B-1----:R1:W-:Y:S02]  /*80d0*/  @!P0 ST.E.128 [R2.64], R4 ;  /* 0x0000000402008985 */ /* 0x0023e4000c101d16 */
.L_x_730:
[----:B------:R-:W-:Y:S05]  /*80e0*/  BSYNC B0 ;  /* 0x0000000000007941 */ /* 0x000fea0003800000 */
.L_x_729:
[----:B------:R-:W-:Y:S02]  /*80f0*/  UISETP.GT.AND UP0, UPT, UR6, UR7, UPT ;  /* 0x000000070600728c */ /* 0x000fe4000bf04270 */
[----:B------:R-:W-:Y:S04]  /*8100*/  UIADD3 UR6, UR6, -0x1, URZ ;  /* 0xffffffff06067890 */ /* 0x000fe8000fffe03f */
[----:B------:R-:W-:Y:S05]  /*8110*/  PLOP3.LUT P0, PT, PT, PT, UP0, 0x80, 0x0 ;  /* 0x000000000000781c */ /* 0x000fea0003f0f008 */
[----:B------:R-:W-:Y:S02]  /*8120*/  @UP0 USHF.R.S32.HI UR9, URZ, 0x1f, UR6 ;  /* 0x0000001f3f090899 */ /* 0x000fe40008011406 */
[----:B------:R-:W-:Y:S04]  /*8130*/  @UP0 UIMAD UR5, UR11, UR6, URZ ;  /* 0x000000060b0502a4 */ /* 0x000fe8000f8e023f */
[----:B------:R-:W-:Y:S02]  /*8140*/  @UP0 UIMAD UR5, UR9, UR26, UR5 ;  /* 0x0000001a090502a4 */ /* 0x000fe4000f8e0205 */
[----:B-1--4-:R-:W-:Y:S02]  /*8150*/  @P0 IMAD.MOV.U32 R2, RZ, RZ, R130 ;  /* 0x000000ffff020224 */ /* 0x012fe400078e0082 */
[----:B------:R-:W-:Y:S04]  /*8160*/  @P0 IMAD.MOV.U32 R3, RZ, RZ, R127 ;  /* 0x000000ffff030224 */ /* 0x000fe800078e007f */
[----:B------:R-:W-:Y:S05]  /*8170*/  @P0 IMAD.WIDE.U32 R2, R145, UR6, R2 ;  /* 0x0000000691020c25 */ /* 0x000fea000f8e0002 */
[C---:B------:R-:W-:Y:S02]  /*8180*/  @P0 LEA R12, P1, R2.reuse, c[0x0][0x220], 0x1 ;  /* 0x00008800020c0a11 */ /* 0x040fe400078208ff */
[----:B------:R-:W-:Y:S04]  /*8190*/  @P0 IADD3 R3, R3, UR5, RZ ;  /* 0x0000000503030c10 */ /* 0x000fe8000fffe0ff */
[----:B--23--:R-:W-:Y:S02]  /*81a0*/  @P0 LEA.HI.X R13, R2, c[0x0][0x224], R3, 0x1, P1 ;  /* 0x00008900020d0a11 */ /* 0x00cfe400008f0c03 */
        /* <DEDUP_REMOVED lines=25> */
.L_x_684:
[----:B------:R-:W-:Y:S01]  /*8340*/  UIADD3 UR6, UR17, 0x7f, URZ ;  /* 0x0000007f11067890 */ /* 0x000fe2000fffe03f */
[----:B------:R-:W-:Y:S01]  /*8350*/  PLOP3.LUT P4, PT, PT, PT, PT, 0x80, 0x0 ;  /* 0x000000000000781c */ /* 0x000fe20003f8f070 */
[----:B------:R-:W-:Y:S01]  /*8360*/  ULDC.64 UR4, c[0x0][0x2c8] ;  /* 0x0000b20000047ab9 */ /* 0x000fe20000000a00 */
[----:B------:R-:W-:Y:S01]  /*8370*/  CS2R R186, SRZ ;  /* 0x0000000000ba7805 */ /* 0x000fe2000001ff00 */
[----:B------:R-:W-:Y:S01]  /*8380*/  UIMAD.WIDE.U32 UR8, UR6, UR4, URZ ;  /* 0x00000004060872a5 */ /* 0x000fe2000f8e003f */
[----:B------:R-:W-:Y:S01]  /*8390*/  CS2R R184, SRZ ;  /* 0x0000000000b87805 */ /* 0x000fe2000001ff00 */
[----:B------:R-:W-:Y:S01]  /*83a0*/  CS2R R130, SRZ ;  /* 0x0000000000827805 */ /* 0x000fe2000001ff00 */
[----:B------:R-:W-:Y:S01]  /*83b0*/  UMOV UR4, URZ ;  /* 0x0000003f00047c82 */ /* 0x000fe20008000000 */
[----:B------:R-:W-:Y:S01]  /*83c0*/  CS2R R128, SRZ ;  /* 0x0000000000807805 */ /* 0x000fe2000001ff00 */
[----:B------:R-:W-:Y:S01]  /*83d0*/  @UP2 USHF.R.U32.HI UR6, URZ, UR5, UR9 ;  /* 0x000000053f062299 */ /* 0x000fe20008011609 */
[----:B-1----:R-:W-:Y:S01]  /*83e0*/  IMAD.MOV.U32 R15, RZ, RZ, RZ ;  /* 0x000000ffff0f7224 */ /* 0x002fe200078e00ff */
[----:B------:R-:W-:Y:S01]  /*83f0*/  MOV R11, RZ ;  /* 0x000000ff000b7202 */ /* 0x000fe20000000f00 */
[----:B------:R-:W-:Y:S01]  /*8400*/  IMAD.MOV.U32 R126, RZ, RZ, RZ ;  /* 0x000000ffff7e7224 */ /* 0x000fe200078e00ff */
[----:B------:R-:W-:Y:S01]  /*8410*/  UIADD3 UR5, UR12, UR6, URZ ;  /* 0x000000060c057290 */ /* 0x000fe2000fffe03f */
[----:B------:R-:W-:Y:S01]  /*8420*/  IMAD.MOV.U32 R124, RZ, RZ, RZ ;  /* 0x000000ffff7c7224 */ /* 0x000fe200078e00ff */
[----:B------:R-:W-:Y:S01]  /*8430*/  CS2R R16, SRZ ;  /* 0x0000000000107805 */ /* 0x000fe2000001ff00 */
[----:B------:R-:W-:Y:S01]  /*8440*/  MOV R122, RZ ;  /* 0x000000ff007a7202 */ /* 0x000fe20000000f00 */
[----:B------:R-:W-:Y:S01]  /*8450*/  UIMAD.WIDE UR4, UR5, -0x6db6db6d, UR4 ;  /* 0x92492493050478a5 */ /* 0x000fe2000f8e0204 */
[----:B------:R-:W-:Y:S01]  /*8460*/  IMAD.MOV.U32 R120, RZ, RZ, RZ ;  /* 0x000000ffff787224 */ /* 0x000fe200078e00ff */
[----:B------:R-:W-:Y:S01]  /*8470*/  CS2R R18, SRZ ;  /* 0x0000000000127805 */ /* 0x000fe2000001ff00 */
[----:B------:R-:W-:Y:S01]  /*8480*/  MOV R182, RZ ;  /* 0x000000ff00b67202 */ /* 0x000fe20000000f00 */
[----:B------:R-:W-:Y:S01]  /*8490*/  USHF.R.U32.HI UR4, URZ, 0x1f, UR5 ;  /* 0x0000001f3f047899 */ /* 0x000fe20008011605 */
[----:B------:R-:W-:Y:S01]  /*84a0*/  CS2R R12, SRZ ;  /* 0x00000000000c7805 */ /* 0x000fe2000001ff00 */
[----:B------:R-:W-:Y:S01]  /*84b0*/  IMAD.MOV.U32 R180, RZ, RZ, RZ ;  /* 0x000000ffffb47224 */ /* 0x000fe200078e00ff */
[----:B------:R-:W-:Y:S01]  /*84c0*/  MOV R118, RZ ;  /* 0x000000ff00767202 */ /* 0x000fe20000000f00 */
[----:B------:R-:W-:Y:S01]  /*84d0*/  ULEA.HI.SX32 UR4, UR5, UR4, 0x1a ;  /* 0x0000000405047291 */ /* 0x000fe2000f8fd23f */
[----:B------:R-:W-:Y:S01]  /*84e0*/  IMAD.MOV.U32 R116, RZ, RZ, RZ ;  /* 0x000000ffff747224 */ /* 0x000fe200078e00ff */
[----:B------:R-:W-:Y:S01]  /*84f0*/  CS2R R178, SRZ ;  /* 0x0000000000b27805 */ /* 0x000fe2000001ff00 */
[----:B-----5:R-:W-:Y:S01]  /*8500*/  CS2R R22, SRZ ;  /* 0x0000000000167805 */ /* 0x020fe2000001ff00 */
[----:B------:R-:W-:Y:S01]  /*8510*/  UISETP.LT.AND UP0, UPT, UR13, UR4, UPT ;  /* 0x000000040d00728c */ /* 0x000fe2000bf01270 */
[----:B------:R-:W-:Y:S01]  /*8520*/  MOV R176, RZ ;  /* 0x000000ff00b07202 */ /* 0x000fe20000000f00 */
[----:B------:R-:W-:Y:S01]  /*8530*/  IMAD.MOV.U32 R174, RZ, RZ, RZ ;  /* 0x000000ffffae7224 */ /* 0x000fe200078e00ff */
[----:B------:R-:W-:Y:S01]  /*8540*/  CS2R R24, SRZ ;  /* 0x0000000000187805 */ /* 0x000fe2000001ff00 */
[----:B------:R-:W-:Y:S01]  /*8550*/  USEL UR13, UR13, UR4, UP0 ;  /* 0x000000040d0d7287 */ /* 0x000fe20008000000 */
[----:B------:R-:W-:Y:S01]  /*8560*/  MOV R172, RZ ;  /* 0x000000ff00ac7202 */ /* 0x000fe20000000f00 */
[----:B------:R-:W-:Y:S01]  /*8570*/  CS2R R166, SRZ ;  /* 0x0000000000a67805 */ /* 0x000fe2000001ff00 */
[----:B------:R-:W-:Y:S01]  /*8580*/  IMAD.MOV.U32 R164, RZ, RZ, RZ ;  /* 0x000000ffffa47224 */ /* 0x000fe200078e00ff */
[----:B------:R-:W-:Y:S01]  /*8590*/  UISETP.GE.AND UP0, UPT, UR13, 0x1, UPT ;  /* 0x000000010d00788c */ /* 0x000fe2000bf06270 */
[----:B------:R-:W-:Y:S01]  /*85a0*/  CS2R R20, SRZ ;  /* 0x0000000000147805 */ /* 0x000fe2000001ff00 */
[----:B------:R-:W-:Y:S01]  /*85b0*/  MOV R170, RZ ;  /* 0x000000ff00aa7202 */ /* 0x000fe20000000f00 */
[----:B------:R-:W-:Y:S01]  /*85c0*/  IMAD.MOV.U32 R168, RZ, RZ, RZ ;  /* 0x000000ffffa87224 */ /* 0x000fe200078e00ff */
[----:B------:R-:W-:Y:S01]  /*85d0*/  CS2R R162, SRZ ;  /* 0x0000000000a27805 */ /* 0x000fe2000001ff00 */
[----:B------:R-:W-:Y:S01]  /*85e0*/  CS2R R28, SRZ ;  /* 0x00000000001c7805 */ /* 0x000fe2000001ff00 */
[----:B------:R-:W-:Y:S01]  /*85f0*/  PLOP3.LUT P0, PT, PT, PT, UP0, 0x80, 0x0 ;  /* 0x000000000000781c */ /* 0x000fe20003f0f008 */
[----:B------:R-:W-:Y:S01]  /*8600*/  IMAD.MOV.U32 R158, RZ, RZ, RZ ;  /* 0x000000ffff9e7224 */ /* 0x000fe200078e00ff */
[----:B------:R-:W-:Y:S01]  /*8610*/  MOV R160, RZ ;  /* 0x000000ff00a07202 */ /* 0x000fe20000000f00 */
        /* <DEDUP_REMOVED lines=24> */
[----:B------:R-:W-:Y:S01]  /*87a0*/  USHF.R.S32.HI UR6, URZ, 0x1f, UR19 ;  /* 0x0000001f3f067899 */ /* 0x000fe20008011413 */
[----:B------:R-:W-:Y:S01]  /*87b0*/  SHF.R.S32.HI R249, RZ, 0x1f, R250 ;  /* 0x0000001ffff97819 */ /* 0x000fe200000114fa */
[----:B------:R-:W-:Y:S02]  /*87c0*/  ULDC.64 UR4, c[0x0][0x178] ;  /* 0x00005e0000047ab9 */ /* 0x000fe40000000a00 */
        /* <DEDUP_REMOVED lines=9> */
[----:B------:R-:W-:Y:S02]  /*8860*/  UISETP.NE.U32.AND UP0, UPT, URZ, UR6, UPT ;  /* 0x000000063f00728c */ /* 0x000fe4000bf05070 */
[----:B------:R-:W-:Y:S02]  /*8870*/  ULDC.64 UR4, c[0x0][0x1b8] ;  /* 0x00006e0000047ab9 */ /* 0x000fe40000000a00 */
[----:B------:R-:W-:Y:S02]  /*8880*/  UISETP.NE.AND.EX UP0, UPT, URZ, UR7, UPT, UP0 ;  /* 0x000000073f00728c */ /* 0x000fe4000bf05300 */
[----:B------:R-:W-:Y:S02]  /*8890*/  USHF.R.S32.HI UR7, URZ, 0x1f, UR21 ;  /* 0x0000001f3f077899 */ /* 0x000fe40008011415 */
[----:B------:R-:W-:Y:S02]  /*88a0*/  UIADD3 UR9, UR9, UR19, URZ ;  /* 0x0000001309097290 */ /* 0x000fe4000fffe03f */
[----:B------:R-:W-:-:S02]  /*88b0*/  UIMAD UR6, UR15, UR4, URZ ;  /* 0x000000040f0672a4 */ /* 0x000fc4000f8e023f */
[----:B------:R-:W-:Y:S02]  /*88c0*/  USEL UR7, UR7, URZ, !UP0 ;  /* 0x0000003f07077287 */ /* 0x000fe4000c000000 */
[----:B------:R-:W-:Y:S01]  /*88d0*/  UIMAD UR6, UR16, UR5, UR6 ;  /* 0x00000005100672a4 */ /* 0x000fe2000f8e0206 */
[----:B-1----:R-:W-:Y:S01]  /*88e0*/  LEA.HI R2, R249, R250, RZ, 0x3 ;  /* 0x000000faf9027211 */ /* 0x002fe200078f18ff */
[----:B------:R-:W-:Y:S02]  /*88f0*/  UIMAD.WIDE.U32 UR10, UR16, UR4, UR8 ;  /* 0x00000004100a72a5 */ /* 0x000fe4000f8e0008 */
[----:B------:R-:W-:Y:S01]  /*8900*/  USEL UR8, UR21, URZ, !UP0 ;  /* 0x0000003f15087287 */ /* 0x000fe2000c000000 */
[----:B------:R-:W-:Y:S01]  /*8910*/  LOP3.LUT R0, R2, 0xfffffff8, RZ, 0xc0, !PT ;  /* 0xfffffff802007812 */ /* 0x000fe200078ec0ff */
[----:B------:R-:W-:Y:S01]  /*8920*/  ULDC.64 UR4, c[0x0][0x1c0] ;  /* 0x0000700000047ab9 */ /* 0x000fe20000000a00 */
[----:B------:R-:W-:Y:S01]  /*8930*/  SHF.R.S32.HI R77, RZ, 0x3, R2 ;  /* 0x00000003ff4d7819 */ /* 0x000fe20000011402 */
[----:B------:R-:W-:-:S02]  /*8940*/  UIMAD UR7, UR7, UR4, URZ ;  /* 0x00000004070772a4 */ /* 0x000fc4000f8e023f */
[----:B------:R-:W-:Y:S01]  /*8950*/  IMAD.IADD R6, R250, 0x1, -R0 ;  /* 0x00000001fa067824 */ /* 0x000fe200078e0a00 */
[----:B------:R-:W-:Y:S02]  /*8960*/  UIADD3 UR11, UR11, UR6, URZ ;  /* 0x000000060b0b7290 */ /* 0x000fe4000fffe03f */
[----:B------:R-:W-:Y:S01]  /*8970*/  UIMAD UR5, UR8, UR5, UR7 ;  /* 0x00000005080572a4 */ /* 0x000fe2000f8e0207 */
[C---:B------:R-:W-:Y:S01]  /*8980*/  IMAD R251, R6.reuse, 0x10, R77 ;  /* 0x0000001006fb7824 */ /* 0x040fe200078e024d */
[----:B------:R-:W-:Y:S01]  /*8990*/  UIMAD.WIDE.U32 UR8, UR8, UR4, UR10 ;  /* 0x00000004080872a5 */ /* 0x000fe2000f8e000a */
[----:B------:R-:W-:Y:S02]  /*89a0*/  IMAD.SHL.U32 R6, R6, 0x8, RZ ;  /* 0x0000000806067824 */ /* 0x000fe400078e00ff */
[----:B------:R-:W-:Y:S01]  /*89b0*/  ULDC UR10, c[0x0][0x2c4] ;  /* 0x0000b100000a7ab9 */ /* 0x000fe20000000800 */
[----:B------:R-:W-:Y:S01]  /*89c0*/  IADD3 R4, R251, UR17, RZ ;  /* 0x00000011fb047c10 */ /* 0x000fe2000fffe0ff */
[----:B------:R-:W-:Y:S01]  /*89d0*/  UIADD3 UR5, UR9, UR5, URZ ;  /* 0x0000000509057290 */ /* 0x000fe2000fffe03f */
[----:B------:R-:W-:Y:S01]  /*89e0*/  IMAD.U32 R3, RZ, RZ, UR9 ;  /* 0x00000009ff037e24 */ /* 0x000fe2000f8e00ff */
[----:B------:R-:W-:Y:S01]  /*89f0*/  UIMAD UR10, UR20, UR10, URZ ;  /* 0x0000000a140a72a4 */ /* 0x000fe2000f8e023f */
[----:B------:R1:W-:Y:S01]  /*8a00*/  STL [R1+0x18], R251 ;  /* 0x000018fb01007387 */ /* 0x0003e20000100800 */
[----:B------:R-:W-:Y:S01]  /*8a10*/  @P1 IMAD.HI.U32 R2, R4, c[0x0][0x2c8], RZ ;  /* 0x0000b20004021a27 */ /* 0x000fe200078e00ff */
[----:B------:R-:W-:-:S03]  /*8a20*/  ISETP.GE.AND P4, PT, R6, c[0x0][0x198], PT ;  /* 0x0000660006007a0c */ /* 0x000fc60003f86270 */
[----:B------:R-:W-:Y:S01]  /*8a30*/  IMAD.MOV.U32 R0, RZ, RZ, R4 ;  /* 0x000000ffff007224 */ /* 0x000fe200078e0004 */
[----:B------:R-:W-:Y:S01]  /*8a40*/  @P0 SHF.R.U32.HI R0, RZ, c[0x0][0x2cc], R2 ;  /* 0x0000b300ff000a19 */ /* 0x000fe20000011602 */
[----:B------:R-:W-:Y:S02]  /*8a50*/  IMAD.U32 R2, RZ, RZ, UR8 ;  /* 0x00000008ff027e24 */ /* 0x000fe4000f8e00ff */
[----:B------:R-:W-:Y:S01]  /*8a60*/  IMAD.U32 R3, RZ, RZ, UR5 ;  /* 0x00000005ff037e24 */ /* 0x000fe2000f8e00ff */
        /* <DEDUP_REMOVED lines=25> */
[----:B------:R-:W-:Y:S02]  /*8c00*/  LEA.HI R83, R2, R0, RZ, 0x3 ;  /* 0x0000000002537211 */ /* 0x000fe400078f18ff */
[----:B------:R-:W-:Y:S02]  /*8c10*/  IADD3 R5, R77, UR17, RZ ;  /* 0x000000114d057c10 */ /* 0x000fe4000fffe0ff */
[----:B------:R-:W-:Y:S02]  /*8c20*/  LOP3.LUT R2, R3, 0xfffffff8, RZ, 0xc0, !PT ;  /* 0xfffffff803027812 */ /* 0x000fe400078ec0ff */
[----:B------:R-:W-:-:S02]  /*8c30*/  LOP3.LUT R3, R83, 0xfffffff8, RZ, 0xc0, !PT ;  /* 0xfffffff853037812 */ /* 0x000fc400078ec0ff */
[----:B------:R-:W-:Y:S01]  /*8c40*/  ISETP.GE.AND P0, PT, R5, UR10, PT ;  /* 0x0000000a05007c0c */ /* 0x000fe2000bf06270 */
[----:B------:R-:W-:Y:S02]  /*8c50*/  IMAD.IADD R70, R250, 0x1, -R2 ;  /* 0x00000001fa467824 */ /* 0x000fe400078e0a02 */
[----:B------:R-:W-:Y:S02]  /*8c60*/  IMAD.IADD R82, R0, 0x1, -R3 ;  /* 0x0000000100527824 */ /* 0x000fe400078e0a03 */
[----:B------:R-:W-:Y:S02]  /*8c70*/  IMAD.SHL.U32 R71, R70, 0x8, RZ ;  /* 0x0000000846477824 */ /* 0x000fe400078e00ff */
[----:B------:R-:W-:Y:S02]  /*8c80*/  IMAD.MOV.U32 R2, RZ, RZ, 0x10 ;  /* 0x00000010ff027424 */ /* 0x000fe400078e00ff */
[----:B------:R-:W-:Y:S01]  /*8c90*/  IMAD.MOV.U32 R3, RZ, RZ, 0x20 ;  /* 0x00000020ff037424 */ /* 0x000fe200078e00ff */
        /* <DEDUP_REMOVED lines=15> */
.L_x_734:
[----:B-1-34-:R-:W-:Y:S05]  /*8d90*/  BSYNC B0 ;  /* 0x0000000000007941 */ /* 0x01afea0003800000 */
.L_x_733:
        /* <DEDUP_REMOVED lines=11> */
.L_x_736:
[----:B------:R-:W-:Y:S05]  /*8e50*/  BSYNC B0 ;  /* 0x0000000000007941 */ /* 0x000fea0003800000 */
.L_x_735:
        /* <DEDUP_REMOVED lines=11> */
.L_x_738:
[----:B------:R-:W-:Y:S05]  /*8f10*/  BSYNC B0 ;  /* 0x0000000000007941 */ /* 0x000fea0003800000 */
.L_x_737:
        /* <DEDUP_REMOVED lines=11> */
.L_x_740:
[----:B------:R-:W-:Y:S05]  /*8fd0*/  BSYNC B0 ;  /* 0x0000000000007941 */ /* 0x000fea0003800000 */
.L_x_739:
        /* <DEDUP_REMOVED lines=11> */
.L_x_742:
[----:B------:R-:W-:Y:S05]  /*9090*/  BSYNC B0 ;  /* 0x0000000000007941 */ /* 0x000fea0003800000 */
.L_x_741:
        /* <DEDUP_REMOVED lines=11> */
.L_x_744:
[----:B------:R-:W-:Y:S05]  /*9150*/  BSYNC B0 ;  /* 0x0000000000007941 */ /* 0x000fea0003800000 */
.L_x_743:
        /* <DEDUP_REMOVED lines=11> */
.L_x_746:
[----:B------:R-:W-:Y:S05]  /*9210*/  BSYNC B0 ;  /* 0x0000000000007941 */ /* 0x000fea0003800000 */
.L_x_745:
[----:B-123--:R-:W1:Y:S01]  /*9220*/  SHFL.IDX PT, R8, R8, 0x7, 0x181f ;  /* 0x00f81f0008087f89 */ /* 0x00ee6200000e0000 */
[----:B----4-:R-:W-:Y:S01]  /*9230*/  IADD3 R3, R5, 0x70, RZ ;  /* 0x0000007005037810 */ /* 0x010fe20007ffe0ff */
[----:B------:R-:W-:Y:S01]  /*9240*/  UMOV UR6, 0x70 ;  /* 0x0000007000067882 */ /* 0x000fe20000000000 */
[----:B------:R-:W-:Y:S01]  /*9250*/  IMAD.MOV.U32 R252, RZ, RZ, c[0x0][0x2b8] ;  /* 0x0000ae00fffc7624 */ /* 0x000fe200078e00ff */
[----:B------:R-:W2:Y:S01]  /*9260*/  SHFL.IDX PT, R9, R9, 0x7, 0x181f ;  /* 0x00f81f0009097f89 */ /* 0x000ea200000e0000 */
[----:B------:R-:W-:Y:S01]  /*9270*/  ISETP.GE.AND P1, PT, R3, UR10, PT ;  /* 0x0000000a03007c0c */ /* 0x000fe2000bf26270 */
[----:B------:R-:W-:Y:S01]  /*9280*/  UIMAD UR6, UR13, UR6, -0x70 ;  /* 0xffffff900d0674a4 */ /* 0x000fe2000f8e0206 */
[----:B------:R-:W-:Y:S01]  /*9290*/  IMAD.MOV.U32 R98, RZ, RZ, RZ ;  /* 0x000000ffff627224 */ /* 0x000fe200078e00ff */
[----:B------:R-:W-:Y:S01]  /*92a0*/  ISETP.NE.AND P2, PT, R252, 0x1, PT ;  /* 0x00000001fc00780c */ /* 0x000fe20003f45270 */
[----:B------:R-:W-:Y:S02]  /*92b0*/  USHF.R.S32.HI UR7, URZ, 0x1f, UR11 ;  /* 0x0000001f3f077899 */ /* 0x000fe4000801140b */
[----:B------:R-:W-:Y:S01]  /*92c0*/  ULDC.64 UR4, c[0x0][0x2b0] ;  /* 0x0000ac0000047ab9 */ /* 0x000fe20000000a00 */
[----:B------:R-:W-:Y:S01]  /*92d0*/  IADD3 R0, R251, UR6, RZ ;  /* 0x00000006fb007c10 */ /* 0x000fe2000fffe0ff */
[----:B------:R-:W-:-:S02]  /*92e0*/  UIMAD UR7, UR7, UR4, URZ ;  /* 0x00000004070772a4 */ /* 0x000fc4000f8e023f */
[----:B------:R-:W-:Y:S01]  /*92f0*/  UIMAD.WIDE.U32 UR8, UR11, UR4, URZ ;  /* 0x000000040b0872a5 */ /* 0x000fe2000f8e003f */
[----:B------:R-:W-:Y:S01]  /*9300*/  ISETP.GE.AND P0, PT, R0, UR14, PT ;  /* 0x0000000e00007c0c */ /* 0x000fe2000bf06270 */
[----:B------:R-:W-:Y:S01]  /*9310*/  UIMAD UR7, UR11, UR5, UR7 ;  /* 0x000000050b0772a4 */ /* 0x000fe2000f8e0207 */
[----:B------:R-:W-:Y:S01]  /*9320*/  @!P1 IMAD.SHL.U32 R10, R68, 0x2, RZ ;  /* 0x00000002440a9824 */ /* 0x000fe200078e00ff */
[----:B------:R-:W-:Y:S01]  /*9330*/  IADD3 R5, R0, UR18, RZ ;  /* 0x0000001200057c10 */ /* 0x000fe2000fffe0ff */
[----:B------:R-:W-:Y:S01]  /*9340*/  ULDC.64 UR4, c[0x0][0x1e8] ;  /* 0x00007a0000047ab9 */ /* 0x000fe20000000a00 */
[----:B------:R-:W-:Y:S01]  /*9350*/  ISETP.GT.OR P0, PT, R251, 0x6f, P0 ;  /* 0x0000006ffb00780c */ /* 0x000fe20000704670 */
[----:B------:R-:W-:Y:S01]  /*9360*/  UIADD3 UR7, UR9, UR7, URZ ;  /* 0x0000000709077290 */ /* 0x000fe2000fffe03f */
[----:B-1----:R-:W-:Y:S01]  /*9370*/  @!P1 LEA R8, P3, R71, R8, 0x1 ;  /* 0x0000000847089211 */ /* 0x002fe200078608ff */
[----:B------:R-:W-:-:S03]  /*9380*/  @P2 IMAD.HI.U32 R3, R5, c[0x0][0x2bc], RZ ;  /* 0x0000af0005032a27 */ /* 0x000fc600078e00ff */
[----:B--2---:R-:W-:Y:S01]  /*9390*/  @!P1 LEA.HI.X R9, R71, R9, R246, 0x1, P3 ;  /* 0x0000000947099211 */ /* 0x004fe200018f0cf6 */
[----:B------:R-:W-:Y:S01]  /*93a0*/  IMAD.MOV.U32 R0, RZ, RZ, R5 ;  /* 0x000000ffff007224 */ /* 0x000fe200078e0005 */
[----:B------:R-:W-:-:S03]  /*93b0*/  @P2 SHF.R.U32.HI R0, RZ, c[0x0][0x2c0], R3 ;  /* 0x0000b000ff002a19 */ /* 0x000fc60000011603 */
[----:B------:R-:W-:Y:S01]  /*93c0*/  @!PT LDS RZ, [RZ] ;  /* 0x00000000fffff984 */ /* 0x000fe20000000800 */
[----:B------:R1:W-:Y:S02]  /*93d0*/  @!P1 LDGSTS.E.BYPASS.LTC128B.128 [R10+0xa900], [R8.64], !P4 ;  /* 0x0a900000080a9fae */ /* 0x0003e4000e101d56 */
[C---:B------:R-:W-:Y:S02]  /*93e0*/  @!P0 IADD3 R3, P2, R0.reuse, UR8, RZ ;  /* 0x0000000800038c10 */ /* 0x040fe4000ff5e0ff */
[----:B------:R-:W0:Y:S02]  /*93f0*/  LDGDEPBAR ;  /* 0x00000000000079af */ /* 0x000e240000000000 */
        /* <DEDUP_REMOVED lines=11> */
[----:B-1----:R-:W-:Y:S01]  /*94b0*/  IMAD.U32 R10, RZ, RZ, UR16 ;  /* 0x00000010ff0a7e24 */ /* 0x002fe2000f8e00ff */
[----:B------:R-:W-:Y:S01]  /*94c0*/  UIADD3 UR12, UR13, -0x1, URZ ;  /* 0xffffffff0d0c7890 */ /* 0x000fe2000fffe03f */
[----:B------:R-:W-:Y:S01]  /*94d0*/  IMAD R8, R99, c[0x0][0x1e0], RZ ;  /* 0x0000780063087a24 */ /* 0x000fe200078e02ff */
[----:B------:R-:W-:Y:S01]  /*94e0*/  SHF.R.S32.HI R96, RZ, 0x1f, R99 ;  /* 0x0000001fff607819 */ /* 0x000fe20000011463 */
[----:B------:R-:W-:Y:S01]  /*94f0*/  UIADD3 UR11, UR25, UR11, URZ ;  /* 0x0000000b190b7290 */ /* 0x000fe2000fffe03f */
[----:B------:R-:W-:Y:S01]  /*9500*/  STL [R1+0x4], R99 ;  /* 0x0000046301007387 */ /* 0x000fe20000100800 */
[----:B------:R-:W-:Y:S01]  /*9510*/  UIMAD UR12, UR12, -0x70, UR14 ;  /* 0xffffff900c0c78a4 */ /* 0x000fe2000f8e020e */
[----:B------:R-:W-:Y:S01]  /*9520*/  LEA.HI R231, R249, R250, RZ, 0x5 ;  /* 0x000000faf9e77211 */ /* 0x000fe200078f28ff */
[----:B------:R-:W-:Y:S01]  /*9530*/  IMAD R0, R96, c[0x0][0x1e0], RZ ;  /* 0x0000780060007a24 */ /* 0x000fe200078e02ff */
[----:B------:R-:W-:Y:S01]  /*9540*/  ULDC.64 UR4, c[0x0][0x210] ;  /* 0x0000840000047ab9 */ /* 0x000fe20000000a00 */
[----:B------:R-:W-:Y:S01]  /*9550*/  ISETP.GT.AND P5, PT, R251, 0x6f, PT ;  /* 0x0000006ffb00780c */ /* 0x000fe20003fa4270 */
[----:B------:R-:W-:Y:S01]  /*9560*/  UIMAD UR15, UR15, UR4, URZ ;  /* 0x000000040f0f72a4 */ /* 0x000fe2000f8e023f */
[----:B------:R-:W-:Y:S01]  /*9570*/  IMAD R0, R99, c[0x0][0x1e4], R0 ;  /* 0x0000790063007a24 */ /* 0x000fe200078e0200 */
[----:B------:R-:W-:Y:S01]  /*9580*/  IADD3 R69, -R77, UR12, RZ ;  /* 0x0000000c4d457c10 */ /* 0x000fe2000fffe1ff */
[----:B------:R-:W-:Y:S01]  /*9590*/  UIMAD.WIDE.U32 UR26, UR16, UR4, URZ ;  /* 0x00000004101a72a5 */ /* 0x000fe2000f8e003f */
[----:B------:R-:W-:Y:S01]  /*95a0*/  SHF.R.S32.HI R232, RZ, 0x5, R231 ;  /* 0x00000005ffe87819 */ /* 0x000fe200000114e7 */
[----:B------:R-:W-:Y:S01]  /*95b0*/  UIMAD UR15, UR16, UR5, UR15 ;  /* 0x00000005100f72a4 */ /* 0x000fe2000f8e020f */
[----:B------:R-:W-:Y:S01]  /*95c0*/  ISETP.GE.AND P1, PT, R69, 0x1, PT ;  /* 0x000000014500780c */ /* 0x000fe20003f26270 */
[----:B--2---:R-:W-:Y:S01]  /*95d0*/  IMAD.WIDE.U32 R6, R99, c[0x0][0x1e0], RZ ;  /* 0x0000780063067a25 */ /* 0x004fe200078e00ff */
[C---:B------:R-:W-:Y:S01]  /*95e0*/  ISETP.GE.AND P3, PT, R69.reuse, 0x21, PT ;  /* 0x000000214500780c */ /* 0x040fe20003f66270 */
[----:B------:R-:W-:Y:S01]  /*95f0*/  UIADD3 UR15, UR27, UR15, URZ ;  /* 0x0000000f1b0f7290 */ /* 0x000fe2000fffe03f */
[----:B------:R-:W-:Y:S01]  /*9600*/  ISETP.GE.AND P4, PT, R69, 0x31, PT ;  /* 0x000000314500780c */ /* 0x000fe20003f86270 */
[----:B------:R-:W-:Y:S01]  /*9610*/  IMAD.IADD R7, R7, 0x1, R0 ;  /* 0x0000000107077824 */ /* 0x000fe200078e0200 */
[----:B---3--:R-:W-:-:S03]  /*9620*/  SHF.R.S32.HI R97, RZ, 0x1f, R98 ;  /* 0x0000001fff617819 */ /* 0x008fc60000011462 */
[----:B------:R-:W-:Y:S01]  /*9630*/  IMAD.WIDE.U32 R6, R98, c[0x0][0x1f0], R6 ;  /* 0x00007c0062067a25 */ /* 0x000fe200078e0006 */
[----:B------:R-:W-:Y:S03]  /*9640*/  STL [R1], R98 ;  /* 0x0000006201007387 */ /* 0x000fe60000100800 */
[----:B------:R-:W-:Y:S01]  /*9650*/  IMAD R3, R97, c[0x0][0x1f0], RZ ;  /* 0x00007c0061037a24 */ /* 0x000fe200078e02ff */
[----:B------:R-:W-:Y:S01]  /*9660*/  IADD3 R0, P0, R6, UR24, RZ ;  /* 0x0000001806007c10 */ /* 0x000fe2000ff1e0ff */
[C---:B------:R-:W-:Y:S02]  /*9670*/  IMAD R8, R98.reuse, c[0x0][0x1f0], R8 ;  /* 0x00007c0062087a24 */ /* 0x040fe400078e0208 */
[----:B------:R-:W-:Y:S02]  /*9680*/  IMAD R3, R98, c[0x0][0x1f4], R3 ;  /* 0x00007d0062037a24 */ /* 0x000fe400078e0203 */
[----:B------:R-:W-:-:S03]  /*9690*/  IMAD R8, R10, c[0x0][0x1e8], R8 ;  /* 0x00007a000a087a24 */ /* 0x000fc600078e0208 */
[----:B------:R-:W-:Y:S02]  /*96a0*/  IADD3.X R6, R7, UR11, R3, P0, !PT ;  /* 0x0000000b07067c10 */ /* 0x000fe400087fe403 */
[----:B------:R-:W-:-:S04]  /*96b0*/  LEA R3, P0, R0, c[0x0][0x1c8], 0x1 ;  /* 0x0000720000037a11 */ /* 0x000fc800078008ff */
[----:B------:R-:W-:Y:S01]  /*96c0*/  LEA.HI.X R0, R0, c[0x0][0x1cc], R6, 0x1, P0 ;  /* 0x0000730000007a11 */ /* 0x000fe200000f0c06 */
[----:B------:R-:W-:Y:S01]  /*96d0*/  SHFL.IDX PT, R9, R3, 0x1, 0x181f ;  /* 0x00381f0003097f89 */ /* 0x000fe200000e0000 */
[----:B------:R-:W-:-:S03]  /*96e0*/  ISETP.GE.AND P0, PT, R69, 0x11, PT ;  /* 0x000000114500780c */ /* 0x000fc60003f06270 */
[----:B------:R-:W1:Y:S04]  /*96f0*/  SHFL.IDX PT, R6, R3, RZ, 0x181f ;  /* 0x00181fff03067589 */ /* 0x000e6800000e0000 */
[----:B------:R-:W2:Y:S04]  /*9700*/  SHFL.IDX PT, R5, R0, RZ, 0x181f ;  /* 0x00181fff00057589 */ /* 0x000ea800000e0000 */
[----:B------:R-:W3:Y:S02]  /*9710*/  SHFL.IDX PT, R15, R3, 0x2, 0x181f ;  /* 0x00581f00030f7f89 */ /* 0x000ee400000e0000 */
[----:B------:R-:W-:-:S02]  /*9720*/  @P0 IMAD.SHL.U32 R10, R68, 0x2, RZ ;  /* 0x00000002440a0824 */ /* 0x000fc400078e00ff */
[----:B------:R-:W4:Y:S04]  /*9730*/  SHFL.IDX PT, R18, R0, 0x1, 0x181f ;  /* 0x00381f0000127f89 */ /* 0x000f2800000e0000 */
[----:B------:R-:W5:Y:S04]  /*9740*/  SHFL.IDX PT, R17, R0, 0x2, 0x181f ;  /* 0x00581f0000117f89 */ /* 0x000f6800000e0000 */
[----:B------:R-:W3:Y:S01]  /*9750*/  SHFL.IDX PT, R14, R3, 0x3, 0x181f ;  /* 0x00781f00030e7f89 */ /* 0x000ee200000e0000 */
[----:B-1----:R-:W-:-:S03]  /*9760*/  @P1 LEA R6, P2, R71, R6, 0x1 ;  /* 0x0000000647061211 */ /* 0x002fc600078408ff */
[----:B------:R-:W1:Y:S01]  /*9770*/  SHFL.IDX PT, R11, R0, 0x3, 0x181f ;  /* 0x00781f00000b7f89 */ /* 0x000e6200000e0000 */
[C---:B--2---:R-:W-:Y:S01]  /*9780*/  @P1 LEA.HI.X R7, R71.reuse, R5, R246, 0x1, P2 ;  /* 0x0000000547071211 */ /* 0x044fe200010f0cf6 */
[----:B------:R-:W-:Y:S02]  /*9790*/  @P1 IMAD.SHL.U32 R5, R68, 0x2, RZ ;  /* 0x0000000244051824 */ /* 0x000fe400078e00ff */
[----:B------:R-:W2:Y:S04]  /*97a0*/  SHFL.IDX PT, R13, R3, 0x4, 0x181f ;  /* 0x00981f00030d7f89 */ /* 0x000ea800000e0000 */
[----:B------:R1:W-:Y:S04]  /*97b0*/  @P1 LDGSTS.E.BYPASS.LTC128B.128 [R5+0x3900], [R6.64], !P6 ;  /* 0x0390000006051fae */ /* 0x0003e8000f101d56 */
[----:B------:R-:W2:Y:S04]  /*97c0*/  SHFL.IDX PT, R3, R3, 0x5, 0x181f ;  /* 0x00b81f0003037f89 */ /* 0x000ea800000e0000 */
[----:B------:R-:W2:Y:S01]  /*97d0*/  SHFL.IDX PT, R16, R0, 0x4, 0x181f ;  /* 0x00981f0000107f89 */ /* 0x000ea200000e0000 */
[----:B-1----:R-:W-:Y:S01]  /*97e0*/  LEA R7, R8, c[0x0][0x1c8], 0x1 ;  /* 0x0000720008077a11 */ /* 0x002fe200078e08ff */
[----:B------:R-:W-:Y:S01]  /*97f0*/  @P3 IMAD.SHL.U32 R5, R68, 0x2, RZ ;  /* 0x0000000244053824 */ /* 0x000fe200078e00ff */
[----:B------:R-:W-:-:S02]  /*9800*/  @P0 LEA R8, P2, R71, R9, 0x1 ;  /* 0x0000000947080211 */ /* 0x000fc400078408ff */
[C---:B---3--:R-:W-:Y:S02]  /*9810*/  @P3 LEA R6, P1, R71.reuse, R15, 0x1 ;  /* 0x0000000f47063211 */ /* 0x048fe400078208ff */
[----:B------:R5:W-:Y:S01]  /*9820*/  SHFL.IDX PT, R15, R7, 0x6, 0x181f ;  /* 0x00d81f00070f7f89 */ /* 0x000be200000e0000 */
[----:B----4-:R-:W-:Y:S02]  /*9830*/  @P0 LEA.HI.X R9, R71, R18, R246, 0x1, P2 ;  /* 0x0000001247090211 */ /* 0x010fe400010f0cf6 */
[C---:B------:R-:W-:Y:S01]  /*9840*/  ISETP.GE.AND P2, PT, R69.reuse, 0x41, PT ;  /* 0x000000414500780c */ /* 0x040fe20003f46270 */
[----:B------:R-:W1:Y:S04]  /*9850*/  SHFL.IDX PT, R18, R0, 0x5, 0x181f ;  /* 0x00b81f0000127f89 */ /* 0x000e6800000e0000 */
[----:B------:R2:W-:Y:S01]  /*9860*/  @P0 LDGSTS.E.BYPASS.LTC128B.128 [R10+0x4100], [R8.64], !P6 ;  /* 0x04100000080a0fae */ /* 0x0005e2000f101d56 */
[----:B------:R-:W-:-:S02]  /*9870*/  ISETP.GE.AND P0, PT, R69, 0x61, PT ;  /* 0x000000614500780c */ /* 0x000fc40003f06270 */
[----:B-----5:R-:W-:Y:S02]  /*9880*/  @P3 LEA.HI.X R7, R71, R17, R246, 0x1, P1 ;  /* 0x0000001147073211 */ /* 0x020fe400008f0cf6 */
[----:B------:R3:W4:Y:S01]  /*9890*/  SHFL.IDX PT, R17, R0, 0x6, 0x181f ;  /* 0x00d81f0000117f89 */ /* 0x00072200000e0000 */
[----:B------:R-:W-:-:S03]  /*98a0*/  ISETP.GE.AND P1, PT, R69, 0x51, PT ;  /* 0x000000514500780c */ /* 0x000fc60003f26270 */
[----:B------:R5:W-:Y:S01]  /*98b0*/  @P3 LDGSTS.E.BYPASS.LTC128B.128 [R5+0x4900], [R6.64], !P6 ;  /* 0x0490000006053fae */ /* 0x000be2000f101d56 */
[C---:B---3--:R-:W-:Y:S01]  /*98c0*/  @P4 IMAD.SHL.U32 R0, R68.reuse, 0x2, RZ ;  /* 0x0000000244004824 */ /* 0x048fe200078e00ff */
[----:B-----5:R-:W-:Y:S01]  /*98d0*/  @P4 LEA R6, P3, R71, R14, 0x1 ;  /* 0x0000000e47064211 */ /* 0x020fe200078608ff */
[----:B------:R-:W-:-:S03]  /*98e0*/  @P2 IMAD.SHL.U32 R5, R68, 0x2, RZ ;  /* 0x0000000244052824 */ /* 0x000fc600078e00ff */
[C---:B------:R-:W-:Y:S02]  /*98f0*/  @P4 LEA.HI.X R7, R71.reuse, R11, R246, 0x1, P3 ;  /* 0x0000000b47074211 */ /* 0x040fe400018f0cf6 */
[----:B--2---:R-:W-:-:S03]  /*9900*/  @P2 LEA R10, P3, R71, R13, 0x1 ;  /* 0x0000000d470a2211 */ /* 0x004fc600078608ff */
[----:B------:R2:W-:Y:S01]  /*9910*/  @P4 LDGSTS.E.BYPASS.LTC128B.128 [R0+0x5100], [R6.64], !P6 ;  /* 0x0510000006004fae */ /* 0x0005e2000f101d56 */
[C---:B------:R-:W-:Y:S01]  /*9920*/  @P1 LEA R8, P4, R71.reuse, R3, 0x1 ;  /* 0x0000000347081211 */ /* 0x040fe200078808ff */
[----:B------:R-:W-:Y:S01]  /*9930*/  @P1 IMAD.SHL.U32 R3, R68, 0x2, RZ ;  /* 0x0000000244031824 */ /* 0x000fe200078e00ff */
[C-C-:B------:R-:W-:Y:S02]  /*9940*/  @P2 LEA.HI.X R11, R71.reuse, R16, R246.reuse, 0x1, P3 ;  /* 0x00000010470b2211 */ /* 0x140fe400018f0cf6 */
[----:B-1----:R-:W-:-:S03]  /*9950*/  @P1 LEA.HI.X R9, R71, R18, R246, 0x1, P4 ;  /* 0x0000001247091211 */ /* 0x002fc600020f0cf6 */
[----:B------:R1:W-:Y:S04]  /*9960*/  @P2 LDGSTS.E.BYPASS.LTC128B.128 [R5+0x5900], [R10.64], !P6 ;  /* 0x059000000a052fae */ /* 0x0003e8000f101d56 */
[----:B------:R1:W-:Y:S01]  /*9970*/  @P1 LDGSTS.E.BYPASS.LTC128B.128 [R3+0x6100], [R8.64], !P6 ;  /* 0x0610000008031fae */ /* 0x0003e2000f101d56 */
[----:B--2---:R-:W-:Y:S01]  /*9980*/  @P0 LEA R6, P3, R71, R15, 0x1 ;  /* 0x0000000f47060211 */ /* 0x004fe200078608ff */
[----:B------:R-:W-:-:S03]  /*9990*/  @P0 IMAD.SHL.U32 R0, R68, 0x2, RZ ;  /* 0x0000000244000824 */ /* 0x000fc600078e00ff */
[----:B----4-:R-:W-:-:S05]  /*99a0*/  @P0 LEA.HI.X R7, R71, R17, R246, 0x1, P3 ;  /* 0x0000001147070211 */ /* 0x010fca00018f0cf6 */
[----:B------:R1:W-:Y:S01]  /*99b0*/  @P0 LDGSTS.E.BYPASS.LTC128B.128 [R0+0x6900], [R6.64], !P6 ;  /* 0x0690000006000fae */ /* 0x0003e2000f101d56 */
[----:B------:R-:W-:-:S03]  /*99c0*/  ISETP.LT.AND P0, PT, RZ, c[0x0][0x27c], PT ;  /* 0x00009f00ff007a0c */ /* 0x000fc60003f01270 */
[----:B------:R-:W0:Y:S10]  /*99d0*/  LDGDEPBAR ;  /* 0x00000000000079af */ /* 0x000e340000000000 */
[----:B------:R-:W-:Y:S05]  /*99e0*/  @P0 BRA `(.L_x_747) ;  /* 0x0000002000000947 */ /* 0x000fea0003800000 */
[----:B------:R-:W-:-:S04]  /*99f0*/  DEPBAR.LE SB0, 0x1 ;  /* 0x000080400000791a */ /* 0x000fc80000000000 */
[----:B------:R-:W-:Y:S05]  /*9a00*/  BRA `(.L_x_748) ;  /* 0x00004b8000007947 */ /* 0x000fea0003800000 */
.L_x_747:
[----:B------:R-:W-:Y:S01]  /*9a10*/  ULDC.U8 UR4, c[0x0][0x298] ;  /* 0x0000a60000047ab9 */ /* 0x000fe20000000000 */
[----:B-1----:R-:W-:Y:S01]  /*9a20*/  SHF.R.S32.HI R0, RZ, 0x1f, R149 ;  /* 0x0000001fff007819 */ /* 0x002fe20000011495 */
        /* <DEDUP_REMOVED lines=18> */
[----:B------:R-:W-:Y:S01]  /*9b50*/  PLOP3.LUT P1, PT, PT, PT, UP2, 0x80, 0x0 ;  /* 0x000000000000781c */ /* 0x000fe20003f2f028 */
[----:B------:R-:W-:Y:S01]  /*9b60*/  IMAD.MOV.U32 R8, RZ, RZ, R12 ;  /* 0x000000ffff087224 */ /* 0x000fe200078e000c */
[----:B------:R-:W-:Y:S01]  /*9b70*/  PLOP3.LUT P0, PT, PT, PT, UP2, 0x80, 0x0 ;  /* 0x000000000000781c */ /* 0x000fe20003f0f028 */
[----:B------:R-:W-:Y:S01]  /*9b80*/  BSSY B0, `(.L_x_750) ;  /* 0x000002f000007945 */ /* 0x000fe20003800000 */
[----:B------:R-:W-:Y:S01]  /*9b90*/  MOV R6, R10 ;  /* 0x0000000a00067202 */ /* 0x000fe20000000f00 */
[----:B------:R-:W-:Y:S01]  /*9ba0*/  IMAD.SHL.U32 R16, R14, 0x4, RZ ;  /* 0x000000040e107824 */ /* 0x000fe200078e00ff */
[----:B------:R-:W-:Y:S01]  /*9bb0*/  CS2R R36, SRZ ;  /* 0x0000000000247805 */ /* 0x000fe2000001ff00 */
[----:B------:R-:W-:Y:S01]  /*9bc0*/  CS2R R26, SRZ ;  /* 0x00000000001a7805 */ /* 0x000fe2000001ff00 */
[----:B------:R-:W-:Y:S01]  /*9bd0*/  CS2R R14, SRZ ;  /* 0x00000000000e7805 */ /* 0x000fe2000001ff00 */
[----:B------:R-:W-:Y:S01]  /*9be0*/  CS2R R28, SRZ ;  /* 0x00000000001c7805 */ /* 0x000fe2000001ff00 */
[----:B------:R-:W-:-:S03]  /*9bf0*/  CS2R R18, SRZ ;  /* 0x0000000000127805 */ /* 0x000fc6000001ff00 */
        /* <DEDUP_REMOVED lines=39> */
.L_x_751:
[----:B------:R-:W-:Y:S05]  /*9e70*/  BSYNC B0 ;  /* 0x0000000000007941 */ /* 0x000fea0003800000 */
.L_x_750:
        /* <DEDUP_REMOVED lines=45> */
.L_x_753:
[----:B----4-:R-:W-:Y:S05]  /*a150*/  BSYNC B0 ;  /* 0x0000000000007941 */ /* 0x010fea0003800000 */
.L_x_752:
        /* <DEDUP_REMOVED lines=47> */
.L_x_755:
[----:B--2---:R-:W-:Y:S05]  /*a450*/  BSYNC B0 ;  /* 0x0000000000007941 */ /* 0x004fea0003800000 */
.L_x_754:
        /* <DEDUP_REMOVED lines=45> */
.L_x_757:
[----:B----4-:R-:W-:Y:S05]  /*a730*/  BSYNC B0 ;  /* 0x0000000000007941 */ /* 0x010fea0003800000 */
.L_x_756:
        /* <DEDUP_REMOVED lines=32> */
[----:B------:R-:W-:Y:S02]  /*a940*/  @P1 IADD3 R3, R0, -0x20, RZ ;  /* 0xffffffe000031810 */ /* 0x000fe40007ffe0ff */
        /* <DEDUP_REMOVED lines=49> */
.L_x_761:
[----:B------:R-:W-:Y:S05]  /*ac60*/  BSYNC B0 ;  /* 0x0000000000007941 */ /* 0x000fea0003800000 */
.L_x_760:
        /* <DEDUP_REMOVED lines=45> */
.L_x_759:
[----:B------:R-:W-:Y:S05]  /*af40*/  BSYNC B1 ;  /* 0x0000000000017941 */ /* 0x000fea0003800000 */
.L_x_758:
        /* <DEDUP_REMOVED lines=49> */
.L_x_765:
[----:B------:R-:W-:Y:S05]  /*b260*/  BSYNC B0 ;  /* 0x0000000000007941 */ /* 0x000fea0003800000 */
.L_x_764:
        /* <DEDUP_REMOVED lines=45> */
.L_x_763:
[----:B------:R-:W-:Y:S05]  /*b540*/  BSYNC B1 ;  /* 0x0000000000017941 */ /* 0x000fea0003800000 */
.L_x_762:
        /* <DEDUP_REMOVED lines=49> */
.L_x_769:
[----:B------:R-:W-:Y:S05]  /*b860*/  BSYNC B0 ;  /* 0x0000000000007941 */ /* 0x000fea0003800000 */
.L_x_768:
        /* <DEDUP_REMOVED lines=45> */
.L_x_767:
[----:B------:R-:W-:Y:S05]  /*bb40*/  BSYNC B1 ;  /* 0x0000000000017941 */ /* 0x000fea0003800000 */
.L_x_766:
        /* <DEDUP_REMOVED lines=48> */
.L_x_772:
[----:B------:R-:W-:Y:S05]  /*be50*/  BSYNC B0 ;  /* 0x0000000000007941 */ /* 0x000fea0003800000 */
.L_x_771:
        /* <DEDUP_REMOVED lines=46> */
.L_x_749:
[----:B------:R-:W-:Y:S01]  /*c140*/  PLOP3.LUT P1, PT, PT, PT, UP2, 0x80, 0x0 ;  /* 0x000000000000781c */ /* 0x000fe20003f2f028 */
[----:B------:R-:W-:Y:S01]  /*c150*/  IMAD.MOV.U32 R8, RZ, RZ, R12 ;  /* 0x000000ffff087224 */ /* 0x000fe200078e000c */
[----:B------:R-:W-:Y:S01]  /*c160*/  PLOP3.LUT P0, PT, PT, PT, UP2, 0x80, 0x0 ;  /* 0x000000000000781c */ /* 0x000fe20003f0f028 */
[----:B------:R-:W-:Y:S01]  /*c170*/  IMAD.MOV.U32 R6, RZ, RZ, R10 ;  /* 0x000000ffff067224 */ /* 0x000fe200078e000a */
[----:B------:R-:W-:Y:S01]  /*c180*/  SHF.R.S32.HI R26, RZ, 0x1f, R25 ;  /* 0x0000001fff1a7819 */ /* 0x000fe20000011419 */
[----:B------:R-:W-:Y:S01]  /*c190*/  CS2R R22, SRZ ;  /* 0x0000000000167805 */ /* 0x000fe2000001ff00 */
[----:B------:R-:W-:-:S07]  /*c1a0*/  CS2R R20, SRZ ;  /* 0x0000000000147805 */ /* 0x000fce000001ff00 */
[----:B------:R-:W-:Y:S01]  /*c1b0*/  @P1 IMAD.HI.U32 R3, R0, c[0x0][0x2c8], RZ ;  /* 0x0000b20000031a27 */ /* 0x000fe200078e00ff */
[----:B------:R-:W-:-:S04]  /*c1c0*/  ISETP.GE.AND P1, PT, R25, c[0x0][0x27c], PT ;  /* 0x00009f0019007a0c */ /* 0x000fc80003f26270 */
        /* <DEDUP_REMOVED lines=69> */
.L_x_774:
[----:B-1-3--:R-:W-:Y:S05]  /*c620*/  BSYNC B0 ;  /* 0x0000000000007941 */ /* 0x00afea0003800000 */
.L_x_773:
        /* <DEDUP_REMOVED lines=73> */
.L_x_776:
[----:B-1-3--:R-:W-:Y:S05]  /*cac0*/  BSYNC B0 ;  /* 0x0000000000007941 */ /* 0x00afea0003800000 */
.L_x_775:
        /* <DEDUP_REMOVED lines=40> */
[----:B------:R-:W-:Y:S01]  /*cd50*/  SHF.R.U32.HI R26, RZ, 0x10, R21 ;  /* 0x00000010ff1a7819 */ /* 0x000fe20000011615 */
[----:B------:R-:W2:Y:S01]  /*cd60*/  LDS.128 R12, [R36+0x7100] ;  /* 0x00710000240c7984 */ /* 0x000ea20000000c00 */
[----:B------:R-:W-:Y:S01]  /*cd70*/  HADD2.F32 R37, -RZ, R5.H0_H0 ;  /* 0x20000005ff257230 */ /* 0x000fe20000004100 */
[----:B------:R-:W-:Y:S02]  /*cd80*/  SHF.R.U64 R42, R16, 0x10, R17 ;  /* 0x00000010102a7819 */ /* 0x000fe40000001211 */
        /* <DEDUP_REMOVED lines=39> */
[----:B------:R-:W-:Y:S01]  /*d000*/  HADD2.F32 R0, -RZ, R59.H0_H0 ;  /* 0x2000003bff007230 */ /* 0x000fe20000004100 */
        /* <DEDUP_REMOVED lines=20> */
[C---:B------:R-:W-:Y:S02]  /*d150*/  FMUL.FTZ R5, R23.reuse, R3 ;  /* 0x0000000317057220 */ /* 0x040fe40000410000 */
        /* <DEDUP_REMOVED lines=14> */
.L_x_778:
[----:B------:R-:W-:Y:S05]  /*d240*/  BSYNC B0 ;  /* 0x0000000000007941 */ /* 0x000fea0003800000 */
.L_x_777:
        /* <DEDUP_REMOVED lines=102> */
.L_x_780:
[----:B------:R-:W-:Y:S05]  /*d8b0*/  BSYNC B0 ;  /* 0x0000000000007941 */ /* 0x000fea0003800000 */
.L_x_779:
        /* <DEDUP_REMOVED lines=102> */
.L_x_782:
[----:B------:R-:W-:Y:S05]  /*df20*/  BSYNC B0 ;  /* 0x0000000000007941 */ /* 0x000fea0003800000 */
.L_x_781:
        /* <DEDUP_REMOVED lines=101> */
.L_x_770:
[----:B------:R-:W-:Y:S05]  /*e580*/  BSYNC B2 ;  /* 0x0000000000027941 */ /* 0x000fea0003800000 */
.L_x_748:
[----:B-1----:R-:W-:Y:S01]  /*e590*/  SHF.R.S32.HI R7, RZ, 0x4, R84 ;  /* 0x00000004ff077819 */ /* 0x002fe20000011454 */
[----:B------:R-:W-:Y:S01]  /*e5a0*/  IMAD.SHL.U32 R6, R70, 0x40, RZ ;  /* 0x0000004046067824 */ /* 0x000fe200078e00ff */
[----:B------:R-:W-:-:S04]  /*e5b0*/  DEPBAR.LE SB0, 0x0 ;  /* 0x000080000000791a */ /* 0x000fc80000000000 */
[----:B------:R-:W-:Y:S01]  /*e5c0*/  LEA.HI R0, R84, R7, RZ, 0x1 ;  /* 0x0000000754007211 */ /* 0x000fe200078f08ff */
[----:B------:R-:W-:Y:S01]  /*e5d0*/  IMAD.SHL.U32 R3, R82, 0x40, RZ ;  /* 0x0000004052037824 */ /* 0x000fe200078e00ff */
[----:B------:R-:W-:Y:S01]  /*e5e0*/  LOP3.LUT P0, RZ, R70, 0x2, RZ, 0xc0, !PT ;  /* 0x0000000246ff7812 */ /* 0x000fe2000780c0ff */
[----:B------:R-:W-:Y:S01]  /*e5f0*/  IMAD.SHL.U32 R5, R83, 0x40, RZ ;  /* 0x0000004053057824 */ /* 0x000fe200078e00ff */
[----:B------:R-:W-:Y:S01]  /*e600*/  LOP3.LUT R0, R0, 0xfffffffe, RZ, 0xc0, !PT ;  /* 0xfffffffe00007812 */ /* 0x000fe200078ec0ff */
[----:B------:R-:W-:Y:S01]  /*e610*/  IMAD.SHL.U32 R8, R77, 0x8, RZ ;  /* 0x000000084d087824 */ /* 0x000fe200078e00ff */
        /* <DEDUP_REMOVED lines=31> */
[--C-:B------:R-:W-:Y:S01]  /*e810*/  IMAD R238, R2, 0x2, R235.reuse ;  /* 0x0000000202ee7824 */ /* 0x100fe200078e02eb */
[----:B------:R-:W-:Y:S01]  /*e820*/  IADD3 R243, R239, 0x1800, RZ ;  /* 0x00001800eff37810 */ /* 0x000fe20007ffe0ff */
[----:B------:R-:W-:Y:S01]  /*e830*/  IMAD.IADD R7, R7, 0x1, R0 ;  /* 0x0000000107077824 */ /* 0x000fe200078e0200 */
[C---:B------:R-:W-:Y:S01]  /*e840*/  IADD3 R242, R239.reuse, 0x2000, RZ ;  /* 0x00002000eff27810 */ /* 0x040fe20007ffe0ff */
        /* <DEDUP_REMOVED lines=25> */
[----:B------:R-:W-:Y:S01]  /*e9e0*/  LDSM.16.M88.4 R80, [R239] ;  /* 0x00000000ef50783b */ /* 0x000fe20000000200 */
[C---:B--2---:R-:W-:Y:S03]  /*e9f0*/  HMMA.16816.F32 R56, R8.reuse, R20, RZ ;  /* 0x000000140838723c */ /* 0x044fe600000018ff */
[----:B------:R-:W-:Y:S04]  /*ea00*/  LDSM.16.M88.4 R76, [R239+0x800] ;  /* 0x00080000ef4c783b */ /* 0x000fe80000000200 */
        /* <DEDUP_REMOVED lines=37> */
[C---:B------:R-:W-:Y:S01]  /*ec60*/  HMMA.16816.F32 R132, R12.reuse, R36, RZ ;  /* 0x000000240c84723c */ /* 0x040fe200000018ff */
[----:B------:R-:W-:Y:S04]  /*ec70*/  SHFL.IDX PT, R36, R3, 0x4, 0x181f ;  /* 0x00981f0003247f89 */ /* 0x000fe800000e0000 */
[----:B------:R-:W-:Y:S03]  /*ec80*/  SHFL.IDX PT, R37, R0, 0x4, 0x181f ;  /* 0x00981f0000257f89 */ /* 0x000fe600000e0000 */
[C---:B------:R-:W-:Y:S08]  /*ec90*/  HMMA.16816.F32 R180, R12.reuse, R38, RZ ;  /* 0x000000260cb4723c */ /* 0x040ff000000018ff */
[C---:B------:R-:W-:Y:S08]  /*eca0*/  HMMA.16816.F32 R116, R12.reuse, R40, RZ ;  /* 0x000000280c74723c */ /* 0x040ff000000018ff */
[----:B------:R-:W-:Y:S01]  /*ecb0*/  HMMA.16816.F32 R112, R12, R42, RZ ;  /* 0x0000002a0c70723c */ /* 0x000fe200000018ff */
[----:B------:R-:W2:Y:S04]  /*ecc0*/  SHFL.IDX PT, R14, R3, 0x3, 0x181f ;  /* 0x00781f00030e7f89 */ /* 0x000ea800000e0000 */
[----:B------:R-:W3:Y:S02]  /*ecd0*/  SHFL.IDX PT, R15, R0, 0x3, 0x181f ;  /* 0x00781f00000f7f89 */ /* 0x000ee400000e0000 */
[----:B------:R-:W-:Y:S01]  /*ece0*/  IADD3 R12, P2, R5, R247, RZ ;  /* 0x000000f7050c7210 */ /* 0x000fe20007f5e0ff */
[C---:B-1----:R-:W-:Y:S01]  /*ecf0*/  HMMA.16816.F32 R40, R16.reuse, R24, R72 ;  /* 0x000000181028723c */ /* 0x042fe20000001848 */
[----:B------:R-:W1:Y:S03]  /*ed00*/  SHFL.IDX PT, R3, R3, 0x6, 0x181f ;  /* 0x00d81f0003037f89 */ /* 0x000e6600000e0000 */
[----:B------:R-:W-:Y:S01]  /*ed10*/  IMAD.X R13, R9, 0x1, R246, P2 ;  /* 0x00000001090d7824 */ /* 0x000fe200010e06f6 */
[C---:B------:R-:W-:Y:S01]  /*ed20*/  ISETP.LT.OR P2, PT, R69.reuse, 0x11, P0 ;  /* 0x000000114500780c */ /* 0x040fe20000741670 */
[----:B------:R-:W-:Y:S02]  /*ed30*/  LDSM.16.M88.4 R8, [R238+0x7100] ;  /* 0x00710000ee08783b */ /* 0x000fe40000000200 */
[----:B------:R-:W-:Y:S02]  /*ed40*/  HMMA.16816.F32 R108, R16, R80, R52 ;  /* 0x00000050106c723c */ /* 0x000fe40000001834 */
[----:B------:R-:W-:Y:S01]  /*ed50*/  @!PT LDS RZ, [RZ] ;  /* 0x00000000fffff984 */ /* 0x000fe20000000800 */
[----:B------:R-:W-:Y:S01]  /*ed60*/  @!PT LDS RZ, [RZ] ;  /* 0x00000000fffff984 */ /* 0x000fe20000000800 */
[----:B------:R-:W-:Y:S01]  /*ed70*/  @!PT LDS RZ, [RZ] ;  /* 0x00000000fffff984 */ /* 0x000fe20000000800 */
[----:B------:R4:W-:Y:S01]  /*ed80*/  LDGSTS.E.BYPASS.LTC128B.128 [R248+0x100], [R12.64], !P4 ;  /* 0x001000000cf87fae */ /* 0x0009e2000e101d56 */
[----:B------:R-:W-:-:S03]  /*ed90*/  ISETP.LT.OR P4, PT, R69, 0x41, P0 ;  /* 0x000000414500780c */ /* 0x000fc60000781670 */
[----:B------:R5:W1:Y:S02]  /*eda0*/  SHFL.IDX PT, R5, R0, 0x6, 0x181f ;  /* 0x00d81f0000057f89 */ /* 0x000a6400000e0000 */
[----:B------:R-:W-:Y:S01]  /*edb0*/  HMMA.16816.F32 R104, R16, R76, R56 ;  /* 0x0000004c1068723c */ /* 0x000fe20000001838 */
[----:B--2---:R-:W-:Y:S01]  /*edc0*/  IADD3 R14, P1, R14, R247, RZ ;  /* 0x000000f70e0e7210 */ /* 0x004fe20007f3e0ff */
[----:B------:R2:W-:Y:S01]  /*edd0*/  LDGSTS.E.BYPASS.LTC128B.128 [R248+0x900], [R6.64], !P2 ;  /* 0x0090000006f87fae */ /* 0x0005e2000d101d56 */
[----:B------:R-:W-:-:S03]  /*ede0*/  ISETP.LT.OR P2, PT, R69, 0x31, P0 ;  /* 0x000000314500780c */ /* 0x000fc60000741670 */
[----:B---3--:R-:W-:Y:S01]  /*edf0*/  IMAD.X R15, R15, 0x1, R246, P1 ;  /* 0x000000010f0f7824 */ /* 0x008fe200008e06f6 */
        /* <DEDUP_REMOVED lines=9> */
[-C--:B--2---:R-:W-:Y:S02]  /*ee90*/  IADD3 R6, P1, R36, R247.reuse, RZ ;  /* 0x000000f724067210 */ /* 0x084fe40007f3e0ff */
[----:B------:R-:W-:Y:S02]  /*eea0*/  IMAD.IADD R234, R228, 0x1, R0 ;  /* 0x00000001e4ea7824 */ /* 0x000fe400078e0200 */
[----:B------:R-:W-:Y:S01]  /*eeb0*/  IMAD.IADD R233, R0, 0x1, R239 ;  /* 0x0000000100e97824 */ /* 0x000fe200078e02ef */
[----:B------:R-:W-:Y:S01]  /*eec0*/  LOP3.LUT R0, R229, R230, RZ, 0xfc, !PT ;  /* 0x000000e6e5007212 */ /* 0x000fe200078efcff */
[--C-:B------:R-:W-:Y:S01]  /*eed0*/  IMAD.X R7, R37, 0x1, R246.reuse, P1 ;  /* 0x0000000125077824 */ /* 0x100fe200008e06f6 */
[----:B----4-:R-:W-:Y:S01]  /*eee0*/  IADD3 R12, P1, R22, R247, RZ ;  /* 0x000000f7160c7210 */ /* 0x010fe20007f3e0ff */
[----:B------:R-:W-:Y:S03]  /*eef0*/  HMMA.16816.F32 R36, R16, R82, R84 ;  /* 0x000000521024723c */ /* 0x000fe60000001854 */
[----:B------:R1:W-:Y:S01]  /*ef00*/  LDGSTS.E.BYPASS.LTC128B.128 [R248+0x2100], [R6.64], !P4 ;  /* 0x0210000006f87fae */ /* 0x0003e2000e101d56 */
[----:B------:R-:W-:Y:S01]  /*ef10*/  IMAD.X R13, R23, 0x1, R246, P1 ;  /* 0x00000001170d7824 */ /* 0x000fe200008e06f6 */
[----:B------:R-:W-:-:S03]  /*ef20*/  ISETP.LT.OR P1, PT, R69, 0x61, P0 ;  /* 0x000000614500780c */ /* 0x000fc60000721670 */
[C---:B------:R-:W-:Y:S01]  /*ef30*/  HMMA.16816.F32 R88, R16.reuse, R32, R88 ;  /* 0x000000201058723c */ /* 0x040fe20000001858 */
[----:B------:R2:W-:Y:S07]  /*ef40*/  LDGSTS.E.BYPASS.LTC128B.128 [R248+0x2900], [R12.64], !P3 ;  /* 0x029000000cf87fae */ /* 0x0005ee000d901d56 */
[C---:B------:R-:W-:Y:S08]  /*ef50*/  HMMA.16816.F32 R92, R16.reuse, R28, R92 ;  /* 0x0000001c105c723c */ /* 0x040ff0000000185c */
[----:B------:R-:W-:Y:S01]  /*ef60*/  HMMA.16816.F32 R120, R16, R50, R124 ;  /* 0x000000321078723c */ /* 0x000fe2000000187c */
[----:B-1----:R-:W-:-:S07]  /*ef70*/  IADD3 R6, P0, R3, R247, RZ ;  /* 0x000000f703067210 */ /* 0x002fce0007f1e0ff */
[----:B------:R-:W-:Y:S01]  /*ef80*/  HMMA.16816.F32 R204, R16, R46, R128 ;  /* 0x0000002e10cc723c */ /* 0x000fe20000001880 */
[----:B------:R-:W-:Y:S01]  /*ef90*/  IMAD.X R7, R5, 0x1, R246, P0 ;  /* 0x0000000105077824 */ /* 0x000fe200000e06f6 */
[----:B------:R-:W-:-:S04]  /*efa0*/  PLOP3.LUT P0, PT, PT, PT, UP0, 0x80, 0x0 ;  /* 0x000000000000781c */ /* 0x000fc80003f0f008 */
[----:B------:R1:W-:Y:S02]  /*efb0*/  LDGSTS.E.BYPASS.LTC128B.128 [R248+0x3100], [R6.64], !P1 ;  /* 0x0310000006f87fae */ /* 0x0003e4000c901d56 */
[C---:B------:R-:W-:Y:S02]  /*efc0*/  HMMA.16816.F32 R200, R16.reuse, R34, R148 ;  /* 0x0000002210c8723c */ /* 0x040fe40000001894 */
[----:B---3--:R-:W-:Y:S04]  /*efd0*/  LDSM.16.M88.4 R20, [R236+0x9100] ;  /* 0x00910000ec14783b */ /* 0x008fe80000000200 */
[----:B------:R-:W-:Y:S02]  /*efe0*/  LDSM.16.M88.4 R72, [R234+0x3900] ;  /* 0x00390000ea48783b */ /* 0x000fe40000000200 */
[C---:B------:R-:W-:Y:S02]  /*eff0*/  HMMA.16816.F32 R196, R16.reuse, R30, R152 ;  /* 0x0000001e10c4723c */ /* 0x040fe40000001898 */
[----:B------:R-:W3:Y:S04]  /*f000*/  LDSM.16.M88.4 R84, [R234+0x6900] ;  /* 0x00690000ea54783b */ /* 0x000ee80000000200 */
[----:B------:R-:W4:Y:S02]  /*f010*/  LDSM.16.M88.4 R64, [R234+0x4900] ;  /* 0x00490000ea40783b */ /* 0x000f240000000200 */
[----:B------:R-:W-:Y:S02]  /*f020*/  HMMA.16816.F32 R176, R16, R26, R176 ;  /* 0x0000001a10b0723c */ /* 0x000fe400000018b0 */
[----:B------:R-:W5:Y:S04]  /*f030*/  LDSM.16.M88.4 R60, [R234+0x5100] ;  /* 0x00510000ea3c783b */ /* 0x000f680000000200 */
        /* <DEDUP_REMOVED lines=25> */
[----:B------:R-:W2:Y:S03]  /*f1d0*/  LDSM.16.M88.4 R24, [R233+0x3000] ;  /* 0x00300000e918783b */ /* 0x000ea60000000200 */
[C---:B---3--:R-:W-:Y:S01]  /*f1e0*/  HMMA.16816.F32 R132, R20.reuse, R84, R40 ;  /* 0x000000541484723c */ /* 0x048fe20000001828 */
[----:B------:R-:W3:Y:S07]  /*f1f0*/  LDSM.16.M88.4 R40, [R233+0x1000] ;  /* 0x00100000e928783b */ /* 0x000eee0000000200 */
[----:B------:R-:W-:Y:S01]  /*f200*/  HMMA.16816.F32 R128, R20, R74, R36 ;  /* 0x0000004a1480723c */ /* 0x000fe20000001824 */
[----:B------:R-:W2:Y:S01]  /*f210*/  LDSM.16.M88.4 R36, [R233+0x1800] ;  /* 0x00180000e924783b */ /* 0x000ea20000000200 */
[----:B------:R-:W-:-:S06]  /*f220*/  DEPBAR.LE SB0, 0x0 ;  /* 0x000080000000791a */ /* 0x000fcc0000000000 */
[C---:B----4-:R-:W-:Y:S08]  /*f230*/  HMMA.16816.F32 R156, R20.reuse, R64, R100 ;  /* 0x00000040149c723c */ /* 0x050ff00000001864 */
[C---:B-----5:R-:W-:Y:S08]  /*f240*/  HMMA.16816.F32 R148, R20.reuse, R60, R96 ;  /* 0x0000003c1494723c */ /* 0x060ff00000001860 */
[C---:B-1----:R-:W-:Y:S08]  /*f250*/  HMMA.16816.F32 R140, R20.reuse, R56, R88 ;  /* 0x00000038148c723c */ /* 0x042ff00000001858 */
[C---:B------:R-:W-:Y:S08]  /*f260*/  HMMA.16816.F32 R136, R20.reuse, R52, R92 ;  /* 0x000000341488723c */ /* 0x040ff0000000185c */
[C---:B------:R-:W-:Y:S08]  /*f270*/  HMMA.16816.F32 R168, R20.reuse, R72, R108 ;  /* 0x0000004814a8723c */ /* 0x040ff0000000186c */
[C---:B------:R-:W-:Y:S08]  /*f280*/  HMMA.16816.F32 R160, R20.reuse, R68, R104 ;  /* 0x0000004414a0723c */ /* 0x040ff00000001868 */
[----:B------:R-:W-:Y:S08]  /*f290*/  HMMA.16816.F32 R124, R20, R70, R220 ;  /* 0x00000046147c723c */ /* 0x000ff000000018dc */
[C---:B------:R-:W-:Y:S08]  /*f2a0*/  HMMA.16816.F32 R100, R16.reuse, R72, R184 ;  /* 0x000000481064723c */ /* 0x040ff000000018b8 */
        /* <DEDUP_REMOVED lines=19> */
[----:B------:R-:W-:Y:S08]  /*f3e0*/  HMMA.16816.F32 R104, R8, R26, R104 ;  /* 0x0000001a0868723c */ /* 0x000ff00000001868 */
[----:B------:R-:W-:Y:S08]  /*f3f0*/  HMMA.16816.F32 R20, R12, R24, R20 ;  /* 0x000000180c14723c */ /* 0x000ff00000001814 */
[C---:B------:R-:W-:Y:S08]  /*f400*/  HMMA.16816.F32 R168, R8.reuse, R48, R168 ;  /* 0x0000003008a8723c */ /* 0x040ff000000018a8 */
[C---:B------:R-:W-:Y:S08]  /*f410*/  HMMA.16816.F32 R164, R8.reuse, R50, R128 ;  /* 0x0000003208a4723c */ /* 0x040ff00000001880 */
[C---:B------:R-:W-:Y:S08]  /*f420*/  HMMA.16816.F32 R160, R8.reuse, R44, R160 ;  /* 0x0000002c08a0723c */ /* 0x040ff000000018a0 */
[C---:B------:R-:W-:Y:S08]  /*f430*/  HMMA.16816.F32 R124, R8.reuse, R46, R124 ;  /* 0x0000002e087c723c */ /* 0x040ff0000000187c */
        /* <DEDUP_REMOVED lines=38> */
[----:B------:R-:W-:Y:S01]  /*f6a0*/  SHF.R.S32.HI R3, RZ, 0x1f, R10 ;  /* 0x0000001fff037819 */ /* 0x000fe2000001140a */
[----:B------:R-:W-:Y:S04]  /*f6b0*/  STL [R1+0x4], R10 ;  /* 0x0000040a01007387 */ /* 0x000fe80000100800 */
[----:B------:R-:W-:-:S04]  /*f6c0*/  IMAD R3, R3, c[0x0][0x1e0], RZ ;  /* 0x0000780003037a24 */ /* 0x000fc800078e02ff */
[C---:B------:R-:W-:Y:S02]  /*f6d0*/  IMAD R3, R10.reuse, c[0x0][0x1e4], R3 ;  /* 0x000079000a037a24 */ /* 0x040fe400078e0203 */
[----:B-1----:R-:W-:-:S04]  /*f6e0*/  IMAD.WIDE.U32 R6, R10, c[0x0][0x1e0], RZ ;  /* 0x000078000a067a25 */ /* 0x002fc800078e00ff */
[----:B------:R-:W-:Y:S01]  /*f6f0*/  IMAD.IADD R7, R7, 0x1, R3 ;  /* 0x0000000107077824 */ /* 0x000fe200078e0203 */
[----:B--2---:R-:W-:-:S03]  /*f700*/  SHF.R.S32.HI R3, RZ, 0x1f, R9 ;  /* 0x0000001fff037819 */ /* 0x004fc60000011409 */
[----:B------:R-:W-:Y:S01]  /*f710*/  IMAD.WIDE.U32 R6, R9, c[0x0][0x1f0], R6 ;  /* 0x00007c0009067a25 */ /* 0x000fe200078e0006 */
[----:B------:R-:W-:Y:S03]  /*f720*/  STL [R1], R9 ;  /* 0x0000000901007387 */ /* 0x000fe60000100800 */
        /* <DEDUP_REMOVED lines=41> */
.L_x_783:
[----:B------:R-:W-:Y:S01]  /*f9c0*/  LOP3.LUT R3, R231, 0xffffffe0, RZ, 0xc0, !PT ;  /* 0xffffffe0e7037812 */ /* 0x000fe200078ec0ff */
        /* <DEDUP_REMOVED lines=18> */
[----:B------:R-:W-:Y:S01]  /*faf0*/  STL [R1+0x28], R228 ;  /* 0x000028e401007387 */ /* 0x000fe20000100800 */
[----:B------:R-:W-:Y:S01]  /*fb00*/  PLOP3.LUT P1, PT, PT, PT, UP2, 0x80, 0x0 ;  /* 0x000000000000781c */ /* 0x000fe20003f2f028 */
[C---:B------:R-:W-:Y:S01]  /*fb10*/  IMAD.SHL.U32 R10, R6.reuse, 0x20, RZ ;  /* 0x00000020060a7824 */ /* 0x040fe200078e00ff */
[----:B------:R-:W-:Y:S01]  /*fb20*/  LOP3.LUT R6, R6, 0x1ffffffe, RZ, 0xc0, !PT ;  /* 0x1ffffffe06067812 */ /* 0x000fe200078ec0ff */
[----:B------:R-:W-:Y:S01]  /*fb30*/  IMAD R9, R9, 0x10, R8 ;  /* 0x0000001009097824 */ /* 0x000fe200078e0208 */
[----:B------:R-:W-:Y:S01]  /*fb40*/  PLOP3.LUT P0, PT, PT, PT, UP2, 0x80, 0x0 ;  /* 0x000000000000781c */ /* 0x000fe20003f0f028 */
[----:B------:R-:W-:Y:S01]  /*fb50*/  IMAD R232, R2, 0x2, R229 ;  /* 0x0000000202e87824 */ /* 0x000fe200078e02e5 */
[----:B------:R-:W-:Y:S01]  /*fb60*/  LOP3.LUT R8, R10, 0xffffffc0, RZ, 0xc0, !PT ;  /* 0xffffffc00a087812 */ /* 0x000fe200078ec0ff */
[----:B------:R-:W-:Y:S01]  /*fb70*/  IMAD.IADD R6, R3, 0x1, -R6 ;  /* 0x0000000103067824 */ /* 0x000fe200078e0a06 */
[----:B------:R-:W-:Y:S01]  /*fb80*/  LDSM.16.MT88.4 R36, [R231+0x100] ;  /* 0x00010000e724783b */ /* 0x000fe20000004200 */
[----:B------:R-:W-:-:S02]  /*fb90*/  ULDC.64 UR4, c[0x0][0x2c8] ;  /* 0x0000b20000047ab9 */ /* 0x000fc40000000a00 */
[----:B------:R-:W-:Y:S01]  /*fba0*/  IMAD.IADD R3, R8, 0x1, R9 ;  /* 0x0000000108037824 */ /* 0x000fe200078e0209 */
[----:B------:R-:W0:Y:S03]  /*fbb0*/  LDGDEPBAR ;  /* 0x00000000000079af */ /* 0x000e260000000000 */
[----:B------:R-:W-:-:S04]  /*fbc0*/  IMAD R11, R6, 0x8, R3 ;  /* 0x00000008060b7824 */ /* 0x000fc800078e0203 */
[----:B------:R-:W-:Y:S01]  /*fbd0*/  @P1 IMAD.HI.U32 R6, R11, c[0x0][0x2c8], RZ ;  /* 0x0000b2000b061a27 */ /* 0x000fe200078e00ff */
[----:B------:R-:W-:Y:S03]  /*fbe0*/  STL [R1+0x20], R11 ;  /* 0x0000200b01007387 */ /* 0x000fe60000100800 */
[----:B------:R-:W-:Y:S01]  /*fbf0*/  IMAD.MOV.U32 R3, RZ, RZ, R11 ;  /* 0x000000ffff037224 */ /* 0x000fe200078e000b */
[----:B------:R-:W-:-:S05]  /*fc00*/  @P0 SHF.R.U32.HI R3, RZ, c[0x0][0x2cc], R6 ;  /* 0x0000b300ff030a19 */ /* 0x000fca0000011606 */
[----:B------:R-:W1:Y:S04]  /*fc10*/  SHFL.IDX PT, R6, R3, RZ, 0x1c1f ;  /* 0x001c1fff03067589 */ /* 0x000e6800000e0000 */
[----:B------:R-:W2:Y:S04]  /*fc20*/  SHFL.IDX PT, R9, R3, 0x1, 0x1c1f ;  /* 0x003c1f0003097f89 */ /* 0x000ea800000e0000 */
[----:B------:R-:W3:Y:S04]  /*fc30*/  SHFL.IDX PT, R11, R3, 0x2, 0x1c1f ;  /* 0x005c1f00030b7f89 */ /* 0x000ee800000e0000 */
[----:B------:R4:W1:Y:S02]  /*fc40*/  SHFL.IDX PT, R10, R3, 0x3, 0x1c1f ;  /* 0x007c1f00030a7f89 */ /* 0x00086400000e0000 */
[----:B----4-:R-:W-:-:S05]  /*fc50*/  LOP3.LUT R3, R7, 0x7ffffffc, RZ, 0xc0, !PT ;  /* 0x7ffffffc07037812 */ /* 0x010fca00078ec0ff */
[----:B------:R-:W-:Y:S02]  /*fc60*/  IMAD.IADD R5, R5, 0x1, -R3 ;  /* 0x0000000105057824 */ /* 0x000fe400078e0a03 */
[----:B------:R-:W-:Y:S02]  /*fc70*/  IMAD.U32 R3, RZ, RZ, UR12 ;  /* 0x0000000cff037e24 */ /* 0x000fe4000f8e00ff */
[----:B------:R-:W-:-:S05]  /*fc80*/  IMAD.SHL.U32 R8, R5, 0x2, RZ ;  /* 0x0000000205087824 */ /* 0x000fca00078e00ff */
[----:B------:R-:W-:Y:S01]  /*fc90*/  IADD3 R3, -R8, 0x1, R3 ;  /* 0x0000000108037810 */ /* 0x000fe20007ffe103 */
[----:B------:R4:W-:Y:S03]  /*fca0*/  STL [R1+0x24], R8 ;  /* 0x0000240801007387 */ /* 0x0009e60000100800 */
[----:B------:R-:W-:-:S05]  /*fcb0*/  IADD3 R3, R3, -UR20, RZ ;  /* 0x8000001403037c10 */ /* 0x000fca000fffe0ff */
[C---:B-1----:R-:W-:Y:S02]  /*fcc0*/  IMAD.IADD R6, R3.reuse, 0x1, R6 ;  /* 0x0000000103067824 */ /* 0x042fe400078e0206 */
[C---:B--2---:R-:W-:Y:S02]  /*fcd0*/  IMAD.IADD R7, R3.reuse, 0x1, R9 ;  /* 0x0000000103077824 */ /* 0x044fe400078e0209 */
[C---:B---3--:R-:W-:Y:S02]  /*fce0*/  IMAD.IADD R5, R3.reuse, 0x1, R11 ;  /* 0x0000000103057824 */ /* 0x048fe400078e020b */
[----:B------:R-:W-:Y:S01]  /*fcf0*/  IMAD.IADD R3, R3, 0x1, R10 ;  /* 0x0000000103037824 */ /* 0x000fe200078e020a */
[----:B----4-:R-:W-:-:S04]  /*fd00*/  IADD3 R8, -R8, UR12, RZ ;  /* 0x0000000c08087c10 */ /* 0x010fc8000fffe1ff */
[C---:B------:R-:W-:Y:S02]  /*fd10*/  IMNMX R6, R8.reuse, R6, PT ;  /* 0x0000000608067217 */ /* 0x040fe40003800200 */
[----:B------:R-:W-:Y:S02]  /*fd20*/  IMNMX R7, R8, R7, PT ;  /* 0x0000000708077217 */ /* 0x000fe40003800200 */
[----:B------:R-:W-:Y:S02]  /*fd30*/  ISETP.GT.AND P2, PT, R6, 0x1, PT ;  /* 0x000000010600780c */ /* 0x000fe40003f44270 */
[----:B------:R-:W-:Y:S02]  /*fd40*/  ISETP.GT.AND P1, PT, R7, RZ, PT ;  /* 0x000000ff0700720c */ /* 0x000fe40003f24270 */
[----:B------:R-:W-:Y:S02]  /*fd50*/  FSEL R29, R101, -INF , P2 ;  /* 0xff800000651d7808 */ /* 0x000fe40001000000 */
[----:B------:R-:W-:-:S02]  /*fd60*/  FSEL R32, R102, -INF , P1 ;  /* 0xff80000066207808 */ /* 0x000fc40000800000 */
[C---:B------:R-:W-:Y:S02]  /*fd70*/  ISETP.GT.AND P3, PT, R6.reuse, RZ, PT ;  /* 0x000000ff0600720c */ /* 0x040fe40003f64270 */
[----:B------:R-:W-:Y:S02]  /*fd80*/  ISETP.GT.AND P2, PT, R6, 0x9, PT ;  /* 0x000000090600780c */ /* 0x000fe40003f44270 */
[C---:B------:R-:W-:Y:S02]  /*fd90*/  ISETP.GT.AND P1, PT, R7.reuse, 0x8, PT ;  /* 0x000000080700780c */ /* 0x040fe40003f24270 */
[----:B------:R-:W-:Y:S02]  /*fda0*/  ISETP.GT.AND P0, PT, R7, 0x1, PT ;  /* 0x000000010700780c */ /* 0x000fe40003f04270 */
[----:B------:R-:W-:Y:S02]  /*fdb0*/  FSEL R10, R100, -INF , P3 ;  /* 0xff800000640a7808 */ /* 0x000fe40001800000 */
[----:B------:R-:W-:-:S02]  /*fdc0*/  FSEL R31, R97, -INF , P2 ;  /* 0xff800000611f7808 */ /* 0x000fc40001000000 */
[----:B------:R-:W-:Y:S02]  /*fdd0*/  FSEL R34, R98, -INF , P1 ;  /* 0xff80000062227808 */ /* 0x000fe40000800000 */
[C---:B------:R-:W-:Y:S02]  /*fde0*/  ISETP.GT.AND P3, PT, R6.reuse, 0x8, PT ;  /* 0x000000080600780c */ /* 0x040fe40003f64270 */
[----:B------:R-:W-:Y:S02]  /*fdf0*/  ISETP.GT.AND P2, PT, R6, 0x11, PT ;  /* 0x000000110600780c */ /* 0x000fe40003f44270 */
[----:B------:R-:W-:Y:S02]  /*fe00*/  ISETP.GT.AND P1, PT, R7, 0x10, PT ;  /* 0x000000100700780c */ /* 0x000fe40003f24270 */
[----:B------:R-:W-:Y:S02]  /*fe10*/  FSEL R33, R103, -INF , P0 ;  /* 0xff80000067217808 */ /* 0x000fe40000000000 */
[----:B------:R-:W-:-:S02]  /*fe20*/  FSEL R30, R96, -INF , P3 ;  /* 0xff800000601e7808 */ /* 0x000fc40001800000 */
[----:B------:R-:W-:Y:S02]  /*fe30*/  ISETP.GT.AND P0, PT, R7, 0x9, PT ;  /* 0x000000090700780c */ /* 0x000fe40003f04270 */
[----:B------:R-:W-:Y:S02]  /*fe40*/  FSEL R93, R93, -INF , P2 ;  /* 0xff8000005d5d7808 */ /* 0x000fe40001000000 */
[----:B------:R-:W-:Y:S02]  /*fe50*/  FSEL R116, R94, -INF , P1 ;  /* 0xff8000005e747808 */ /* 0x000fe40000800000 */
[C---:B------:R-:W-:Y:S02]  /*fe60*/  ISETP.GT.AND P3, PT, R6.reuse, 0x10, PT ;  /* 0x000000100600780c */ /* 0x040fe40003f64270 */
[----:B------:R-:W-:Y:S02]  /*fe70*/  ISETP.GT.AND P2, PT, R6, 0x19, PT ;  /* 0x000000190600780c */ /* 0x000fe40003f44270 */
[----:B------:R-:W-:-:S02]  /*fe80*/  ISETP.GT.AND P1, PT, R7, 0x18, PT ;  /* 0x000000180700780c */ /* 0x000fc40003f24270 */
[----:B------:R-:W-:Y:S02]  /*fe90*/  FSEL R35, R99, -INF , P0 ;  /* 0xff80000063237808 */ /* 0x000fe40000000000 */
[----:B------:R-:W-:Y:S02]  /*fea0*/  FSEL R92, R92, -INF , P3 ;  /* 0xff8000005c5c7808 */ /* 0x000fe40001800000 */
[----:B------:R-:W-:Y:S02]  /*feb0*/  ISETP.GT.AND P0, PT, R7, 0x11, PT ;  /* 0x000000110700780c */ /* 0x000fe40003f04270 */
[----:B------:R-:W-:Y:S02]  /*fec0*/  FSEL R89, R89, -INF , P2 ;  /* 0xff80000059597808 */ /* 0x000fe40001000000 */
[----:B------:R-:W-:Y:S02]  /*fed0*/  FSEL R119, R90, -INF , P1 ;  /* 0xff8000005a777808 */ /* 0x000fe40000800000 */
[----:B------:R-:W-:-:S02]  /*fee0*/  ISETP.GT.AND P3, PT, R6, 0x18, PT ;  /* 0x000000180600780c */ /* 0x000fc40003f64270 */
[----:B------:R-:W-:Y:S02]  /*fef0*/  ISETP.GT.AND P2, PT, R6, 0x21, PT ;  /* 0x000000210600780c */ /* 0x000fe40003f44270 */
[----:B------:R-:W-:Y:S02]  /*ff00*/  ISETP.GT.AND P1, PT, R7, 0x20, PT ;  /* 0x000000200700780c */ /* 0x000fe40003f24270 */
[----:B------:R-:W-:Y:S02]  /*ff10*/  FSEL R118, R95, -INF , P0 ;  /* 0xff8000005f767808 */ /* 0x000fe40000000000 */
[----:B------:R-:W-:Y:S02]  /*ff20*/  FSEL R94, R88, -INF , P3 ;  /* 0xff800000585e7808 */ /* 0x000fe40001800000 */
[----:B------:R-:W-:Y:S02]  /*ff30*/  ISETP.GT.AND P0, PT, R7, 0x19, PT ;  /* 0x000000190700780c */ /* 0x000fe40003f04270 */
        /* <DEDUP_REMOVED lines=11> */
[C---:B------:R-:W-:Y:S02]  /*fff0*/  ISETP.GT.AND P2, PT, R6.reuse, 0x30, PT ;  /* 0x000000300600780c */ /* 0x040fe40003f44270 */
[----:B------:R-:W-:-:S02]  /*10000*/  ISETP.GT.AND P1, PT, R6, 0x31, PT ;  /* 0x000000310600780c */ /* 0x000fc40003f24270 */
[----:B------:R-:W-:Y:S02]  /*10010*/  FSEL R134, R83, -INF , P0 ;  /* 0xff80000053867808 */ /* 0x000fe40000000000 */
[----:B------:R-:W-:Y:S02]  /*10020*/  FSEL R129, R76, -INF , P3 ;  /* 0xff8000004c817808 */ /* 0x000fe40001800000 */
[----:B------:R-:W-:Y:S02]  /*10030*/  ISETP.GT.AND P0, PT, R7, 0x29, PT ;  /* 0x000000290700780c */ /* 0x000fe40003f04270 */
[----:B------:R-:W-:Y:S02]  /*10040*/  FSEL R132, R72, -INF , P2 ;  /* 0xff80000048847808 */ /* 0x000fe40001000000 */
[----:B------:R-:W-:Y:S02]  /*10050*/  FSEL R148, R73, -INF , P1 ;  /* 0xff80000049947808 */ /* 0x000fe40000800000 */
[----:B------:R-:W-:-:S02]  /*10060*/  ISETP.GT.AND P3, PT, R7, 0x30, PT ;  /* 0x000000300700780c */ /* 0x000fc40003f64270 */
[C---:B------:R-:W-:Y:S02]  /*10070*/  ISETP.GT.AND P2, PT, R7.reuse, 0x31, PT ;  /* 0x000000310700780c */ /* 0x040fe40003f44270 */
[----:B------:R-:W-:Y:S02]  /*10080*/  ISETP.GT.AND P1, PT, R7, 0x38, PT ;  /* 0x000000380700780c */ /* 0x000fe40003f24270 */
[C---:B------:R-:W-:Y:S02]  /*10090*/  IMNMX R5, R8.reuse, R5, PT ;  /* 0x0000000508057217 */ /* 0x040fe40003800200 */
[----:B------:R-:W-:Y:S02]  /*100a0*/  IMNMX R3, R8, R3, PT ;  /* 0x0000000308037217 */ /* 0x000fe40003800200 */
[----:B------:R-:W-:Y:S02]  /*100b0*/  FSEL R139, R79, -INF , P0 ;  /* 0xff8000004f8b7808 */ /* 0x000fe40000000000 */
[----:B------:R-:W-:-:S02]  /*100c0*/  ISETP.GT.AND P0, PT, R6, 0x38, PT ;  /* 0x000000380600780c */ /* 0x000fc40003f04270 */
[----:B------:R-:W-:Y:S02]  /*100d0*/  FSEL R177, R74, -INF , P3 ;  /* 0xff8000004ab17808 */ /* 0x000fe40001800000 */
[----:B------:R-:W-:Y:S02]  /*100e0*/  FSEL R178, R75, -INF , P2 ;  /* 0xff8000004bb27808 */ /* 0x000fe40001000000 */
[----:B------:R-:W-:Y:S02]  /*100f0*/  FSEL R179, R70, -INF , P1 ;  /* 0xff80000046b37808 */ /* 0x000fe40000800000 */
[C---:B------:R-:W-:Y:S02]  /*10100*/  ISETP.GT.AND P3, PT, R5.reuse, RZ, PT ;  /* 0x000000ff0500720c */ /* 0x040fe40003f64270 */
[----:B------:R-:W-:Y:S02]  /*10110*/  ISETP.GT.AND P2, PT, R5, 0x1, PT ;  /* 0x000000010500780c */ /* 0x000fe40003f44270 */
[----:B------:R-:W-:-:S02]  /*10120*/  ISETP.GT.AND P1, PT, R3, RZ, PT ;  /* 0x000000ff0300720c */ /* 0x000fc40003f24270 */
[----:B------:R-:W-:Y:S02]  /*10130*/  FSEL R149, R68, -INF , P0 ;  /* 0xff80000044957808 */ /* 0x000fe40000000000 */
[----:B------:R-:W-:Y:S02]  /*10140*/  ISETP.GT.AND P0, PT, R7, 0x39, PT ;  /* 0x000000390700780c */ /* 0x000fe40003f04270 */
[----:B------:R-:W-:Y:S02]  /*10150*/  FSEL R11, R168, -INF , P3 ;  /* 0xff800000a80b7808 */ /* 0x000fe40001800000 */
[----:B------:R-:W-:Y:S02]  /*10160*/  FSEL R12, R169, -INF , P2 ;  /* 0xff800000a90c7808 */ /* 0x000fe40001000000 */
[----:B------:R-:W-:Y:S02]  /*10170*/  FSEL R15, R170, -INF , P1 ;  /* 0xff800000aa0f7808 */ /* 0x000fe40000800000 */
[----:B------:R-:W-:-:S02]  /*10180*/  ISETP.GT.AND P3, PT, R5, 0x8, PT ;  /* 0x000000080500780c */ /* 0x000fc40003f64270 */
[----:B------:R-:W-:Y:S02]  /*10190*/  ISETP.GT.AND P2, PT, R5, 0x9, PT ;  /* 0x000000090500780c */ /* 0x000fe40003f44270 */
[----:B------:R-:W-:Y:S02]  /*101a0*/  ISETP.GT.AND P1, PT, R3, 0x8, PT ;  /* 0x000000080300780c */ /* 0x000fe40003f24270 */
[----:B------:R-:W-:Y:S02]  /*101b0*/  FSEL R186, R71, -INF , P0 ;  /* 0xff80000047ba7808 */ /* 0x000fe40000000000 */
        /* <DEDUP_REMOVED lines=8> */
[----:B------:R-:W-:-:S02]  /*10240*/  ISETP.GT.AND P4, PT, R6, 0x39, PT ;  /* 0x000000390600780c */ /* 0x000fc40003f84270 */
[----:B------:R-:W-:Y:S02]  /*10250*/  ISETP.GT.AND P0, PT, R3, 0x9, PT ;  /* 0x000000090300780c */ /* 0x000fe40003f04270 */
[----:B------:R-:W-:Y:S02]  /*10260*/  FSEL R40, R160, -INF , P3 ;  /* 0xff800000a0287808 */ /* 0x000fe40001800000 */
[----:B------:R-:W-:Y:S02]  /*10270*/  FSEL R41, R161, -INF , P2 ;  /* 0xff800000a1297808 */ /* 0x000fe40001000000 */
[----:B------:R-:W-:Y:S02]  /*10280*/  FSEL R71, R162, -INF , P1 ;  /* 0xff800000a2477808 */ /* 0x000fe40000800000 */
[C---:B------:R-:W-:Y:S02]  /*10290*/  ISETP.GT.AND P3, PT, R5.reuse, 0x18, PT ;  /* 0x000000180500780c */ /* 0x040fe40003f64270 */
[----:B------:R-:W-:-:S02]  /*102a0*/  ISETP.GT.AND P2, PT, R5, 0x19, PT ;  /* 0x000000190500780c */ /* 0x000fc40003f44270 */
[----:B------:R-:W-:Y:S02]  /*102b0*/  ISETP.GT.AND P1, PT, R3, 0x18, PT ;  /* 0x000000180300780c */ /* 0x000fe40003f24270 */
[----:B------:R-:W-:Y:S02]  /*102c0*/  FSEL R176, R69, -INF , P4 ;  /* 0xff80000045b07808 */ /* 0x000fe40002000000 */
        /* <DEDUP_REMOVED lines=10> */
[----:B------:R-:W-:Y:S02]  /*10370*/  FSEL R117, R156, -INF , P3 ;  /* 0xff8000009c757808 */ /* 0x000fe40001800000 */
[----:B------:R-:W-:Y:S02]  /*10380*/  FSEL R121, R157, -INF , P2 ;  /* 0xff8000009d797808 */ /* 0x000fe40001000000 */
[----:B------:R-:W-:Y:S02]  /*10390*/  FSEL R125, R158, -INF , P1 ;  /* 0xff8000009e7d7808 */ /* 0x000fe40000800000 */
[C---:B------:R-:W-:Y:S02]  /*103a0*/  ISETP.GT.AND P3, PT, R5.reuse, 0x28, PT ;  /* 0x000000280500780c */ /* 0x040fe40003f64270 */
[----:B------:R-:W-:Y:S02]  /*103b0*/  ISETP.GT.AND P2, PT, R5, 0x29, PT ;  /* 0x000000290500780c */ /* 0x000fe40003f44270 */
[----:B------:R-:W-:-:S02]  /*103c0*/  ISETP.GT.AND P1, PT, R3, 0x28, PT ;  /* 0x000000280300780c */ /* 0x000fc40003f24270 */
        /* <DEDUP_REMOVED lines=18> */
[----:B------:R-:W-:Y:S02]  /*104f0*/  FSEL R153, R85, -INF , P2 ;  /* 0xff80000055997808 */ /* 0x000fe40001000000 */
[----:B------:R-:W-:Y:S02]  /*10500*/  FSEL R155, R86, -INF , P1 ;  /* 0xff800000569b7808 */ /* 0x000fe40000800000 */
[----:B------:R-:W-:Y:S02]  /*10510*/  ISETP.GT.AND P0, PT, R3, 0x31, PT ;  /* 0x000000310300780c */ /* 0x000fe40003f04270 */
[C---:B------:R-:W-:Y:S02]  /*10520*/  ISETP.GT.AND P3, PT, R6.reuse, 0x40, PT ;  /* 0x000000400600780c */ /* 0x040fe40003f64270 */
[C---:B------:R-:W-:Y:S02]  /*10530*/  ISETP.GT.AND P2, PT, R6.reuse, 0x48, PT ;  /* 0x000000480600780c */ /* 0x040fe40003f44270 */
[----:B------:R-:W-:-:S02]  /*10540*/  ISETP.GT.AND P1, PT, R6, 0x50, PT ;  /* 0x000000500600780c */ /* 0x000fc40003f24270 */
[----:B------:R-:W-:Y:S02]  /*10550*/  FSEL R156, R147, -INF , P0 ;  /* 0xff800000939c7808 */ /* 0x000fe40000000000 */
[----:B------:R-:W-:Y:S02]  /*10560*/  FSEL R158, R64, -INF , P3 ;  /* 0xff800000409e7808 */ /* 0x000fe40001800000 */
[----:B------:R-:W-:Y:S02]  /*10570*/  FSEL R160, R60, -INF , P2 ;  /* 0xff8000003ca07808 */ /* 0x000fe40001000000 */
[----:B------:R-:W-:Y:S02]  /*10580*/  FSEL R164, R56, -INF , P1 ;  /* 0xff80000038a47808 */ /* 0x000fe40000800000 */
[----:B------:R-:W-:Y:S02]  /*10590*/  ISETP.GT.AND P0, PT, R3, 0x39, PT ;  /* 0x000000390300780c */ /* 0x000fe40003f04270 */
[----:B------:R-:W-:-:S02]  /*105a0*/  ISETP.GT.AND P3, PT, R6, 0x49, PT ;  /* 0x000000490600780c */ /* 0x000fc40003f64270 */
[C---:B------:R-:W-:Y:S02]  /*105b0*/  ISETP.GT.AND P2, PT, R6.reuse, 0x59, PT ;  /* 0x000000590600780c */ /* 0x040fe40003f44270 */
[----:B------:R-:W-:Y:S02]  /*105c0*/  ISETP.GT.AND P1, PT, R6, 0x60, PT ;  /* 0x000000600600780c */ /* 0x000fe40003f24270 */
[----:B------:R-:W-:Y:S02]  /*105d0*/  FSEL R157, R87, -INF , P0 ;  /* 0xff800000579d7808 */ /* 0x000fe40000000000 */
[----:B------:R-:W-:Y:S02]  /*105e0*/  FSEL R168, R61, -INF , P3 ;  /* 0xff8000003da87808 */ /* 0x000fe40001800000 */
[----:B------:R-:W-:Y:S02]  /*105f0*/  FSEL R204, R53, -INF , P2 ;  /* 0xff80000035cc7808 */ /* 0x000fe40001000000 */
[----:B------:R-:W-:-:S02]  /*10600*/  FSEL R193, R20, -INF , P1 ;  /* 0xff80000014c17808 */ /* 0x000fc40000800000 */
[C---:B------:R-:W-:Y:S02]  /*10610*/  ISETP.GT.AND P0, PT, R6.reuse, 0x41, PT ;  /* 0x000000410600780c */ /* 0x040fe40003f04270 */
[----:B------:R-:W-:Y:S02]  /*10620*/  ISETP.GT.AND P3, PT, R6, 0x58, PT ;  /* 0x000000580600780c */ /* 0x000fe40003f64270 */
[----:B------:R-:W-:Y:S02]  /*10630*/  ISETP.GT.AND P2, PT, R5, 0x41, PT ;  /* 0x000000410500780c */ /* 0x000fe40003f44270 */
[----:B------:R-:W-:Y:S02]  /*10640*/  ISETP.GT.AND P1, PT, R3, 0x40, PT ;  /* 0x000000400300780c */ /* 0x000fe40003f24270 */
[----:B------:R-:W-:Y:S02]  /*10650*/  FSEL R159, R65, -INF , P0 ;  /* 0xff800000419f7808 */ /* 0x000fe40000000000 */
[----:B------:R-:W-:-:S02]  /*10660*/  FSEL R214, R52, -INF , P3 ;  /* 0xff80000034d67808 */ /* 0x000fc40001800000 */
[----:B------:R-:W-:Y:S02]  /*10670*/  FSEL R171, R141, -INF , P2 ;  /* 0xff8000008dab7808 */ /* 0x000fe40001000000 */
[----:B------:R-:W-:Y:S02]  /*10680*/  FSEL R185, R142, -INF , P1 ;  /* 0xff8000008eb97808 */ /* 0x000fe40000800000 */
[C---:B------:R-:W-:Y:S02]  /*10690*/  ISETP.GT.AND P0, PT, R6.reuse, 0x51, PT ;  /* 0x000000510600780c */ /* 0x040fe40003f04270 */
[C---:B------:R-:W-:Y:S02]  /*106a0*/  ISETP.GT.AND P3, PT, R6.reuse, 0x61, PT ;  /* 0x000000610600780c */ /* 0x040fe40003f64270 */
[C---:B------:R-:W-:Y:S02]  /*106b0*/  ISETP.GT.AND P2, PT, R6.reuse, 0x68, PT ;  /* 0x000000680600780c */ /* 0x040fe40003f44270 */
[----:B------:R-:W-:-:S02]  /*106c0*/  ISETP.GT.AND P1, PT, R6, 0x69, PT ;  /* 0x000000690600780c */ /* 0x000fc40003f24270 */
[----:B------:R-:W-:Y:S02]  /*106d0*/  FMNMX.FTZ R6, R10, R29, !PT ;  /* 0x0000001d0a067209 */ /* 0x000fe40007810000 */
[----:B------:R-:W-:Y:S02]  /*106e0*/  FSEL R165, R57, -INF , P0 ;  /* 0xff80000039a57808 */ /* 0x000fe40000000000 */
[----:B------:R-:W-:Y:S02]  /*106f0*/  FMNMX.FTZ R6, R30, R6, !PT ;  /* 0x000000061e067209 */ /* 0x000fe40007810000 */
[----:B------:R-:W-:Y:S02]  /*10700*/  FMNMX.FTZ R8, R11, R12, !PT ;  /* 0x0000000c0b087209 */ /* 0x000fe40007810000 */
[----:B------:R-:W-:Y:S02]  /*10710*/  ISETP.GT.AND P0, PT, R5, 0x40, PT ;  /* 0x000000400500780c */ /* 0x000fe40003f04270 */
[----:B------:R-:W-:-:S02]  /*10720*/  FMNMX.FTZ R6, R31, R6, !PT ;  /* 0x000000061f067209 */ /* 0x000fc40007810000 */
[----:B------:R-:W-:Y:S02]  /*10730*/  FMNMX.FTZ R8, R13, R8, !PT ;  /* 0x000000080d087209 */ /* 0x000fe40007810000 */
[----:B------:R-:W-:Y:S02]  /*10740*/  FSEL R169, R140, -INF , P0 ;  /* 0xff8000008ca97808 */ /* 0x000fe40000000000 */
[----:B------:R-:W-:Y:S02]  /*10750*/  FSEL R161, R25, -INF , P1 ;  /* 0xff80000019a17808 */ /* 0x000fe40000800000 */
[----:B------:R-:W-:Y:S02]  /*10760*/  ISETP.GT.AND P0, PT, R3, 0x41, PT ;  /* 0x000000410300780c */ /* 0x000fe40003f04270 */
[----:B------:R-:W-:Y:S02]  /*10770*/  ISETP.GT.AND P1, PT, R5, 0x50, PT ;  /* 0x000000500500780c */ /* 0x000fe40003f24270 */
[----:B------:R-:W-:-:S02]  /*10780*/  FMNMX.FTZ R6, R92, R6, !PT ;  /* 0x000000065c067209 */ /* 0x000fc40007810000 */
[----:B------:R-:W-:Y:S02]  /*10790*/  FMNMX.FTZ R8, R14, R8, !PT ;  /* 0x000000080e087209 */ /* 0x000fe40007810000 */
[----:B------:R-:W-:Y:S02]  /*107a0*/  FSEL R187, R143, -INF , P0 ;  /* 0xff8000008fbb7808 */ /* 0x000fe40000000000 */
[----:B------:R-:W-:Y:S02]  /*107b0*/  FSEL R163, R24, -INF , P2 ;  /* 0xff80000018a37808 */ /* 0x000fe40001000000 */
[----:B------:R-:W-:Y:S02]  /*107c0*/  FSEL R206, R172, -INF , P1 ;  /* 0xff800000acce7808 */ /* 0x000fe40000800000 */
[----:B------:R-:W-:Y:S02]  /*107d0*/  FMNMX.FTZ R6, R93, R6, !PT ;  /* 0x000000065d067209 */ /* 0x000fe40007810000 */
[----:B------:R-:W-:-:S02]  /*107e0*/  ISETP.GT.AND P0, PT, R5, 0x48, PT ;  /* 0x000000480500780c */ /* 0x000fc40003f04270 */
[C---:B------:R-:W-:Y:S02]  /*107f0*/  ISETP.GT.AND P2, PT, R5.reuse, 0x49, PT ;  /* 0x000000490500780c */ /* 0x040fe40003f44270 */
[----:B------:R-:W-:Y:S02]  /*10800*/  ISETP.GT.AND P1, PT, R5, 0x59, PT ;  /* 0x000000590500780c */ /* 0x000fe40003f24270 */
[----:B------:R-:W-:Y:S02]  /*10810*/  FMNMX.FTZ R8, R40, R8, !PT ;  /* 0x0000000828087209 */ /* 0x000fe40007810000 */
        /* <DEDUP_REMOVED lines=66> */
[----:B------:R-:W-:Y:S02]  /*10c40*/  ISETP.GT.AND P0, PT, R3, 0x49, PT ;  /* 0x000000490300780c */ /* 0x000fe40003f04270 */
[----:B------:R-:W-:Y:S02]  /*10c50*/  FMNMX.FTZ R135, R184, R135, !PT ;  /* 0x00000087b8877209 */ /* 0x000fe40007810000 */
[----:B------:R-:W-:-:S02]  /*10c60*/  FMNMX.FTZ R5, R185, R5, !PT ;  /* 0x00000005b9057209 */ /* 0x000fc40007810000 */
[----:B------:R-:W-:Y:S02]  /*10c70*/  FMNMX.FTZ R137, R193, R137, !PT ;  /* 0x00000089c1897209 */ /* 0x000fe40007810000 */
[----:B------:R-:W-:Y:S02]  /*10c80*/  FMNMX.FTZ R6, R118, R6, !PT ;  /* 0x0000000676067209 */ /* 0x000fe40007810000 */
[----:B------:R-:W-:Y:S02]  /*10c90*/  FSEL R173, R115, -INF , P0 ;  /* 0xff80000073ad7808 */ /* 0x000fe40000000000 */
[----:B------:R-:W-:Y:S02]  /*10ca0*/  ISETP.GT.AND P0, PT, R3, 0x50, PT ;  /* 0x000000500300780c */ /* 0x000fe40003f04270 */
[----:B------:R-:W-:Y:S02]  /*10cb0*/  FMNMX.FTZ R135, R206, R135, !PT ;  /* 0x00000087ce877209 */ /* 0x000fe40007810000 */
[----:B------:R-:W-:-:S02]  /*10cc0*/  FMNMX.FTZ R5, R187, R5, !PT ;  /* 0x00000005bb057209 */ /* 0x000fc40007810000 */
[----:B------:R-:W-:Y:S02]  /*10cd0*/  FMNMX.FTZ R137, R195, R137, !PT ;  /* 0x00000089c3897209 */ /* 0x000fe40007810000 */
[----:B------:R-:W-:Y:S02]  /*10ce0*/  FMNMX.FTZ R6, R119, R6, !PT ;  /* 0x0000000677067209 */ /* 0x000fe40007810000 */
[----:B------:R-:W-:Y:S02]  /*10cf0*/  FSEL R207, R174, -INF , P0 ;  /* 0xff800000aecf7808 */ /* 0x000fe40000000000 */
[----:B------:R-:W-:Y:S02]  /*10d00*/  FMNMX.FTZ R135, R210, R135, !PT ;  /* 0x00000087d2877209 */ /* 0x000fe40007810000 */
[----:B------:R-:W-:Y:S02]  /*10d10*/  ISETP.GT.AND P0, PT, R3, 0x51, PT ;  /* 0x000000510300780c */ /* 0x000fe40003f04270 */
[----:B------:R-:W-:-:S02]  /*10d20*/  FMNMX.FTZ R5, R172, R5, !PT ;  /* 0x00000005ac057209 */ /* 0x000fc40007810000 */
[----:B------:R-:W-:Y:S02]  /*10d30*/  FMNMX.FTZ R137, R163, R137, !PT ;  /* 0x00000089a3897209 */ /* 0x000fe40007810000 */
[----:B------:R-:W-:Y:S02]  /*10d40*/  FMNMX.FTZ R6, R120, R6, !PT ;  /* 0x0000000678067209 */ /* 0x000fe40007810000 */
[----:B------:R-:W-:Y:S02]  /*10d50*/  FMNMX.FTZ R135, R211, R135, !PT ;  /* 0x00000087d3877209 */ /* 0x000fe40007810000 */
[----:B------:R-:W-:Y:S02]  /*10d60*/  FSEL R209, R175, -INF , P0 ;  /* 0xff800000afd17808 */ /* 0x000fe40000000000 */
[----:B------:R-:W-:Y:S02]  /*10d70*/  FMNMX.FTZ R5, R173, R5, !PT ;  /* 0x00000005ad057209 */ /* 0x000fe40007810000 */
[----:B------:R-:W-:-:S02]  /*10d80*/  ISETP.GT.AND P0, PT, R3, 0x58, PT ;  /* 0x000000580300780c */ /* 0x000fc40003f04270 */
[----:B------:R-:W-:Y:S02]  /*10d90*/  FMNMX.FTZ R137, R161, R137, !PT ;  /* 0x00000089a1897209 */ /* 0x000fe40007810000 */
[----:B------:R-:W-:Y:S02]  /*10da0*/  FMNMX.FTZ R6, R133, R6, !PT ;  /* 0x0000000685067209 */ /* 0x000fe40007810000 */
[----:B------:R-:W-:Y:S01]  /*10db0*/  FMNMX.FTZ R135, R213, R135, !PT ;  /* 0x00000087d5877209 */ /* 0x000fe20007810000 */
[----:B------:R-:W1:Y:S01]  /*10dc0*/  SHFL.BFLY PT, R8, R137, 0x2, 0x1f ;  /* 0x0c401f0089087f89 */ /* 0x000e6200000e0000 */
[----:B------:R-:W-:Y:S02]  /*10dd0*/  FMNMX.FTZ R5, R207, R5, !PT ;  /* 0x00000005cf057209 */ /* 0x000fe40007810000 */
[----:B------:R-:W-:Y:S02]  /*10de0*/  FSEL R205, R110, -INF , P0 ;  /* 0xff8000006ecd7808 */ /* 0x000fe40000000000 */
[----:B------:R-:W-:-:S02]  /*10df0*/  FMNMX.FTZ R6, R134, R6, !PT ;  /* 0x0000000686067209 */ /* 0x000fc40007810000 */
[----:B------:R-:W-:Y:S02]  /*10e00*/  ISETP.GT.AND P0, PT, R3, 0x59, PT ;  /* 0x000000590300780c */ /* 0x000fe40003f04270 */
[----:B------:R-:W-:Y:S02]  /*10e10*/  FSEL R196, R181, -INF , P3 ;  /* 0xff800000b5c47808 */ /* 0x000fe40001800000 */
[----:B------:R-:W-:Y:S02]  /*10e20*/  FMNMX.FTZ R135, R189, R135, !PT ;  /* 0x00000087bd877209 */ /* 0x000fe40007810000 */
[----:B------:R-:W-:Y:S02]  /*10e30*/  FMNMX.FTZ R5, R209, R5, !PT ;  /* 0x00000005d1057209 */ /* 0x000fe40007810000 */
[----:B------:R-:W-:Y:S02]  /*10e40*/  FMNMX.FTZ R6, R138, R6, !PT ;  /* 0x000000068a067209 */ /* 0x000fe40007810000 */
[----:B------:R-:W-:-:S02]  /*10e50*/  FSEL R208, R111, -INF , P0 ;  /* 0xff8000006fd07808 */ /* 0x000fc40000000000 */
[----:B------:R-:W-:Y:S02]  /*10e60*/  FSEL R203, R104, -INF , P2 ;  /* 0xff80000068cb7808 */ /* 0x000fe40001000000 */
[----:B------:R-:W-:Y:S02]  /*10e70*/  FSEL R105, R105, -INF , P1 ;  /* 0xff80000069697808 */ /* 0x000fe40000800000 */
[C---:B------:R-:W-:Y:S02]  /*10e80*/  ISETP.GT.AND P0, PT, R3.reuse, 0x60, PT ;  /* 0x000000600300780c */ /* 0x040fe40003f04270 */
[----:B------:R-:W-:Y:S02]  /*10e90*/  FMNMX.FTZ R135, R196, R135, !PT ;  /* 0x00000087c4877209 */ /* 0x000fe40007810000 */
[C---:B------:R-:W-:Y:S02]  /*10ea0*/  ISETP.GT.AND P1, PT, R3.reuse, 0x61, PT ;  /* 0x000000610300780c */ /* 0x040fe40003f24270 */
[----:B------:R-:W-:-:S02]  /*10eb0*/  ISETP.GT.AND P3, PT, R3, 0x68, PT ;  /* 0x000000680300780c */ /* 0x000fc40003f64270 */
[----:B------:R-:W-:Y:S02]  /*10ec0*/  ISETP.GT.AND P2, PT, R3, 0x69, PT ;  /* 0x000000690300780c */ /* 0x000fe40003f44270 */
        /* <DEDUP_REMOVED lines=8> */
[----:B------:R-:W-:Y:S01]  /*10f50*/  FMNMX.FTZ R3, R226, R3, !PT ;  /* 0x00000003e2037209 */ /* 0x000fe20007810000 */
[----:B------:R-:W2:Y:S01]  /*10f60*/  SHFL.BFLY PT, R9, R135, 0x2, 0x1f ;  /* 0x0c401f0087097f89 */ /* 0x000ea200000e0000 */
[----:B------:R-:W-:Y:S02]  /*10f70*/  FMNMX.FTZ R5, R178, R5, !PT ;  /* 0x00000005b2057209 */ /* 0x000fe40007810000 */
[----:B------:R-:W-:-:S02]  /*10f80*/  ISETP.GT.AND P0, PT, R7, 0x40, PT ;  /* 0x000000400700780c */ /* 0x000fc40003f04270 */
[----:B------:R-:W-:Y:S02]  /*10f90*/  FSEL R200, R106, -INF , P3 ;  /* 0xff8000006ac87808 */ /* 0x000fe40001800000 */
[----:B------:R-:W-:Y:S02]  /*10fa0*/  FMNMX.FTZ R3, R224, R3, !PT ;  /* 0x00000003e0037209 */ /* 0x000fe40007810000 */
[----:B------:R-:W-:Y:S02]  /*10fb0*/  FMNMX.FTZ R5, R179, R5, !PT ;  /* 0x00000005b3057209 */ /* 0x000fe40007810000 */
[----:B------:R-:W-:Y:S02]  /*10fc0*/  FSEL R142, R66, -INF , P0 ;  /* 0xff800000428e7808 */ /* 0x000fe40000000000 */
[----:B------:R-:W-:Y:S02]  /*10fd0*/  ISETP.GT.AND P0, PT, R7, 0x41, PT ;  /* 0x000000410700780c */ /* 0x000fe40003f04270 */
[----:B------:R-:W-:-:S02]  /*10fe0*/  FSEL R192, R107, -INF , P2 ;  /* 0xff8000006bc07808 */ /* 0x000fc40001000000 */
[----:B------:R-:W-:Y:S02]  /*10ff0*/  FMNMX.FTZ R3, R200, R3, !PT ;  /* 0x00000003c8037209 */ /* 0x000fe40007810000 */
[----:B------:R-:W-:Y:S02]  /*11000*/  FMNMX.FTZ R5, R186, R5, !PT ;  /* 0x00000005ba057209 */ /* 0x000fe40007810000 */
[----:B-1----:R-:W-:Y:S02]  /*11010*/  FMNMX.FTZ R137, R8, R137, !PT ;  /* 0x0000008908897209 */ /* 0x002fe40007810000 */
[----:B------:R-:W-:Y:S02]  /*11020*/  FSEL R141, R67, -INF , P0 ;  /* 0xff800000438d7808 */ /* 0x000fe40000000000 */
[----:B------:R-:W-:Y:S01]  /*11030*/  ISETP.GT.AND P1, PT, R7, 0x48, PT ;  /* 0x000000480700780c */ /* 0x000fe20003f24270 */
[----:B------:R-:W1:Y:S01]  /*11040*/  SHFL.BFLY PT, R8, R137, 0x1, 0x1f ;  /* 0x0c201f0089087f89 */ /* 0x000e6200000e0000 */
[----:B------:R-:W-:-:S02]  /*11050*/  FMNMX.FTZ R3, R192, R3, !PT ;  /* 0x00000003c0037209 */ /* 0x000fc40007810000 */
[----:B------:R-:W-:Y:S02]  /*11060*/  FMNMX.FTZ R5, R142, R5, !PT ;  /* 0x000000058e057209 */ /* 0x000fe40007810000 */
[----:B------:R-:W-:Y:S01]  /*11070*/  ISETP.GT.AND P0, PT, R7, 0x49, PT ;  /* 0x000000490700780c */ /* 0x000fe20003f04270 */
[----:B------:R-:W3:Y:S01]  /*11080*/  SHFL.BFLY PT, R6, R3, 0x2, 0x1f ;  /* 0x0c401f0003067f89 */ /* 0x000ee200000e0000 */
[----:B------:R-:W-:Y:S02]  /*11090*/  FSEL R140, R62, -INF , P1 ;  /* 0xff8000003e8c7808 */ /* 0x000fe40000800000 */
[----:B------:R-:W-:Y:S02]  /*110a0*/  FMNMX.FTZ R5, R141, R5, !PT ;  /* 0x000000058d057209 */ /* 0x000fe40007810000 */
[----:B------:R-:W-:Y:S02]  /*110b0*/  FSEL R143, R63, -INF , P0 ;  /* 0xff8000003f8f7808 */ /* 0x000fe40000000000 */
[----:B------:R-:W-:-:S02]  /*110c0*/  ISETP.GT.AND P1, PT, R7, 0x50, PT ;  /* 0x000000500700780c */ /* 0x000fc40003f24270 */
[----:B------:R-:W-:Y:S02]  /*110d0*/  FMNMX.FTZ R5, R140, R5, !PT ;  /* 0x000000058c057209 */ /* 0x000fe40007810000 */
[----:B------:R-:W-:Y:S02]  /*110e0*/  ISETP.GT.AND P0, PT, R7, 0x51, PT ;  /* 0x000000510700780c */ /* 0x000fe40003f04270 */
[----:B------:R-:W-:Y:S02]  /*110f0*/  FSEL R174, R58, -INF , P1 ;  /* 0xff8000003aae7808 */ /* 0x000fe40000800000 */
[----:B------:R-:W-:Y:S02]  /*11100*/  FMNMX.FTZ R5, R143, R5, !PT ;  /* 0x000000058f057209 */ /* 0x000fe40007810000 */
[----:B--2---:R-:W-:Y:S02]  /*11110*/  FMNMX.FTZ R135, R135, R9, !PT ;  /* 0x0000000987877209 */ /* 0x004fe40007810000 */
[----:B------:R-:W-:-:S02]  /*11120*/  FSEL R175, R59, -INF , P0 ;  /* 0xff8000003baf7808 */ /* 0x000fc40000000000 */
[C---:B------:R-:W-:Y:S01]  /*11130*/  ISETP.GT.AND P0, PT, R7.reuse, 0x58, PT ;  /* 0x000000580700780c */ /* 0x040fe20003f04270 */
[----:B------:R-:W2:Y:S01]  /*11140*/  SHFL.BFLY PT, R9, R135, 0x1, 0x1f ;  /* 0x0c201f0087097f89 */ /* 0x000ea200000e0000 */
[----:B------:R-:W-:Y:S02]  /*11150*/  FMNMX.FTZ R5, R174, R5, !PT ;  /* 0x00000005ae057209 */ /* 0x000fe40007810000 */
[----:B------:R-:W-:Y:S02]  /*11160*/  ISETP.GT.AND P2, PT, R7, 0x59, PT ;  /* 0x000000590700780c */ /* 0x000fe40003f44270 */
[----:B------:R-:W-:Y:S02]  /*11170*/  FSEL R180, R54, -INF , P0 ;  /* 0xff80000036b47808 */ /* 0x000fe40000000000 */
[----:B------:R-:W-:Y:S02]  /*11180*/  FMNMX.FTZ R5, R175, R5, !PT ;  /* 0x00000005af057209 */ /* 0x000fe40007810000 */
[----:B------:R-:W-:-:S02]  /*11190*/  ISETP.GT.AND P1, PT, R7, 0x60, PT ;  /* 0x000000600700780c */ /* 0x000fc40003f24270 */
[----:B------:R-:W-:Y:S02]  /*111a0*/  FSEL R181, R55, -INF , P2 ;  /* 0xff80000037b57808 */ /* 0x000fe40001000000 */
[----:B------:R-:W-:Y:S02]  /*111b0*/  FMNMX.FTZ R5, R180, R5, !PT ;  /* 0x00000005b4057209 */ /* 0x000fe40007810000 */
[----:B-1----:R-:W-:Y:S02]  /*111c0*/  FMNMX.FTZ R137, R137, R8, !PT ;  /* 0x0000000889897209 */ /* 0x002fe40007810000 */
[----:B------:R-:W-:Y:S02]  /*111d0*/  ISETP.GT.AND P0, PT, R7, 0x61, PT ;  /* 0x000000610700780c */ /* 0x000fe40003f04270 */
[----:B------:R-:W-:Y:S02]  /*111e0*/  FSEL R234, R22, -INF , P1 ;  /* 0xff80000016ea7808 */ /* 0x000fe40000800000 */
[----:B------:R-:W-:-:S02]  /*111f0*/  FMNMX.FTZ R5, R181, R5, !PT ;  /* 0x00000005b5057209 */ /* 0x000fc40007810000 */
[----:B---3--:R-:W-:Y:S01]  /*11200*/  FMNMX.FTZ R3, R3, R6, !PT ;  /* 0x0000000603037209 */ /* 0x008fe20007810000 */
[----:B------:R-:W-:Y:S01]  /*11210*/  FMUL.FTZ R6, R137, c[0x0][0x2d0] ;  /* 0x0000b40089067a20 */ /* 0x000fe20000410000 */
[----:B------:R-:W-:Y:S02]  /*11220*/  FSEL R197, R23, -INF , P0 ;  /* 0xff80000017c57808 */ /* 0x000fe40000000000 */
[----:B------:R-:W-:Y:S01]  /*11230*/  ISETP.GT.AND P1, PT, R7, 0x68, PT ;  /* 0x000000680700780c */ /* 0x000fe20003f24270 */
[----:B------:R-:W1:Y:S01]  /*11240*/  SHFL.BFLY PT, R70, R3, 0x1, 0x1f ;  /* 0x0c201f0003467f89 */ /* 0x000e6200000e0000 */
[----:B------:R-:W-:Y:S02]  /*11250*/  FMNMX.FTZ R5, R234, R5, !PT ;  /* 0x00000005ea057209 */ /* 0x000fe40007810000 */
[----:B------:R-:W-:Y:S01]  /*11260*/  FSETP.NEU.FTZ.AND P0, PT, R137, -INF , PT ;  /* 0xff8000008900780b */ /* 0x000fe20003f1d000 */
[----:B------:R-:W-:Y:S01]  /*11270*/  LDSM.16.MT88.4 R20, [R229+0x100] ;  /* 0x00010000e514783b */ /* 0x000fe20000004200 */
[----:B------:R-:W-:-:S02]  /*11280*/  ISETP.GT.AND P2, PT, R7, 0x69, PT ;  /* 0x000000690700780c */ /* 0x000fc40003f44270 */
[----:B------:R-:W-:Y:S02]  /*11290*/  FSEL R235, R26, -INF , P1 ;  /* 0xff8000001aeb7808 */ /* 0x000fe40000800000 */
[----:B------:R-:W-:Y:S02]  /*112a0*/  FMNMX.FTZ R7, R197, R5, !PT ;  /* 0x00000005c5077209 */ /* 0x000fe40007810000 */
[----:B------:R-:W-:Y:S02]  /*112b0*/  FSEL R6, R6, RZ, P0 ;  /* 0x000000ff06067208 */ /* 0x000fe40000000000 */
[----:B------:R-:W-:Y:S02]  /*112c0*/  FMNMX.FTZ R8, R235, R7, !PT ;  /* 0x00000007eb087209 */ /* 0x000fe40007810000 */
[----:B------:R-:W-:Y:S01]  /*112d0*/  FSEL R249, R27, -INF , P2 ;  /* 0xff8000001bf97808 */ /* 0x000fe20001000000 */
[----:B------:R-:W-:Y:S01]  /*112e0*/  FFMA.FTZ R7, R10, c[0x0][0x2d0], -R6 ;  /* 0x0000b4000a077a23 */ /* 0x000fe20000010806 */
[----:B--2---:R-:W-:Y:S01]  /*112f0*/  FMNMX.FTZ R135, R135, R9, !PT ;  /* 0x0000000987877209 */ /* 0x004fe20007810000 */
[----:B------:R-:W-:Y:S02]  /*11300*/  LDSM.16.MT88.4 R24, [R230+0x100] ;  /* 0x00010000e618783b */ /* 0x000fe40000004200 */
[----:B------:R2:W-:Y:S01]  /*11310*/  MUFU.EX2 R223, R7 ;  /* 0x0000000700df7308 */ /* 0x0005e20000000800 */
[C---:B------:R-:W-:Y:S01]  /*11320*/  FSETP.NEU.FTZ.AND P0, PT, R135.reuse, -INF , PT ;  /* 0xff8000008700780b */ /* 0x040fe20003f1d000 */
[----:B------:R-:W-:Y:S01]  /*11330*/  FMUL.FTZ R5, R135, c[0x0][0x2d0] ;  /* 0x0000b40087057a20 */ /* 0x000fe20000410000 */
[----:B-1----:R-:W-:-:S04]  /*11340*/  FMNMX.FTZ R70, R70, R3, !PT ;  /* 0x0000000346467209 */ /* 0x002fc80007810000 */
[----:B------:R-:W-:Y:S02]  /*11350*/  FSEL R5, R5, RZ, P0 ;  /* 0x000000ff05057208 */ /* 0x000fe40000000000 */
[----:B------:R-:W-:-:S03]  /*11360*/  FSETP.NEU.FTZ.AND P0, PT, R70, -INF , PT ;  /* 0xff8000004600780b */ /* 0x000fc60003f1d000 */
[--C-:B------:R-:W-:Y:S01]  /*11370*/  FFMA.FTZ R3, R12, c[0x0][0x2d0], -R5.reuse ;  /* 0x0000b4000c037a23 */ /* 0x100fe20000010805 */
[----:B--2---:R-:W-:Y:S01]  /*11380*/  FMNMX.FTZ R7, R249, R8, !PT ;  /* 0x00000008f9077209 */ /* 0x004fe20007810000 */
        /* <DEDUP_REMOVED lines=11> */
[----:B-1----:R-:W-:-:S07]  /*11440*/  FFMA.FTZ R8, R14, c[0x0][0x2d0], -R5 ;  /* 0x0000b4000e087a23 */ /* 0x002fce0000010805 */
[----:B------:R1:W3:Y:S01]  /*11450*/  MUFU.EX2 R233, R8 ;  /* 0x0000000800e97308 */ /* 0x0002e20000000800 */
[--C-:B--2---:R-:W-:Y:S02]  /*11460*/  FFMA.FTZ R0, R17, c[0x0][0x2d0], -R3.reuse ;  /* 0x0000b40011007a23 */ /* 0x104fe40000010803 */
[----:B------:R-:W-:Y:S05]  /*11470*/  LDSM.16.MT88.4 R16, [R232+0x100] ;  /* 0x00010000e810783b */ /* 0x000fea0000004200 */
[----:B------:R2:W-:Y:S01]  /*11480*/  MUFU.EX2 R167, R0 ;  /* 0x0000000000a77308 */ /* 0x0005e20000000800 */
[----:B-1----:R-:W-:Y:S01]  /*11490*/  FFMA.FTZ R8, R15, c[0x0][0x2d0], -R3 ;  /* 0x0000b4000f087a23 */ /* 0x002fe20000010803 */
[----:B---3--:R-:W-:-:S06]  /*114a0*/  F2FP.PACK_AB R10, R233, R201 ;  /* 0x000000c9e90a723e */ /* 0x008fcc00000000ff */
[----:B------:R1:W3:Y:S01]  /*114b0*/  MUFU.EX2 R199, R8 ;  /* 0x0000000800c77308 */ /* 0x0002e20000000800 */
[----:B--2---:R-:W-:-:S07]  /*114c0*/  FFMA.FTZ R0, R28, c[0x0][0x2d0], -R3 ;  /* 0x0000b4001c007a23 */ /* 0x004fce0000010803 */
[----:B------:R2:W4:Y:S01]  /*114d0*/  MUFU.EX2 R212, R0 ;  /* 0x0000000000d47308 */ /* 0x0005220000000800 */
[----:B-1----:R-:W1:Y:S01]  /*114e0*/  SHFL.BFLY PT, R8, R7, 0x1, 0x1f ;  /* 0x0c201f0007087f89 */ /* 0x002e6200000e0000 */
[----:B---3--:R-:W-:Y:S01]  /*114f0*/  F2FP.PACK_AB R9, R190, R199 ;  /* 0x000000c7be09723e */ /* 0x008fe200000000ff */
[----:B--2---:R-:W-:Y:S01]  /*11500*/  FFMA.FTZ R0, R29, c[0x0][0x2d0], -R6 ;  /* 0x0000b4001d007a23 */ /* 0x004fe20000010806 */
[----:B----4-:R-:W-:-:S04]  /*11510*/  F2FP.PACK_AB R11, R212, R167 ;  /* 0x000000a7d40b723e */ /* 0x010fc800000000ff */
[----:B------:R2:W3:Y:S01]  /*11520*/  MUFU.EX2 R215, R0 ;  /* 0x0000000000d77308 */ /* 0x0004e20000000800 */
[----:B-1----:R-:W-:Y:S02]  /*11530*/  FMNMX.FTZ R136, R7, R8, !PT ;  /* 0x0000000807887209 */ /* 0x002fe40007810000 */
[----:B------:R-:W-:Y:S01]  /*11540*/  F2FP.PACK_AB R8, R191, R198 ;  /* 0x000000c6bf08723e */ /* 0x000fe200000000ff */
[--C-:B--2---:R-:W-:Y:S01]  /*11550*/  FFMA.FTZ R0, R30, c[0x0][0x2d0], -R6.reuse ;  /* 0x0000b4001e007a23 */ /* 0x104fe20000010806 */
[C---:B------:R-:W-:Y:S01]  /*11560*/  FSETP.NEU.FTZ.AND P0, PT, R136.reuse, -INF , PT ;  /* 0xff8000008800780b */ /* 0x040fe20003f1d000 */
[----:B------:R-:W-:Y:S01]  /*11570*/  FMUL.FTZ R2, R136, c[0x0][0x2d0] ;  /* 0x0000b40088027a20 */ /* 0x000fe20000410000 */
[----:B---3--:R-:W-:Y:S01]  /*11580*/  F2FP.PACK_AB R12, R215, R223 ;  /* 0x000000dfd70c723e */ /* 0x008fe200000000ff */
        /* <DEDUP_REMOVED lines=25> */
[----:B------:R1:W2:Y:S02]  /*11720*/  MUFU.EX2 R194, R2 ;  /* 0x0000000200c27308 */ /* 0x0002a40000000800 */
[C---:B------:R-:W-:Y:S08]  /*11730*/  HMMA.16816.F32 R112, R12.reuse, R26, RZ ;  /* 0x0000001a0c70723c */ /* 0x040ff000000018ff */
[----:B------:R-:W-:Y:S01]  /*11740*/  HMMA.16816.F32 R84, R12, R20, RZ ;  /* 0x000000140c54723c */ /* 0x000fe200000018ff */
[----:B-1----:R-:W-:-:S04]  /*11750*/  FFMA.FTZ R2, R41, c[0x0][0x2d0], -R5 ;  /* 0x0000b40029027a23 */ /* 0x002fc80000010805 */
[----:B------:R1:W3:Y:S03]  /*11760*/  MUFU.EX2 R188, R2 ;  /* 0x0000000200bc7308 */ /* 0x0002e60000000800 */
[C---:B------:R-:W-:Y:S01]  /*11770*/  HMMA.16816.F32 R96, R12.reuse, R22, RZ ;  /* 0x000000160c60723c */ /* 0x040fe200000018ff */
[----:B------:R-:W4:Y:S07]  /*11780*/  LDSM.16.MT88.4 R20, [R229+0x900] ;  /* 0x00090000e514783b */ /* 0x000f2e0000004200 */
[----:B------:R-:W-:Y:S01]  /*11790*/  HMMA.16816.F32 R80, R12, R16, RZ ;  /* 0x000000100c50723c */ /* 0x000fe200000018ff */
[----:B-1----:R-:W-:-:S07]  /*117a0*/  FFMA.FTZ R2, R68, c[0x0][0x2d0], -R5 ;  /* 0x0000b40044027a23 */ /* 0x002fce0000010805 */
[-C--:B------:R-:W-:Y:S01]  /*117b0*/  HMMA.16816.F32 R40, R8, R38.reuse, RZ ;  /* 0x000000260828723c */ /* 0x080fe200000018ff */
[----:B------:R1:W-:Y:S07]  /*117c0*/  MUFU.EX2 R162, R2 ;  /* 0x0000000200a27308 */ /* 0x0003ee0000000800 */
[----:B------:R-:W-:Y:S01]  /*117d0*/  HMMA.16816.F32 R100, R12, R38, RZ ;  /* 0x000000260c64723c */ /* 0x000fe200000018ff */
[----:B-1----:R-:W-:Y:S02]  /*117e0*/  FFMA.FTZ R2, R69, c[0x0][0x2d0], -R5 ;  /* 0x0000b40045027a23 */ /* 0x002fe40000010805 */
[----:B--2---:R-:W-:-:S02]  /*117f0*/  IMAD.MOV.U32 R69, RZ, RZ, R194 ;  /* 0x000000ffff457224 */ /* 0x004fc400078e00c2 */
[----:B------:R1:W2:Y:S03]  /*11800*/  MUFU.EX2 R228, R2 ;  /* 0x0000000200e47308 */ /* 0x0002a60000000800 */
[----:B---3--:R-:W-:Y:S01]  /*11810*/  F2FP.PACK_AB R8, R188, R69 ;  /* 0x00000045bc08723e */ /* 0x008fe200000000ff */
[----:B-1----:R-:W-:Y:S01]  /*11820*/  FFMA.FTZ R2, R71, c[0x0][0x2d0], -R3 ;  /* 0x0000b40047027a23 */ /* 0x002fe20000010803 */
[----:B--2---:R-:W-:Y:S01]  /*11830*/  F2FP.PACK_AB R10, R228, R162 ;  /* 0x000000a2e40a723e */ /* 0x004fe200000000ff */
[----:B------:R-:W-:Y:S02]  /*11840*/  IMAD.MOV.U32 R71, RZ, RZ, R105 ;  /* 0x000000ffff477224 */ /* 0x000fe400078e0069 */
[----:B------:R1:W-:Y:S01]  /*11850*/  MUFU.EX2 R7, R2 ;  /* 0x0000000200077308 */ /* 0x0003e20000000800 */
[----:B------:R-:W-:Y:S01]  /*11860*/  HMMA.16816.F32 R104, R12, R18, RZ ;  /* 0x000000120c68723c */ /* 0x000fe200000018ff */
[----:B------:R-:W2:Y:S01]  /*11870*/  LDSM.16.MT88.4 R16, [R230+0x900] ;  /* 0x00090000e610783b */ /* 0x000ea20000004200 */
[----:B-1----:R-:W-:-:S05]  /*11880*/  FFMA.FTZ R2, R76, c[0x0][0x2d0], -R3 ;  /* 0x0000b4004c027a23 */ /* 0x002fca0000010803 */
[----:B------:R1:W3:Y:S02]  /*11890*/  MUFU.EX2 R182, R2 ;  /* 0x0000000200b67308 */ /* 0x0002e40000000800 */
[----:B-1----:R-:W-:Y:S01]  /*118a0*/  FFMA.FTZ R2, R77, c[0x0][0x2d0], -R3 ;  /* 0x0000b4004d027a23 */ /* 0x002fe20000010803 */
[----:B---3--:R-:W-:Y:S01]  /*118b0*/  F2FP.PACK_AB R9, R182, R7 ;  /* 0x00000007b609723e */ /* 0x008fe200000000ff */
[C---:B------:R-:W-:Y:S04]  /*118c0*/  HMMA.16816.F32 R76, R12.reuse, R24, RZ ;  /* 0x000000180c4c723c */ /* 0x040fe800000018ff */
[----:B------:R1:W-:Y:S04]  /*118d0*/  MUFU.EX2 R194, R2 ;  /* 0x0000000200c27308 */ /* 0x0003e80000000800 */
[----:B------:R-:W-:Y:S01]  /*118e0*/  HMMA.16816.F32 R24, R12, R36, RZ ;  /* 0x000000240c18723c */ /* 0x000fe200000018ff */
[----:B------:R-:W3:Y:S06]  /*118f0*/  LDSM.16.MT88.4 R12, [R229+0x1100] ;  /* 0x00110000e50c783b */ /* 0x000eec0000004200 */
[----:B------:R-:W-:-:S02]  /*11900*/  IMAD.MOV.U32 R37, RZ, RZ, R214 ;  /* 0x000000ffff257224 */ /* 0x000fc400078e00d6 */
[----:B-1----:R-:W-:-:S04]  /*11910*/  FFMA.FTZ R2, R88, c[0x0][0x2d0], -R3 ;  /* 0x0000b40058027a23 */ /* 0x002fc80000010803 */
[----:B------:R1:W1:Y:S02]  /*11920*/  MUFU.EX2 R68, R2 ;  /* 0x0000000200447308 */ /* 0x0002640000000800 */
[----:B-1----:R-:W-:Y:S01]  /*11930*/  FFMA.FTZ R2, R92, c[0x0][0x2d0], -R6 ;  /* 0x0000b4005c027a23 */ /* 0x002fe20000010806 */
[----:B------:R-:W-:-:S05]  /*11940*/  F2FP.PACK_AB R11, R68, R194 ;  /* 0x000000c2440b723e */ /* 0x000fca00000000ff */
[----:B------:R1:W-:Y:S02]  /*11950*/  MUFU.EX2 R36, R2 ;  /* 0x0000000200247308 */ /* 0x0003e40000000800 */
[C---:B----4-:R-:W-:Y:S08]  /*11960*/  HMMA.16816.F32 R144, R8.reuse, R20, R72 ;  /* 0x000000140890723c */ /* 0x050ff00000001848 */
[----:B------:R-:W-:Y:S01]  /*11970*/  HMMA.16816.F32 R108, R8, R32, R60 ;  /* 0x00000020086c723c */ /* 0x000fe2000000183c */
[----:B-1----:R-:W-:-:S04]  /*11980*/  FFMA.FTZ R2, R93, c[0x0][0x2d0], -R6 ;  /* 0x0000b4005d027a23 */ /* 0x002fc80000010806 */
[----:B------:R1:W4:Y:S03]  /*11990*/  MUFU.EX2 R252, R2 ;  /* 0x0000000200fc7308 */ /* 0x0003260000000800 */
[C---:B------:R-:W-:Y:S08]  /*119a0*/  HMMA.16816.F32 R72, R8.reuse, R22, R64 ;  /* 0x000000160848723c */ /* 0x040ff00000001840 */
[----:B------:R-:W-:Y:S01]  /*119b0*/  HMMA.16816.F32 R64, R8, R34, R56 ;  /* 0x000000220840723c */ /* 0x000fe20000001838 */
[----:B-1----:R-:W-:-:S07]  /*119c0*/  FFMA.FTZ R2, R94, c[0x0][0x2d0], -R6 ;  /* 0x0000b4005e027a23 */ /* 0x002fce0000010806 */
[C---:B--2---:R-:W-:Y:S01]  /*119d0*/  HMMA.16816.F32 R60, R8.reuse, R18, R48 ;  /* 0x00000012083c723c */ /* 0x044fe20000001830 */
[----:B------:R1:W-:Y:S07]  /*119e0*/  MUFU.EX2 R227, R2 ;  /* 0x0000000200e37308 */ /* 0x0003ee0000000800 */
[----:B------:R-:W-:Y:S01]  /*119f0*/  HMMA.16816.F32 R92, R8, R16, R52 ;  /* 0x00000010085c723c */ /* 0x000fe20000001834 */
[----:B-1----:R-:W-:-:S07]  /*11a00*/  FFMA.FTZ R2, R89, c[0x0][0x2d0], -R6 ;  /* 0x0000b40059027a23 */ /* 0x002fce0000010806 */
[C---:B------:R-:W-:Y:S01]  /*11a10*/  HMMA.16816.F32 R88, R8.reuse, R28, R44 ;  /* 0x0000001c0858723c */ /* 0x040fe2000000182c */
[----:B------:R1:W2:Y:S07]  /*11a20*/  MUFU.EX2 R251, R2 ;  /* 0x0000000200fb7308 */ /* 0x0002ae0000000800 */
[----:B------:R-:W-:Y:S07]  /*11a30*/  HMMA.16816.F32 R44, R8, R30, R40 ;  /* 0x0000001e082c723c */ /* 0x000fee0000001828 */
[----:B----4-:R-:W-:Y:S01]  /*11a40*/  F2FP.PACK_AB R8, R252, R36 ;  /* 0x00000024fc08723e */ /* 0x010fe200000000ff */
        /* <DEDUP_REMOVED lines=15> */
[----:B------:R-:W-:Y:S02]  /*11b40*/  IMAD.MOV.U32 R122, RZ, RZ, R189 ;  /* 0x000000ffff7a7224 */ /* 0x000fe400078e00bd */
[----:B------:R1:W-:Y:S04]  /*11b50*/  MUFU.EX2 R221, R2 ;  /* 0x0000000200dd7308 */ /* 0x0003e80000000800 */
[C---:B------:R-:W-:Y:S07]  /*11b60*/  HMMA.16816.F32 R76, R8.reuse, R16, R76 ;  /* 0x00000010084c723c */ /* 0x040fee000000184c */
[----:B------:R-:W-:Y:S01]  /*11b70*/  IMAD.MOV.U32 R16, RZ, RZ, R204 ;  /* 0x000000ffff107224 */ /* 0x000fe200078e00cc */
[----:B------:R-:W-:Y:S01]  /*11b80*/  HMMA.16816.F32 R48, R8, R20, R84 ;  /* 0x000000140830723c */ /* 0x000fe20000001854 */
[----:B------:R-:W-:-:S02]  /*11b90*/  IMAD.MOV.U32 R17, RZ, RZ, R37 ;  /* 0x000000ffff117224 */ /* 0x000fc400078e0025 */
[----:B-1----:R-:W-:-:S04]  /*11ba0*/  FFMA.FTZ R2, R117, c[0x0][0x2d0], -R5 ;  /* 0x0000b40075027a23 */ /* 0x002fc80000010805 */
[----:B------:R1:W-:Y:S01]  /*11bb0*/  MUFU.EX2 R216, R2 ;  /* 0x0000000200d87308 */ /* 0x0003e20000000800 */
[C---:B------:R-:W-:Y:S01]  /*11bc0*/  HMMA.16816.F32 R116, R8.reuse, R28, R24 ;  /* 0x0000001c0874723c */ /* 0x040fe20000001818 */
[----:B------:R-:W-:Y:S06]  /*11bd0*/  LDSM.16.MT88.4 R24, [R230+0x1100] ;  /* 0x00110000e618783b */ /* 0x000fec0000004200 */
[----:B------:R-:W-:Y:S01]  /*11be0*/  IMAD.MOV.U32 R29, RZ, RZ, R68 ;  /* 0x000000ffff1d7224 */ /* 0x000fe200078e0044 */
[----:B------:R-:W-:Y:S01]  /*11bf0*/  HMMA.16816.F32 R40, R8, R22, R96 ;  /* 0x000000160828723c */ /* 0x000fe20000001860 */
[----:B------:R-:W-:Y:S01]  /*11c00*/  IMAD.MOV.U32 R68, RZ, RZ, R203 ;  /* 0x000000ffff447224 */ /* 0x000fe200078e00cb */
[----:B------:R-:W2:Y:S01]  /*11c10*/  LDSM.16.MT88.4 R20, [R232+0x1100] ;  /* 0x00110000e814783b */ /* 0x000ea20000004200 */
[----:B------:R-:W-:-:S02]  /*11c20*/  IMAD.MOV.U32 R28, RZ, RZ, R202 ;  /* 0x000000ffff1c7224 */ /* 0x000fc400078e00ca */
[----:B-1----:R-:W-:-:S03]  /*11c30*/  FFMA.FTZ R2, R121, c[0x0][0x2d0], -R5 ;  /* 0x0000b40079027a23 */ /* 0x002fc60000010805 */
[C---:B------:R-:W-:Y:S01]  /*11c40*/  HMMA.16816.F32 R52, R8.reuse, R32, R80 ;  /* 0x000000200834723c */ /* 0x040fe20000001850 */
[----:B------:R-:W-:Y:S01]  /*11c50*/  IMAD.MOV.U32 R121, RZ, RZ, R36 ;  /* 0x000000ffff797224 */ /* 0x000fe200078e0024 */
[----:B------:R1:W4:Y:S06]  /*11c60*/  MUFU.EX2 R217, R2 ;  /* 0x0000000200d97308 */ /* 0x00032c0000000800 */
[C---:B------:R-:W-:Y:S01]  /*11c70*/  HMMA.16816.F32 R36, R8.reuse, R34, R104 ;  /* 0x000000220824723c */ /* 0x040fe20000001868 */
[----:B------:R-:W2:Y:S06]  /*11c80*/  LDSM.16.MT88.4 R32, [R231+0x1100] ;  /* 0x00110000e720783b */ /* 0x000eac0000004200 */
[----:B------:R-:W-:Y:S01]  /*11c90*/  IMAD.MOV.U32 R107, RZ, RZ, R199 ;  /* 0x000000ffff6b7224 */ /* 0x000fe200078e00c7 */
[----:B------:R-:W-:Y:S01]  /*11ca0*/  HMMA.16816.F32 R56, R8, R18, R112 ;  /* 0x000000120838723c */ /* 0x000fe20000001870 */
[----:B------:R-:W-:-:S02]  /*11cb0*/  IMAD.MOV.U32 R104, RZ, RZ, R198 ;  /* 0x000000ffff687224 */ /* 0x000fc400078e00c6 */
[----:B-1----:R-:W-:Y:S02]  /*11cc0*/  FFMA.FTZ R2, R123, c[0x0][0x2d0], -R5 ;  /* 0x0000b4007b027a23 */ /* 0x002fe40000010805 */
[----:B------:R-:W-:Y:S02]  /*11cd0*/  IMAD.MOV.U32 R123, RZ, RZ, R212 ;  /* 0x000000ffff7b7224 */ /* 0x000fe400078e00d4 */
[----:B------:R1:W-:Y:S01]  /*11ce0*/  MUFU.EX2 R214, R2 ;  /* 0x0000000200d67308 */ /* 0x0003e20000000800 */
[----:B------:R-:W-:Y:S01]  /*11cf0*/  IMAD.MOV.U32 R105, RZ, RZ, R197 ;  /* 0x000000ffff697224 */ /* 0x000fe200078e00c5 */
[----:B------:R-:W-:Y:S01]  /*11d00*/  HMMA.16816.F32 R84, R8, R30, R100 ;  /* 0x0000001e0854723c */ /* 0x000fe20000001864 */
[----:B------:R-:W-:Y:S02]  /*11d10*/  IMAD.MOV.U32 R106, RZ, RZ, R196 ;  /* 0x000000ffff6a7224 */ /* 0x000fe400078e00c4 */
[----:B------:R-:W-:Y:S02]  /*11d20*/  IMAD.MOV.U32 R115, RZ, RZ, R191 ;  /* 0x000000ffff737224 */ /* 0x000fe400078e00bf */
[----:B------:R-:W-:-:S02]  /*11d30*/  IMAD.MOV.U32 R114, RZ, RZ, R190 ;  /* 0x000000ffff727224 */ /* 0x000fc400078e00be */
[----:B----4-:R-:W-:Y:S01]  /*11d40*/  F2FP.PACK_AB R8, R217, R216 ;  /* 0x000000d8d908723e */ /* 0x010fe200000000ff */
[----:B------:R-:W-:Y:S02]  /*11d50*/  IMAD.MOV.U32 R112, RZ, RZ, R104 ;  /* 0x000000ffff707224 */ /* 0x000fe400078e0068 */
[----:B------:R-:W-:Y:S02]  /*11d60*/  IMAD.MOV.U32 R104, RZ, RZ, R17 ;  /* 0x000000ffff687224 */ /* 0x000fe400078e0011 */
[----:B-1----:R-:W-:Y:S02]  /*11d70*/  FFMA.FTZ R2, R124, c[0x0][0x2d0], -R5 ;  /* 0x0000b4007c027a23 */ /* 0x002fe40000010805 */
[----:B------:R-:W-:Y:S02]  /*11d80*/  IMAD.MOV.U32 R124, RZ, RZ, R194 ;  /* 0x000000ffff7c7224 */ /* 0x000fe400078e00c2 */
[----:B------:R1:W4:Y:S02]  /*11d90*/  MUFU.EX2 R212, R2 ;  /* 0x0000000200d47308 */ /* 0x0003240000000800 */
[----:B-1----:R-:W-:Y:S01]  /*11da0*/  FFMA.FTZ R2, R125, c[0x0][0x2d0], -R3 ;  /* 0x0000b4007d027a23 */ /* 0x002fe20000010803 */
[----:B----4-:R-:W-:Y:S01]  /*11db0*/  F2FP.PACK_AB R10, R212, R214 ;  /* 0x000000d6d40a723e */ /* 0x010fe200000000ff */
[----:B------:R-:W-:-:S04]  /*11dc0*/  IMAD.MOV.U32 R125, RZ, RZ, R193 ;  /* 0x000000ffff7d7224 */ /* 0x000fc800078e00c1 */
[----:B------:R1:W-:Y:S02]  /*11dd0*/  MUFU.EX2 R204, R2 ;  /* 0x0000000200cc7308 */ /* 0x0003e40000000800 */
[----:B-1----:R-:W-:Y:S02]  /*11de0*/  FFMA.FTZ R2, R126, c[0x0][0x2d0], -R3 ;  /* 0x0000b4007e027a23 */ /* 0x002fe40000010803 */
[----:B------:R-:W-:-:S04]  /*11df0*/  IMAD.MOV.U32 R126, RZ, RZ, R201 ;  /* 0x000000ffff7e7224 */ /* 0x000fc800078e00c9 */
        /* <DEDUP_REMOVED lines=9> */
[----:B------:R-:W-:Y:S02]  /*11e90*/  IMAD.MOV.U32 R128, RZ, RZ, R16 ;  /* 0x000000ffff807224 */ /* 0x000fe400078e0010 */
[----:B------:R-:W-:Y:S01]  /*11ea0*/  LDSM.16.MT88.4 R16, [R229+0x1900] ;  /* 0x00190000e510783b */ /* 0x000fe20000004200 */
[----:B-1----:R-:W-:Y:S01]  /*11eb0*/  FFMA.FTZ R2, R130, c[0x0][0x2d0], -R6 ;  /* 0x0000b40082027a23 */ /* 0x002fe20000010806 */
[----:B----4-:R-:W-:Y:S01]  /*11ec0*/  F2FP.PACK_AB R11, R201, R202 ;  /* 0x000000cac90b723e */ /* 0x010fe200000000ff */
[----:B------:R-:W-:Y:S02]  /*11ed0*/  IMAD.MOV.U32 R130, RZ, RZ, R115 ;  /* 0x000000ffff827224 */ /* 0x000fe400078e0073 */
[----:B------:R1:W4:Y:S01]  /*11ee0*/  MUFU.EX2 R200, R2 ;  /* 0x0000000200c87308 */ /* 0x0003220000000800 */
[----:B------:R-:W-:-:S02]  /*11ef0*/  IMAD.MOV.U32 R115, RZ, RZ, R127 ;  /* 0x000000ffff737224 */ /* 0x000fc400078e007f */
[----:B------:R-:W-:Y:S01]  /*11f00*/  IMAD.MOV.U32 R127, RZ, RZ, R28 ;  /* 0x000000ffff7f7224 */ /* 0x000fe200078e001c */
[C---:B---3--:R-:W-:Y:S08]  /*11f10*/  HMMA.16816.F32 R80, R8.reuse, R14, R72 ;  /* 0x0000000e0850723c */ /* 0x048ff00000001848 */
[----:B--2---:R-:W-:Y:S01]  /*11f20*/  HMMA.16816.F32 R72, R8, R22, R64 ;  /* 0x000000160848723c */ /* 0x004fe20000001840 */
        /* <DEDUP_REMOVED lines=8> */
[----:B------:R1:W2:Y:S01]  /*11fb0*/  MUFU.EX2 R198, R2 ;  /* 0x0000000200c67308 */ /* 0x0002a20000000800 */
[----:B------:R-:W-:-:S05]  /*11fc0*/  IMAD.MOV.U32 R68, RZ, RZ, R166 ;  /* 0x000000ffff447224 */ /* 0x000fca00078e00a6 */
[C---:B------:R-:W-:Y:S08]  /*11fd0*/  HMMA.16816.F32 R92, R8.reuse, R24, R92 ;  /* 0x00000018085c723c */ /* 0x040ff0000000185c */
[----:B------:R-:W-:Y:S01]  /*11fe0*/  HMMA.16816.F32 R96, R8, R32, R88 ;  /* 0x000000200860723c */ /* 0x000fe20000001858 */
[----:B-1----:R-:W-:-:S04]  /*11ff0*/  FFMA.FTZ R2, R132, c[0x0][0x2d0], -R6 ;  /* 0x0000b40084027a23 */ /* 0x002fc80000010806 */
        /* <DEDUP_REMOVED lines=18> */
[----:B------:R-:W-:Y:S01]  /*12120*/  LDSM.16.MT88.4 R12, [R232+0x1900] ;  /* 0x00190000e80c783b */ /* 0x000fe20000004200 */
[----:B-1----:R-:W-:-:S04]  /*12130*/  FFMA.FTZ R2, R149, c[0x0][0x2d0], -R6 ;  /* 0x0000b40095027a23 */ /* 0x002fc80000010806 */
[----:B------:R1:W-:Y:S02]  /*12140*/  MUFU.EX2 R191, R2 ;  /* 0x0000000200bf7308 */ /* 0x0003e40000000800 */
[C---:B------:R-:W-:Y:S07]  /*12150*/  HMMA.16816.F32 R88, R8.reuse, R32, R116 ;  /* 0x000000200858723c */ /* 0x040fee0000001874 */
[----:B------:R-:W-:Y:S01]  /*12160*/  IMAD.MOV.U32 R117, RZ, RZ, R115 ;  /* 0x000000ffff757224 */ /* 0x000fe200078e0073 */
[----:B------:R-:W-:Y:S01]  /*12170*/  HMMA.16816.F32 R40, R8, R20, R52 ;  /* 0x000000140828723c */ /* 0x000fe20000001834 */
[----:B------:R-:W-:-:S02]  /*12180*/  IMAD.MOV.U32 R119, RZ, RZ, R112 ;  /* 0x000000ffff777224 */ /* 0x000fc400078e0070 */
[----:B------:R-:W-:Y:S02]  /*12190*/  IMAD.MOV.U32 R116, RZ, RZ, R4 ;  /* 0x000000ffff747224 */ /* 0x000fe400078e0004 */
[----:B------:R-:W-:Y:S02]  /*121a0*/  IMAD.MOV.U32 R4, RZ, RZ, R163 ;  /* 0x000000ffff047224 */ /* 0x000fe400078e00a3 */
[--C-:B-1----:R-:W-:Y:S01]  /*121b0*/  FFMA.FTZ R2, R150, c[0x0][0x2d0], -R5.reuse ;  /* 0x0000b40096027a23 */ /* 0x102fe20000010805 */
[C---:B------:R-:W-:Y:S01]  /*121c0*/  HMMA.16816.F32 R36, R8.reuse, R22, R36 ;  /* 0x000000160824723c */ /* 0x040fe20000001824 */
[----:B------:R-:W-:Y:S02]  /*121d0*/  LDSM.16.MT88.4 R20, [R229+0x2100] ;  /* 0x00210000e514783b */ /* 0x000fe40000004200 */
[----:B------:R1:W-:Y:S05]  /*121e0*/  MUFU.EX2 R190, R2 ;  /* 0x0000000200be7308 */ /* 0x0003ea0000000800 */
[C---:B------:R-:W-:Y:S08]  /*121f0*/  HMMA.16816.F32 R56, R8.reuse, R26, R56 ;  /* 0x0000001a0838723c */ /* 0x040ff00000001838 */
[----:B------:R-:W-:Y:S01]  /*12200*/  HMMA.16816.F32 R84, R8, R34, R84 ;  /* 0x000000220854723c */ /* 0x000fe20000001854 */
[----:B------:R-:W2:Y:S01]  /*12210*/  LDSM.16.MT88.4 R32, [R231+0x1900] ;  /* 0x00190000e720783b */ /* 0x000ea20000004200 */
[----:B-1----:R-:W-:-:S04]  /*12220*/  FFMA.FTZ R2, R151, c[0x0][0x2d0], -R5 ;  /* 0x0000b40097027a23 */ /* 0x002fc80000010805 */
[----:B------:R1:W3:Y:S02]  /*12230*/  MUFU.EX2 R189, R2 ;  /* 0x0000000200bd7308 */ /* 0x0002e40000000800 */
[--C-:B-1----:R-:W-:Y:S02]  /*12240*/  FFMA.FTZ R2, R152, c[0x0][0x2d0], -R5.reuse ;  /* 0x0000b40098027a23 */ /* 0x102fe40000010805 */
[----:B------:R-:W-:Y:S02]  /*12250*/  IMAD.MOV.U32 R152, RZ, RZ, R122 ;  /* 0x000000ffff987224 */ /* 0x000fe400078e007a */
[----:B------:R-:W-:Y:S02]  /*12260*/  IMAD.MOV.U32 R122, RZ, RZ, R188 ;  /* 0x000000ffff7a7224 */ /* 0x000fe400078e00bc */
[----:B------:R1:W-:Y:S02]  /*12270*/  MUFU.EX2 R188, R2 ;  /* 0x0000000200bc7308 */ /* 0x0003e40000000800 */
[----:B-1----:R-:W-:-:S02]  /*12280*/  FFMA.FTZ R2, R153, c[0x0][0x2d0], -R5 ;  /* 0x0000b40099027a23 */ /* 0x002fc40000010805 */
[----:B------:R-:W-:-:S04]  /*12290*/  IMAD.MOV.U32 R153, RZ, RZ, R114 ;  /* 0x000000ffff997224 */ /* 0x000fc800078e0072 */
[----:B------:R1:W4:Y:S01]  /*122a0*/  MUFU.EX2 R139, R2 ;  /* 0x00000002008b7308 */ /* 0x0003220000000800 */
[----:B------:R-:W-:Y:S02]  /*122b0*/  IMAD.MOV.U32 R114, RZ, RZ, R107 ;  /* 0x000000ffff727224 */ /* 0x000fe400078e006b */
[----:B------:R-:W-:Y:S02]  /*122c0*/  IMAD.MOV.U32 R107, RZ, RZ, R29 ;  /* 0x000000ffff6b7224 */ /* 0x000fe400078e001d */
[----:B------:R-:W-:Y:S01]  /*122d0*/  IMAD.MOV.U32 R118, RZ, RZ, R114 ;  /* 0x000000ffff767224 */ /* 0x000fe200078e0072 */
[----:B------:R-:W-:Y:S01]  /*122e0*/  HMMA.16816.F32 R28, R8, R24, R76 ;  /* 0x00000018081c723c */ /* 0x000fe2000000184c */
[----:B------:R-:W2:Y:S06]  /*122f0*/  LDSM.16.MT88.4 R24, [R230+0x1900] ;  /* 0x00190000e618783b */ /* 0x000eac0000004200 */
[----:B---3--:R-:W-:Y:S01]  /*12300*/  F2FP.PACK_AB R8, R189, R190 ;  /* 0x000000bebd08723e */ /* 0x008fe200000000ff */
[----:B-1----:R-:W-:Y:S01]  /*12310*/  FFMA.FTZ R2, R154, c[0x0][0x2d0], -R3 ;  /* 0x0000b4009a027a23 */ /* 0x002fe20000010803 */
[----:B----4-:R-:W-:Y:S01]  /*12320*/  F2FP.PACK_AB R10, R139, R188 ;  /* 0x000000bc8b0a723e */ /* 0x010fe200000000ff */
[----:B------:R-:W-:-:S02]  /*12330*/  IMAD.MOV.U32 R154, RZ, RZ, R105 ;  /* 0x000000ffff9a7224 */ /* 0x000fc400078e0069 */
        /* <DEDUP_REMOVED lines=10> */
[----:B------:R1:W3:Y:S01]  /*123e0*/  MUFU.EX2 R133, R2 ;  /* 0x0000000200857308 */ /* 0x0002e20000000800 */
[----:B------:R-:W-:Y:S02]  /*123f0*/  IMAD.MOV.U32 R130, RZ, RZ, R71 ;  /* 0x000000ffff827224 */ /* 0x000fe400078e0047 */
[----:B------:R-:W-:Y:S02]  /*12400*/  IMAD.MOV.U32 R71, RZ, RZ, R164 ;  /* 0x000000ffff477224 */ /* 0x000fe400078e00a4 */
[----:B-1----:R-:W-:Y:S01]  /*12410*/  FFMA.FTZ R2, R176, c[0x0][0x2d0], -R6 ;  /* 0x0000b400b0027a23 */ /* 0x002fe20000010806 */
[----:B---3--:R-:W-:-:S03]  /*12420*/  F2FP.PACK_AB R11, R133, R132 ;  /* 0x00000084850b723e */ /* 0x008fc600000000ff */
[----:B------:R1:W-:Y:S04]  /*12430*/  MUFU.EX2 R115, R2 ;  /* 0x0000000200737308 */ /* 0x0003e80000000800 */
[C---:B--2---:R-:W-:Y:S08]  /*12440*/  HMMA.16816.F32 R76, R8.reuse, R32, R96 ;  /* 0x00000020084c723c */ /* 0x044ff00000001860 */
[----:B------:R-:W-:Y:S01]  /*12450*/  HMMA.16816.F32 R148, R8, R18, R80 ;  /* 0x000000120894723c */ /* 0x000fe20000001850 */
[----:B-1----:R-:W-:-:S02]  /*12460*/  FFMA.FTZ R2, R158, c[0x0][0x2d0], -R6 ;  /* 0x0000b4009e027a23 */ /* 0x002fc40000010806 */
[----:B------:R-:W-:Y:S02]  /*12470*/  IMAD.MOV.U32 R158, RZ, RZ, R125 ;  /* 0x000000ffff9e7224 */ /* 0x000fe400078e007d */
[----:B------:R1:W-:Y:S01]  /*12480*/  MUFU.EX2 R114, R2 ;  /* 0x0000000200727308 */ /* 0x0003e20000000800 */
[----:B------:R-:W-:Y:S02]  /*12490*/  IMAD.MOV.U32 R125, RZ, RZ, R162 ;  /* 0x000000ffff7d7224 */ /* 0x000fe400078e00a2 */
[C---:B------:R-:W-:Y:S08]  /*124a0*/  HMMA.16816.F32 R144, R8.reuse, R16, R144 ;  /* 0x000000100890723c */ /* 0x040ff00000001890 */
[----:B------:R-:W-:Y:S01]  /*124b0*/  HMMA.16816.F32 R80, R8, R26, R64 ;  /* 0x0000001a0850723c */ /* 0x000fe20000001840 */
[----:B-1----:R-:W-:-:S02]  /*124c0*/  FFMA.FTZ R2, R159, c[0x0][0x2d0], -R6 ;  /* 0x0000b4009f027a23 */ /* 0x002fc40000010806 */
[----:B------:R-:W-:Y:S02]  /*124d0*/  IMAD.MOV.U32 R159, RZ, RZ, R113 ;  /* 0x000000ffff9f7224 */ /* 0x000fe400078e0071 */
[----:B------:R1:W-:Y:S02]  /*124e0*/  MUFU.EX2 R113, R2 ;  /* 0x0000000200717308 */ /* 0x0003e40000000800 */
[----:B-1----:R-:W-:Y:S02]  /*124f0*/  FFMA.FTZ R2, R160, c[0x0][0x2d0], -R6 ;  /* 0x0000b400a0027a23 */ /* 0x002fe40000010806 */
[----:B------:R-:W-:Y:S04]  /*12500*/  HMMA.16816.F32 R160, R8, R12, R108 ;  /* 0x0000000c08a0723c */ /* 0x000fe8000000186c */
[----:B------:R1:W-:Y:S03]  /*12510*/  MUFU.EX2 R112, R2 ;  /* 0x0000000200707308 */ /* 0x0003e60000000800 */
[----:B------:R-:W-:-:S02]  /*12520*/  IMAD.MOV.U32 R111, RZ, RZ, R128 ;  /* 0x000000ffff6f7224 */ /* 0x000fc400078e0080 */
[----:B------:R-:W-:Y:S02]  /*12530*/  IMAD.MOV.U32 R128, RZ, RZ, R107 ;  /* 0x000000ffff807224 */ /* 0x000fe400078e006b */
[----:B------:R-:W-:Y:S02]  /*12540*/  IMAD.MOV.U32 R110, RZ, RZ, R104 ;  /* 0x000000ffff6e7224 */ /* 0x000fe400078e0068 */
[----:B------:R-:W-:Y:S02]  /*12550*/  IMAD.MOV.U32 R109, RZ, RZ, R165 ;  /* 0x000000ffff6d7224 */ /* 0x000fe400078e00a5 */
[----:B------:R-:W-:Y:S01]  /*12560*/  HMMA.16816.F32 R164, R8, R14, R72 ;  /* 0x0000000e08a4723c */ /* 0x000fe20000001848 */
[----:B-1----:R-:W-:-:S04]  /*12570*/  FFMA.FTZ R2, R177, c[0x0][0x2d0], -R0 ;  /* 0x0000b400b1027a23 */ /* 0x002fc80000010800 */
[----:B------:R1:W-:Y:S03]  /*12580*/  MUFU.EX2 R107, R2 ;  /* 0x00000002006b7308 */ /* 0x0003e60000000800 */
[----:B------:R-:W-:Y:S01]  /*12590*/  HMMA.16816.F32 R72, R8, R34, R60 ;  /* 0x000000220848723c */ /* 0x000fe2000000183c */
[----:B-1----:R-:W-:-:S04]  /*125a0*/  FFMA.FTZ R2, R178, c[0x0][0x2d0], -R0 ;  /* 0x0000b400b2027a23 */ /* 0x002fc80000010800 */
[----:B------:R1:W2:Y:S02]  /*125b0*/  MUFU.EX2 R106, R2 ;  /* 0x00000002006a7308 */ /* 0x0002a40000000800 */
[----:B-1----:R-:W-:Y:S02]  /*125c0*/  FFMA.FTZ R2, R179, c[0x0][0x2d0], -R0 ;  /* 0x0000b400b3027a23 */ /* 0x002fe40000010800 */
[----:B------:R-:W-:Y:S04]  /*125d0*/  HMMA.16816.F32 R176, R8, R24, R92 ;  /* 0x0000001808b0723c */ /* 0x000fe8000000185c */
[----:B------:R1:W-:Y:S03]  /*125e0*/  MUFU.EX2 R105, R2 ;  /* 0x0000000200697308 */ /* 0x0003e60000000800 */
[----:B------:R-:W-:-:S02]  /*125f0*/  F2FP.PACK_AB R8, R193, R197 ;  /* 0x000000c5c108723e */ /* 0x000fc400000000ff */
[----:B--2---:R-:W-:Y:S02]  /*12600*/  F2FP.PACK_AB R9, R106, R107 ;  /* 0x0000006b6a09723e */ /* 0x004fe400000000ff */
[----:B------:R-:W-:Y:S01]  /*12610*/  F2FP.PACK_AB R10, R115, R191 ;  /* 0x000000bf730a723e */ /* 0x000fe200000000ff */
[----:B-1----:R-:W-:Y:S02]  /*12620*/  FFMA.FTZ R2, R186, c[0x0][0x2d0], -R0 ;  /* 0x0000b400ba027a23 */ /* 0x002fe40000010800 */
[----:B------:R-:W-:Y:S02]  /*12630*/  IMAD.MOV.U32 R186, RZ, RZ, R110 ;  /* 0x000000ffffba7224 */ /* 0x000fe400078e006e */
[----:B------:R1:W2:Y:S01]  /*12640*/  MUFU.EX2 R104, R2 ;  /* 0x0000000200687308 */ /* 0x0002a20000000800 */
[----:B------:R-:W-:Y:S02]  /*12650*/  IMAD.MOV.U32 R110, RZ, RZ, R152 ;  /* 0x000000ffff6e7224 */ /* 0x000fe400078e0098 */
[----:B------:R-:W-:-:S02]  /*12660*/  IMAD.MOV.U32 R152, RZ, RZ, R123 ;  /* 0x000000ffff987224 */ /* 0x000fc400078e007b */
[----:B------:R-:W-:Y:S02]  /*12670*/  IMAD.MOV.U32 R123, RZ, RZ, R69 ;  /* 0x000000ffff7b7224 */ /* 0x000fe400078e0045 */
[----:B-1----:R-:W-:Y:S01]  /*12680*/  FFMA.FTZ R2, R168, c[0x0][0x2d0], -R6 ;  /* 0x0000b400a8027a23 */ /* 0x002fe20000010806 */
[----:B--2---:R-:W-:-:S03]  /*12690*/  F2FP.PACK_AB R11, R104, R105 ;  /* 0x00000069680b723e */ /* 0x004fc600000000ff */
[----:B------:R1:W-:Y:S04]  /*126a0*/  MUFU.EX2 R108, R2 ;  /* 0x00000002006c7308 */ /* 0x0003e80000000800 */
        /* <DEDUP_REMOVED lines=14> */
[----:B---3--:R-:W-:-:S04]  /*12790*/  FFMA.FTZ R2, R170, c[0x0][0x2d0], -R5 ;  /* 0x0000b400aa027a23 */ /* 0x008fc80000010805 */
[----:B------:R3:W-:Y:S03]  /*127a0*/  MUFU.EX2 R101, R2 ;  /* 0x0000000200657308 */ /* 0x0007e60000000800 */
        /* <DEDUP_REMOVED lines=63> */
[----:B-1----:R-:W-:-:S06]  /*12ba0*/  FFMA.FTZ R2, R71, c[0x0][0x2d0], -R6 ;  /* 0x0000b40047027a23 */ /* 0x002fcc0000010806 */
[----:B------:R1:W-:Y:S02]  /*12bb0*/  MUFU.EX2 R71, R2 ;  /* 0x0000000200477308 */ /* 0x0003e40000000800 */
[----:B-1----:R-:W-:Y:S02]  /*12bc0*/  FFMA.FTZ R2, R109, c[0x0][0x2d0], -R6 ;  /* 0x0000b4006d027a23 */ /* 0x002fe40000010806 */
[----:B------:R-:W-:-:S04]  /*12bd0*/  IMAD.MOV.U32 R109, RZ, RZ, R111 ;  /* 0x000000ffff6d7224 */ /* 0x000fc800078e006f */
[----:B------:R1:W1:Y:S01]  /*12be0*/  MUFU.EX2 R69, R2 ;  /* 0x0000000200457308 */ /* 0x0002620000000800 */
[----:B---3--:R-:W-:Y:S01]  /*12bf0*/  F2FP.PACK_AB R8, R90, R91 ;  /* 0x0000005b5a08723e */ /* 0x008fe200000000ff */
[----:B------:R-:W-:Y:S01]  /*12c00*/  IMAD.MOV.U32 R111, RZ, RZ, R117 ;  /* 0x000000ffff6f7224 */ /* 0x000fe200078e0075 */
[----:B------:R-:W-:Y:S01]  /*12c10*/  F2FP.PACK_AB R9, R86, R87 ;  /* 0x000000575609723e */ /* 0x000fe200000000ff */
[----:B------:R-:W-:Y:S01]  /*12c20*/  IMAD.MOV.U32 R117, RZ, RZ, R118 ;  /* 0x000000ffff757224 */ /* 0x000fe200078e0076 */
[----:B------:R-:W-:Y:S01]  /*12c30*/  F2FP.PACK_AB R10, R88, R89 ;  /* 0x00000059580a723e */ /* 0x000fe200000000ff */
[----:B------:R-:W-:Y:S01]  /*12c40*/  IMAD.MOV.U32 R118, RZ, RZ, R119 ;  /* 0x000000ffff767224 */ /* 0x000fe200078e0077 */
[----:B------:R-:W-:Y:S01]  /*12c50*/  F2FP.PACK_AB R11, R85, R84 ;  /* 0x00000054550b723e */ /* 0x000fe200000000ff */
[----:B------:R-:W-:Y:S02]  /*12c60*/  IMAD.MOV.U32 R119, RZ, RZ, R157 ;  /* 0x000000ffff777224 */ /* 0x000fe400078e009d */
[----:B------:R-:W-:-:S02]  /*12c70*/  IMAD.MOV.U32 R157, RZ, RZ, R153 ;  /* 0x000000ffff9d7224 */ /* 0x000fc400078e0099 */
[----:B------:R-:W-:Y:S02]  /*12c80*/  IMAD.MOV.U32 R153, RZ, RZ, R121 ;  /* 0x000000ffff997224 */ /* 0x000fe400078e0079 */
[----:B-1----:R-:W-:Y:S02]  /*12c90*/  FFMA.FTZ R2, R186, c[0x0][0x2d0], -R6 ;  /* 0x0000b400ba027a23 */ /* 0x002fe40000010806 */
[----:B------:R-:W-:Y:S02]  /*12ca0*/  IMAD.MOV.U32 R186, RZ, RZ, R109 ;  /* 0x000000ffffba7224 */ /* 0x000fe400078e006d */
[----:B------:R-:W-:Y:S02]  /*12cb0*/  IMAD.MOV.U32 R109, RZ, RZ, R110 ;  /* 0x000000ffff6d7224 */ /* 0x000fe400078e006e */
[----:B------:R-:W-:Y:S02]  /*12cc0*/  IMAD.MOV.U32 R110, RZ, RZ, R156 ;  /* 0x000000ffff6e7224 */ /* 0x000fe400078e009c */
[----:B------:R-:W-:-:S02]  /*12cd0*/  IMAD.MOV.U32 R156, RZ, RZ, R131 ;  /* 0x000000ffff9c7224 */ /* 0x000fc400078e0083 */
[----:B------:R-:W-:Y:S02]  /*12ce0*/  IMAD.MOV.U32 R131, RZ, RZ, R129 ;  /* 0x000000ffff837224 */ /* 0x000fe400078e0081 */
[----:B------:R-:W-:Y:S02]  /*12cf0*/  IMAD.MOV.U32 R129, RZ, RZ, R68 ;  /* 0x000000ffff817224 */ /* 0x000fe400078e0044 */
[----:B------:R1:W-:Y:S01]  /*12d00*/  MUFU.EX2 R68, R2 ;  /* 0x0000000200447308 */ /* 0x0003e20000000800 */
[----:B------:R-:W-:Y:S01]  /*12d10*/  HMMA.16816.F32 R144, R8, R24, R144 ;  /* 0x000000180890723c */ /* 0x000fe20000001890 */
[----:B------:R-:W-:Y:S02]  /*12d20*/  IMAD.MOV.U32 R121, RZ, RZ, R7 ;  /* 0x000000ffff797224 */ /* 0x000fe400078e0007 */
[----:B------:R-:W-:Y:S02]  /*12d30*/  IMAD.MOV.U32 R168, RZ, RZ, R109 ;  /* 0x000000ffffa87224 */ /* 0x000fe400078e006d */
[----:B-1----:R-:W-:-:S03]  /*12d40*/  FFMA.FTZ R2, R186, c[0x0][0x2d0], -R6 ;  /* 0x0000b400ba027a23 */ /* 0x002fc60000010806 */
[C---:B------:R-:W-:Y:S01]  /*12d50*/  HMMA.16816.F32 R148, R8.reuse, R26, R148 ;  /* 0x0000001a0894723c */ /* 0x040fe20000001894 */
[----:B------:R-:W-:Y:S01]  /*12d60*/  IMAD.MOV.U32 R7, RZ, RZ, R235 ;  /* 0x000000ffff077224 */ /* 0x000fe200078e00eb */
[----:B------:R1:W-:Y:S01]  /*12d70*/  MUFU.EX2 R59, R2 ;  /* 0x00000002003b7308 */ /* 0x0003e20000000800 */
[----:B------:R-:W-:Y:S01]  /*12d80*/  IMAD.MOV.U32 R186, RZ, RZ, R110 ;  /* 0x000000ffffba7224 */ /* 0x000fe200078e006e */
[----:B------:R-:W-:Y:S01]  /*12d90*/  UIMAD.WIDE.U32 UR24, UR17, UR4, URZ ;  /* 0x00000004111872a5 */ /* 0x000fe2000f8e003f */
[----:B------:R-:W-:Y:S01]  /*12da0*/  IMAD.MOV.U32 R109, RZ, RZ, R156 ;  /* 0x000000ffff6d7224 */ /* 0x000fe200078e009c */
[----:B------:R3:W5:Y:S01]  /*12db0*/  LDL.LU R235, [R1+0x34] ;  /* 0x0000340001eb7983 */ /* 0x0007620000300800 */
[----:B------:R-:W-:Y:S01]  /*12dc0*/  IMAD.MOV.U32 R110, RZ, RZ, R120 ;  /* 0x000000ffff6e7224 */ /* 0x000fe200078e0078 */
[----:B--2---:R-:W-:Y:S01]  /*12dd0*/  HMMA.16816.F32 R160, R8, R20, R160 ;  /* 0x0000001408a0723c */ /* 0x004fe200000018a0 */
[----:B------:R-:W-:Y:S02]  /*12de0*/  IMAD.MOV.U32 R156, RZ, RZ, R183 ;  /* 0x000000ffff9c7224 */ /* 0x000fe400078e00b7 */
[----:B------:R-:W-:-:S05]  /*12df0*/  IMAD.MOV.U32 R120, RZ, RZ, R182 ;  /* 0x000000ffff787224 */ /* 0x000fca00078e00b6 */
[----:B------:R-:W-:Y:S01]  /*12e00*/  HMMA.16816.F32 R164, R8, R22, R164 ;  /* 0x0000001608a4723c */ /* 0x000fe200000018a4 */
[----:B-1----:R-:W-:-:S04]  /*12e10*/  FFMA.FTZ R2, R174, c[0x0][0x2d0], -R0 ;  /* 0x0000b400ae027a23 */ /* 0x002fc80000010800 */
[----:B------:R1:W-:Y:S03]  /*12e20*/  MUFU.EX2 R58, R2 ;  /* 0x00000002003a7308 */ /* 0x0003e60000000800 */
[C---:B----4-:R-:W-:Y:S08]  /*12e30*/  HMMA.16816.F32 R176, R8.reuse, R16, R176 ;  /* 0x0000001008b0723c */ /* 0x050ff000000018b0 */
[----:B------:R-:W-:Y:S01]  /*12e40*/  HMMA.16816.F32 R76, R8, R12, R76 ;  /* 0x0000000c084c723c */ /* 0x000fe2000000184c */
[----:B-1----:R-:W-:-:S04]  /*12e50*/  FFMA.FTZ R2, R175, c[0x0][0x2d0], -R0 ;  /* 0x0000b400af027a23 */ /* 0x002fc80000010800 */
[----:B------:R1:W2:Y:S02]  /*12e60*/  MUFU.EX2 R57, R2 ;  /* 0x0000000200397308 */ /* 0x0002a40000000800 */
[----:B-1----:R-:W-:-:S06]  /*12e70*/  FFMA.FTZ R2, R180, c[0x0][0x2d0], -R0 ;  /* 0x0000b400b4027a23 */ /* 0x002fcc0000010800 */
[----:B------:R1:W-:Y:S02]  /*12e80*/  MUFU.EX2 R56, R2 ;  /* 0x0000000200387308 */ /* 0x0003e40000000800 */
[----:B-1----:R-:W-:Y:S01]  /*12e90*/  FFMA.FTZ R2, R181, c[0x0][0x2d0], -R0 ;  /* 0x0000b400b5027a23 */ /* 0x002fe20000010800 */
[C---:B------:R-:W-:Y:S05]  /*12ea0*/  HMMA.16816.F32 R72, R8.reuse, R14, R72 ;  /* 0x0000000e0848723c */ /* 0x040fea0000001848 */
[----:B------:R1:W4:Y:S03]  /*12eb0*/  MUFU.EX2 R31, R2 ;  /* 0x00000002001f7308 */ /* 0x0003260000000800 */
[----:B------:R-:W-:Y:S01]  /*12ec0*/  HMMA.16816.F32 R180, R8, R18, R80 ;  /* 0x0000001208b4723c */ /* 0x000fe20000001850 */
[----:B-1----:R-:W-:-:S02]  /*12ed0*/  FFMA.FTZ R2, R168, c[0x0][0x2d0], -R5 ;  /* 0x0000b400a8027a23 */ /* 0x002fc40000010805 */
[----:B------:R-:W-:Y:S02]  /*12ee0*/  IMAD.MOV.U32 R168, RZ, RZ, R186 ;  /* 0x000000ffffa87224 */ /* 0x000fe400078e00ba */
[----:B------:R-:W-:Y:S01]  /*12ef0*/  IMAD.MOV.U32 R186, RZ, RZ, R109 ;  /* 0x000000ffffba7224 */ /* 0x000fe200078e006d */
[----:B------:R1:W-:Y:S01]  /*12f00*/  MUFU.EX2 R29, R2 ;  /* 0x00000002001d7308 */ /* 0x0003e20000000800 */
[----:B------:R-:W-:Y:S01]  /*12f10*/  IMAD.MOV.U32 R109, RZ, RZ, R110 ;  /* 0x000000ffff6d7224 */ /* 0x000fe200078e006e */
[----:B------:R-:W-:Y:S01]  /*12f20*/  F2FP.PACK_AB R8, R69, R71 ;  /* 0x000000474508723e */ /* 0x000fe200000000ff */
[----:B------:R-:W-:Y:S01]  /*12f30*/  IMAD.MOV.U32 R110, RZ, RZ, R111 ;  /* 0x000000ffff6e7224 */ /* 0x000fe200078e006f */
[----:B--2---:R-:W-:Y:S01]  /*12f40*/  F2FP.PACK_AB R9, R57, R58 ;  /* 0x0000003a3909723e */ /* 0x004fe200000000ff */
[----:B------:R-:W-:Y:S01]  /*12f50*/  IMAD.MOV.U32 R111, RZ, RZ, R159 ;  /* 0x000000ffff6f7224 */ /* 0x000fe200078e009f */
[----:B------:R-:W-:Y:S01]  /*12f60*/  F2FP.PACK_AB R10, R59, R68 ;  /* 0x000000443b0a723e */ /* 0x000fe200000000ff */
[----:B------:R-:W-:Y:S01]  /*12f70*/  IMAD.MOV.U32 R159, RZ, RZ, R158 ;  /* 0x000000ffff9f7224 */ /* 0x000fe200078e009e */
[----:B----4-:R-:W-:Y:S01]  /*12f80*/  F2FP.PACK_AB R11, R31, R56 ;  /* 0x000000381f0b723e */ /* 0x010fe200000000ff */
[----:B------:R-:W-:-:S02]  /*12f90*/  IMAD.MOV.U32 R158, RZ, RZ, R116 ;  /* 0x000000ffff9e7224 */ /* 0x000fc400078e0074 */
[----:B------:R-:W-:Y:S02]  /*12fa0*/  IMAD.MOV.U32 R116, RZ, RZ, R155 ;  /* 0x000000ffff747224 */ /* 0x000fe400078e009b */
[----:B------:R-:W-:Y:S02]  /*12fb0*/  IMAD.MOV.U32 R155, RZ, RZ, R234 ;  /* 0x000000ffff9b7224 */ /* 0x000fe400078e00ea */
[----:B-1----:R-:W-:Y:S01]  /*12fc0*/  FFMA.FTZ R2, R168, c[0x0][0x2d0], -R5 ;  /* 0x0000b400a8027a23 */ /* 0x002fe20000010805 */
[C---:B------:R-:W-:Y:S01]  /*12fd0*/  HMMA.16816.F32 R64, R8.reuse, R24, R64 ;  /* 0x000000180840723c */ /* 0x040fe20000001840 */
[----:B------:R-:W-:Y:S02]  /*12fe0*/  IMAD.MOV.U32 R168, RZ, RZ, R186 ;  /* 0x000000ffffa87224 */ /* 0x000fe400078e00ba */
[----:B------:R-:W-:Y:S02]  /*12ff0*/  FFMA.FTZ R4, R4, c[0x0][0x2d0], -R6 ;  /* 0x0000b40004047a23 */ /* 0x000fe40000010806 */
[----:B------:R-:W-:Y:S01]  /*13000*/  FFMA.FTZ R7, R7, c[0x0][0x2d0], -R0 ;  /* 0x0000b40007077a23 */ /* 0x000fe20000010800 */
[----:B------:R-:W-:Y:S01]  /*13010*/  @UP2 UMOV UR19, UR25 ;  /* 0x0000001900132c82 */ /* 0x000fe20008000000 */
[----:B------:R-:W-:Y:S01]  /*13020*/  IMAD.MOV.U32 R186, RZ, RZ, R109 ;  /* 0x000000ffffba7224 */ /* 0x000fe200078e006d */
[----:B------:R1:W2:Y:S01]  /*13030*/  MUFU.EX2 R30, R2 ;  /* 0x00000002001e7308 */ /* 0x0002a20000000800 */
[----:B------:R-:W-:Y:S01]  /*13040*/  IMAD.MOV.U32 R109, RZ, RZ, R110 ;  /* 0x000000ffff6d7224 */ /* 0x000fe200078e006e */
[----:B------:R-:W-:Y:S01]  /*13050*/  HMMA.16816.F32 R48, R8, R22, R48 ;  /* 0x000000160830723c */ /* 0x000fe20000001830 */
[----:B------:R-:W-:Y:S01]  /*13060*/  IMAD.MOV.U32 R110, RZ, RZ, R111 ;  /* 0x000000ffff6e7224 */ /* 0x000fe200078e006f */
[----:B------:R-:W-:Y:S01]  /*13070*/  UMOV UR4, URZ ;  /* 0x0000003f00047c82 */ /* 0x000fe20008000000 */
[----:B------:R-:W-:Y:S01]  /*13080*/  IMAD.MOV.U32 R111, RZ, RZ, R159 ;  /* 0x000000ffff6f7224 */ /* 0x000fe200078e009f */
[----:B------:R3:W5:Y:S01]  /*13090*/  LDL.LU R234, [R1+0x30] ;  /* 0x0000300001ea7983 */ /* 0x0007620000300800 */
[----:B------:R-:W-:-:S02]  /*130a0*/  IMAD.MOV.U32 R159, RZ, RZ, R158 ;  /* 0x000000ffff9f7224 */ /* 0x000fc400078e009e */
[----:B------:R-:W-:Y:S02]  /*130b0*/  IMAD.MOV.U32 R158, RZ, RZ, R116 ;  /* 0x000000ffff9e7224 */ /* 0x000fe400078e0074 */
[----:B------:R-:W-:Y:S02]  /*130c0*/  IMAD.MOV.U32 R116, RZ, RZ, R155 ;  /* 0x000000ffff747224 */ /* 0x000fe400078e009b */
[----:B------:R-:W-:Y:S02]  /*130d0*/  IMAD.MOV.U32 R155, RZ, RZ, R154 ;  /* 0x000000ffff9b7224 */ /* 0x000fe400078e009a */
[----:B------:R-:W-:Y:S02]  /*130e0*/  IMAD.MOV.U32 R154, RZ, RZ, R153 ;  /* 0x000000ffff9a7224 */ /* 0x000fe400078e0099 */
[----:B-1----:R-:W-:Y:S02]  /*130f0*/  FFMA.FTZ R2, R168, c[0x0][0x2d0], -R5 ;  /* 0x0000b400a8027a23 */ /* 0x002fe40000010805 */
[----:B------:R-:W-:-:S02]  /*13100*/  IMAD.MOV.U32 R168, RZ, RZ, R186 ;  /* 0x000000ffffa87224 */ /* 0x000fc400078e00ba */
[----:B------:R1:W-:Y:S01]  /*13110*/  MUFU.EX2 R28, R2 ;  /* 0x00000002001c7308 */ /* 0x0003e20000000800 */
[----:B------:R-:W-:Y:S02]  /*13120*/  IMAD.MOV.U32 R186, RZ, RZ, R109 ;  /* 0x000000ffffba7224 */ /* 0x000fe400078e006d */
[----:B------:R-:W-:Y:S02]  /*13130*/  IMAD.MOV.U32 R109, RZ, RZ, R110 ;  /* 0x000000ffff6d7224 */ /* 0x000fe400078e006e */
[----:B------:R-:W-:Y:S02]  /*13140*/  IMAD.MOV.U32 R110, RZ, RZ, R111 ;  /* 0x000000ffff6e7224 */ /* 0x000fe400078e006f */
[----:B------:R-:W-:Y:S02]  /*13150*/  IMAD.MOV.U32 R111, RZ, RZ, R159 ;  /* 0x000000ffff6f7224 */ /* 0x000fe400078e009f */
[----:B------:R-:W-:Y:S02]  /*13160*/  IMAD.MOV.U32 R153, RZ, RZ, R152 ;  /* 0x000000ffff997224 */ /* 0x000fe400078e0098 */
[----:B-1----:R-:W-:-:S02]  /*13170*/  FFMA.FTZ R2, R168, c[0x0][0x2d0], -R5 ;  /* 0x0000b400a8027a23 */ /* 0x002fc40000010805 */
[----:B------:R-:W-:Y:S02]  /*13180*/  IMAD.MOV.U32 R171, RZ, RZ, R109 ;  /* 0x000000ffffab7224 */ /* 0x000fe400078e006d */
[----:B------:R1:W-:Y:S01]  /*13190*/  MUFU.EX2 R25, R2 ;  /* 0x0000000200197308 */ /* 0x0003e20000000800 */
[----:B------:R-:W-:Y:S02]  /*131a0*/  IMAD.MOV.U32 R159, RZ, RZ, R158 ;  /* 0x000000ffff9f7224 */ /* 0x000fe400078e009e */
[----:B------:R-:W-:Y:S02]  /*131b0*/  IMAD.MOV.U32 R152, RZ, RZ, R233 ;  /* 0x000000ffff987224 */ /* 0x000fe400078e00e9 */
[----:B------:R-:W-:Y:S01]  /*131c0*/  IMAD.MOV.U32 R158, RZ, RZ, R116 ;  /* 0x000000ffff9e7224 */ /* 0x000fe200078e0074 */
[----:B------:R-:W-:Y:S01]  /*131d0*/  HMMA.16816.F32 R52, R8, R20, R52 ;  /* 0x000000140834723c */ /* 0x000fe20000001834 */
[----:B------:R-:W-:-:S07]  /*131e0*/  IMAD.MOV.U32 R116, RZ, RZ, R155 ;  /* 0x000000ffff747224 */ /* 0x000fce00078e009b */
[----:B------:R-:W-:Y:S01]  /*131f0*/  HMMA.16816.F32 R44, R8, R12, R44 ;  /* 0x0000000c082c723c */ /* 0x000fe2000000182c */
[----:B-1----:R-:W-:-:S07]  /*13200*/  FFMA.FTZ R2, R226, c[0x0][0x2d0], -R3 ;  /* 0x0000b400e2027a23 */ /* 0x002fce0000010803 */
[----:B------:R-:W-:Y:S01]  /*13210*/  HMMA.16816.F32 R32, R8, R14, R32 ;  /* 0x0000000e0820723c */ /* 0x000fe20000001820 */
[----:B------:R1:W-:Y:S01]  /*13220*/  MUFU.EX2 R24, R2 ;  /* 0x0000000200187308 */ /* 0x0003e20000000800 */
[----:B------:R-:W-:-:S06]  /*13230*/  IMAD.MOV.U32 R170, RZ, RZ, R186 ;  /* 0x000000ffffaa7224 */ /* 0x000fcc00078e00ba */
[----:B------:R-:W-:Y:S01]  /*13240*/  HMMA.16816.F32 R60, R8, R26, R60 ;  /* 0x0000001a083c723c */ /* 0x000fe2000000183c */
[----:B------:R-:W-:-:S07]  /*13250*/  IMAD.MOV.U32 R155, RZ, RZ, R154 ;  /* 0x000000ffff9b7224 */ /* 0x000fce00078e009a */
[----:B------:R-:W-:Y:S01]  /*13260*/  HMMA.16816.F32 R36, R8, R16, R36 ;  /* 0x000000100824723c */ /* 0x000fe20000001824 */
[----:B-1----:R-:W-:-:S07]  /*13270*/  FFMA.FTZ R2, R224, c[0x0][0x2d0], -R3 ;  /* 0x0000b400e0027a23 */ /* 0x002fce0000010803 */
[----:B------:R-:W-:Y:S01]  /*13280*/  HMMA.16816.F32 R40, R8, R18, R40 ;  /* 0x000000120828723c */ /* 0x000fe20000001828 */
[----:B------:R-:W-:Y:S01]  /*13290*/  IMAD.MOV.U32 R141, RZ, RZ, R171 ;  /* 0x000000ffff8d7224 */ /* 0x000fe200078e00ab */
[----:B------:R1:W4:Y:S01]  /*132a0*/  MUFU.EX2 R23, R2 ;  /* 0x0000000200177308 */ /* 0x0003220000000800 */
[----:B------:R-:W-:Y:S01]  /*132b0*/  IMAD.MOV.U32 R154, RZ, RZ, R153 ;  /* 0x000000ffff9a7224 */ /* 0x000fe200078e0099 */
[----:B------:R-:W-:Y:S01]  /*132c0*/  @UP2 USHF.R.U32.HI UR17, URZ, UR5, UR19 ;  /* 0x000000053f112299 */ /* 0x000fe20008011613 */
[----:B------:R-:W-:Y:S01]  /*132d0*/  IMAD.MOV.U32 R169, RZ, RZ, R110 ;  /* 0x000000ffffa97224 */ /* 0x000fe200078e006e */
[----:B------:R-:W-:Y:S01]  /*132e0*/  LDSM.16.MT88.4 R16, [R231+0x3100] ;  /* 0x00310000e710783b */ /* 0x000fe20000004200 */
[----:B------:R-:W-:Y:S02]  /*132f0*/  IMAD.MOV.U32 R153, RZ, RZ, R152 ;  /* 0x000000ffff997224 */ /* 0x000fe400078e0098 */
[----:B------:R-:W-:Y:S01]  /*13300*/  IMAD.MOV.U32 R152, RZ, RZ, R130 ;  /* 0x000000ffff987224 */ /* 0x000fe200078e0082 */
[----:B------:R3:W5:Y:S01]  /*13310*/  LDL.LU R233, [R1+0x2c] ;  /* 0x00002c0001e97983 */ /* 0x0007620000300800 */
[----:B------:R-:W-:-:S02]  /*13320*/  IMAD.MOV.U32 R142, RZ, RZ, R169 ;  /* 0x000000ffff8e7224 */ /* 0x000fc400078e00a9 */
[----:B------:R-:W-:Y:S02]  /*13330*/  IMAD.MOV.U32 R168, RZ, RZ, R111 ;  /* 0x000000ffffa87224 */ /* 0x000fe400078e006f */
[----:B------:R-:W-:Y:S02]  /*13340*/  IMAD.MOV.U32 R186, RZ, RZ, R159 ;  /* 0x000000ffffba7224 */ /* 0x000fe400078e009f */
[--C-:B-1----:R-:W-:Y:S02]  /*13350*/  FFMA.FTZ R2, R170, c[0x0][0x2d0], -R3.reuse ;  /* 0x0000b400aa027a23 */ /* 0x102fe40000010803 */
[----:B------:R-:W-:Y:S02]  /*13360*/  FFMA.FTZ R3, R141, c[0x0][0x2d0], -R3 ;  /* 0x0000b4008d037a23 */ /* 0x000fe40000010803 */
[----:B------:R-:W-:Y:S02]  /*13370*/  IMAD.MOV.U32 R109, RZ, RZ, R158 ;  /* 0x000000ffff6d7224 */ /* 0x000fe400078e009e */
[----:B------:R-:W-:Y:S01]  /*13380*/  IMAD.MOV.U32 R110, RZ, RZ, R116 ;  /* 0x000000ffff6e7224 */ /* 0x000fe200078e0074 */
[----:B------:R1:W-:Y:S01]  /*13390*/  MUFU.EX2 R21, R3 ;  /* 0x0000000300157308 */ /* 0x0003e20000000800 */
[----:B------:R-:W-:-:S02]  /*133a0*/  IMAD.MOV.U32 R111, RZ, RZ, R155 ;  /* 0x000000ffff6f7224 */ /* 0x000fc400078e009b */
[----:B------:R-:W-:Y:S02]  /*133b0*/  IMAD.MOV.U32 R159, RZ, RZ, R154 ;  /* 0x000000ffff9f7224 */ /* 0x000fe400078e009a */
[----:B------:R-:W-:Y:S02]  /*133c0*/  IMAD.MOV.U32 R158, RZ, RZ, R153 ;  /* 0x000000ffff9e7224 */ /* 0x000fe400078e0099 */
[----:B------:R-:W-:Y:S02]  /*133d0*/  IMAD.MOV.U32 R116, RZ, RZ, R152 ;  /* 0x000000ffff747224 */ /* 0x000fe400078e0098 */
[----:B------:R-:W-:Y:S02]  /*133e0*/  IMAD.MOV.U32 R173, RZ, RZ, R168 ;  /* 0x000000ffffad7224 */ /* 0x000fe400078e00a8 */
[----:B------:R-:W-:Y:S01]  /*133f0*/  IMAD.MOV.U32 R172, RZ, RZ, R186 ;  /* 0x000000ffffac7224 */ /* 0x000fe200078e00ba */
[----:B------:R2:W2:Y:S01]  /*13400*/  MUFU.EX2 R22, R2 ;  /* 0x0000000200167308 */ /* 0x0004a20000000800 */
[----:B------:R-:W-:Y:S01]  /*13410*/  IMAD.MOV.U32 R187, RZ, RZ, R109 ;  /* 0x000000ffffbb7224 */ /* 0x000fe200078e006d */
[----:B------:R-:W3:Y:S01]  /*13420*/  LDSM.16.MT88.4 R152, [R229+0x3100] ;  /* 0x00310000e598783b */ /* 0x000ee20000004200 */
[----:B------:R-:W-:-:S02]  /*13430*/  IMAD.MOV.U32 R185, RZ, RZ, R110 ;  /* 0x000000ffffb97224 */ /* 0x000fc400078e006e */
[----:B-1----:R-:W-:Y:S01]  /*13440*/  FFMA.FTZ R3, R142, c[0x0][0x2d0], -R6 ;  /* 0x0000b4008e037a23 */ /* 0x002fe20000010806 */
[----:B------:R-:W1:Y:S01]  /*13450*/  LDSM.16.MT88.4 R168, [R232+0x3100] ;  /* 0x00310000e8a8783b */ /* 0x000e620000004200 */
[----:B------:R-:W-:Y:S02]  /*13460*/  IMAD.MOV.U32 R184, RZ, RZ, R111 ;  /* 0x000000ffffb87224 */ /* 0x000fe400078e006f */
[----:B------:R-:W-:Y:S02]  /*13470*/  IMAD.MOV.U32 R186, RZ, RZ, R159 ;  /* 0x000000ffffba7224 */ /* 0x000fe400078e009f */
[----:B------:R-:W-:Y:S02]  /*13480*/  IMAD.MOV.U32 R109, RZ, RZ, R158 ;  /* 0x000000ffff6d7224 */ /* 0x000fe400078e009e */
[----:B------:R-:W-:Y:S01]  /*13490*/  IMAD.MOV.U32 R110, RZ, RZ, R116 ;  /* 0x000000ffff6e7224 */ /* 0x000fe200078e0074 */
[----:B------:R4:W-:Y:S01]  /*134a0*/  MUFU.EX2 R20, R3 ;  /* 0x0000000300147308 */ /* 0x0009e20000000800 */
[----:B------:R-:W-:-:S02]  /*134b0*/  IMAD.MOV.U32 R111, RZ, RZ, R117 ;  /* 0x000000ffff6f7224 */ /* 0x000fc400078e0075 */
[----:B------:R-:W-:Y:S02]  /*134c0*/  IMAD.MOV.U32 R159, RZ, RZ, R118 ;  /* 0x000000ffff9f7224 */ /* 0x000fe400078e0076 */
[----:B------:R-:W-:Y:S02]  /*134d0*/  IMAD.MOV.U32 R158, RZ, RZ, R119 ;  /* 0x000000ffff9e7224 */ /* 0x000fe400078e0077 */
[----:B--2---:R-:W-:Y:S02]  /*134e0*/  FFMA.FTZ R2, R173, c[0x0][0x2d0], -R6 ;  /* 0x0000b400ad027a23 */ /* 0x004fe40000010806 */
[----:B------:R-:W-:Y:S01]  /*134f0*/  FADD.FTZ R12, R223, R215 ;  /* 0x000000d7df0c7221 */ /* 0x000fe20000010000 */
[----:B------:R2:W-:Y:S01]  /*13500*/  MUFU.EX2 R14, R4 ;  /* 0x00000004000e7308 */ /* 0x0005e20000000800 */
[----:B------:R-:W-:Y:S01]  /*13510*/  FFMA.FTZ R5, R187, c[0x0][0x2d0], -R0 ;  /* 0x0000b400bb057a23 */ /* 0x000fe20000010800 */
[----:B------:R-:W1:Y:S01]  /*13520*/  LDSM.16.MT88.4 R116, [R230+0x3100] ;  /* 0x00310000e674783b */ /* 0x000e620000004200 */
[----:B------:R-:W-:-:S02]  /*13530*/  IMAD.MOV.U32 R213, RZ, RZ, R109 ;  /* 0x000000ffffd57224 */ /* 0x000fc400078e006d */
[----:B------:R-:W-:Y:S02]  /*13540*/  IMAD.MOV.U32 R207, RZ, RZ, R110 ;  /* 0x000000ffffcf7224 */ /* 0x000fe400078e006e */
[----:B----4-:R-:W-:Y:S02]  /*13550*/  FFMA.FTZ R3, R172, c[0x0][0x2d0], -R6 ;  /* 0x0000b400ac037a23 */ /* 0x010fe40000010806 */
[----:B------:R-:W-:Y:S02]  /*13560*/  FFMA.FTZ R6, R185, c[0x0][0x2d0], -R0 ;  /* 0x0000b400b9067a23 */ /* 0x000fe40000010800 */
[----:B------:R-:W-:Y:S02]  /*13570*/  IMAD.MOV.U32 R110, RZ, RZ, R111 ;  /* 0x000000ffff6e7224 */ /* 0x000fe400078e006f */
[----:B------:R-:W-:Y:S02]  /*13580*/  IMAD.MOV.U32 R172, RZ, RZ, R159 ;  /* 0x000000ffffac7224 */ /* 0x000fe400078e009f */
[----:B------:R-:W-:-:S02]  /*13590*/  IMAD.MOV.U32 R173, RZ, RZ, R158 ;  /* 0x000000ffffad7224 */ /* 0x000fc400078e009e */
[----:B------:R-:W-:Y:S02]  /*135a0*/  IMAD.MOV.U32 R109, RZ, RZ, R157 ;  /* 0x000000ffff6d7224 */ /* 0x000fe400078e009d */
[----:B------:R-:W-:Y:S02]  /*135b0*/  FFMA.FTZ R0, R249, c[0x0][0x2d0], -R0 ;  /* 0x0000b400f9007a23 */ /* 0x000fe40000010800 */
[----:B------:R-:W-:Y:S01]  /*135c0*/  IMAD.MOV.U32 R111, RZ, RZ, R156 ;  /* 0x000000ffff6f7224 */ /* 0x000fe200078e009c */
[----:B------:R4:W1:Y:S01]  /*135d0*/  MUFU.EX2 R15, R2 ;  /* 0x00000002000f7308 */ /* 0x0008620000000800 */
[----:B------:R-:W-:Y:S02]  /*135e0*/  IMAD.MOV.U32 R159, RZ, RZ, R127 ;  /* 0x000000ffff9f7224 */ /* 0x000fe400078e007f */
[----:B------:R-:W-:Y:S02]  /*135f0*/  IMAD.MOV.U32 R158, RZ, RZ, R126 ;  /* 0x000000ffff9e7224 */ /* 0x000fe400078e007e */
[----:B--2---:R-:W-:-:S02]  /*13600*/  FADD.FTZ R4, R250, R225 ;  /* 0x000000e1fa047221 */ /* 0x004fc40000010000 */
[----:B------:R-:W-:Y:S01]  /*13610*/  IMAD.MOV.U32 R130, RZ, RZ, R228 ;  /* 0x000000ffff827224 */ /* 0x000fe200078e00e4 */
[----:B------:R2:W-:Y:S01]  /*13620*/  MUFU.EX2 R13, R3 ;  /* 0x00000003000d7308 */ /* 0x0005e20000000800 */
[----:B------:R-:W-:-:S07]  /*13630*/  IMAD.MOV.U32 R211, RZ, RZ, R186 ;  /* 0x000000ffffd37224 */ /* 0x000fce00078e00ba */
[----:B------:R-:W-:Y:S01]  /*13640*/  MUFU.EX2 R10, R7 ;  /* 0x00000007000a7308 */ /* 0x000fe20000000800 */
[----:B----4-:R-:W-:Y:S01]  /*13650*/  FADD.FTZ R2, R110, R109 ;  /* 0x0000006d6e027221 */ /* 0x010fe20000010000 */
[----:B------:R-:W-:Y:S01]  /*13660*/  UIADD3 UR5, UR17, UR14, -UR20 ;  /* 0x0000000e11057290 */ /* 0x000fe2000fffe814 */
[----:B------:R-:W-:Y:S01]  /*13670*/  FADD.FTZ R4, R159, R4 ;  /* 0x000000049f047221 */ /* 0x000fe20000010000 */
[----:B------:R4:W5:Y:S01]  /*13680*/  LDL.LU R228, [R1+0x28] ;  /* 0x0000280001e47983 */ /* 0x0009620000300800 */
[----:B------:R-:W-:Y:S01]  /*13690*/  FADD.FTZ R2, R131, R2 ;  /* 0x0000000283027221 */ /* 0x000fe20000010000 */
[----:B------:R-:W-:Y:S01]  /*136a0*/  UIMAD.WIDE UR4, UR5, -0x6db6db6d, UR4 ;  /* 0x92492493050478a5 */ /* 0x000fe2000f8e0204 */
[----:B------:R-:W-:Y:S01]  /*136b0*/  IMAD.MOV.U32 R210, RZ, RZ, R184 ;  /* 0x000000ffffd27224 */ /* 0x000fe200078e00b8 */
[----:B------:R1:W1:Y:S01]  /*136c0*/  MUFU.EX2 R11, R0 ;  /* 0x00000000000b7308 */ /* 0x0002620000000800 */
[----:B--2---:R-:W-:Y:S01]  /*136d0*/  FADD.FTZ R3, R172, R173 ;  /* 0x000000adac037221 */ /* 0x004fe20000010000 */
[----:B------:R-:W-:Y:S01]  /*136e0*/  USHF.R.U32.HI UR6, URZ, 0x1f, UR5 ;  /* 0x0000001f3f067899 */ /* 0x000fe20008011605 */
[----:B------:R-:W-:Y:S01]  /*136f0*/  FADD.FTZ R2, R211, R2 ;  /* 0x00000002d3027221 */ /* 0x000fe20000010000 */
[----:B------:R-:W-:Y:S01]  /*13700*/  UIADD3 UR12, UR13, -0x2, URZ ;  /* 0xfffffffe0d0c7890 */ /* 0x000fe2000fffe03f */
[----:B------:R-:W-:Y:S01]  /*13710*/  FADD.FTZ R3, R158, R3 ;  /* 0x000000039e037221 */ /* 0x000fe20000010000 */
[----:B------:R-:W-:Y:S01]  /*13720*/  ULEA.HI.SX32 UR6, UR5, UR6, 0x1a ;  /* 0x0000000605067291 */ /* 0x000fe2000f8fd23f */
[----:B------:R-:W-:Y:S01]  /*13730*/  IMAD.MOV.U32 R157, RZ, RZ, R125 ;  /* 0x000000ffff9d7224 */ /* 0x000fe200078e007d */
[----:B------:R2:W-:Y:S01]  /*13740*/  MUFU.EX2 R8, R5 ;  /* 0x0000000500087308 */ /* 0x0005e20000000800 */
[----:B------:R-:W-:Y:S01]  /*13750*/  FADD.FTZ R3, R213, R3 ;  /* 0x00000003d5037221 */ /* 0x000fe20000010000 */
[----:B------:R-:W-:Y:S01]  /*13760*/  UISETP.LT.AND UP0, UPT, URZ, UR6, UPT ;  /* 0x000000063f00728c */ /* 0x000fe2000bf01270 */
[----:B------:R-:W-:Y:S01]  /*13770*/  IMAD.MOV.U32 R156, RZ, RZ, R124 ;  /* 0x000000ffff9c7224 */ /* 0x000fe200078e007c */
[----:B------:R-:W-:Y:S01]  /*13780*/  F2FP.PACK_AB R184, R30, R29 ;  /* 0x0000001d1eb8723e */ /* 0x000fe200000000ff */
[----:B------:R-:W-:Y:S01]  /*13790*/  FADD.FTZ R3, R123, R3 ;  /* 0x000000037b037221 */ /* 0x000fe20000010000 */
[----:B------:R-:W-:Y:S01]  /*137a0*/  USEL UR6, URZ, UR6, !UP0 ;  /* 0x000000063f067287 */ /* 0x000fe2000c000000 */
[----:B------:R-:W-:Y:S01]  /*137b0*/  FADD.FTZ R2, R121, R2 ;  /* 0x0000000279027221 */ /* 0x000fe20000010000 */
[----:B------:R-:W3:Y:S01]  /*137c0*/  MUFU.EX2 R9, R6 ;  /* 0x0000000600097308 */ /* 0x000ee20000000800 */
[----:B-1----:R-:W-:Y:S01]  /*137d0*/  FADD.FTZ R0, R111, R12 ;  /* 0x0000000c6f007221 */ /* 0x002fe20000010000 */
[----:B------:R-:W-:Y:S01]  /*137e0*/  UISETP.GE.AND UP0, UPT, UR12, UR6, UPT ;  /* 0x000000060c00728c */ /* 0x000fe2000bf06270 */
[----:B------:R-:W-:Y:S01]  /*137f0*/  IMAD.MOV.U32 R206, RZ, RZ, R157 ;  /* 0x000000ffffce7224 */ /* 0x000fe200078e009d */
[----:B------:R-:W-:Y:S01]  /*13800*/  F2FP.PACK_AB R185, R23, R24 ;  /* 0x0000001817b9723e */ /* 0x000fe200000000ff */
[----:B------:R-:W-:Y:S01]  /*13810*/  IMAD.MOV.U32 R109, RZ, RZ, R156 ;  /* 0x000000ffff6d7224 */ /* 0x000fe200078e009c */
[----:B------:R-:W-:Y:S01]  /*13820*/  F2FP.PACK_AB R186, R25, R28 ;  /* 0x0000001c19ba723e */ /* 0x000fe200000000ff */
[----:B------:R-:W-:Y:S01]  /*13830*/  IMAD.MOV.U32 R111, RZ, RZ, R128 ;  /* 0x000000ffff6f7224 */ /* 0x000fe200078e0080 */
[----:B------:R-:W-:Y:S01]  /*13840*/  PLOP3.LUT P0, PT, PT, PT, UP0, 0x80, 0x0 ;  /* 0x000000000000781c */ /* 0x000fe20003f0f008 */
[----:B--2---:R-:W-:Y:S01]  /*13850*/  FADD.FTZ R5, R129, R0 ;  /* 0x0000000081057221 */ /* 0x004fe20000010000 */
[----:B------:R-:W-:Y:S01]  /*13860*/  F2FP.PACK_AB R187, R21, R22 ;  /* 0x0000001615bb723e */ /* 0x000fe200000000ff */
[----:B------:R-:W-:Y:S01]  /*13870*/  FADD.FTZ R0, R207, R4 ;  /* 0x00000004cf007221 */ /* 0x000fe20000010000 */
[----:B------:R-:W-:Y:S01]  /*13880*/  F2FP.PACK_AB R128, R15, R20 ;  /* 0x000000140f80723e */ /* 0x000fe200000000ff */
[----:B------:R-:W-:Y:S01]  /*13890*/  FADD.FTZ R5, R210, R5 ;  /* 0x00000005d2057221 */ /* 0x000fe20000010000 */
[----:B------:R-:W-:Y:S01]  /*138a0*/  F2FP.PACK_AB R131, R11, R10 ;  /* 0x0000000a0b83723e */ /* 0x000fe200000000ff */
[----:B------:R-:W-:Y:S01]  /*138b0*/  FADD.FTZ R4, R218, R0 ;  /* 0x00000000da047221 */ /* 0x000fe20000010000 */
[----:B---3--:R-:W-:Y:S01]  /*138c0*/  F2FP.PACK_AB R129, R9, R8 ;  /* 0x000000080981723e */ /* 0x008fe200000000ff */
        /* <DEDUP_REMOVED lines=12> */
[----:B------:R-:W-:Y:S01]  /*13990*/  IMAD.MOV.U32 R110, RZ, RZ, R130 ;  /* 0x000000ffff6e7224 */ /* 0x000fe200078e0082 */
[----:B------:R-:W-:Y:S01]  /*139a0*/  F2FP.PACK_AB R130, R13, R14 ;  /* 0x0000000e0d82723e */ /* 0x000fe200000000ff */
        /* <DEDUP_REMOVED lines=92> */
[----:B------:R1:W-:Y:S01]  /*13f70*/  STL [R1+0x8], R0 ;  /* 0x0000080001007387 */ /* 0x0003e20000100800 */
[----:B------:R-:W-:Y:S02]  /*13f80*/  FADD.FTZ R3, R28, R3 ;  /* 0x000000031c037221 */ /* 0x000fe40000010000 */
[----:B------:R-:W-:Y:S02]  /*13f90*/  FADD.FTZ R5, R11, R2 ;  /* 0x000000020b057221 */ /* 0x000fe40000010000 */
[----:B------:R-:W-:-:S03]  /*13fa0*/  FADD.FTZ R2, R25, R3 ;  /* 0x0000000319027221 */ /* 0x000fc60000010000 */
[----:B------:R4:W-:Y:S01]  /*13fb0*/  STL [R1+0xc], R5 ;  /* 0x00000c0501007387 */ /* 0x0009e20000100800 */
[----:B-1----:R-:W-:-:S05]  /*13fc0*/  FADD.FTZ R0, R21, R4 ;  /* 0x0000000415007221 */ /* 0x002fca0000010000 */
[----:B------:R4:W-:Y:S04]  /*13fd0*/  STL [R1+0x14], R0 ;  /* 0x0000140001007387 */ /* 0x0009e80000100800 */
[----:B------:R4:W-:Y:S01]  /*13fe0*/  STL [R1+0x10], R2 ;  /* 0x0000100201007387 */ /* 0x0009e20000100800 */
[----:B------:R-:W-:Y:S05]  /*13ff0*/  @!P0 BRA `(.L_x_784) ;  /* 0x000056e000008947 */ /* 0x000fea0003800000 */
[----:B------:R-:W2:Y:S01]  /*14000*/  LDL R111, [R1+0x20] ;  /* 0x00002000016f7983 */ /* 0x000ea20000100800 */
[----:B------:R-:W-:Y:S01]  /*14010*/  PLOP3.LUT P1, PT, PT, PT, UP2, 0x80, 0x0 ;  /* 0x000000000000781c */ /* 0x000fe20003f2f028 */
[----:B------:R-:W-:Y:S01]  /*14020*/  IMAD.MOV.U32 R132, RZ, RZ, R136 ;  /* 0x000000ffff847224 */ /* 0x000fe200078e0088 */
[----:B------:R-:W-:Y:S01]  /*14030*/  PLOP3.LUT P0, PT, PT, PT, UP2, 0x80, 0x0 ;  /* 0x000000000000781c */ /* 0x000fe20003f0f028 */
[----:B------:R-:W-:Y:S01]  /*14040*/  IMAD.MOV.U32 R3, RZ, RZ, R137 ;  /* 0x000000ffff037224 */ /* 0x000fe200078e0089 */
[----:B------:R-:W-:Y:S01]  /*14050*/  MOV R134, R70 ;  /* 0x0000004600867202 */ /* 0x000fe20000000f00 */
[----:B------:R-:W-:Y:S01]  /*14060*/  IMAD.MOV.U32 R133, RZ, RZ, R135 ;  /* 0x000000ffff857224 */ /* 0x000fe200078e0087 */
[----:B------:R-:W-:-:S02]  /*14070*/  ULDC UR5, c[0x0][0x210] ;  /* 0x0000840000057ab9 */ /* 0x000fc40000000800 */
[----:B------:R-:W-:Y:S02]  /*14080*/  ULDC UR4, c[0x0][0x1e8] ;  /* 0x00007a0000047ab9 */ /* 0x000fe40000000800 */
[----:B------:R-:W-:Y:S02]  /*14090*/  UIMAD UR5, UR16, UR5, URZ ;  /* 0x00000005100572a4 */ /* 0x000fe4000f8e023f */
[----:B------:R-:W-:Y:S01]  /*140a0*/  UIMAD UR4, UR16, UR4, URZ ;  /* 0x00000004100472a4 */ /* 0x000fe2000f8e023f */
[----:B--2-4-:R-:W-:-:S05]  /*140b0*/  @P1 IMAD.HI.U32 R0, R111, c[0x0][0x2c8], RZ ;  /* 0x0000b2006f001a27 */ /* 0x014fca00078e00ff */
[----:B------:R-:W-:-:S05]  /*140c0*/  @P0 SHF.R.U32.HI R0, RZ, c[0x0][0x2cc], R0 ;  /* 0x0000b300ff000a19 */ /* 0x000fca0000011600 */
[----:B------:R1:W-:Y:S02]  /*140d0*/  @P0 STL [R1+0x1c], R0 ;  /* 0x00001c0001000387 */ /* 0x0003e40000100800 */
.L_x_787:
[----:B------:R-:W-:Y:S04]  /*140e0*/  DEPBAR.LE SB0, 0x0 ;  /* 0x000080000000791a */ /* 0x000fe80000000000 */
[----:B------:R-:W-:Y:S01]  /*140f0*/  BAR.SYNC.DEFER_BLOCKING 0x0 ;  /* 0x0000000000007b1d */ /* 0x000fe20000010000 */
[----:B------:R-:W-:Y:S05]  /*14100*/  ISETP.LE.AND P0, PT, RZ, UR12, PT ;  /* 0x0000000cff007c0c */ /* 0x000fea000bf03270 */
[----:B--2--5:R2:W3:Y:S04]  /*14110*/  LDSM.16.M88.4 R112, [R235+0x7100] ;  /* 0x00710000eb70783b */ /* 0x0244e80000000200 */
        /* <DEDUP_REMOVED lines=18> */
[----:B---34-:R-:W3:Y:S04]  /*14240*/  LDL R2, [R1+0x4] ;  /* 0x0000040001027983 */ /* 0x018ee80000100800 */
[----:B------:R-:W4:Y:S01]  /*14250*/  LDL R6, [R1] ;  /* 0x0000000001067983 */ /* 0x000f220000100800 */
[----:B-1-3--:R-:W-:Y:S01]  /*14260*/  SHF.R.S32.HI R0, RZ, 0x1f, R2 ;  /* 0x0000001fff007819 */ /* 0x00afe20000011402 */
[----:B------:R-:W-:Y:S04]  /*14270*/  IMAD.WIDE.U32 R4, R2, c[0x0][0x208], RZ ;  /* 0x0000820002047a25 */ /* 0x000fe800078e00ff */
[----:B------:R-:W-:Y:S04]  /*14280*/  IMAD R0, R0, c[0x0][0x208], RZ ;  /* 0x0000820000007a24 */ /* 0x000fe800078e02ff */
[----:B------:R-:W-:Y:S01]  /*14290*/  IMAD R0, R2, c[0x0][0x20c], R0 ;  /* 0x0000830002007a24 */ /* 0x000fe200078e0200 */
[----:B----4-:R-:W-:Y:S03]  /*142a0*/  SHF.R.S32.HI R2, RZ, 0x1f, R6 ;  /* 0x0000001fff027819 */ /* 0x010fe60000011406 */
[----:B------:R-:W-:Y:S02]  /*142b0*/  IMAD.IADD R5, R5, 0x1, R0 ;  /* 0x0000000105057824 */ /* 0x000fe400078e0200 */
[----:B------:R-:W-:Y:S02]  /*142c0*/  IMAD R2, R2, c[0x0][0x218], RZ ;  /* 0x0000860002027a24 */ /* 0x000fe400078e02ff */
        /* <DEDUP_REMOVED lines=8> */
[----:B------:R-:W4:Y:S04]  /*14350*/  SHFL.IDX PT, R5, R0, RZ, 0x181f ;  /* 0x00181fff00057589 */ /* 0x000f2800000e0000 */
[----:B------:R-:W5:Y:S04]  /*14360*/  SHFL.IDX PT, R8, R0, 0x1, 0x181f ;  /* 0x00381f0000087f89 */ /* 0x000f6800000e0000 */
[----:B------:R-:W-:Y:S04]  /*14370*/  SHFL.IDX PT, R11, R0, 0x2, 0x181f ;  /* 0x00581f00000b7f89 */ /* 0x000fe800000e0000 */
[----:B------:R-:W-:Y:S04]  /*14380*/  SHFL.IDX PT, R22, R0, 0x3, 0x181f ;  /* 0x00781f0000167f89 */ /* 0x000fe800000e0000 */
[----:B------:R-:W-:Y:S01]  /*14390*/  SHFL.IDX PT, R21, R0, 0x4, 0x181f ;  /* 0x00981f0000157f89 */ /* 0x000fe200000e0000 */
[-C--:B-1----:R-:W-:Y:S03]  /*143a0*/  IADD3 R6, P1, R6, R247.reuse, RZ ;  /* 0x000000f706067210 */ /* 0x082fe60007f3e0ff */
[----:B------:R-:W-:Y:S01]  /*143b0*/  SHFL.IDX PT, R20, R0, 0x5, 0x181f ;  /* 0x00b81f0000147f89 */ /* 0x000fe200000e0000 */
[-C--:B---3--:R-:W-:Y:S03]  /*143c0*/  IADD3 R4, P0, R4, R247.reuse, RZ ;  /* 0x000000f704047210 */ /* 0x088fe60007f1e0ff */
[----:B------:R1:W-:Y:S01]  /*143d0*/  SHFL.IDX PT, R15, R0, 0x6, 0x181f ;  /* 0x00d81f00000f7f89 */ /* 0x0003e200000e0000 */
[--C-:B----4-:R-:W-:Y:S03]  /*143e0*/  IMAD.X R7, R5, 0x1, R246.reuse, P1 ;  /* 0x0000000105077824 */ /* 0x110fe600008e06f6 */
[----:B------:R-:W3:Y:S01]  /*143f0*/  SHFL.IDX PT, R12, R2, 0x2, 0x181f ;  /* 0x00581f00020c7f89 */ /* 0x000ee200000e0000 */
[--C-:B-----5:R-:W-:Y:S03]  /*14400*/  IMAD.X R5, R8, 0x1, R246.reuse, P0 ;  /* 0x0000000108057824 */ /* 0x120fe600000e06f6 */
[----:B------:R-:W4:Y:S04]  /*14410*/  SHFL.IDX PT, R10, R2, 0x3, 0x181f ;  /* 0x00781f00020a7f89 */ /* 0x000f2800000e0000 */
[----:B------:R-:W5:Y:S04]  /*14420*/  SHFL.IDX PT, R9, R2, 0x4, 0x181f ;  /* 0x00981f0002097f89 */ /* 0x000f6800000e0000 */
[----:B------:R-:W2:Y:S04]  /*14430*/  SHFL.IDX PT, R14, R2, 0x5, 0x181f ;  /* 0x00b81f00020e7f89 */ /* 0x000ea800000e0000 */
[----:B------:R-:W2:Y:S01]  /*14440*/  SHFL.IDX PT, R2, R2, 0x6, 0x181f ;  /* 0x00d81f0002027f89 */ /* 0x000ea200000e0000 */
[----:B-1----:R-:W-:Y:S05]  /*14450*/  IADD3 R0, R248, 0x100, RZ ;  /* 0x00000100f8007810 */ /* 0x002fea0007ffe0ff */
[----:B------:R2:W-:Y:S01]  /*14460*/  LDGSTS.E.BYPASS.LTC128B.128 [R0], [R6.64], !P6 ;  /* 0x0000000006007fae */ /* 0x0005e2000f101d56 */
[-C--:B---3--:R-:W-:Y:S03]  /*14470*/  IADD3 R12, P0, R12, R247.reuse, RZ ;  /* 0x000000f70c0c7210 */ /* 0x088fe60007f1e0ff */
[----:B------:R1:W-:Y:S01]  /*14480*/  LDGSTS.E.BYPASS.LTC128B.128 [R0+0x800], [R4.64], !P6 ;  /* 0x0080000004007fae */ /* 0x0003e2000f101d56 */
[-C--:B----4-:R-:W-:Y:S01]  /*14490*/  IADD3 R10, P3, R10, R247.reuse, RZ ;  /* 0x000000f70a0a7210 */ /* 0x090fe20007f7e0ff */
[--C-:B------:R-:W-:Y:S01]  /*144a0*/  IMAD.X R13, R11, 0x1, R246.reuse, P0 ;  /* 0x000000010b0d7824 */ /* 0x100fe200000e06f6 */
[-C--:B-----5:R-:W-:Y:S03]  /*144b0*/  IADD3 R8, P2, R9, R247.reuse, RZ ;  /* 0x000000f709087210 */ /* 0x0a0fe60007f5e0ff */
[--C-:B------:R-:W-:Y:S01]  /*144c0*/  IMAD.X R11, R22, 0x1, R246.reuse, P3 ;  /* 0x00000001160b7824 */ /* 0x100fe200018e06f6 */
[----:B------:R3:W-:Y:S01]  /*144d0*/  LDGSTS.E.BYPASS.LTC128B.128 [R0+0x1000], [R12.64], !P6 ;  /* 0x010000000c007fae */ /* 0x0007e2000f101d56 */
[--C-:B------:R-:W-:Y:S03]  /*144e0*/  IMAD.X R9, R21, 0x1, R246.reuse, P2 ;  /* 0x0000000115097824 */ /* 0x100fe600010e06f6 */
[----:B------:R3:W-:Y:S04]  /*144f0*/  LDGSTS.E.BYPASS.LTC128B.128 [R0+0x1800], [R10.64], !P6 ;  /* 0x018000000a007fae */ /* 0x0007e8000f101d56 */
[----:B------:R3:W-:Y:S01]  /*14500*/  LDGSTS.E.BYPASS.LTC128B.128 [R0+0x2000], [R8.64], !P6 ;  /* 0x0200000008007fae */ /* 0x0007e2000f101d56 */
[-C--:B--2---:R-:W-:Y:S02]  /*14510*/  IADD3 R6, P1, R14, R247.reuse, RZ ;  /* 0x000000f70e067210 */ /* 0x084fe40007f3e0ff */
[----:B-1----:R-:W-:Y:S03]  /*14520*/  IADD3 R4, P0, R2, R247, RZ ;  /* 0x000000f702047210 */ /* 0x002fe60007f1e0ff */
[--C-:B------:R-:W-:Y:S02]  /*14530*/  IMAD.X R7, R20, 0x1, R246.reuse, P1 ;  /* 0x0000000114077824 */ /* 0x100fe400008e06f6 */
[----:B------:R-:W-:Y:S03]  /*14540*/  IMAD.X R5, R15, 0x1, R246, P0 ;  /* 0x000000010f057824 */ /* 0x000fe600000e06f6 */
[----:B------:R3:W-:Y:S04]  /*14550*/  LDGSTS.E.BYPASS.LTC128B.128 [R0+0x2800], [R6.64], !P6 ;  /* 0x0280000006007fae */ /* 0x0007e8000f101d56 */
[----:B------:R3:W-:Y:S02]  /*14560*/  LDGSTS.E.BYPASS.LTC128B.128 [R0+0x3000], [R4.64], !P6 ;  /* 0x0300000004007fae */ /* 0x0007e4000f101d56 */
.L_x_785:
[-C--:B-1-34-:R-:W-:Y:S01]  /*14570*/  HMMA.16816.F32 R4, R112, R16.reuse, RZ ;  /* 0x000000107004723c */ /* 0x09afe200000018ff */
        /* <DEDUP_REMOVED lines=64> */
[----:B------:R-:W2:Y:S07]  /*14980*/  LDSM.16.M88.4 R196, [R234+0x5900] ;  /* 0x00590000eac4783b */ /* 0x000eae0000000200 */
[----:B------:R-:W-:Y:S01]  /*14990*/  HMMA.16816.F32 R112, R188, R222, R112 ;  /* 0x000000debc70723c */ /* 0x000fe20000001870 */
[----:B------:R-:W2:Y:S07]  /*149a0*/  LDSM.16.M88.4 R188, [R234+0x6100] ;  /* 0x00610000eabc783b */ /* 0x000eae0000000200 */
[-C--:B-1----:R-:W-:Y:S01]  /*149b0*/  HMMA.16816.F32 R4, R136, R192.reuse, R4 ;  /* 0x000000c08804723c */ /* 0x082fe20000001804 */
[----:B------:R-:W-:Y:S07]  /*149c0*/  LDSM.16.M88.4 R220, [R233+0x1800] ;  /* 0x00180000e9dc783b */ /* 0x000fee0000000200 */
[C---:B---3--:R-:W-:Y:S08]  /*149d0*/  HMMA.16816.F32 R8, R200.reuse, R192, R8 ;  /* 0x000000c0c808723c */ /* 0x048ff00000001808 */
[-C--:B------:R-:W-:Y:S08]  /*149e0*/  HMMA.16816.F32 R12, R200, R194.reuse, R12 ;  /* 0x000000c2c80c723c */ /* 0x080ff0000000180c */
[C---:B------:R-:W-:Y:S01]  /*149f0*/  HMMA.16816.F32 R16, R136.reuse, R194, R16 ;  /* 0x000000c28810723c */ /* 0x040fe20000001810 */
[----:B------:R-:W1:Y:S07]  /*14a00*/  LDSM.16.M88.4 R192, [R234+0x6900] ;  /* 0x00690000eac0783b */ /* 0x000e6e0000000200 */
        /* <DEDUP_REMOVED lines=9> */
[----:B------:R-:W-:Y:S07]  /*14aa0*/  LDSM.16.M88.4 R208, [R237+0x9100] ;  /* 0x00910000edd0783b */ /* 0x000fee0000000200 */
[-C--:B--2---:R-:W-:Y:S08]  /*14ab0*/  HMMA.16816.F32 R52, R136, R212.reuse, R52 ;  /* 0x000000d48834723c */ /* 0x084ff00000001834 */
        /* <DEDUP_REMOVED lines=14> */
[-C--:B-1----:R-:W-:Y:S08]  /*14ba0*/  HMMA.16816.F32 R100, R136, R192.reuse, R100 ;  /* 0x000000c08864723c */ /* 0x082ff00000001864 */
[C---:B------:R-:W-:Y:S08]  /*14bb0*/  HMMA.16816.F32 R104, R200.reuse, R192, R104 ;  /* 0x000000c0c868723c */ /* 0x040ff00000001868 */
[-C--:B------:R-:W-:Y:S01]  /*14bc0*/  HMMA.16816.F32 R108, R200, R194.reuse, R108 ;  /* 0x000000c2c86c723c */ /* 0x080fe2000000186c */
[----:B------:R-:W1:Y:S07]  /*14bd0*/  LDSM.16.M88.4 R200, [R233+0x2800] ;  /* 0x00280000e9c8783b */ /* 0x000e6e0000000200 */
[----:B------:R-:W-:Y:S01]  /*14be0*/  HMMA.16816.F32 R112, R136, R194, R112 ;  /* 0x000000c28870723c */ /* 0x000fe20000001870 */
[----:B------:R-:W4:Y:S01]  /*14bf0*/  LDSM.16.M88.4 R136, [R233+0x3000] ;  /* 0x00300000e988783b */ /* 0x000f220000000200 */
[----:B------:R-:W-:Y:S06]  /*14c00*/  DEPBAR.LE SB0, 0x0 ;  /* 0x000080000000791a */ /* 0x000fec0000000000 */
[-C--:B--2---:R-:W-:Y:S01]  /*14c10*/  HMMA.16816.F32 R4, R196, R204.reuse, R4 ;  /* 0x000000ccc404723c */ /* 0x084fe20000001804 */
[----:B------:R-:W-:Y:S07]  /*14c20*/  BAR.SYNC.DEFER_BLOCKING 0x0 ;  /* 0x0000000000007b1d */ /* 0x000fee0000010000 */
        /* <DEDUP_REMOVED lines=29> */
[----:B------:R-:W-:Y:S01]  /*14e00*/  IMAD.MOV.U32 R2, RZ, RZ, c[0x0][0x2b8] ;  /* 0x0000ae00ff027624 */ /* 0x000fe200078e00ff */
[----:B------:R-:W-:Y:S01]  /*14e10*/  UIMAD UR10, UR12, 0x70, UR18 ;  /* 0x000000700c0a78a4 */ /* 0x000fe2000f8e0212 */
[----:B------:R-:W-:Y:S03]  /*14e20*/  IMAD.MOV.U32 R138, RZ, RZ, RZ ;  /* 0x000000ffff8a7224 */ /* 0x000fe600078e00ff */
[----:B------:R-:W-:Y:S02]  /*14e30*/  ISETP.NE.AND P2, PT, R2, 0x1, PT ;  /* 0x000000010200780c */ /* 0x000fe40003f45270 */
[----:B------:R-:W-:Y:S05]  /*14e40*/  IMAD.U32 R2, RZ, RZ, UR10 ;  /* 0x0000000aff027e24 */ /* 0x000fea000f8e00ff */
[----:B--2---:R-:W-:Y:S02]  /*14e50*/  IADD3 R2, R2, -0x70, R0 ;  /* 0xffffff9002027810 */ /* 0x004fe40007ffe000 */
[----:B------:R-:W-:Y:S04]  /*14e60*/  ISETP.GT.AND P1, PT, R0, 0x6f, PT ;  /* 0x0000006f0000780c */ /* 0x000fe80003f24270 */
        /* <DEDUP_REMOVED lines=9> */
[----:B------:R-:W-:Y:S01]  /*14f00*/  STL [R1+0x4], R139 ;  /* 0x0000048b01007387 */ /* 0x000fe20000100800 */
[----:B------:R-:W-:Y:S03]  /*14f10*/  SHF.R.S32.HI R0, RZ, 0x1f, R139 ;  /* 0x0000001fff007819 */ /* 0x000fe6000001148b */
[----:B------:R1:W2:Y:S02]  /*14f20*/  @!P1 LDG.E R138, [R136.64] ;  /* 0x00000016888a9981 */ /* 0x0002a4000c1e1900 */
[----:B------:R-:W-:Y:S04]  /*14f30*/  IMAD R0, R0, c[0x0][0x1e0], RZ ;  /* 0x0000780000007a24 */ /* 0x000fe800078e02ff */
[C---:B------:R-:W-:Y:S02]  /*14f40*/  IMAD R0, R139.reuse, c[0x0][0x1e4], R0 ;  /* 0x000079008b007a24 */ /* 0x040fe400078e0200 */
[----:B-1----:R-:W-:Y:S04]  /*14f50*/  IMAD.WIDE.U32 R136, R139, c[0x0][0x1e0], RZ ;  /* 0x000078008b887a25 */ /* 0x002fe800078e00ff */
[----:B------:R-:W-:Y:S01]  /*14f60*/  IMAD.IADD R137, R137, 0x1, R0 ;  /* 0x0000000189897824 */ /* 0x000fe200078e0200 */
[----:B--2---:R-:W-:Y:S01]  /*14f70*/  STL [R1], R138 ;  /* 0x0000008a01007387 */ /* 0x004fe20000100800 */
[----:B------:R-:W-:Y:S02]  /*14f80*/  SHF.R.S32.HI R2, RZ, 0x1f, R138 ;  /* 0x0000001fff027819 */ /* 0x000fe4000001148a */
        /* <DEDUP_REMOVED lines=38> */
[--C-:B-1----:R-:W-:Y:S02]  /*151f0*/  IMAD.X R139, R194, 0x1, R246.reuse, P1 ;  /* 0x00000001c28b7824 */ /* 0x102fe400008e06f6 */
[----:B------:R-:W-:Y:S03]  /*15200*/  IMAD.X R137, R0, 0x1, R246, P0 ;  /* 0x0000000100897824 */ /* 0x000fe600000e06f6 */
[----:B------:R2:W-:Y:S04]  /*15210*/  LDGSTS.E.BYPASS.LTC128B.128 [R248+0x6100], [R138.64], !P6 ;  /* 0x061000008af87fae */ /* 0x0005e8000f101d56 */
[----:B------:R2:W-:Y:S02]  /*15220*/  LDGSTS.E.BYPASS.LTC128B.128 [R248+0x6900], [R136.64], !P6 ;  /* 0x0690000088f87fae */ /* 0x0005e4000f101d56 */
.L_x_786:
        /* <DEDUP_REMOVED lines=20> */
[----:B------:R-:W-:Y:S08]  /*15370*/  SHFL.IDX PT, R135, R0, RZ, 0x1c1f ;  /* 0x001c1fff00877589 */ /* 0x000ff000000e0000 */
[----:B------:R-:W-:Y:S08]  /*15380*/  SHFL.IDX PT, R138, R0, 0x2, 0x1c1f ;  /* 0x005c1f00008a7f89 */ /* 0x000ff000000e0000 */
[----:B------:R-:W-:Y:S08]  /*15390*/  SHFL.IDX PT, R137, R0, 0x3, 0x1c1f ;  /* 0x007c1f0000897f89 */ /* 0x000ff000000e0000 */
[----:B------:R3:W4:Y:S02]  /*153a0*/  SHFL.IDX PT, R2, R0, 0x1, 0x1c1f ;  /* 0x003c1f0000027f89 */ /* 0x00072400000e0000 */
[----:B---3--:R-:W-:Y:S05]  /*153b0*/  IMAD.U32 R0, RZ, RZ, UR10 ;  /* 0x0000000aff007e24 */ /* 0x008fea000f8e00ff */
[----:B--2---:R-:W-:Y:S04]  /*153c0*/  IADD3 R0, -R139, 0x1, R0 ;  /* 0x000000018b007810 */ /* 0x004fe80007ffe100 */
[----:B------:R-:W-:Y:S05]  /*153d0*/  IADD3 R136, -R136, UR14, R0 ;  /* 0x0000000e88887c10 */ /* 0x000fea000fffe100 */
[C---:B----4-:R-:W-:Y:S02]  /*153e0*/  IMAD.IADD R2, R136.reuse, 0x1, R2 ;  /* 0x0000000188027824 */ /* 0x050fe400078e0202 */
[C---:B------:R-:W-:Y:S02]  /*153f0*/  IMAD.IADD R135, R136.reuse, 0x1, R135 ;  /* 0x0000000188877824 */ /* 0x040fe400078e0287 */
[----:B------:R-:W-:Y:S01]  /*15400*/  IMAD.IADD R0, R136, 0x1, R138 ;  /* 0x0000000188007824 */ /* 0x000fe200078e028a */
[----:B------:R-:W-:Y:S01]  /*15410*/  ISETP.GT.AND P1, PT, R2, RZ, PT ;  /* 0x000000ff0200720c */ /* 0x000fe20003f24270 */
[----:B------:R-:W-:Y:S01]  /*15420*/  IMAD.IADD R136, R136, 0x1, R137 ;  /* 0x0000000188887824 */ /* 0x000fe200078e0289 */
[----:B------:R-:W-:Y:S02]  /*15430*/  ISETP.GT.AND P0, PT, R2, 0x1, PT ;  /* 0x000000010200780c */ /* 0x000fe40003f04270 */
        /* <DEDUP_REMOVED lines=25> */
[----:B------:R-:W-:Y:S02]  /*155d0*/  ISETP.GT.AND P3, PT, R135, RZ, PT ;  /* 0x000000ff8700720c */ /* 0x000fe40003f64270 */
[----:B------:R-:W-:Y:S02]  /*155e0*/  FSEL R33, R33, -INF , P2 ;  /* 0xff80000021217808 */ /* 0x000fe40001000000 */
[----:B------:R-:W-:Y:S02]  /*155f0*/  ISETP.GT.AND P2, PT, R135, 0x21, PT ;  /* 0x000000218700780c */ /* 0x000fe40003f44270 */
[C---:B------:R-:W-:Y:S02]  /*15600*/  ISETP.GT.AND P1, PT, R2.reuse, 0x28, PT ;  /* 0x000000280200780c */ /* 0x040fe40003f24270 */
[----:B------:R-:W-:Y:S02]  /*15610*/  ISETP.GT.AND P0, PT, R2, 0x29, PT ;  /* 0x000000290200780c */ /* 0x000fe40003f04270 */
[----:B------:R-:W-:Y:S02]  /*15620*/  FSEL R37, R37, -INF , P2 ;  /* 0xff80000025257808 */ /* 0x000fe40001000000 */
[----:B------:R-:W-:Y:S02]  /*15630*/  FSEL R138, R4, -INF , P3 ;  /* 0xff800000048a7808 */ /* 0x000fe40001800000 */
        /* <DEDUP_REMOVED lines=10> */
[----:B------:R-:W-:Y:S02]  /*156e0*/  FSEL R49, R49, -INF , P2 ;  /* 0xff80000031317808 */ /* 0x000fe40001000000 */
[C---:B------:R-:W-:Y:S02]  /*156f0*/  ISETP.GT.AND P2, PT, R135.reuse, 0x31, PT ;  /* 0x000000318700780c */ /* 0x040fe40003f44270 */
[C---:B------:R-:W-:Y:S02]  /*15700*/  ISETP.GT.AND P1, PT, R136.reuse, RZ, PT ;  /* 0x000000ff8800720c */ /* 0x040fe40003f24270 */
        /* <DEDUP_REMOVED lines=13> */
[----:B------:R-:W-:Y:S02]  /*157e0*/  FMNMX.FTZ R137, R138, R3, !PT ;  /* 0x000000038a897209 */ /* 0x000fe40007810000 */
[----:B------:R-:W-:Y:S02]  /*157f0*/  FSEL R9, R9, -INF , P2 ;  /* 0xff80000009097808 */ /* 0x000fe40001000000 */
[C---:B------:R-:W-:Y:S02]  /*15800*/  ISETP.GT.AND P2, PT, R135.reuse, 0x39, PT ;  /* 0x000000398700780c */ /* 0x040fe40003f44270 */
[C---:B------:R-:W-:Y:S02]  /*15810*/  ISETP.GT.AND P1, PT, R136.reuse, 0x8, PT ;  /* 0x000000088800780c */ /* 0x040fe40003f24270 */
[----:B------:R-:W-:Y:S02]  /*15820*/  ISETP.GT.AND P0, PT, R136, 0x9, PT ;  /* 0x000000098800780c */ /* 0x000fe40003f04270 */
        /* <DEDUP_REMOVED lines=19> */
[C---:B------:R-:W-:Y:S02]  /*15960*/  ISETP.GT.AND P3, PT, R0.reuse, RZ, PT ;  /* 0x000000ff0000720c */ /* 0x040fe40003f64270 */
[----:B------:R-:W-:Y:S02]  /*15970*/  FSEL R198, R69, -INF , P2 ;  /* 0xff80000045c67808 */ /* 0x000fe40001000000 */
[----:B------:R-:W-:Y:S02]  /*15980*/  ISETP.GT.AND P2, PT, R0, 0x11, PT ;  /* 0x000000110000780c */ /* 0x000fe40003f44270 */
[----:B------:R-:W-:Y:S02]  /*15990*/  FMNMX.FTZ R137, R17, R137, !PT ;  /* 0x0000008911897209 */ /* 0x000fe40007810000 */
[----:B------:R-:W-:Y:S02]  /*159a0*/  FSEL R26, R26, -INF , P1 ;  /* 0xff8000001a1a7808 */ /* 0x000fe40000800000 */
[----:B------:R-:W-:Y:S02]  /*159b0*/  FSEL R27, R27, -INF , P0 ;  /* 0xff8000001b1b7808 */ /* 0x000fe40000000000 */
[C---:B------:R-:W-:Y:S02]  /*159c0*/  ISETP.GT.AND P1, PT, R2.reuse, 0x48, PT ;  /* 0x000000480200780c */ /* 0x040fe40003f24270 */
        /* <DEDUP_REMOVED lines=46> */
[----:B------:R-:W-:Y:S02]  /*15cb0*/  FSEL R81, R97, -INF , P2 ;  /* 0xff80000061517808 */ /* 0x000fe40001000000 */
[----:B------:R-:W-:Y:S02]  /*15cc0*/  FMNMX.FTZ R137, R37, R137, !PT ;  /* 0x0000008925897209 */ /* 0x000fe40007810000 */
[----:B------:R-:W-:Y:S02]  /*15cd0*/  FSEL R208, R80, -INF , P3 ;  /* 0xff80000050d07808 */ /* 0x000fe40001800000 */
[----:B------:R-:W-:Y:S02]  /*15ce0*/  FSEL R80, R47, -INF , P0 ;  /* 0xff8000002f507808 */ /* 0x000fe40000000000 */
[----:B------:R-:W-:Y:S02]  /*15cf0*/  ISETP.GT.AND P2, PT, R0, 0x29, PT ;  /* 0x000000290000780c */ /* 0x000fe40003f44270 */
        /* <DEDUP_REMOVED lines=11> */
[----:B------:R-:W-:Y:S02]  /*15db0*/  ISETP.GT.AND P0, PT, R2, 0x69, PT ;  /* 0x000000690200780c */ /* 0x000fe40003f04270 */
[----:B------:R-:W-:Y:S02]  /*15dc0*/  FSEL R226, R101, -INF , P2 ;  /* 0xff80000065e27808 */ /* 0x000fe40001000000 */
[----:B------:R-:W-:Y:S02]  /*15dd0*/  FSEL R101, R58, -INF , P1 ;  /* 0xff8000003a657808 */ /* 0x000fe40000800000 */
[----:B------:R-:W-:Y:S02]  /*15de0*/  ISETP.GT.AND P1, PT, R2, 0x68, PT ;  /* 0x000000680200780c */ /* 0x000fe40003f24270 */
[----:B------:R-:W-:Y:S02]  /*15df0*/  FMNMX.FTZ R137, R49, R137, !PT ;  /* 0x0000008931897209 */ /* 0x000fe40007810000 */
[----:B------:R-:W-:Y:S02]  /*15e00*/  FMNMX.FTZ R2, R188, R132, !PT ;  /* 0x00000084bc027209 */ /* 0x000fe40007810000 */
[----:B------:R-:W-:Y:S02]  /*15e10*/  ISETP.GT.AND P3, PT, R0, 0x18, PT ;  /* 0x000000180000780c */ /* 0x000fe40003f64270 */
[----:B------:R-:W-:Y:S02]  /*15e20*/  FMNMX.FTZ R137, R189, R137, !PT ;  /* 0x00000089bd897209 */ /* 0x000fe40007810000 */
[----:B------:R-:W-:Y:S02]  /*15e30*/  FMNMX.FTZ R2, R7, R2, !PT ;  /* 0x0000000207027209 */ /* 0x000fe40007810000 */
[----:B------:R-:W-:Y:S02]  /*15e40*/  FSEL R28, R28, -INF , P3 ;  /* 0xff8000001c1c7808 */ /* 0x000fe40001800000 */
        /* <DEDUP_REMOVED lines=24> */
[----:B------:R-:W-:Y:S01]  /*15fd0*/  FSEL R98, R56, -INF , P3 ;  /* 0xff80000038627808 */ /* 0x000fe20001800000 */
[----:B------:R-:W-:Y:S01]  /*15fe0*/  IMAD.MOV.U32 R56, RZ, RZ, R84 ;  /* 0x000000ffff387224 */ /* 0x000fe200078e0054 */
        /* <DEDUP_REMOVED lines=18> */
[----:B------:R-:W-:Y:S02]  /*16110*/  ISETP.GT.AND P3, PT, R135, 0x68, PT ;  /* 0x000000688700780c */ /* 0x000fe40003f64270 */
[----:B------:R-:W-:Y:S02]  /*16120*/  FMNMX.FTZ R137, R251, R137, !PT ;  /* 0x00000089fb897209 */ /* 0x000fe40007810000 */
[----:B------:R-:W-:Y:S02]  /*16130*/  FMNMX.FTZ R2, R192, R2, !PT ;  /* 0x00000002c0027209 */ /* 0x000fe40007810000 */
[----:B------:R-:W-:Y:S02]  /*16140*/  FMNMX.FTZ R5, R11, R5, !PT ;  /* 0x000000050b057209 */ /* 0x000fe40007810000 */
[----:B------:R-:W-:Y:S02]  /*16150*/  FMNMX.FTZ R4, R29, R4, !PT ;  /* 0x000000041d047209 */ /* 0x000fe40007810000 */
[----:B------:R-:W-:Y:S02]  /*16160*/  FSEL R99, R57, -INF , P2 ;  /* 0xff80000039637808 */ /* 0x000fe40001000000 */
        /* <DEDUP_REMOVED lines=25> */
[----:B------:R-:W-:Y:S02]  /*16300*/  ISETP.GT.AND P2, PT, R0, 0x39, PT ;  /* 0x000000390000780c */ /* 0x000fe40003f44270 */
[----:B------:R-:W-:Y:S02]  /*16310*/  FMNMX.FTZ R4, R99, R4, !PT ;  /* 0x0000000463047209 */ /* 0x000fe40007810000 */
[----:B------:R-:W-:Y:S02]  /*16320*/  FSEL R100, R60, -INF , P3 ;  /* 0xff8000003c647808 */ /* 0x000fe40001800000 */
        /* <DEDUP_REMOVED lines=18> */
[----:B------:R-:W-:Y:S02]  /*16450*/  FMNMX.FTZ R5, R80, R5, !PT ;  /* 0x0000000550057209 */ /* 0x000fe40007810000 */
[C---:B------:R-:W-:Y:S02]  /*16460*/  ISETP.GT.AND P0, PT, R136.reuse, 0x39, PT ;  /* 0x000000398800780c */ /* 0x040fe40003f04270 */
[----:B------:R-:W-:Y:S02]  /*16470*/  ISETP.GT.AND P1, PT, R136, 0x38, PT ;  /* 0x000000388800780c */ /* 0x000fe40003f24270 */
[----:B--2---:R-:W-:Y:S02]  /*16480*/  FMNMX.FTZ R137, R6, R137, !PT ;  /* 0x0000008906897209 */ /* 0x004fe40007810000 */
[----:B------:R-:W-:Y:S02]  /*16490*/  ISETP.GT.AND P2, PT, R0, 0x49, PT ;  /* 0x000000490000780c */ /* 0x000fe40003f44270 */
[----:B------:R-:W-:Y:S01]  /*164a0*/  FSEL R203, R76, -INF , P3 ;  /* 0xff8000004ccb7808 */ /* 0x000fe20001800000 */
[----:B------:R-:W2:Y:S01]  /*164b0*/  SHFL.BFLY PT, R6, R137, 0x1, 0x1f ;  /* 0x0c201f0089067f89 */ /* 0x000ea200000e0000 */
[----:B------:R-:W-:Y:S02]  /*164c0*/  FMNMX.FTZ R4, R115, R4, !PT ;  /* 0x0000000473047209 */ /* 0x000fe40007810000 */
[----:B------:R-:W-:Y:S02]  /*164d0*/  FMNMX.FTZ R2, R212, R2, !PT ;  /* 0x00000002d4027209 */ /* 0x000fe40007810000 */
[----:B------:R-:W-:Y:S02]  /*164e0*/  FSEL R113, R63, -INF , P0 ;  /* 0xff8000003f717808 */ /* 0x000fe40000000000 */
[----:B------:R-:W-:Y:S02]  /*164f0*/  FSEL R112, R62, -INF , P1 ;  /* 0xff8000003e707808 */ /* 0x000fe40000800000 */
[----:B------:R-:W-:Y:S02]  /*16500*/  FMNMX.FTZ R5, R101, R5, !PT ;  /* 0x0000000565057209 */ /* 0x000fe40007810000 */
[C---:B------:R-:W-:Y:S02]  /*16510*/  ISETP.GT.AND P1, PT, R136.reuse, 0x40, PT ;  /* 0x000000408800780c */ /* 0x040fe40003f24270 */
[----:B------:R-:W-:Y:S02]  /*16520*/  ISETP.GT.AND P0, PT, R136, 0x41, PT ;  /* 0x000000418800780c */ /* 0x000fe40003f04270 */
[----:B------:R-:W-:Y:S02]  /*16530*/  FSEL R205, R77, -INF , P2 ;  /* 0xff8000004dcd7808 */ /* 0x000fe40001000000 */
[----:B------:R-:W-:Y:S02]  /*16540*/  ISETP.GT.AND P3, PT, R0, 0x50, PT ;  /* 0x000000500000780c */ /* 0x000fe40003f64270 */
        /* <DEDUP_REMOVED lines=15> */
[----:B------:R-:W-:Y:S02]  /*16640*/  FMNMX.FTZ R5, R112, R5, !PT ;  /* 0x0000000570057209 */ /* 0x000fe40007810000 */
[----:B------:R-:W-:Y:S02]  /*16650*/  FSEL R89, R89, -INF , P2 ;  /* 0xff80000059597808 */ /* 0x000fe40001000000 */
[----:B------:R-:W-:Y:S02]  /*16660*/  FMNMX.FTZ R4, R88, R4, !PT ;  /* 0x0000000458047209 */ /* 0x000fe40007810000 */
[----:B------:R-:W-:Y:S02]  /*16670*/  FMNMX.FTZ R2, R83, R2, !PT ;  /* 0x0000000253027209 */ /* 0x000fe40007810000 */
[----:B------:R-:W-:Y:S02]  /*16680*/  FSEL R90, R90, -INF , P1 ;  /* 0xff8000005a5a7808 */ /* 0x000fe40000800000 */
[----:B------:R-:W-:Y:S02]  /*16690*/  FSEL R91, R91, -INF , P0 ;  /* 0xff8000005b5b7808 */ /* 0x000fe40000000000 */
[C---:B------:R-:W-:Y:S02]  /*166a0*/  ISETP.GT.AND P1, PT, R0.reuse, 0x58, PT ;  /* 0x000000580000780c */ /* 0x040fe40003f24270 */
[C---:B------:R-:W-:Y:S02]  /*166b0*/  ISETP.GT.AND P0, PT, R0.reuse, 0x59, PT ;  /* 0x000000590000780c */ /* 0x040fe40003f04270 */
[C---:B------:R-:W-:Y:S02]  /*166c0*/  ISETP.GT.AND P3, PT, R0.reuse, 0x60, PT ;  /* 0x000000600000780c */ /* 0x040fe40003f64270 */
[C---:B------:R-:W-:Y:S02]  /*166d0*/  ISETP.GT.AND P5, PT, R0.reuse, 0x61, PT ;  /* 0x000000610000780c */ /* 0x040fe40003fa4270 */
[C---:B------:R-:W-:Y:S02]  /*166e0*/  ISETP.GT.AND P4, PT, R0.reuse, 0x68, PT ;  /* 0x000000680000780c */ /* 0x040fe40003f84270 */
[----:B------:R-:W-:Y:S02]  /*166f0*/  ISETP.GT.AND P2, PT, R0, 0x69, PT ;  /* 0x000000690000780c */ /* 0x000fe40003f44270 */
[----:B------:R-:W-:Y:S02]  /*16700*/  FMNMX.FTZ R0, R113, R5, !PT ;  /* 0x0000000571007209 */ /* 0x000fe40007810000 */
[----:B------:R-:W-:Y:S02]  /*16710*/  FMNMX.FTZ R135, R89, R4, !PT ;  /* 0x0000000459877209 */ /* 0x000fe40007810000 */
[----:B------:R-:W3:Y:S01]  /*16720*/  SHFL.BFLY PT, R4, R2, 0x2, 0x1f ;  /* 0x0c401f0002047f89 */ /* 0x000ee200000e0000 */
[----:B------:R-:W-:Y:S02]  /*16730*/  FMNMX.FTZ R0, R201, R0, !PT ;  /* 0x00000000c9007209 */ /* 0x000fe40007810000 */
[----:B--2---:R-:W-:Y:S02]  /*16740*/  FMNMX.FTZ R137, R137, R6, !PT ;  /* 0x0000000689897209 */ /* 0x004fe40007810000 */
[----:B------:R-:W-:Y:S02]  /*16750*/  FMNMX.FTZ R0, R202, R0, !PT ;  /* 0x00000000ca007209 */ /* 0x000fe40007810000 */
[----:B------:R-:W-:Y:S01]  /*16760*/  FSEL R250, R92, -INF , P1 ;  /* 0xff8000005cfa7808 */ /* 0x000fe20000800000 */
[----:B------:R-:W-:Y:S01]  /*16770*/  FMUL.FTZ R92, R137, c[0x0][0x2d0] ;  /* 0x0000b400895c7a20 */ /* 0x000fe20000410000 */
[----:B------:R-:W-:Y:S02]  /*16780*/  FMNMX.FTZ R0, R206, R0, !PT ;  /* 0x00000000ce007209 */ /* 0x000fe40007810000 */
[----:B------:R-:W-:Y:S02]  /*16790*/  FSEL R223, R105, -INF , P5 ;  /* 0xff80000069df7808 */ /* 0x000fe40002800000 */
[----:B------:R-:W-:Y:S02]  /*167a0*/  FMNMX.FTZ R0, R209, R0, !PT ;  /* 0x00000000d1007209 */ /* 0x000fe40007810000 */
[----:B------:R-:W-:Y:S02]  /*167b0*/  FSEL R105, R109, -INF , P2 ;  /* 0xff8000006d697808 */ /* 0x000fe40001000000 */
[----:B------:R-:W-:Y:S02]  /*167c0*/  FSETP.NEU.FTZ.AND P2, PT, R137, -INF , PT ;  /* 0xff8000008900780b */ /* 0x000fe40003f5d000 */
[----:B------:R-:W-:Y:S02]  /*167d0*/  FMNMX.FTZ R0, R90, R0, !PT ;  /* 0x000000005a007209 */ /* 0x000fe40007810000 */
[----:B------:R-:W-:Y:S02]  /*167e0*/  ISETP.GT.AND P1, PT, R136, 0x58, PT ;  /* 0x000000588800780c */ /* 0x000fe40003f24270 */
[----:B------:R-:W-:Y:S02]  /*167f0*/  FSEL R92, R92, RZ, P2 ;  /* 0x000000ff5c5c7208 */ /* 0x000fe40001000000 */
[----:B------:R-:W-:Y:S02]  /*16800*/  FMNMX.FTZ R0, R91, R0, !PT ;  /* 0x000000005b007209 */ /* 0x000fe40007810000 */
[----:B------:R-:W-:Y:S02]  /*16810*/  FSEL R204, R94, -INF , P1 ;  /* 0xff8000005ecc7808 */ /* 0x000fe40000800000 */
[----:B---3--:R-:W-:Y:S02]  /*16820*/  FMNMX.FTZ R2, R2, R4, !PT ;  /* 0x0000000402027209 */ /* 0x008fe40007810000 */
[----:B------:R-:W-:Y:S01]  /*16830*/  FMNMX.FTZ R4, R204, R0, !PT ;  /* 0x00000000cc047209 */ /* 0x000fe20007810000 */
[--C-:B------:R-:W-:Y:S01]  /*16840*/  FFMA.FTZ R0, R138, c[0x0][0x2d0], -R92.reuse ;  /* 0x0000b4008a007a23 */ /* 0x100fe2000001085c */
[----:B------:R-:W-:Y:S01]  /*16850*/  FSEL R227, R93, -INF , P0 ;  /* 0xff8000005de37808 */ /* 0x000fe20000000000 */
[----:B------:R-:W-:Y:S01]  /*16860*/  IMAD.MOV.U32 R138, RZ, RZ, R91 ;  /* 0x000000ffff8a7224 */ /* 0x000fe200078e005b */
[----:B------:R-:W2:Y:S01]  /*16870*/  SHFL.BFLY PT, R6, R2, 0x1, 0x1f ;  /* 0x0c201f0002067f89 */ /* 0x000ea200000e0000 */
[----:B------:R3:W-:Y:S01]  /*16880*/  MUFU.EX2 R224, R0 ;  /* 0x0000000000e07308 */ /* 0x0007e20000000800 */
[----:B------:R-:W-:Y:S02]  /*16890*/  ISETP.GT.AND P0, PT, R136, 0x59, PT ;  /* 0x000000598800780c */ /* 0x000fe40003f04270 */
[----:B------:R-:W-:Y:S02]  /*168a0*/  FSEL R225, R104, -INF , P3 ;  /* 0xff80000068e17808 */ /* 0x000fe40001800000 */
[----:B------:R-:W-:Y:S02]  /*168b0*/  FSEL R249, R95, -INF , P0 ;  /* 0xff8000005ff97808 */ /* 0x000fe40000000000 */
[C---:B------:R-:W-:Y:S02]  /*168c0*/  ISETP.GT.AND P0, PT, R136.reuse, 0x60, PT ;  /* 0x000000608800780c */ /* 0x040fe40003f04270 */
[----:B------:R-:W-:Y:S02]  /*168d0*/  ISETP.GT.AND P3, PT, R136, 0x61, PT ;  /* 0x000000618800780c */ /* 0x000fe40003f64270 */
[----:B------:R-:W-:Y:S01]  /*168e0*/  FSEL R222, R106, -INF , P0 ;  /* 0xff8000006ade7808 */ /* 0x000fe20000000000 */
[----:B------:R-:W-:Y:S01]  /*168f0*/  IMAD.MOV.U32 R106, RZ, RZ, R207 ;  /* 0x000000ffff6a7224 */ /* 0x000fe200078e00cf */
[----:B------:R-:W-:Y:S02]  /*16900*/  FMNMX.FTZ R4, R249, R4, !PT ;  /* 0x00000004f9047209 */ /* 0x000fe40007810000 */
[----:B------:R-:W-:Y:S02]  /*16910*/  FMNMX.FTZ R135, R250, R135, !PT ;  /* 0x00000087fa877209 */ /* 0x000fe40007810000 */
[----:B------:R-:W-:Y:S02]  /*16920*/  ISETP.GT.AND P1, PT, R136, 0x68, PT ;  /* 0x000000688800780c */ /* 0x000fe40003f24270 */
[----:B------:R-:W-:Y:S01]  /*16930*/  FSEL R217, R107, -INF , P3 ;  /* 0xff8000006bd97808 */ /* 0x000fe20001800000 */
[----:B------:R-:W-:Y:S01]  /*16940*/  IMAD.MOV.U32 R107, RZ, RZ, R251 ;  /* 0x000000ffff6b7224 */ /* 0x000fe200078e00fb */
[----:B------:R-:W-:Y:S02]  /*16950*/  FMNMX.FTZ R4, R222, R4, !PT ;  /* 0x00000004de047209 */ /* 0x000fe40007810000 */
[----:B------:R-:W-:Y:S01]  /*16960*/  FMNMX.FTZ R135, R227, R135, !PT ;  /* 0x00000087e3877209 */ /* 0x000fe20007810000 */
[--C-:B---3--:R-:W-:Y:S01]  /*16970*/  FFMA.FTZ R0, R139, c[0x0][0x2d0], -R92.reuse ;  /* 0x0000b4008b007a23 */ /* 0x108fe2000001085c */
[----:B------:R-:W-:Y:S02]  /*16980*/  FMNMX.FTZ R4, R217, R4, !PT ;  /* 0x00000004d9047209 */ /* 0x000fe40007810000 */
[----:B------:R-:W-:Y:S01]  /*16990*/  FMNMX.FTZ R135, R225, R135, !PT ;  /* 0x00000087e1877209 */ /* 0x000fe20007810000 */
[----:B------:R3:W4:Y:S01]  /*169a0*/  MUFU.EX2 R252, R0 ;  /* 0x0000000000fc7308 */ /* 0x0007220000000800 */
[----:B------:R-:W-:Y:S02]  /*169b0*/  ISETP.GT.AND P0, PT, R136, 0x69, PT ;  /* 0x000000698800780c */ /* 0x000fe40003f04270 */
[----:B------:R-:W-:Y:S02]  /*169c0*/  FSEL R214, R110, -INF , P1 ;  /* 0xff8000006ed67808 */ /* 0x000fe40000800000 */
[----:B------:R-:W-:Y:S02]  /*169d0*/  FSEL R71, R111, -INF , P0 ;  /* 0xff8000006f477808 */ /* 0x000fe40000000000 */
[----:B------:R-:W-:Y:S02]  /*169e0*/  FSEL R218, R108, -INF , P4 ;  /* 0xff8000006cda7808 */ /* 0x000fe40002000000 */
[----:B------:R-:W-:Y:S02]  /*169f0*/  FMNMX.FTZ R135, R223, R135, !PT ;  /* 0x00000087df877209 */ /* 0x000fe40007810000 */
[----:B--2---:R-:W-:Y:S01]  /*16a00*/  FMNMX.FTZ R136, R2, R6, !PT ;  /* 0x0000000602887209 */ /* 0x004fe20007810000 */
[--C-:B------:R-:W-:Y:S01]  /*16a10*/  FFMA.FTZ R6, R21, c[0x0][0x2d0], -R92.reuse ;  /* 0x0000b40015067a23 */ /* 0x100fe2000001085c */
[----:B------:R-:W-:Y:S02]  /*16a20*/  FMNMX.FTZ R135, R218, R135, !PT ;  /* 0x00000087da877209 */ /* 0x000fe40007810000 */
[C---:B------:R-:W-:Y:S01]  /*16a30*/  FSETP.NEU.FTZ.AND P1, PT, R136.reuse, -INF , PT ;  /* 0xff8000008800780b */ /* 0x040fe20003f3d000 */
[----:B------:R2:W-:Y:S01]  /*16a40*/  MUFU.EX2 R233, R6 ;  /* 0x0000000600e97308 */ /* 0x0005e20000000800 */
[----:B------:R-:W-:Y:S01]  /*16a50*/  FMNMX.FTZ R135, R105, R135, !PT ;  /* 0x0000008769877209 */ /* 0x000fe20007810000 */
[----:B------:R-:W-:Y:S04]  /*16a60*/  FMUL.FTZ R93, R136, c[0x0][0x2d0] ;  /* 0x0000b400885d7a20 */ /* 0x000fe80000410000 */
[----:B------:R-:W1:Y:S01]  /*16a70*/  SHFL.BFLY PT, R5, R135, 0x2, 0x1f ;  /* 0x0c401f0087057f89 */ /* 0x000e6200000e0000 */
[----:B------:R-:W-:Y:S02]  /*16a80*/  FSEL R93, R93, RZ, P1 ;  /* 0x000000ff5d5d7208 */ /* 0x000fe40000800000 */
[----:B---3--:R-:W-:Y:S01]  /*16a90*/  FMNMX.FTZ R0, R214, R4, !PT ;  /* 0x00000004d6007209 */ /* 0x008fe20007810000 */
[--C-:B------:R-:W-:Y:S01]  /*16aa0*/  FFMA.FTZ R4, R16, c[0x0][0x2d0], -R92.reuse ;  /* 0x0000b40010047a23 */ /* 0x100fe2000001085c */
[----:B----4-:R-:W-:Y:S01]  /*16ab0*/  F2FP.PACK_AB R72, R252, R224 ;  /* 0x000000e0fc48723e */ /* 0x010fe200000000ff */
[--C-:B------:R-:W-:Y:S01]  /*16ac0*/  FFMA.FTZ R106, R106, c[0x0][0x2d0], -R93.reuse ;  /* 0x0000b4006a6a7a23 */ /* 0x100fe2000001085d */
[----:B------:R-:W-:Y:S01]  /*16ad0*/  FMNMX.FTZ R0, R71, R0, !PT ;  /* 0x0000000047007209 */ /* 0x000fe20007810000 */
[----:B------:R3:W-:Y:S04]  /*16ae0*/  MUFU.EX2 R53, R4 ;  /* 0x0000000400357308 */ /* 0x0007e80000000800 */
[----:B------:R-:W4:Y:S06]  /*16af0*/  SHFL.BFLY PT, R2, R0, 0x2, 0x1f ;  /* 0x0c401f0000027f89 */ /* 0x000f2c00000e0000 */
[----:B------:R-:W-:Y:S01]  /*16b00*/  MUFU.EX2 R106, R106 ;  /* 0x0000006a006a7308 */ /* 0x000fe20000000800 */
[--C-:B--2---:R-:W-:Y:S01]  /*16b10*/  FFMA.FTZ R6, R36, c[0x0][0x2d0], -R92.reuse ;  /* 0x0000b40024067a23 */ /* 0x104fe2000001085c */
[----:B-1----:R-:W-:Y:S08]  /*16b20*/  FMNMX.FTZ R135, R135, R5, !PT ;  /* 0x0000000587877209 */ /* 0x002ff00007810000 */
[----:B------:R-:W-:Y:S01]  /*16b30*/  MUFU.EX2 R104, R6 ;  /* 0x0000000600687308 */ /* 0x000fe20000000800 */
[----:B------:R-:W1:Y:S01]  /*16b40*/  SHFL.BFLY PT, R5, R135, 0x1, 0x1f ;  /* 0x0c201f0087057f89 */ /* 0x000e6200000e0000 */
[--C-:B---3--:R-:W-:Y:S01]  /*16b50*/  FFMA.FTZ R4, R17, c[0x0][0x2d0], -R92.reuse ;  /* 0x0000b40011047a23 */ /* 0x108fe2000001085c */
[----:B----4-:R-:W-:Y:S01]  /*16b60*/  FMNMX.FTZ R0, R0, R2, !PT ;  /* 0x0000000200007209 */ /* 0x010fe20007810000 */
[--C-:B------:R-:W-:Y:S06]  /*16b70*/  FFMA.FTZ R2, R18, c[0x0][0x2d0], -R93.reuse ;  /* 0x0000b40012027a23 */ /* 0x100fec000001085d */
[----:B------:R2:W-:Y:S10]  /*16b80*/  MUFU.EX2 R241, R4 ;  /* 0x0000000400f17308 */ /* 0x0005f40000000800 */
[----:B------:R3:W-:Y:S01]  /*16b90*/  MUFU.EX2 R52, R2 ;  /* 0x0000000200347308 */ /* 0x0007e20000000800 */
[----:B-1----:R-:W-:Y:S01]  /*16ba0*/  FMNMX.FTZ R135, R135, R5, !PT ;  /* 0x0000000587877209 */ /* 0x002fe20007810000 */
[--C-:B------:R-:W-:Y:S03]  /*16bb0*/  FFMA.FTZ R5, R32, c[0x0][0x2d0], -R92.reuse ;  /* 0x0000b40020057a23 */ /* 0x100fe6000001085c */
[C---:B------:R-:W-:Y:S05]  /*16bc0*/  FSETP.NEU.FTZ.AND P0, PT, R135.reuse, -INF , PT ;  /* 0xff8000008700780b */ /* 0x040fea0003f1d000 */
[----:B------:R1:W-:Y:S01]  /*16bd0*/  MUFU.EX2 R63, R5 ;  /* 0x00000005003f7308 */ /* 0x0003e20000000800 */
[----:B------:R-:W-:Y:S02]  /*16be0*/  FMUL.FTZ R96, R135, c[0x0][0x2d0] ;  /* 0x0000b40087607a20 */ /* 0x000fe40000410000 */
[--C-:B--2---:R-:W-:Y:S03]  /*16bf0*/  FFMA.FTZ R4, R188, c[0x0][0x2d0], -R93.reuse ;  /* 0x0000b400bc047a23 */ /* 0x104fe6000001085d */
[----:B------:R-:W-:Y:S04]  /*16c00*/  FSEL R96, R96, RZ, P0 ;  /* 0x000000ff60607208 */ /* 0x000fe80000000000 */
[----:B------:R2:W-:Y:S01]  /*16c10*/  MUFU.EX2 R111, R4 ;  /* 0x00000004006f7308 */ /* 0x0005e20000000800 */
[----:B---3--:R-:W3:Y:S01]  /*16c20*/  SHFL.BFLY PT, R2, R0, 0x1, 0x1f ;  /* 0x0c201f0000027f89 */ /* 0x008ee200000e0000 */
[--C-:B-1----:R-:W-:Y:S08]  /*16c30*/  FFMA.FTZ R5, R37, c[0x0][0x2d0], -R92.reuse ;  /* 0x0000b40025057a23 */ /* 0x102ff0000001085c */
[----:B------:R-:W-:Y:S01]  /*16c40*/  MUFU.EX2 R60, R5 ;  /* 0x00000005003c7308 */ /* 0x000fe20000000800 */
[--C-:B--2---:R-:W-:Y:S02]  /*16c50*/  FFMA.FTZ R4, R7, c[0x0][0x2d0], -R93.reuse ;  /* 0x0000b40007047a23 */ /* 0x104fe4000001085d */
[----:B------:R-:W-:Y:S07]  /*16c60*/  FFMA.FTZ R7, R20, c[0x0][0x2d0], -R92 ;  /* 0x0000b40014077a23 */ /* 0x000fee000001085c */
[----:B------:R1:W2:Y:S01]  /*16c70*/  MUFU.EX2 R215, R4 ;  /* 0x0000000400d77308 */ /* 0x0002a20000000800 */
[----:B---3--:R-:W-:Y:S01]  /*16c80*/  FMNMX.FTZ R70, R2, R0, !PT ;  /* 0x0000000002467209 */ /* 0x008fe20007810000 */
[--C-:B------:R-:W-:Y:S02]  /*16c90*/  FFMA.FTZ R0, R12, c[0x0][0x2d0], -R96.reuse ;  /* 0x0000b4000c007a23 */ /* 0x100fe40000010860 */
[--C-:B------:R-:W-:Y:S01]  /*16ca0*/  FFMA.FTZ R2, R22, c[0x0][0x2d0], -R93.reuse ;  /* 0x0000b40016027a23 */ /* 0x100fe2000001085d */
[C---:B------:R-:W-:Y:S01]  /*16cb0*/  FSETP.NEU.FTZ.AND P3, PT, R70.reuse, -INF , PT ;  /* 0xff8000004600780b */ /* 0x040fe20003f7d000 */
[----:B------:R-:W-:Y:S04]  /*16cc0*/  FMUL.FTZ R97, R70, c[0x0][0x2d0] ;  /* 0x0000b40046617a20 */ /* 0x000fe80000410000 */
[----:B------:R3:W-:Y:S01]  /*16cd0*/  MUFU.EX2 R188, R0 ;  /* 0x0000000000bc7308 */ /* 0x0007e20000000800 */
[----:B------:R-:W-:Y:S09]  /*16ce0*/  FSEL R97, R97, RZ, P3 ;  /* 0x000000ff61617208 */ /* 0x000ff20001800000 */
[----:B------:R4:W-:Y:S01]  /*16cf0*/  MUFU.EX2 R236, R2 ;  /* 0x0000000200ec7308 */ /* 0x0009e20000000800 */
[--C-:B-1----:R-:W-:Y:S01]  /*16d00*/  FFMA.FTZ R4, R19, c[0x0][0x2d0], -R93.reuse ;  /* 0x0000b40013047a23 */ /* 0x102fe2000001085d */
[----:B--2---:R-:W-:Y:S08]  /*16d10*/  F2FP.PACK_AB R73, R215, R111 ;  /* 0x0000006fd749723e */ /* 0x004ff000000000ff */
[----:B------:R1:W-:Y:S01]  /*16d20*/  MUFU.EX2 R240, R4 ;  /* 0x0000000400f07308 */ /* 0x0003e20000000800 */
[--C-:B---3--:R-:W-:Y:S09]  /*16d30*/  FFMA.FTZ R0, R13, c[0x0][0x2d0], -R96.reuse ;  /* 0x0000b4000d007a23 */ /* 0x108ff20000010860 */
[----:B------:R2:W3:Y:S01]  /*16d40*/  MUFU.EX2 R239, R0 ;  /* 0x0000000000ef7308 */ /* 0x0004e20000000800 */
[----:B----4-:R-:W-:Y:S09]  /*16d50*/  FFMA.FTZ R2, R39, c[0x0][0x2d0], -R93 ;  /* 0x0000b40027027a23 */ /* 0x010ff2000001085d */
[----:B------:R4:W-:Y:S01]  /*16d60*/  MUFU.EX2 R94, R2 ;  /* 0x00000002005e7308 */ /* 0x0009e20000000800 */
[--C-:B-1----:R-:W-:Y:S09]  /*16d70*/  FFMA.FTZ R4, R8, c[0x0][0x2d0], -R96.reuse ;  /* 0x0000b40008047a23 */ /* 0x102ff20000010860 */
[----:B------:R1:W-:Y:S01]  /*16d80*/  MUFU.EX2 R110, R4 ;  /* 0x00000004006e7308 */ /* 0x0003e20000000800 */
[--C-:B--2---:R-:W-:Y:S01]  /*16d90*/  FFMA.FTZ R0, R10, c[0x0][0x2d0], -R97.reuse ;  /* 0x0000b4000a007a23 */ /* 0x104fe20000010861 */
[----:B---3--:R-:W-:Y:S08]  /*16da0*/  F2FP.PACK_AB R66, R239, R188 ;  /* 0x000000bcef42723e */ /* 0x008ff000000000ff */
[----:B------:R2:W-:Y:S01]  /*16db0*/  MUFU.EX2 R108, R0 ;  /* 0x00000000006c7308 */ /* 0x0005e20000000800 */
[----:B----4-:R-:W-:Y:S09]  /*16dc0*/  FSEL R2, R136, RZ, P1 ;  /* 0x000000ff88027208 */ /* 0x010ff20000800000 */
[----:B------:R-:W-:Y:S01]  /*16dd0*/  MUFU.EX2 R237, R7 ;  /* 0x0000000700ed7308 */ /* 0x000fe20000000800 */
[----:B-1----:R-:W-:Y:S09]  /*16de0*/  FFMA.FTZ R4, R9, c[0x0][0x2d0], -R96 ;  /* 0x0000b40009047a23 */ /* 0x002ff20000010860 */
[----:B------:R1:W3:Y:S01]  /*16df0*/  MUFU.EX2 R95, R4 ;  /* 0x00000004005f7308 */ /* 0x0002e20000000800 */
[--C-:B--2---:R-:W-:Y:S09]  /*16e00*/  FFMA.FTZ R0, R11, c[0x0][0x2d0], -R97.reuse ;  /* 0x0000b4000b007a23 */ /* 0x104ff20000010861 */
[----:B------:R2:W4:Y:S01]  /*16e10*/  MUFU.EX2 R109, R0 ;  /* 0x00000000006d7308 */ /* 0x0005220000000800 */
[----:B-1----:R-:W-:Y:S01]  /*16e20*/  FFMA.FTZ R4, R33, c[0x0][0x2d0], -R92 ;  /* 0x0000b40021047a23 */ /* 0x002fe2000001085c */
[----:B---3--:R-:W-:Y:S08]  /*16e30*/  F2FP.PACK_AB R64, R95, R110 ;  /* 0x0000006e5f40723e */ /* 0x008ff000000000ff */
[----:B------:R1:W-:Y:S01]  /*16e40*/  MUFU.EX2 R57, R4 ;  /* 0x0000000400397308 */ /* 0x0003e20000000800 */
[----:B--2---:R-:W-:Y:S01]  /*16e50*/  FFMA.FTZ R0, R14, c[0x0][0x2d0], -R97 ;  /* 0x0000b4000e007a23 */ /* 0x004fe20000010861 */
[----:B----4-:R-:W-:Y:S08]  /*16e60*/  F2FP.PACK_AB R65, R109, R108 ;  /* 0x0000006c6d41723e */ /* 0x010ff000000000ff */
[----:B------:R2:W-:Y:S01]  /*16e70*/  MUFU.EX2 R139, R0 ;  /* 0x00000000008b7308 */ /* 0x0005e20000000800 */
[----:B-1----:R-:W-:Y:S02]  /*16e80*/  FFMA.FTZ R4, R38, c[0x0][0x2d0], -R93 ;  /* 0x0000b40026047a23 */ /* 0x002fe4000001085d */
[----:B------:R-:W-:Y:S07]  /*16e90*/  LDSM.16.MT88.4 R36, [R232+0x100] ;  /* 0x00010000e824783b */ /* 0x000fee0000004200 */
        /* <DEDUP_REMOVED lines=27> */
[----:B--2---:R-:W-:Y:S05]  /*17050*/  FSEL R0, R137, RZ, P2 ;  /* 0x000000ff89007208 */ /* 0x004fea0001000000 */
[----:B------:R-:W-:Y:S04]  /*17060*/  FADD.FTZ R0, -R0, R3 ;  /* 0x0000000300007221 */ /* 0x000fe80000010100 */
[----:B------:R-:W-:Y:S04]  /*17070*/  FMUL.FTZ R0, R0, c[0x0][0x2d0] ;  /* 0x0000b40000007a20 */ /* 0x000fe80000410000 */
[----:B------:R2:W3:Y:S02]  /*17080*/  MUFU.EX2 R69, R0 ;  /* 0x0000000000457308 */ /* 0x0004e40000000800 */
[----:B--2---:R-:W-:Y:S01]  /*17090*/  FADD.FTZ R0, -R2, R132 ;  /* 0x0000008402007221 */ /* 0x004fe20000010100 */
[----:B------:R-:W-:Y:S01]  /*170a0*/  FSEL R2, R135, RZ, P0 ;  /* 0x000000ff87027208 */ /* 0x000fe20000000000 */
[C---:B---3--:R-:W-:Y:S01]  /*170b0*/  FMUL.FTZ R5, R69.reuse, R141 ;  /* 0x0000008d45057220 */ /* 0x048fe20000410000 */
[----:B------:R-:W-:Y:S01]  /*170c0*/  PLOP3.LUT P0, PT, PT, PT, UP0, 0x80, 0x0 ;  /* 0x000000000000781c */ /* 0x000fe20003f0f008 */
[----:B------:R-:W-:Y:S02]  /*170d0*/  FMUL.FTZ R0, R0, c[0x0][0x2d0] ;  /* 0x0000b40000007a20 */ /* 0x000fe40000410000 */
[C---:B------:R-:W-:Y:S02]  /*170e0*/  FMUL.FTZ R4, R69.reuse, R140 ;  /* 0x0000008c45047220 */ /* 0x040fe40000410000 */
[----:B------:R2:W3:Y:S01]  /*170f0*/  MUFU.EX2 R68, R0 ;  /* 0x0000000000447308 */ /* 0x0004e20000000800 */
[C---:B------:R-:W-:Y:S02]  /*17100*/  FMUL.FTZ R16, R69.reuse, R152 ;  /* 0x0000009845107220 */ /* 0x040fe40000410000 */
[C---:B------:R-:W-:Y:S02]  /*17110*/  FMUL.FTZ R17, R69.reuse, R153 ;  /* 0x0000009945117220 */ /* 0x040fe40000410000 */
[----:B------:R-:W-:Y:S02]  /*17120*/  FMUL.FTZ R33, R69, R169 ;  /* 0x000000a945217220 */ /* 0x000fe40000410000 */
[----:B------:R-:W-:Y:S02]  /*17130*/  IMAD.MOV.U32 R169, RZ, RZ, R212 ;  /* 0x000000ffffa97224 */ /* 0x000fe400078e00d4 */
[----:B------:R-:W-:Y:S02]  /*17140*/  IMAD.MOV.U32 R132, RZ, RZ, R204 ;  /* 0x000000ffff847224 */ /* 0x000fe400078e00cc */
[----:B------:R-:W-:Y:S02]  /*17150*/  IMAD.MOV.U32 R153, RZ, RZ, R83 ;  /* 0x000000ffff997224 */ /* 0x000fe400078e0053 */
[----:B------:R-:W-:Y:S02]  /*17160*/  IMAD.MOV.U32 R152, RZ, RZ, R90 ;  /* 0x000000ffff987224 */ /* 0x000fe400078e005a */
[----:B--2---:R-:W-:Y:S01]  /*17170*/  FADD.FTZ R0, -R2, R133 ;  /* 0x0000008502007221 */ /* 0x004fe20000010100 */
[----:B------:R-:W-:Y:S01]  /*17180*/  FSEL R2, R70, RZ, P3 ;  /* 0x000000ff46027208 */ /* 0x000fe20001800000 */
[----:B---3--:R-:W-:Y:S02]  /*17190*/  FMUL.FTZ R6, R68, R142 ;  /* 0x0000008e44067220 */ /* 0x008fe40000410000 */
[----:B------:R-:W-:Y:S02]  /*171a0*/  FMUL.FTZ R0, R0, c[0x0][0x2d0] ;  /* 0x0000b40000007a20 */ /* 0x000fe40000410000 */
[----:B------:R-:W-:Y:S02]  /*171b0*/  IMAD.MOV.U32 R133, RZ, RZ, R53 ;  /* 0x000000ffff857224 */ /* 0x000fe400078e0035 */
[----:B------:R2:W3:Y:S01]  /*171c0*/  MUFU.EX2 R3, R0 ;  /* 0x0000000000037308 */ /* 0x0004e20000000800 */
[C---:B------:R-:W-:Y:S02]  /*171d0*/  FMUL.FTZ R7, R68.reuse, R143 ;  /* 0x0000008f44077220 */ /* 0x040fe40000410000 */
[----:B------:R-:W-:Y:S01]  /*171e0*/  F2FP.PACK_AB R74, R241, R133 ;  /* 0x00000085f14a723e */ /* 0x000fe200000000ff */
        /* <DEDUP_REMOVED lines=8> */
[----:B--2---:R-:W-:Y:S02]  /*17270*/  FADD.FTZ R0, -R2, R134 ;  /* 0x0000008602007221 */ /* 0x004fe40000010100 */
[----:B------:R-:W-:Y:S02]  /*17280*/  FFMA.FTZ R2, R48, c[0x0][0x2d0], -R92 ;  /* 0x0000b40030027a23 */ /* 0x000fe4000001085c */
[C---:B---3--:R-:W-:Y:S02]  /*17290*/  FMUL.FTZ R8, R3.reuse, R144 ;  /* 0x0000009003087220 */ /* 0x048fe40000410000 */
[----:B------:R2:W3:Y:S01]  /*172a0*/  MUFU.EX2 R32, R2 ;  /* 0x0000000200207308 */ /* 0x0004e20000000800 */
[----:B------:R-:W-:Y:S02]  /*172b0*/  FMUL.FTZ R0, R0, c[0x0][0x2d0] ;  /* 0x0000b40000007a20 */ /* 0x000fe40000410000 */
[C---:B------:R-:W-:Y:S02]  /*172c0*/  FMUL.FTZ R29, R3.reuse, R165 ;  /* 0x000000a5031d7220 */ /* 0x040fe40000410000 */
[C---:B------:R-:W-:Y:S02]  /*172d0*/  FMUL.FTZ R28, R3.reuse, R164 ;  /* 0x000000a4031c7220 */ /* 0x040fe40000410000 */
[----:B------:R-:W-:Y:S02]  /*172e0*/  IMAD.MOV.U32 R134, RZ, RZ, R52 ;  /* 0x000000ffff867224 */ /* 0x000fe400078e0034 */
[C---:B------:R-:W-:Y:S01]  /*172f0*/  FMUL.FTZ R9, R3.reuse, R145 ;  /* 0x0000009103097220 */ /* 0x040fe20000410000 */
[----:B------:R-:W4:Y:S01]  /*17300*/  MUFU.EX2 R0, R0 ;  /* 0x0000000000007308 */ /* 0x000f220000000800 */
[C---:B------:R-:W-:Y:S01]  /*17310*/  FMUL.FTZ R13, R3.reuse, R149 ;  /* 0x00000095030d7220 */ /* 0x040fe20000410000 */
[----:B------:R-:W-:Y:S01]  /*17320*/  F2FP.PACK_AB R75, R240, R134 ;  /* 0x00000086f04b723e */ /* 0x000fe200000000ff */
[----:B------:R-:W4:Y:S01]  /*17330*/  LDSM.16.MT88.4 R52, [R230+0x100] ;  /* 0x00010000e634783b */ /* 0x000f220000004200 */
[----:B------:R-:W-:Y:S02]  /*17340*/  FMUL.FTZ R25, R3, R161 ;  /* 0x000000a103197220 */ /* 0x000fe40000410000 */
[----:B------:R-:W-:Y:S02]  /*17350*/  IMAD.MOV.U32 R161, RZ, RZ, R79 ;  /* 0x000000ffffa17224 */ /* 0x000fe400078e004f */
[----:B------:R-:W-:Y:S01]  /*17360*/  FMUL.FTZ R48, R69, R116 ;  /* 0x0000007445307220 */ /* 0x000fe20000410000 */
[-C--:B-1----:R-:W-:Y:S01]  /*17370*/  HMMA.16816.F32 R4, R72, R20.reuse, R4 ;  /* 0x000000144804723c */ /* 0x082fe20000001804 */
[C---:B------:R-:W-:Y:S02]  /*17380*/  FMUL.FTZ R12, R3.reuse, R148 ;  /* 0x00000094030c7220 */ /* 0x040fe40000410000 */
[----:B------:R-:W-:Y:S02]  /*17390*/  FMUL.FTZ R24, R3, R160 ;  /* 0x000000a003187220 */ /* 0x000fe40000410000 */
[----:B--2---:R-:W-:Y:S02]  /*173a0*/  FFMA.FTZ R2, R49, c[0x0][0x2d0], -R92 ;  /* 0x0000b40031027a23 */ /* 0x004fe4000001085c */
[----:B---3--:R-:W-:Y:S02]  /*173b0*/  IMAD.MOV.U32 R140, RZ, RZ, R32 ;  /* 0x000000ffff8c7224 */ /* 0x008fe400078e0020 */
[----:B------:R1:W-:Y:S03]  /*173c0*/  MUFU.EX2 R144, R2 ;  /* 0x0000000200907308 */ /* 0x0003e60000000800 */
[C---:B------:R-:W-:Y:S02]  /*173d0*/  FMUL.FTZ R32, R69.reuse, R168 ;  /* 0x000000a845207220 */ /* 0x040fe40000410000 */
[----:B------:R-:W-:Y:S02]  /*173e0*/  IMAD.MOV.U32 R160, RZ, RZ, R104 ;  /* 0x000000ffffa07224 */ /* 0x000fe400078e0068 */
[C---:B----4-:R-:W-:Y:S02]  /*173f0*/  FMUL.FTZ R10, R0.reuse, R146 ;  /* 0x00000092000a7220 */ /* 0x050fe40000410000 */
[C---:B------:R-:W-:Y:S02]  /*17400*/  FMUL.FTZ R11, R0.reuse, R147 ;  /* 0x00000093000b7220 */ /* 0x040fe40000410000 */
[----:B------:R-:W-:Y:S02]  /*17410*/  IMAD.MOV.U32 R116, RZ, RZ, R87 ;  /* 0x000000ffff747224 */ /* 0x000fe400078e0057 */
[----:B------:R-:W-:Y:S02]  /*17420*/  IMAD.MOV.U32 R168, RZ, RZ, R89 ;  /* 0x000000ffffa87224 */ /* 0x000fe400078e0059 */
[----:B------:R-:W-:Y:S01]  /*17430*/  LDSM.16.MT88.4 R88, [R230+0x900] ;  /* 0x00090000e658783b */ /* 0x000fe20000004200 */
[C---:B------:R-:W-:Y:S01]  /*17440*/  HMMA.16816.F32 R8, R64.reuse, R20, R8 ;  /* 0x000000144008723c */ /* 0x040fe20000001808 */
[C---:B------:R-:W-:Y:S02]  /*17450*/  FMUL.FTZ R14, R0.reuse, R150 ;  /* 0x00000096000e7220 */ /* 0x040fe40000410000 */
[C---:B------:R-:W-:Y:S02]  /*17460*/  FMUL.FTZ R15, R0.reuse, R151 ;  /* 0x00000097000f7220 */ /* 0x040fe40000410000 */
[----:B------:R-:W-:Y:S02]  /*17470*/  FMUL.FTZ R26, R0, R162 ;  /* 0x000000a2001a7220 */ /* 0x000fe40000410000 */
[----:B------:R-:W-:Y:S02]  /*17480*/  IMAD.MOV.U32 R162, RZ, RZ, R78 ;  /* 0x000000ffffa27224 */ /* 0x000fe400078e004e */
[----:B-1----:R-:W-:Y:S01]  /*17490*/  FFMA.FTZ R2, R50, c[0x0][0x2d0], -R93 ;  /* 0x0000b40032027a23 */ /* 0x002fe2000001085d */
[-C--:B------:R-:W-:Y:S02]  /*174a0*/  HMMA.16816.F32 R12, R64, R22.reuse, R12 ;  /* 0x00000016400c723c */ /* 0x080fe4000000180c */
[C---:B------:R-:W-:Y:S01]  /*174b0*/  FMUL.FTZ R20, R69.reuse, R156 ;  /* 0x0000009c45147220 */ /* 0x040fe20000410000 */
[----:B------:R1:W-:Y:S01]  /*174c0*/  MUFU.EX2 R141, R2 ;  /* 0x00000002008d7308 */ /* 0x0003e20000000800 */
[----:B------:R-:W-:Y:S02]  /*174d0*/  IMAD.MOV.U32 R156, RZ, RZ, R76 ;  /* 0x000000ffff9c7224 */ /* 0x000fe400078e004c */
[C---:B------:R-:W-:Y:S02]  /*174e0*/  FMUL.FTZ R27, R0.reuse, R163 ;  /* 0x000000a3001b7220 */ /* 0x040fe40000410000 */
[C---:B------:R-:W-:Y:S01]  /*174f0*/  HMMA.16816.F32 R16, R72.reuse, R22, R16 ;  /* 0x000000164810723c */ /* 0x040fe20000001810 */
[----:B------:R-:W-:Y:S03]  /*17500*/  FMUL.FTZ R21, R69, R157 ;  /* 0x0000009d45157220 */ /* 0x000fe60000410000 */
[----:B------:R-:W-:Y:S02]  /*17510*/  FMUL.FTZ R30, R0, R166 ;  /* 0x000000a6001e7220 */ /* 0x000fe40000410000 */
[----:B------:R-:W-:Y:S02]  /*17520*/  IMAD.MOV.U32 R104, RZ, RZ, R226 ;  /* 0x000000ffff687224 */ /* 0x000fe400078e00e2 */
[C---:B------:R-:W-:Y:S04]  /*17530*/  FMUL.FTZ R22, R68.reuse, R158 ;  /* 0x0000009e44167220 */ /* 0x040fe80000410000 */
[----:B------:R-:W-:Y:S02]  /*17540*/  FMUL.FTZ R23, R68, R159 ;  /* 0x0000009f44177220 */ /* 0x000fe40000410000 */
[----:B------:R-:W-:Y:S02]  /*17550*/  IMAD.MOV.U32 R163, RZ, RZ, R77 ;  /* 0x000000ffffa37224 */ /* 0x000fe400078e004d */
[----:B------:R-:W2:Y:S01]  /*17560*/  LDSM.16.MT88.4 R76, [R231+0x100] ;  /* 0x00010000e74c783b */ /* 0x000ea20000004200 */
[----:B------:R-:W-:Y:S02]  /*17570*/  FFMA.FTZ R104, R104, c[0x0][0x2d0], -R92 ;  /* 0x0000b40068687a23 */ /* 0x000fe4000001085c */
[-C--:B------:R-:W-:Y:S01]  /*17580*/  HMMA.16816.F32 R20, R72, R36.reuse, R20 ;  /* 0x000000244814723c */ /* 0x080fe20000001814 */
[----:B-1----:R-:W-:Y:S02]  /*17590*/  FFMA.FTZ R2, R51, c[0x0][0x2d0], -R93 ;  /* 0x0000b40033027a23 */ /* 0x002fe4000001085d */
[C---:B------:R-:W-:Y:S02]  /*175a0*/  FMUL.FTZ R49, R69.reuse, R117 ;  /* 0x0000007545317220 */ /* 0x040fe40000410000 */
[----:B------:R1:W-:Y:S01]  /*175b0*/  MUFU.EX2 R146, R2 ;  /* 0x0000000200927308 */ /* 0x0003e20000000800 */
[----:B------:R-:W-:Y:S02]  /*175c0*/  IMAD.MOV.U32 R117, RZ, RZ, R58 ;  /* 0x000000ffff757224 */ /* 0x000fe400078e003a */
[C---:B------:R-:W-:Y:S01]  /*175d0*/  HMMA.16816.F32 R24, R64.reuse, R36, R24 ;  /* 0x000000244018723c */ /* 0x040fe20000001818 */
[----:B------:R-:W-:Y:S03]  /*175e0*/  IMAD.MOV.U32 R151, RZ, RZ, R47 ;  /* 0x000000ffff977224 */ /* 0x000fe600078e002f */
[----:B------:R-:W-:Y:S02]  /*175f0*/  FMUL.FTZ R47, R0, R183 ;  /* 0x000000b7002f7220 */ /* 0x000fe40000410000 */
[C---:B------:R-:W-:Y:S02]  /*17600*/  FMUL.FTZ R50, R68.reuse, R118 ;  /* 0x0000007644327220 */ /* 0x040fe40000410000 */
[C---:B------:R-:W-:Y:S04]  /*17610*/  FMUL.FTZ R36, R69.reuse, R172 ;  /* 0x000000ac45247220 */ /* 0x040fe80000410000 */
[----:B------:R-:W-:Y:S02]  /*17620*/  FMUL.FTZ R37, R69, R173 ;  /* 0x000000ad45257220 */ /* 0x000fe40000410000 */
[----:B------:R-:W-:Y:S02]  /*17630*/  FMUL.FTZ R51, R68, R119 ;  /* 0x0000007744337220 */ /* 0x000fe40000410000 */
[----:B------:R-:W-:Y:S02]  /*17640*/  IMAD.MOV.U32 R118, RZ, RZ, R57 ;  /* 0x000000ffff767224 */ /* 0x000fe400078e0039 */
[----:B------:R-:W-:Y:S02]  /*17650*/  IMAD.MOV.U32 R148, RZ, RZ, R59 ;  /* 0x000000ffff947224 */ /* 0x000fe400078e003b */
[C---:B------:R-:W-:Y:S02]  /*17660*/  FMUL.FTZ R57, R3.reuse, R125 ;  /* 0x0000007d03397220 */ /* 0x040fe40000410000 */
[----:B-1----:R-:W-:Y:S02]  /*17670*/  FFMA.FTZ R2, R40, c[0x0][0x2d0], -R96 ;  /* 0x0000b40028027a23 */ /* 0x002fe40000010860 */
[C---:B------:R-:W-:Y:S02]  /*17680*/  FMUL.FTZ R40, R3.reuse, R176 ;  /* 0x000000b003287220 */ /* 0x040fe40000410000 */
[----:B------:R1:W-:Y:S01]  /*17690*/  MUFU.EX2 R147, R2 ;  /* 0x0000000200937308 */ /* 0x0003e20000000800 */
[C---:B------:R-:W-:Y:S02]  /*176a0*/  FMUL.FTZ R58, R0.reuse, R126 ;  /* 0x0000007e003a7220 */ /* 0x040fe40000410000 */
[C---:B------:R-:W-:Y:S02]  /*176b0*/  FMUL.FTZ R59, R0.reuse, R127 ;  /* 0x0000007f003b7220 */ /* 0x040fe40000410000 */
[----:B------:R-:W-:Y:S02]  /*176c0*/  IMAD.MOV.U32 R157, RZ, RZ, R63 ;  /* 0x000000ffff9d7224 */ /* 0x000fe400078e003f */
[----:B------:R-:W-:Y:S02]  /*176d0*/  IMAD.MOV.U32 R158, RZ, RZ, R62 ;  /* 0x000000ffff9e7224 */ /* 0x000fe400078e003e */
[----:B------:R-:W-:Y:S02]  /*176e0*/  IMAD.MOV.U32 R159, RZ, RZ, R61 ;  /* 0x000000ffff9f7224 */ /* 0x000fe400078e003d */
[----:B------:R-:W-:Y:S02]  /*176f0*/  IMAD.MOV.U32 R145, RZ, RZ, R60 ;  /* 0x000000ffff917224 */ /* 0x000fe400078e003c */
[C---:B------:R-:W-:Y:S02]  /*17700*/  FMUL.FTZ R60, R3.reuse, R184 ;  /* 0x000000b8033c7220 */ /* 0x040fe40000410000 */
[----:B------:R-:W-:Y:S02]  /*17710*/  FMUL.FTZ R61, R3, R185 ;  /* 0x000000b9033d7220 */ /* 0x000fe40000410000 */
[C---:B------:R-:W-:Y:S02]  /*17720*/  FMUL.FTZ R62, R0.reuse, R186 ;  /* 0x000000ba003e7220 */ /* 0x040fe40000410000 */
[----:B------:R-:W-:Y:S02]  /*17730*/  FMUL.FTZ R63, R0, R187 ;  /* 0x000000bb003f7220 */ /* 0x000fe40000410000 */
[----:B------:R-:W-:Y:S02]  /*17740*/  IMAD.MOV.U32 R119, RZ, RZ, R86 ;  /* 0x000000ffff777224 */ /* 0x000fe400078e0056 */
[----:B-1----:R-:W-:Y:S02]  /*17750*/  FFMA.FTZ R2, R41, c[0x0][0x2d0], -R96 ;  /* 0x0000b40029027a23 */ /* 0x002fe40000010860 */
[C---:B------:R-:W-:Y:S02]  /*17760*/  FMUL.FTZ R41, R3.reuse, R177 ;  /* 0x000000b103297220 */ /* 0x040fe40000410000 */
[----:B------:R1:W3:Y:S02]  /*17770*/  MUFU.EX2 R31, R2 ;  /* 0x00000002001f7308 */ /* 0x0002e40000000800 */
[----:B-1----:R-:W-:Y:S02]  /*17780*/  FFMA.FTZ R2, R42, c[0x0][0x2d0], -R97 ;  /* 0x0000b4002a027a23 */ /* 0x002fe40000010861 */
[----:B---3--:R-:W-:Y:S06]  /*17790*/  IMAD.MOV.U32 R166, RZ, RZ, R31 ;  /* 0x000000ffffa67224 */ /* 0x008fec00078e001f */
[----:B------:R1:W-:Y:S01]  /*177a0*/  MUFU.EX2 R165, R2 ;  /* 0x0000000200a57308 */ /* 0x0003e20000000800 */
[C---:B------:R-:W-:Y:S02]  /*177b0*/  FMUL.FTZ R31, R0.reuse, R167 ;  /* 0x000000a7001f7220 */ /* 0x040fe40000410000 */
[----:B------:R-:W-:Y:S02]  /*177c0*/  IMAD.MOV.U32 R167, RZ, RZ, R94 ;  /* 0x000000ffffa77224 */ /* 0x000fe400078e005e */
[----:B------:R-:W-:Y:S02]  /*177d0*/  FMUL.FTZ R42, R0, R178 ;  /* 0x000000b2002a7220 */ /* 0x000fe40000410000 */
[----:B------:R-:W-:Y:S01]  /*177e0*/  IMAD.MOV.U32 R94, RZ, RZ, R56 ;  /* 0x000000ffff5e7224 */ /* 0x000fe200078e0038 */
[-C--:B------:R-:W-:Y:S01]  /*177f0*/  HMMA.16816.F32 R28, R64, R38.reuse, R28 ;  /* 0x00000026401c723c */ /* 0x080fe2000000181c */
[----:B------:R-:W-:Y:S07]  /*17800*/  FMUL.FTZ R56, R3, R124 ;  /* 0x0000007c03387220 */ /* 0x000fee0000410000 */
[C---:B------:R-:W-:Y:S07]  /*17810*/  HMMA.16816.F32 R32, R72.reuse, R38, R32 ;  /* 0x000000264820723c */ /* 0x040fee0000001820 */
[C---:B------:R-:W-:Y:S02]  /*17820*/  FMUL.FTZ R38, R68.reuse, R174 ;  /* 0x000000ae44267220 */ /* 0x040fe40000410000 */
[----:B-1----:R-:W-:Y:S03]  /*17830*/  FFMA.FTZ R2, R43, c[0x0][0x2d0], -R97 ;  /* 0x0000b4002b027a23 */ /* 0x002fe60000010861 */
[----:B------:R-:W-:Y:S01]  /*17840*/  FMUL.FTZ R39, R68, R175 ;  /* 0x000000af44277220 */ /* 0x000fe20000410000 */
[----:B------:R1:W3:Y:S01]  /*17850*/  MUFU.EX2 R164, R2 ;  /* 0x0000000200a47308 */ /* 0x0002e20000000800 */
[----:B------:R-:W-:Y:S05]  /*17860*/  FMUL.FTZ R43, R0, R179 ;  /* 0x000000b3002b7220 */ /* 0x000fea0000410000 */
[-C--:B------:R-:W-:Y:S08]  /*17870*/  HMMA.16816.F32 R36, R72, R52.reuse, R36 ;  /* 0x000000344824723c */ /* 0x080ff00000001824 */
[C---:B------:R-:W-:Y:S07]  /*17880*/  HMMA.16816.F32 R40, R64.reuse, R52, R40 ;  /* 0x000000344028723c */ /* 0x040fee0000001828 */
[C---:B------:R-:W-:Y:S02]  /*17890*/  FMUL.FTZ R52, R69.reuse, R120 ;  /* 0x0000007845347220 */ /* 0x040fe40000410000 */
[----:B------:R-:W-:Y:S03]  /*178a0*/  FMUL.FTZ R53, R69, R121 ;  /* 0x0000007945357220 */ /* 0x000fe60000410000 */
[----:B-1----:R-:W-:Y:S02]  /*178b0*/  FFMA.FTZ R2, R44, c[0x0][0x2d0], -R96 ;  /* 0x0000b4002c027a23 */ /* 0x002fe40000010860 */
[----:B------:R-:W-:Y:S02]  /*178c0*/  FMUL.FTZ R44, R3, R180 ;  /* 0x000000b4032c7220 */ /* 0x000fe40000410000 */
[----:B------:R1:W-:Y:S01]  /*178d0*/  MUFU.EX2 R142, R2 ;  /* 0x00000002008e7308 */ /* 0x0003e20000000800 */
[----:B------:R-:W-:Y:S02]  /*178e0*/  IMAD.MOV.U32 R180, RZ, RZ, R85 ;  /* 0x000000ffffb47224 */ /* 0x000fe400078e0055 */
[----:B------:R-:W-:Y:S02]  /*178f0*/  LDSM.16.MT88.4 R84, [R232+0x900] ;  /* 0x00090000e854783b */ /* 0x000fe40000004200 */
[----:B------:R-:W-:Y:S02]  /*17900*/  IMAD.MOV.U32 R124, RZ, RZ, R180 ;  /* 0x000000ffff7c7224 */ /* 0x000fe400078e00b4 */
[----:B-1----:R-:W-:Y:S02]  /*17910*/  FFMA.FTZ R2, R45, c[0x0][0x2d0], -R96 ;  /* 0x0000b4002d027a23 */ /* 0x002fe40000010860 */
[----:B------:R-:W-:Y:S02]  /*17920*/  FMUL.FTZ R45, R3, R181 ;  /* 0x000000b5032d7220 */ /* 0x000fe40000410000 */
[----:B------:R1:W4:Y:S01]  /*17930*/  MUFU.EX2 R149, R2 ;  /* 0x0000000200957308 */ /* 0x0003220000000800 */
[----:B------:R-:W-:Y:S02]  /*17940*/  IMAD.MOV.U32 R181, RZ, RZ, R82 ;  /* 0x000000ffffb57224 */ /* 0x000fe400078e0052 */
[--C-:B-1----:R-:W-:Y:S02]  /*17950*/  FFMA.FTZ R2, R46, c[0x0][0x2d0], -R97.reuse ;  /* 0x0000b4002e027a23 */ /* 0x102fe40000010861 */
[----:B------:R-:W-:Y:S05]  /*17960*/  FMUL.FTZ R46, R0, R182 ;  /* 0x000000b6002e7220 */ /* 0x000fea0000410000 */
[----:B------:R1:W-:Y:S02]  /*17970*/  MUFU.EX2 R143, R2 ;  /* 0x00000002008f7308 */ /* 0x0003e40000000800 */
[-C--:B------:R-:W-:Y:S08]  /*17980*/  HMMA.16816.F32 R44, R64, R54.reuse, R44 ;  /* 0x00000036402c723c */ /* 0x080ff0000000182c */
[C---:B------:R-:W-:Y:S07]  /*17990*/  HMMA.16816.F32 R48, R72.reuse, R54, R48 ;  /* 0x000000364830723c */ /* 0x040fee0000001830 */
[C---:B------:R-:W-:Y:S02]  /*179a0*/  FMUL.FTZ R54, R68.reuse, R122 ;  /* 0x0000007a44367220 */ /* 0x040fe40000410000 */
[----:B------:R-:W-:Y:S03]  /*179b0*/  FMUL.FTZ R55, R68, R123 ;  /* 0x0000007b44377220 */ /* 0x000fe60000410000 */
[----:B-1----:R-:W-:Y:S04]  /*179c0*/  FFMA.FTZ R2, R80, c[0x0][0x2d0], -R97 ;  /* 0x0000b40050027a23 */ /* 0x002fe80000010861 */
[-C--:B--2---:R-:W-:Y:S01]  /*179d0*/  HMMA.16816.F32 R52, R72, R76.reuse, R52 ;  /* 0x0000004c4834723c */ /* 0x084fe20000001834 */
[----:B------:R1:W3:Y:S07]  /*179e0*/  MUFU.EX2 R150, R2 ;  /* 0x0000000200967308 */ /* 0x0002ee0000000800 */
[C---:B------:R-:W-:Y:S07]  /*179f0*/  HMMA.16816.F32 R56, R64.reuse, R76, R56 ;  /* 0x0000004c4038723c */ /* 0x040fee0000001838 */
[----:B------:R-:W-:Y:S01]  /*17a00*/  F2FP.PACK_AB R76, R159, R235 ;  /* 0x000000eb9f4c723e */ /* 0x000fe200000000ff */
[-C--:B------:R-:W-:Y:S01]  /*17a10*/  HMMA.16816.F32 R60, R64, R78.reuse, R60 ;  /* 0x0000004e403c723c */ /* 0x080fe2000000183c */
[----:B------:R-:W-:Y:S06]  /*17a20*/  F2FP.PACK_AB R77, R158, R234 ;  /* 0x000000ea9e4d723e */ /* 0x000fec00000000ff */
[----:B------:R-:W-:Y:S02]  /*17a30*/  FMUL.FTZ R64, R69, R128 ;  /* 0x0000008045407220 */ /* 0x000fe40000410000 */
[--C-:B-1----:R-:W-:Y:S01]  /*17a40*/  FFMA.FTZ R2, R189, c[0x0][0x2d0], -R92.reuse ;  /* 0x0000b400bd027a23 */ /* 0x102fe2000001085c */
[----:B------:R-:W2:Y:S02]  /*17a50*/  LDL.LU R128, [R1+0x8] ;  /* 0x0000080001807983 */ /* 0x000ea40000300800 */
[----:B------:R-:W-:Y:S01]  /*17a60*/  IMAD.MOV.U32 R189, RZ, RZ, R81 ;  /* 0x000000ffffbd7224 */ /* 0x000fe200078e0051 */
[----:B------:R1:W-:Y:S01]  /*17a70*/  MUFU.EX2 R120, R2 ;  /* 0x0000000200787308 */ /* 0x0003e20000000800 */
[----:B------:R-:W3:Y:S01]  /*17a80*/  LDSM.16.MT88.4 R80, [R229+0x900] ;  /* 0x00090000e550783b */ /* 0x000ee20000004200 */
[C---:B------:R-:W-:Y:S02]  /*17a90*/  FMUL.FTZ R66, R68.reuse, R130 ;  /* 0x0000008244427220 */ /* 0x040fe40000410000 */
[----:B------:R-:W-:Y:S02]  /*17aa0*/  FMUL.FTZ R67, R68, R131 ;  /* 0x0000008344437220 */ /* 0x000fe40000410000 */
[----:B------:R-:W-:Y:S07]  /*17ab0*/  FMUL.FTZ R65, R69, R129 ;  /* 0x0000008145417220 */ /* 0x000fee0000410000 */
[----:B------:R-:W-:Y:S07]  /*17ac0*/  HMMA.16816.F32 R64, R72, R78, R64 ;  /* 0x0000004e4840723c */ /* 0x000fee0000001840 */
[----:B------:R-:W-:Y:S02]  /*17ad0*/  F2FP.PACK_AB R72, R233, R237 ;  /* 0x000000ede948723e */ /* 0x000fe400000000ff */
[----:B------:R-:W-:Y:S03]  /*17ae0*/  F2FP.PACK_AB R73, R228, R236 ;  /* 0x000000ece449723e */ /* 0x000fe600000000ff */
[--C-:B-1----:R-:W-:Y:S01]  /*17af0*/  FFMA.FTZ R2, R190, c[0x0][0x2d0], -R92.reuse ;  /* 0x0000b400be027a23 */ /* 0x102fe2000001085c */
[----:B------:R-:W-:Y:S02]  /*17b00*/  F2FP.PACK_AB R74, R118, R157 ;  /* 0x0000009d764a723e */ /* 0x000fe400000000ff */
[----:B------:R-:W-:Y:S01]  /*17b10*/  F2FP.PACK_AB R75, R163, R156 ;  /* 0x0000009ca34b723e */ /* 0x000fe200000000ff */
[----:B------:R1:W-:Y:S01]  /*17b20*/  MUFU.EX2 R121, R2 ;  /* 0x0000000200797308 */ /* 0x0003e20000000800 */
[----:B------:R-:W-:Y:S02]  /*17b30*/  F2FP.PACK_AB R79, R161, R117 ;  /* 0x00000075a14f723e */ /* 0x000fe400000000ff */
[----:B------:R-:W-:Y:S03]  /*17b40*/  F2FP.PACK_AB R78, R162, R151 ;  /* 0x00000097a24e723e */ /* 0x000fe600000000ff */
[-C--:B---3--:R-:W-:Y:S08]  /*17b50*/  HMMA.16816.F32 R4, R72, R80.reuse, R4 ;  /* 0x000000504804723c */ /* 0x088ff00000001804 */
[C---:B------:R-:W-:Y:S01]  /*17b60*/  HMMA.16816.F32 R8, R76.reuse, R80, R8 ;  /* 0x000000504c08723c */ /* 0x040fe20000001808 */
[--C-:B-1----:R-:W-:Y:S07]  /*17b70*/  FFMA.FTZ R2, R191, c[0x0][0x2d0], -R93.reuse ;  /* 0x0000b400bf027a23 */ /* 0x102fee000001085d */
[-C--:B------:R-:W-:Y:S01]  /*17b80*/  HMMA.16816.F32 R12, R76, R82.reuse, R12 ;  /* 0x000000524c0c723c */ /* 0x080fe2000000180c */
[----:B------:R1:W-:Y:S07]  /*17b90*/  MUFU.EX2 R175, R2 ;  /* 0x0000000200af7308 */ /* 0x0003ee0000000800 */
[C---:B------:R-:W-:Y:S01]  /*17ba0*/  HMMA.16816.F32 R16, R72.reuse, R82, R16 ;  /* 0x000000524810723c */ /* 0x040fe20000001810 */
[----:B------:R-:W3:Y:S07]  /*17bb0*/  LDSM.16.MT88.4 R80, [R231+0x900] ;  /* 0x00090000e750783b */ /* 0x000eee0000004200 */
[-C--:B------:R-:W-:Y:S08]  /*17bc0*/  HMMA.16816.F32 R20, R72, R84.reuse, R20 ;  /* 0x000000544814723c */ /* 0x080ff00000001814 */
[C---:B------:R-:W-:Y:S01]  /*17bd0*/  HMMA.16816.F32 R24, R76.reuse, R84, R24 ;  /* 0x000000544c18723c */ /* 0x040fe20000001818 */
[----:B-1----:R-:W-:Y:S04]  /*17be0*/  FFMA.FTZ R2, R192, c[0x0][0x2d0], -R93 ;  /* 0x0000b400c0027a23 */ /* 0x002fe8000001085d */
[----:B------:R1:W1:Y:S02]  /*17bf0*/  MUFU.EX2 R174, R2 ;  /* 0x0000000200ae7308 */ /* 0x0002640000000800 */
[----:B------:R-:W-:Y:S01]  /*17c00*/  FFMA.FTZ R84, R101, c[0x0][0x2d0], -R97 ;  /* 0x0000b40065547a23 */ /* 0x000fe20000010861 */
[-C--:B------:R-:W-:Y:S01]  /*17c10*/  HMMA.16816.F32 R28, R76, R86.reuse, R28 ;  /* 0x000000564c1c723c */ /* 0x080fe2000000181c */
[--C-:B------:R-:W-:Y:S03]  /*17c20*/  FFMA.FTZ R101, R107, c[0x0][0x2d0], -R92.reuse ;  /* 0x0000b4006b657a23 */ /* 0x100fe6000001085c */
[--C-:B------:R-:W-:Y:S02]  /*17c30*/  FFMA.FTZ R107, R220, c[0x0][0x2d0], -R92.reuse ;  /* 0x0000b400dc6b7a23 */ /* 0x100fe4000001085c */
[----:B------:R-:W-:Y:S01]  /*17c40*/  IMAD.MOV.U32 R220, RZ, RZ, R145 ;  /* 0x000000ffffdc7224 */ /* 0x000fe200078e0091 */
[----:B------:R3:W-:Y:S01]  /*17c50*/  MUFU.EX2 R172, R84 ;  /* 0x0000005400ac7308 */ /* 0x0007e20000000800 */
[C---:B------:R-:W-:Y:S08]  /*17c60*/  HMMA.16816.F32 R32, R72.reuse, R86, R32 ;  /* 0x000000564820723c */ /* 0x040ff00000001820 */
[-C--:B------:R-:W-:Y:S01]  /*17c70*/  HMMA.16816.F32 R36, R72, R88.reuse, R36 ;  /* 0x000000584824723c */ /* 0x080fe20000001824 */
[----:B------:R-:W-:Y:S03]  /*17c80*/  MUFU.EX2 R107, R107 ;  /* 0x0000006b006b7308 */ /* 0x000fe60000000800 */
[--C-:B-1----:R-:W-:Y:S04]  /*17c90*/  FFMA.FTZ R2, R193, c[0x0][0x2d0], -R92.reuse ;  /* 0x0000b400c1027a23 */ /* 0x102fe8000001085c */
[C---:B------:R-:W-:Y:S03]  /*17ca0*/  HMMA.16816.F32 R40, R76.reuse, R88, R40 ;  /* 0x000000584c28723c */ /* 0x040fe60000001828 */
[----:B------:R1:W-:Y:S01]  /*17cb0*/  MUFU.EX2 R251, R2 ;  /* 0x0000000200fb7308 */ /* 0x0003e20000000800 */
[----:B---3--:R-:W3:Y:S04]  /*17cc0*/  LDSM.16.MT88.4 R84, [R229+0x1100] ;  /* 0x00110000e554783b */ /* 0x008ee80000004200 */
[-C--:B------:R-:W-:Y:S08]  /*17cd0*/  HMMA.16816.F32 R44, R76, R90.reuse, R44 ;  /* 0x0000005a4c2c723c */ /* 0x080ff0000000182c */
[C---:B------:R-:W-:Y:S01]  /*17ce0*/  HMMA.16816.F32 R48, R72.reuse, R90, R48 ;  /* 0x0000005a4830723c */ /* 0x040fe20000001830 */
[----:B------:R-:W3:Y:S07]  /*17cf0*/  LDSM.16.MT88.4 R88, [R232+0x1100] ;  /* 0x00110000e858783b */ /* 0x000eee0000004200 */
[-C--:B------:R-:W-:Y:S01]  /*17d00*/  HMMA.16816.F32 R52, R72, R80.reuse, R52 ;  /* 0x000000504834723c */ /* 0x080fe20000001834 */
[----:B-1----:R-:W-:Y:S07]  /*17d10*/  FFMA.FTZ R2, R194, c[0x0][0x2d0], -R92 ;  /* 0x0000b400c2027a23 */ /* 0x002fee000001085c */
[C---:B------:R-:W-:Y:S01]  /*17d20*/  HMMA.16816.F32 R56, R76.reuse, R80, R56 ;  /* 0x000000504c38723c */ /* 0x040fe20000001838 */
[----:B------:R1:W1:Y:S07]  /*17d30*/  MUFU.EX2 R226, R2 ;  /* 0x0000000200e27308 */ /* 0x00026e0000000800 */
[-C--:B------:R-:W-:Y:S07]  /*17d40*/  HMMA.16816.F32 R60, R76, R82.reuse, R60 ;  /* 0x000000524c3c723c */ /* 0x080fee000000183c */
[----:B------:R-:W-:Y:S01]  /*17d50*/  F2FP.PACK_AB R76, R166, R147 ;  /* 0x00000093a64c723e */ /* 0x000fe200000000ff */
[----:B------:R-:W-:Y:S01]  /*17d60*/  HMMA.16816.F32 R64, R72, R82, R64 ;  /* 0x000000524840723c */ /* 0x000fe20000001840 */
[----:B------:R-:W-:Y:S01]  /*17d70*/  F2FP.PACK_AB R77, R164, R165 ;  /* 0x000000a5a44d723e */ /* 0x000fe200000000ff */
[----:B------:R-:W3:Y:S02]  /*17d80*/  LDSM.16.MT88.4 R80, [R230+0x1100] ;  /* 0x00110000e650783b */ /* 0x000ee40000004200 */
[----:B----4-:R-:W-:Y:S02]  /*17d90*/  F2FP.PACK_AB R78, R149, R142 ;  /* 0x0000008e954e723e */ /* 0x010fe400000000ff */
[----:B------:R-:W-:Y:S02]  /*17da0*/  F2FP.PACK_AB R79, R150, R143 ;  /* 0x0000008f964f723e */ /* 0x000fe400000000ff */
[----:B------:R-:W-:Y:S01]  /*17db0*/  F2FP.PACK_AB R72, R145, R160 ;  /* 0x000000a09148723e */ /* 0x000fe200000000ff */
[--C-:B-1----:R-:W-:Y:S03]  /*17dc0*/  FFMA.FTZ R2, R195, c[0x0][0x2d0], -R93.reuse ;  /* 0x0000b400c3027a23 */ /* 0x102fe6000001085d */
[----:B------:R-:W-:Y:S01]  /*17dd0*/  F2FP.PACK_AB R73, R167, R148 ;  /* 0x00000094a749723e */ /* 0x000fe200000000ff */
[----:B------:R1:W-:Y:S01]  /*17de0*/  MUFU.EX2 R216, R2 ;  /* 0x0000000200d87308 */ /* 0x0003e20000000800 */
[----:B------:R-:W-:Y:S02]  /*17df0*/  F2FP.PACK_AB R74, R144, R140 ;  /* 0x0000008c904a723e */ /* 0x000fe400000000ff */
[----:B------:R-:W-:Y:S07]  /*17e00*/  F2FP.PACK_AB R75, R146, R141 ;  /* 0x0000008d924b723e */ /* 0x000fee00000000ff */
[-C--:B---3--:R-:W-:Y:S08]  /*17e10*/  HMMA.16816.F32 R4, R72, R84.reuse, R4 ;  /* 0x000000544804723c */ /* 0x088ff00000001804 */
[C---:B------:R-:W-:Y:S01]  /*17e20*/  HMMA.16816.F32 R8, R76.reuse, R84, R8 ;  /* 0x000000544c08723c */ /* 0x040fe20000001808 */
[--C-:B-1----:R-:W-:Y:S07]  /*17e30*/  FFMA.FTZ R2, R196, c[0x0][0x2d0], -R93.reuse ;  /* 0x0000b400c4027a23 */ /* 0x102fee000001085d */
[-C--:B------:R-:W-:Y:S01]  /*17e40*/  HMMA.16816.F32 R12, R76, R86.reuse, R12 ;  /* 0x000000564c0c723c */ /* 0x080fe2000000180c */
[----:B------:R1:W3:Y:S07]  /*17e50*/  MUFU.EX2 R221, R2 ;  /* 0x0000000200dd7308 */ /* 0x0002ee0000000800 */
[C---:B------:R-:W-:Y:S01]  /*17e60*/  HMMA.16816.F32 R16, R72.reuse, R86, R16 ;  /* 0x000000564810723c */ /* 0x040fe20000001810 */
[----:B------:R-:W4:Y:S07]  /*17e70*/  LDSM.16.MT88.4 R84, [R231+0x1100] ;  /* 0x00110000e754783b */ /* 0x000f2e0000004200 */
[-C--:B------:R-:W-:Y:S08]  /*17e80*/  HMMA.16816.F32 R20, R72, R88.reuse, R20 ;  /* 0x000000584814723c */ /* 0x080ff00000001814 */
[C---:B------:R-:W-:Y:S01]  /*17e90*/  HMMA.16816.F32 R24, R76.reuse, R88, R24 ;  /* 0x000000584c18723c */ /* 0x040fe20000001818 */
[--C-:B-1----:R-:W-:Y:S03]  /*17ea0*/  FFMA.FTZ R2, R98, c[0x0][0x2d0], -R96.reuse ;  /* 0x0000b40062027a23 */ /* 0x102fe60000010860 */
[----:B------:R-:W-:Y:S04]  /*17eb0*/  FFMA.FTZ R98, R171, c[0x0][0x2d0], -R93 ;  /* 0x0000b400ab627a23 */ /* 0x000fe8000001085d */
[-C--:B------:R-:W-:Y:S01]  /*17ec0*/  HMMA.16816.F32 R28, R76, R90.reuse, R28 ;  /* 0x0000005a4c1c723c */ /* 0x080fe2000000181c */
[----:B------:R1:W-:Y:S07]  /*17ed0*/  MUFU.EX2 R173, R2 ;  /* 0x0000000200ad7308 */ /* 0x0003ee0000000800 */
[C---:B------:R-:W-:Y:S01]  /*17ee0*/  HMMA.16816.F32 R32, R72.reuse, R90, R32 ;  /* 0x0000005a4820723c */ /* 0x040fe20000001820 */
[----:B------:R-:W-:Y:S07]  /*17ef0*/  LDSM.16.MT88.4 R88, [R232+0x1900] ;  /* 0x00190000e858783b */ /* 0x000fee0000004200 */
[-C--:B------:R-:W-:Y:S08]  /*17f00*/  HMMA.16816.F32 R36, R72, R80.reuse, R36 ;  /* 0x000000504824723c */ /* 0x080ff00000001824 */
[C---:B------:R-:W-:Y:S01]  /*17f10*/  HMMA.16816.F32 R40, R76.reuse, R80, R40 ;  /* 0x000000504c28723c */ /* 0x040fe20000001828 */
[----:B-1----:R-:W-:Y:S03]  /*17f20*/  FFMA.FTZ R2, R99, c[0x0][0x2d0], -R96 ;  /* 0x0000b40063027a23 */ /* 0x002fe60000010860 */
[----:B------:R-:W-:Y:S01]  /*17f30*/  FFMA.FTZ R99, R189, c[0x0][0x2d0], -R92 ;  /* 0x0000b400bd637a23 */ /* 0x000fe2000001085c */
[----:B------:R1:W-:Y:S03]  /*17f40*/  MUFU.EX2 R179, R2 ;  /* 0x0000000200b37308 */ /* 0x0003e60000000800 */
[-C--:B------:R-:W-:Y:S08]  /*17f50*/  HMMA.16816.F32 R44, R76, R82.reuse, R44 ;  /* 0x000000524c2c723c */ /* 0x080ff0000000182c */
[C---:B------:R-:W-:Y:S01]  /*17f60*/  HMMA.16816.F32 R48, R72.reuse, R82, R48 ;  /* 0x000000524830723c */ /* 0x040fe20000001830 */
[----:B------:R-:W3:Y:S07]  /*17f70*/  LDSM.16.MT88.4 R80, [R229+0x1900] ;  /* 0x00190000e550783b */ /* 0x000eee0000004200 */
[-C--:B----4-:R-:W-:Y:S01]  /*17f80*/  HMMA.16816.F32 R52, R72, R84.reuse, R52 ;  /* 0x000000544834723c */ /* 0x090fe20000001834 */
[----:B-1----:R-:W-:Y:S03]  /*17f90*/  FFMA.FTZ R2, R103, c[0x0][0x2d0], -R97 ;  /* 0x0000b40067027a23 */ /* 0x002fe60000010861 */
[----:B------:R-:W-:Y:S04]  /*17fa0*/  FFMA.FTZ R103, R169, c[0x0][0x2d0], -R93 ;  /* 0x0000b400a9677a23 */ /* 0x000fe8000001085d */
[C---:B------:R-:W-:Y:S01]  /*17fb0*/  HMMA.16816.F32 R56, R76.reuse, R84, R56 ;  /* 0x000000544c38723c */ /* 0x040fe20000001838 */
[----:B------:R1:W4:Y:S03]  /*17fc0*/  MUFU.EX2 R178, R2 ;  /* 0x0000000200b27308 */ /* 0x0003260000000800 */
[----:B------:R-:W-:Y:S02]  /*17fd0*/  IMAD.MOV.U32 R169, RZ, RZ, R168 ;  /* 0x000000ffffa97224 */ /* 0x000fe400078e00a8 */
[----:B------:R-:W-:Y:S02]  /*17fe0*/  IMAD.MOV.U32 R168, RZ, RZ, R152 ;  /* 0x000000ffffa87224 */ /* 0x000fe400078e0098 */
[-C--:B------:R-:W-:Y:S01]  /*17ff0*/  HMMA.16816.F32 R60, R76, R86.reuse, R60 ;  /* 0x000000564c3c723c */ /* 0x080fe2000000183c */
[----:B------:R-:W-:Y:S02]  /*18000*/  IMAD.MOV.U32 R152, RZ, RZ, R139 ;  /* 0x000000ffff987224 */ /* 0x000fe400078e008b */
[----:B------:R-:W-:Y:S01]  /*18010*/  MUFU.EX2 R139, R98 ;  /* 0x00000062008b7308 */ /* 0x000fe20000000800 */
[----:B--2---:R-:W-:Y:S03]  /*18020*/  FFMA.FTZ R69, R69, R128, R224 ;  /* 0x0000008045457223 */ /* 0x004fe600000100e0 */
[--C-:B------:R-:W-:Y:S01]  /*18030*/  FFMA.FTZ R76, R116, c[0x0][0x2d0], -R93.reuse ;  /* 0x0000b400744c7a23 */ /* 0x100fe2000001085d */
[----:B------:R-:W-:Y:S01]  /*18040*/  HMMA.16816.F32 R64, R72, R86, R64 ;  /* 0x000000564840723c */ /* 0x000fe20000001840 */
[----:B------:R-:W2:Y:S03]  /*18050*/  LDSM.16.MT88.4 R84, [R230+0x1900] ;  /* 0x00190000e654783b */ /* 0x000ea60000004200 */
[----:B------:R-:W-:Y:S01]  /*18060*/  FFMA.FTZ R116, R153, c[0x0][0x2d0], -R93 ;  /* 0x0000b40099747a23 */ /* 0x000fe2000001085d */
[----:B------:R2:W-:Y:S01]  /*18070*/  MUFU.EX2 R190, R76 ;  /* 0x0000004c00be7308 */ /* 0x0005e20000000800 */
[----:B------:R-:W-:Y:S01]  /*18080*/  IMAD.MOV.U32 R153, RZ, RZ, R188 ;  /* 0x000000ffff997224 */ /* 0x000fe200078e00bc */
[----:B------:R-:W-:Y:S01]  /*18090*/  F2FP.PACK_AB R73, R174, R175 ;  /* 0x000000afae49723e */ /* 0x000fe200000000ff */
[----:B------:R-:W-:Y:S01]  /*180a0*/  FADD.FTZ R69, R252, R69 ;  /* 0x00000045fc457221 */ /* 0x000fe20000010000 */
[----:B------:R-:W-:Y:S03]  /*180b0*/  F2FP.PACK_AB R74, R226, R251 ;  /* 0x000000fbe24a723e */ /* 0x000fe600000000ff */
[--C-:B-1----:R-:W-:Y:S01]  /*180c0*/  FFMA.FTZ R2, R100, c[0x0][0x2d0], -R96.reuse ;  /* 0x0000b40064027a23 */ /* 0x102fe20000010860 */
[----:B---3--:R-:W-:Y:S01]  /*180d0*/  F2FP.PACK_AB R75, R221, R216 ;  /* 0x000000d8dd4b723e */ /* 0x008fe200000000ff */
[--C-:B------:R-:W-:Y:S01]  /*180e0*/  FFMA.FTZ R100, R225, c[0x0][0x2d0], -R96.reuse ;  /* 0x0000b400e1647a23 */ /* 0x100fe20000010860 */
[----:B----4-:R-:W-:Y:S01]  /*180f0*/  F2FP.PACK_AB R77, R178, R172 ;  /* 0x000000acb24d723e */ /* 0x010fe200000000ff */
[----:B------:R1:W-:Y:S01]  /*18100*/  MUFU.EX2 R177, R2 ;  /* 0x0000000200b17308 */ /* 0x0003e20000000800 */
[----:B------:R-:W-:Y:S09]  /*18110*/  IMAD.MOV.U32 R225, RZ, RZ, R117 ;  /* 0x000000ffffe17224 */ /* 0x000ff200078e0075 */
[----:B------:R-:W-:Y:S01]  /*18120*/  MUFU.EX2 R100, R100 ;  /* 0x0000006400647308 */ /* 0x000fe20000000800 */
[----:B--2---:R-:W-:Y:S09]  /*18130*/  F2FP.PACK_AB R76, R179, R173 ;  /* 0x000000adb34c723e */ /* 0x004ff200000000ff */
[----:B------:R2:W-:Y:S01]  /*18140*/  MUFU.EX2 R188, R99 ;  /* 0x0000006300bc7308 */ /* 0x0005e20000000800 */
[--C-:B-1----:R-:W-:Y:S02]  /*18150*/  FFMA.FTZ R2, R102, c[0x0][0x2d0], -R96.reuse ;  /* 0x0000b40066027a23 */ /* 0x102fe40000010860 */
[----:B------:R-:W-:Y:S07]  /*18160*/  FFMA.FTZ R102, R222, c[0x0][0x2d0], -R97 ;  /* 0x0000b400de667a23 */ /* 0x000fee0000010861 */
[----:B------:R1:W3:Y:S01]  /*18170*/  MUFU.EX2 R212, R2 ;  /* 0x0000000200d47308 */ /* 0x0002e20000000800 */
[----:B--2---:R-:W-:Y:S02]  /*18180*/  FFMA.FTZ R99, R223, c[0x0][0x2d0], -R96 ;  /* 0x0000b400df637a23 */ /* 0x004fe40000010860 */
[----:B------:R-:W-:Y:S07]  /*18190*/  IMAD.MOV.U32 R223, RZ, RZ, R151 ;  /* 0x000000ffffdf7224 */ /* 0x000fee00078e0097 */
[----:B------:R-:W2:Y:S01]  /*181a0*/  MUFU.EX2 R99, R99 ;  /* 0x0000006300637308 */ /* 0x000ea20000000800 */
[----:B-1----:R-:W-:Y:S01]  /*181b0*/  FFMA.FTZ R2, R112, c[0x0][0x2d0], -R97 ;  /* 0x0000b40070027a23 */ /* 0x002fe20000010861 */
[----:B---3--:R-:W-:Y:S01]  /*181c0*/  F2FP.PACK_AB R78, R212, R177 ;  /* 0x000000b1d44e723e */ /* 0x008fe200000000ff */
[----:B------:R-:W-:Y:S02]  /*181d0*/  FFMA.FTZ R112, R154, c[0x0][0x2d0], -R93 ;  /* 0x0000b4009a707a23 */ /* 0x000fe4000001085d */
[----:B------:R-:W-:Y:S05]  /*181e0*/  IMAD.MOV.U32 R154, RZ, RZ, R95 ;  /* 0x000000ffff9a7224 */ /* 0x000fea00078e005f */
[----:B------:R1:W-:Y:S01]  /*181f0*/  MUFU.EX2 R176, R2 ;  /* 0x0000000200b07308 */ /* 0x0003e20000000800 */
[----:B--2---:R-:W-:Y:S01]  /*18200*/  F2FP.PACK_AB R184, R99, R100 ;  /* 0x0000006463b8723e */ /* 0x004fe200000000ff */
[----:B-1----:R-:W-:Y:S08]  /*18210*/  FFMA.FTZ R2, R113, c[0x0][0x2d0], -R97 ;  /* 0x0000b40071027a23 */ /* 0x002ff00000010861 */
[----:B------:R1:W2:Y:S02]  /*18220*/  MUFU.EX2 R207, R2 ;  /* 0x0000000200cf7308 */ /* 0x0002a40000000800 */
[--C-:B-1----:R-:W-:Y:S01]  /*18230*/  FFMA.FTZ R2, R197, c[0x0][0x2d0], -R92.reuse ;  /* 0x0000b400c5027a23 */ /* 0x102fe2000001085c */
[----:B--2---:R-:W-:Y:S07]  /*18240*/  F2FP.PACK_AB R79, R207, R176 ;  /* 0x000000b0cf4f723e */ /* 0x004fee00000000ff */
[----:B------:R1:W-:Y:S02]  /*18250*/  MUFU.EX2 R183, R2 ;  /* 0x0000000200b77308 */ /* 0x0003e40000000800 */
[--C-:B-1----:R-:W-:Y:S08]  /*18260*/  FFMA.FTZ R2, R198, c[0x0][0x2d0], -R92.reuse ;  /* 0x0000b400c6027a23 */ /* 0x102ff0000001085c */
        /* <DEDUP_REMOVED lines=8> */
[----:B------:R-:W-:Y:S02]  /*182f0*/  IMAD.MOV.U32 R121, RZ, RZ, R94 ;  /* 0x000000ffff797224 */ /* 0x000fe400078e005e */
[----:B------:R-:W-:Y:S02]  /*18300*/  FFMA.FTZ R94, R114, c[0x0][0x2d0], -R96 ;  /* 0x0000b400725e7a23 */ /* 0x000fe40000010860 */
[----:B------:R-:W-:Y:S02]  /*18310*/  FFMA.FTZ R114, R214, c[0x0][0x2d0], -R97 ;  /* 0x0000b400d6727a23 */ /* 0x000fe40000010861 */
[----:B-1----:R-:W-:Y:S02]  /*18320*/  FFMA.FTZ R2, R210, c[0x0][0x2d0], -R92 ;  /* 0x0000b400d2027a23 */ /* 0x002fe4000001085c */
[----:B------:R-:W-:Y:S02]  /*18330*/  IMAD.MOV.U32 R210, RZ, RZ, R120 ;  /* 0x000000ffffd27224 */ /* 0x000fe400078e0078 */
[----:B------:R1:W-:Y:S01]  /*18340*/  MUFU.EX2 R199, R2 ;  /* 0x0000000200c77308 */ /* 0x0003e20000000800 */
[----:B------:R-:W-:Y:S02]  /*18350*/  IMAD.MOV.U32 R120, RZ, RZ, R181 ;  /* 0x000000ffff787224 */ /* 0x000fe400078e00b5 */
[----:B------:R-:W-:Y:S07]  /*18360*/  F2FP.PACK_AB R72, R208, R210 ;  /* 0x000000d2d048723e */ /* 0x000fee00000000ff */
[-C--:B------:R-:W-:Y:S01]  /*18370*/  HMMA.16816.F32 R4, R72, R80.reuse, R4 ;  /* 0x000000504804723c */ /* 0x080fe20000001804 */
[----:B------:R2:W-:Y:S07]  /*18380*/  MUFU.EX2 R181, R94 ;  /* 0x0000005e00b57308 */ /* 0x0005ee0000000800 */
[C---:B------:R-:W-:Y:S01]  /*18390*/  HMMA.16816.F32 R8, R76.reuse, R80, R8 ;  /* 0x000000504c08723c */ /* 0x040fe20000001808 */
[--C-:B-1----:R-:W-:Y:S07]  /*183a0*/  FFMA.FTZ R2, R211, c[0x0][0x2d0], -R93.reuse ;  /* 0x0000b400d3027a23 */ /* 0x102fee000001085d */
[-C--:B------:R-:W-:Y:S01]  /*183b0*/  HMMA.16816.F32 R12, R76, R82.reuse, R12 ;  /* 0x000000524c0c723c */ /* 0x080fe2000000180c */
[----:B------:R-:W-:Y:S01]  /*183c0*/  IMAD.MOV.U32 R211, RZ, RZ, R150 ;  /* 0x000000ffffd37224 */ /* 0x000fe200078e0096 */
[----:B------:R1:W-:Y:S06]  /*183d0*/  MUFU.EX2 R196, R2 ;  /* 0x0000000200c47308 */ /* 0x0003ec0000000800 */
[C---:B------:R-:W-:Y:S01]  /*183e0*/  HMMA.16816.F32 R16, R72.reuse, R82, R16 ;  /* 0x000000524810723c */ /* 0x040fe20000001810 */
[----:B--2---:R-:W-:Y:S01]  /*183f0*/  FFMA.FTZ R94, R120, c[0x0][0x2d0], -R92 ;  /* 0x0000b400785e7a23 */ /* 0x004fe2000001085c */
[----:B------:R-:W-:Y:S03]  /*18400*/  LDSM.16.MT88.4 R80, [R229+0x2100] ;  /* 0x00210000e550783b */ /* 0x000fe60000004200 */
[----:B------:R-:W-:Y:S03]  /*18410*/  MUFU.EX2 R189, R94 ;  /* 0x0000005e00bd7308 */ /* 0x000fe60000000800 */
[-C--:B------:R-:W-:Y:S08]  /*18420*/  HMMA.16816.F32 R20, R72, R88.reuse, R20 ;  /* 0x000000584814723c */ /* 0x080ff00000001814 */
[C---:B------:R-:W-:Y:S01]  /*18430*/  HMMA.16816.F32 R24, R76.reuse, R88, R24 ;  /* 0x000000584c18723c */ /* 0x040fe20000001818 */
[----:B-1----:R-:W-:Y:S03]  /*18440*/  FFMA.FTZ R2, R213, c[0x0][0x2d0], -R93 ;  /* 0x0000b400d5027a23 */ /* 0x002fe6000001085d */
[----:B------:R-:W-:Y:S04]  /*18450*/  IMAD.MOV.U32 R213, RZ, RZ, R149 ;  /* 0x000000ffffd57224 */ /* 0x000fe800078e0095 */
        /* <DEDUP_REMOVED lines=8> */
[----:B------:R1:W-:Y:S01]  /*184e0*/  MUFU.EX2 R195, R2 ;  /* 0x0000000200c37308 */ /* 0x0003e20000000800 */
[----:B------:R-:W-:Y:S02]  /*184f0*/  IMAD.MOV.U32 R219, RZ, RZ, R147 ;  /* 0x000000ffffdb7224 */ /* 0x000fe400078e0093 */
[-C--:B------:R-:W-:Y:S08]  /*18500*/  HMMA.16816.F32 R44, R76, R86.reuse, R44 ;  /* 0x000000564c2c723c */ /* 0x080ff0000000182c */
[C---:B------:R-:W-:Y:S01]  /*18510*/  HMMA.16816.F32 R48, R72.reuse, R86, R48 ;  /* 0x000000564830723c */ /* 0x040fe20000001830 */
[----:B------:R-:W-:Y:S03]  /*18520*/  LDSM.16.MT88.4 R84, [R232+0x2100] ;  /* 0x00210000e854783b */ /* 0x000fe60000004200 */
[--C-:B-1----:R-:W-:Y:S02]  /*18530*/  FFMA.FTZ R2, R201, c[0x0][0x2d0], -R97.reuse ;  /* 0x0000b400c9027a23 */ /* 0x102fe40000010861 */
[----:B------:R-:W-:Y:S02]  /*18540*/  IMAD.MOV.U32 R201, RZ, RZ, R146 ;  /* 0x000000ffffc97224 */ /* 0x000fe400078e0092 */
[----:B------:R1:W-:Y:S04]  /*18550*/  MUFU.EX2 R180, R2 ;  /* 0x0000000200b47308 */ /* 0x0003e80000000800 */
[----:B-1----:R-:W-:Y:S02]  /*18560*/  FFMA.FTZ R2, R202, c[0x0][0x2d0], -R97 ;  /* 0x0000b400ca027a23 */ /* 0x002fe40000010861 */
[----:B------:R-:W-:Y:S04]  /*18570*/  IMAD.MOV.U32 R202, RZ, RZ, R144 ;  /* 0x000000ffffca7224 */ /* 0x000fe800078e0090 */
[----:B------:R1:W2:Y:S02]  /*18580*/  MUFU.EX2 R194, R2 ;  /* 0x0000000200c27308 */ /* 0x0002a40000000800 */
[--C-:B-1----:R-:W-:Y:S02]  /*18590*/  FFMA.FTZ R2, R203, c[0x0][0x2d0], -R96.reuse ;  /* 0x0000b400cb027a23 */ /* 0x102fe40000010860 */
[----:B------:R-:W-:Y:S06]  /*185a0*/  IMAD.MOV.U32 R203, RZ, RZ, R143 ;  /* 0x000000ffffcb7224 */ /* 0x000fec00078e008f */
[----:B------:R1:W-:Y:S02]  /*185b0*/  MUFU.EX2 R192, R2 ;  /* 0x0000000200c07308 */ /* 0x0003e40000000800 */
[----:B-1----:R-:W-:Y:S02]  /*185c0*/  FFMA.FTZ R2, R205, c[0x0][0x2d0], -R96 ;  /* 0x0000b400cd027a23 */ /* 0x002fe40000010860 */
[----:B------:R-:W-:Y:S06]  /*185d0*/  IMAD.MOV.U32 R205, RZ, RZ, R142 ;  /* 0x000000ffffcd7224 */ /* 0x000fec00078e008e */
[----:B------:R1:W3:Y:S02]  /*185e0*/  MUFU.EX2 R193, R2 ;  /* 0x0000000200c17308 */ /* 0x0002e40000000800 */
[----:B-1----:R-:W-:Y:S02]  /*185f0*/  FFMA.FTZ R2, R206, c[0x0][0x2d0], -R97 ;  /* 0x0000b400ce027a23 */ /* 0x002fe40000010861 */
[----:B------:R-:W-:Y:S06]  /*18600*/  IMAD.MOV.U32 R206, RZ, RZ, R141 ;  /* 0x000000ffffce7224 */ /* 0x000fec00078e008d */
[----:B------:R1:W-:Y:S02]  /*18610*/  MUFU.EX2 R123, R2 ;  /* 0x00000002007b7308 */ /* 0x0003e40000000800 */
[----:B-1----:R-:W-:Y:S02]  /*18620*/  FFMA.FTZ R2, R209, c[0x0][0x2d0], -R97 ;  /* 0x0000b400d1027a23 */ /* 0x002fe40000010861 */
[----:B------:R-:W-:Y:S06]  /*18630*/  IMAD.MOV.U32 R209, RZ, RZ, R140 ;  /* 0x000000ffffd17224 */ /* 0x000fec00078e008c */
[----:B------:R1:W2:Y:S02]  /*18640*/  MUFU.EX2 R122, R2 ;  /* 0x00000002007a7308 */ /* 0x0002a40000000800 */
[--C-:B-1----:R-:W-:Y:S08]  /*18650*/  FFMA.FTZ R2, R121, c[0x0][0x2d0], -R92.reuse ;  /* 0x0000b40079027a23 */ /* 0x102ff0000001085c */
[----:B------:R1:W-:Y:S02]  /*18660*/  MUFU.EX2 R121, R2 ;  /* 0x0000000200797308 */ /* 0x0003e40000000800 */
[----:B-1----:R-:W-:Y:S08]  /*18670*/  FFMA.FTZ R2, R124, c[0x0][0x2d0], -R92 ;  /* 0x0000b4007c027a23 */ /* 0x002ff0000001085c */
[----:B------:R1:W-:Y:S02]  /*18680*/  MUFU.EX2 R191, R2 ;  /* 0x0000000200bf7308 */ /* 0x0003e40000000800 */
[--C-:B-1----:R-:W-:Y:S02]  /*18690*/  FFMA.FTZ R2, R119, c[0x0][0x2d0], -R93.reuse ;  /* 0x0000b40077027a23 */ /* 0x102fe4000001085d */
[----:B------:R-:W4:Y:S06]  /*186a0*/  LDL.LU R119, [R1+0xc] ;  /* 0x00000c0001777983 */ /* 0x000f2c0000300800 */
[----:B------:R1:W-:Y:S01]  /*186b0*/  MUFU.EX2 R120, R2 ;  /* 0x0000000200787308 */ /* 0x0003e20000000800 */
[----:B------:R-:W4:Y:S04]  /*186c0*/  LDL.LU R113, [R1+0x10] ;  /* 0x0000100001717983 */ /* 0x000f280000300800 */
[----:B------:R-:W4:Y:S01]  /*186d0*/  LDL.LU R98, [R1+0x14] ;  /* 0x0000140001627983 */ /* 0x000f220000300800 */
[----:B-1----:R-:W-:Y:S02]  /*186e0*/  FFMA.FTZ R2, R170, c[0x0][0x2d0], -R93 ;  /* 0x0000b400aa027a23 */ /* 0x002fe4000001085d */
[----:B------:R-:W-:Y:S01]  /*186f0*/  IMAD.MOV.U32 R170, RZ, RZ, R155 ;  /* 0x000000ffffaa7224 */ /* 0x000fe200078e009b */
[----:B------:R-:W1:Y:S01]  /*18700*/  LDSM.16.MT88.4 R92, [R231+0x1900] ;  /* 0x00190000e75c783b */ /* 0x000e620000004200 */
[----:B------:R-:W-:Y:S02]  /*18710*/  IMAD.MOV.U32 R155, RZ, RZ, R138 ;  /* 0x000000ffff9b7224 */ /* 0x000fe400078e008a */
[----:B------:R2:W-:Y:S02]  /*18720*/  MUFU.EX2 R138, R2 ;  /* 0x00000002008a7308 */ /* 0x0005e40000000800 */
[--C-:B--2---:R-:W-:Y:S08]  /*18730*/  FFMA.FTZ R2, R170, c[0x0][0x2d0], -R96.reuse ;  /* 0x0000b400aa027a23 */ /* 0x104ff00000010860 */
[----:B------:R2:W-:Y:S01]  /*18740*/  MUFU.EX2 R127, R2 ;  /* 0x00000002007f7308 */ /* 0x0005e20000000800 */
[-C--:B-1----:R-:W-:Y:S08]  /*18750*/  HMMA.16816.F32 R52, R72, R92.reuse, R52 ;  /* 0x0000005c4834723c */ /* 0x082ff00000001834 */
[C---:B------:R-:W-:Y:S01]  /*18760*/  HMMA.16816.F32 R56, R76.reuse, R92, R56 ;  /* 0x0000005c4c38723c */ /* 0x040fe20000001838 */
[----:B--2---:R-:W-:Y:S07]  /*18770*/  FFMA.FTZ R2, R169, c[0x0][0x2d0], -R96 ;  /* 0x0000b400a9027a23 */ /* 0x004fee0000010860 */
[-C--:B------:R-:W-:Y:S01]  /*18780*/  HMMA.16816.F32 R60, R76, R94.reuse, R60 ;  /* 0x0000005e4c3c723c */ /* 0x080fe2000000183c */
[----:B------:R-:W-:Y:S01]  /*18790*/  IMAD.MOV.U32 R169, RZ, RZ, R154 ;  /* 0x000000ffffa97224 */ /* 0x000fe200078e009a */
[----:B------:R1:W-:Y:S02]  /*187a0*/  MUFU.EX2 R126, R2 ;  /* 0x00000002007e7308 */ /* 0x0003e40000000800 */
[----:B------:R-:W-:Y:S03]  /*187b0*/  IMAD.MOV.U32 R154, RZ, RZ, R134 ;  /* 0x000000ffff9a7224 */ /* 0x000fe600078e0086 */
[--C-:B------:R-:W-:Y:S01]  /*187c0*/  FFMA.FTZ R76, R249, c[0x0][0x2d0], -R97.reuse ;  /* 0x0000b400f94c7a23 */ /* 0x100fe20000010861 */
[----:B------:R-:W-:Y:S01]  /*187d0*/  HMMA.16816.F32 R64, R72, R94, R64 ;  /* 0x0000005e4840723c */ /* 0x000fe20000001840 */
[----:B------:R-:W-:Y:S01]  /*187e0*/  F2FP.PACK_AB R77, R194, R180 ;  /* 0x000000b4c24d723e */ /* 0x000fe200000000ff */
[----:B------:R-:W2:Y:S02]  /*187f0*/  LDSM.16.MT88.4 R92, [R231+0x2100] ;  /* 0x00210000e75c783b */ /* 0x000ea40000004200 */
[----:B---3--:R-:W-:Y:S02]  /*18800*/  F2FP.PACK_AB R78, R193, R192 ;  /* 0x000000c0c14e723e */ /* 0x008fe400000000ff */
[----:B------:R-:W-:Y:S02]  /*18810*/  F2FP.PACK_AB R79, R122, R123 ;  /* 0x0000007b7a4f723e */ /* 0x000fe400000000ff */
[----:B------:R-:W-:Y:S04]  /*18820*/  F2FP.PACK_AB R72, R204, R183 ;  /* 0x000000b7cc48723e */ /* 0x000fe800000000ff */
[----:B------:R-:W-:Y:S02]  /*18830*/  F2FP.PACK_AB R73, R200, R182 ;  /* 0x000000b6c849723e */ /* 0x000fe400000000ff */
[----:B------:R-:W-:Y:S02]  /*18840*/  F2FP.PACK_AB R74, R199, R198 ;  /* 0x000000c6c74a723e */ /* 0x000fe400000000ff */
[----:B------:R-:W-:Y:S01]  /*18850*/  F2FP.PACK_AB R75, R197, R196 ;  /* 0x000000c4c54b723e */ /* 0x000fe200000000ff */
[----:B-1----:R-:W-:Y:S02]  /*18860*/  FFMA.FTZ R2, R168, c[0x0][0x2d0], -R97 ;  /* 0x0000b400a8027a23 */ /* 0x002fe40000010861 */
[----:B------:R-:W-:Y:S04]  /*18870*/  IMAD.MOV.U32 R168, RZ, RZ, R109 ;  /* 0x000000ffffa87224 */ /* 0x000fe800078e006d */
[-C--:B------:R-:W-:Y:S01]  /*18880*/  HMMA.16816.F32 R4, R72, R80.reuse, R4 ;  /* 0x000000504804723c */ /* 0x080fe20000001804 */
[----:B------:R1:W-:Y:S01]  /*18890*/  MUFU.EX2 R125, R2 ;  /* 0x00000002007d7308 */ /* 0x0003e20000000800 */
[--C-:B------:R-:W-:Y:S02]  /*188a0*/  FFMA.FTZ R109, R218, c[0x0][0x2d0], -R96.reuse ;  /* 0x0000b400da6d7a23 */ /* 0x100fe40000010860 */
[----:B-1----:R-:W-:Y:S02]  /*188b0*/  FFMA.FTZ R2, R155, c[0x0][0x2d0], -R97 ;  /* 0x0000b4009b027a23 */ /* 0x002fe40000010861 */
[----:B------:R-:W-:Y:S05]  /*188c0*/  IMAD.MOV.U32 R155, RZ, RZ, R133 ;  /* 0x000000ffff9b7224 */ /* 0x000fea00078e0085 */
[----:B------:R1:W-:Y:S02]  /*188d0*/  MUFU.EX2 R124, R2 ;  /* 0x00000002007c7308 */ /* 0x0003e40000000800 */
[----:B-1----:R-:W-:Y:S02]  /*188e0*/  FFMA.FTZ R2, R250, c[0x0][0x2d0], -R96 ;  /* 0x0000b400fa027a23 */ /* 0x002fe40000010860 */
[----:B------:R-:W-:Y:S06]  /*188f0*/  IMAD.MOV.U32 R250, RZ, RZ, R148 ;  /* 0x000000fffffa7224 */ /* 0x000fec00078e0094 */
[----:B------:R1:W-:Y:S02]  /*18900*/  MUFU.EX2 R134, R2 ;  /* 0x0000000200867308 */ /* 0x0003e40000000800 */
[--C-:B-1----:R-:W-:Y:S02]  /*18910*/  FFMA.FTZ R2, R227, c[0x0][0x2d0], -R96.reuse ;  /* 0x0000b400e3027a23 */ /* 0x102fe40000010860 */
[----:B------:R-:W-:Y:S06]  /*18920*/  FFMA.FTZ R96, R105, c[0x0][0x2d0], -R96 ;  /* 0x0000b40069607a23 */ /* 0x000fec0000010860 */
[----:B------:R1:W-:Y:S01]  /*18930*/  MUFU.EX2 R133, R2 ;  /* 0x0000000200857308 */ /* 0x0003e20000000800 */
[--C-:B------:R-:W-:Y:S02]  /*18940*/  FFMA.FTZ R105, R217, c[0x0][0x2d0], -R97.reuse ;  /* 0x0000b400d9697a23 */ /* 0x100fe40000010861 */
[----:B------:R-:W-:Y:S07]  /*18950*/  IMAD.MOV.U32 R227, RZ, RZ, R118 ;  /* 0x000000ffffe37224 */ /* 0x000fee00078e0076 */
[----:B------:R-:W-:Y:S01]  /*18960*/  MUFU.EX2 R96, R96 ;  /* 0x0000006000607308 */ /* 0x000fe20000000800 */
[--C-:B-1----:R-:W-:Y:S02]  /*18970*/  FFMA.FTZ R2, R132, c[0x0][0x2d0], -R97.reuse ;  /* 0x0000b40084027a23 */ /* 0x102fe40000010861 */
[----:B------:R-:W-:Y:S07]  /*18980*/  FFMA.FTZ R97, R71, c[0x0][0x2d0], -R97 ;  /* 0x0000b40047617a23 */ /* 0x000fee0000010861 */
[----:B------:R1:W-:Y:S10]  /*18990*/  MUFU.EX2 R132, R2 ;  /* 0x0000000200847308 */ /* 0x0003f40000000800 */
[----:B------:R-:W-:Y:S01]  /*189a0*/  MUFU.EX2 R97, R97 ;  /* 0x0000006100617308 */ /* 0x000fe20000000800 */
[----:B----4-:R-:W-:Y:S09]  /*189b0*/  FFMA.FTZ R68, R68, R119, R111 ;  /* 0x0000007744447223 */ /* 0x010ff2000001006f */
[----:B------:R-:W-:Y:S01]  /*189c0*/  MUFU.EX2 R111, R101 ;  /* 0x00000065006f7308 */ /* 0x000fe20000000800 */
[----:B------:R-:W-:Y:S02]  /*189d0*/  FFMA.FTZ R71, R3, R113, R110 ;  /* 0x0000007103477223 */ /* 0x000fe4000001006e */
[----:B------:R-:W-:Y:S02]  /*189e0*/  FADD.FTZ R3, R215, R68 ;  /* 0x00000044d7037221 */ /* 0x000fe40000010000 */
[----:B------:R-:W-:Y:S02]  /*189f0*/  FADD.FTZ R68, R155, R69 ;  /* 0x000000459b447221 */ /* 0x000fe40000010000 */
[----:B-1----:R-:W-:Y:S03]  /*18a00*/  FADD.FTZ R2, R169, R71 ;  /* 0x00000047a9027221 */ /* 0x002fe60000010000 */
[----:B------:R1:W-:Y:S01]  /*18a10*/  MUFU.EX2 R113, R76 ;  /* 0x0000004c00717308 */ /* 0x0003e20000000800 */
[----:B------:R-:W-:Y:S02]  /*18a20*/  FADD.FTZ R3, R154, R3 ;  /* 0x000000039a037221 */ /* 0x000fe40000010000 */
[----:B------:R-:W-:Y:S02]  /*18a30*/  FADD.FTZ R69, R241, R68 ;  /* 0x00000044f1457221 */ /* 0x000fe40000010000 */
[----:B------:R3:W5:Y:S01]  /*18a40*/  LDL.LU R241, [R1+0x4c] ;  /* 0x00004c0001f17983 */ /* 0x0007620000300800 */
[----:B------:R-:W-:Y:S02]  /*18a50*/  FFMA.FTZ R0, R0, R98, R108 ;  /* 0x0000006200007223 */ /* 0x000fe4000001006c */
[----:B------:R-:W-:Y:S02]  /*18a60*/  FADD.FTZ R98, R153, R2 ;  /* 0x0000000299627221 */ /* 0x000fe40000010000 */
[----:B------:R-:W-:Y:S01]  /*18a70*/  FADD.FTZ R0, R168, R0 ;  /* 0x00000000a8007221 */ /* 0x000fe20000010000 */
[----:B------:R4:W-:Y:S01]  /*18a80*/  MUFU.EX2 R101, R116 ;  /* 0x0000007400657308 */ /* 0x0009e20000000800 */
[----:B------:R-:W-:Y:S01]  /*18a90*/  LDSM.16.MT88.4 R168, [R232+0x3100] ;  /* 0x00310000e8a8783b */ /* 0x000fe20000004200 */
[----:B------:R-:W-:Y:S02]  /*18aa0*/  FADD.FTZ R2, R240, R3 ;  /* 0x00000003f0027221 */ /* 0x000fe40000010000 */
[----:B------:R-:W-:Y:S02]  /*18ab0*/  FADD.FTZ R71, R152, R0 ;  /* 0x0000000098477221 */ /* 0x000fe40000010000 */
[----:B------:R-:W-:Y:S02]  /*18ac0*/  FADD.FTZ R0, R239, R98 ;  /* 0x00000062ef007221 */ /* 0x000fe40000010000 */
[----:B------:R-:W-:Y:S01]  /*18ad0*/  FADD.FTZ R68, R238, R71 ;  /* 0x00000047ee447221 */ /* 0x000fe20000010000 */
[----:B------:R-:W-:Y:S01]  /*18ae0*/  LDSM.16.MT88.4 R152, [R229+0x3100] ;  /* 0x00310000e598783b */ /* 0x000fe20000004200 */
[----:B------:R-:W-:Y:S01]  /*18af0*/  FADD.FTZ R3, R237, R69 ;  /* 0x00000045ed037221 */ /* 0x000fe20000010000 */
[----:B------:R-:W2:Y:S01]  /*18b00*/  MUFU.EX2 R110, R104 ;  /* 0x00000068006e7308 */ /* 0x000ea20000000800 */
[----:B------:R-:W-:Y:S01]  /*18b10*/  FADD.FTZ R2, R236, R2 ;  /* 0x00000002ec027221 */ /* 0x000fe20000010000 */
[----:B-1----:R-:W-:Y:S01]  /*18b20*/  F2FP.PACK_AB R76, R195, R181 ;  /* 0x000000b5c34c723e */ /* 0x002fe200000000ff */
[----:B------:R-:W-:Y:S02]  /*18b30*/  FADD.FTZ R71, R235, R0 ;  /* 0x00000000eb477221 */ /* 0x000fe40000010000 */
[----:B------:R-:W-:Y:S01]  /*18b40*/  FADD.FTZ R69, R234, R68 ;  /* 0x00000044ea457221 */ /* 0x000fe20000010000 */
[----:B------:R3:W5:Y:S01]  /*18b50*/  LDL.LU R240, [R1+0x48] ;  /* 0x0000480001f07983 */ /* 0x0007620000300800 */
[----:B------:R-:W-:Y:S02]  /*18b60*/  FADD.FTZ R0, R233, R3 ;  /* 0x00000003e9007221 */ /* 0x000fe40000010000 */
[C---:B------:R-:W-:Y:S01]  /*18b70*/  HMMA.16816.F32 R8, R76.reuse, R80, R8 ;  /* 0x000000504c08723c */ /* 0x040fe20000001808 */
[----:B------:R3:W5:Y:S01]  /*18b80*/  LDL.LU R239, [R1+0x44] ;  /* 0x0000440001ef7983 */ /* 0x0007620000300800 */
[----:B------:R-:W-:Y:S01]  /*18b90*/  FADD.FTZ R68, R228, R2 ;  /* 0x00000002e4447221 */ /* 0x000fe20000010000 */
[----:B------:R-:W1:Y:S01]  /*18ba0*/  MUFU.EX2 R104, R115 ;  /* 0x0000007300687308 */ /* 0x000e620000000800 */
[----:B------:R-:W-:Y:S01]  /*18bb0*/  FADD.FTZ R3, R159, R71 ;  /* 0x000000479f037221 */ /* 0x000fe20000010000 */
[----:B----4-:R-:W-:Y:S01]  /*18bc0*/  LDSM.16.MT88.4 R116, [R230+0x3100] ;  /* 0x00310000e674783b */ /* 0x010fe20000004200 */
[----:B------:R-:W-:Y:S02]  /*18bd0*/  FADD.FTZ R2, R158, R69 ;  /* 0x000000459e027221 */ /* 0x000fe40000010000 */
[-C--:B------:R-:W-:Y:S01]  /*18be0*/  HMMA.16816.F32 R12, R76, R82.reuse, R12 ;  /* 0x000000524c0c723c */ /* 0x080fe2000000180c */
[----:B------:R-:W-:Y:S03]  /*18bf0*/  FADD.FTZ R3, R223, R3 ;  /* 0x00000003df037221 */ /* 0x000fe60000010000 */
[----:B------:R-:W-:Y:S01]  /*18c00*/  FADD.FTZ R2, R225, R2 ;  /* 0x00000002e1027221 */ /* 0x000fe20000010000 */
[----:B------:R3:W5:Y:S01]  /*18c10*/  LDL.LU R238, [R1+0x40] ;  /* 0x0000400001ee7983 */ /* 0x0007620000300800 */
[----:B------:R-:W4:Y:S01]  /*18c20*/  MUFU.EX2 R108, R103 ;  /* 0x00000067006c7308 */ /* 0x000f220000000800 */
[----:B--2---:R-:W-:Y:S01]  /*18c30*/  F2FP.PACK_AB R128, R110, R111 ;  /* 0x0000006f6e80723e */ /* 0x004fe200000000ff */
[C---:B------:R-:W-:Y:S01]  /*18c40*/  HMMA.16816.F32 R16, R72.reuse, R82, R16 ;  /* 0x000000524810723c */ /* 0x040fe20000001810 */
[----:B------:R-:W2:Y:S03]  /*18c50*/  LDSM.16.MT88.4 R80, [R229+0x2900] ;  /* 0x00290000e550783b */ /* 0x000ea60000004200 */
[----:B------:R-:W-:Y:S04]  /*18c60*/  FADD.FTZ R0, R157, R0 ;  /* 0x000000009d007221 */ /* 0x000fe80000010000 */
[-C--:B------:R-:W-:Y:S01]  /*18c70*/  HMMA.16816.F32 R20, R72, R84.reuse, R20 ;  /* 0x000000544814723c */ /* 0x080fe20000001814 */
[----:B------:R3:W5:Y:S01]  /*18c80*/  LDL.LU R237, [R1+0x3c] ;  /* 0x00003c0001ed7983 */ /* 0x0007620000300800 */
[----:B------:R-:W3:Y:S02]  /*18c90*/  MUFU.EX2 R103, R112 ;  /* 0x0000007000677308 */ /* 0x000ee40000000800 */
[----:B------:R-:W-:Y:S01]  /*18ca0*/  FADD.FTZ R0, R227, R0 ;  /* 0x00000000e3007221 */ /* 0x000fe20000010000 */
[----:B------:R2:W5:Y:S01]  /*18cb0*/  LDL.LU R236, [R1+0x38] ;  /* 0x0000380001ec7983 */ /* 0x0005620000300800 */
[----:B-1----:R-:W-:Y:S02]  /*18cc0*/  F2FP.PACK_AB R130, R104, R107 ;  /* 0x0000006b6882723e */ /* 0x002fe400000000ff */
[C---:B------:R-:W-:Y:S01]  /*18cd0*/  HMMA.16816.F32 R24, R76.reuse, R84, R24 ;  /* 0x000000544c18723c */ /* 0x040fe20000001818 */
[----:B------:R1:W5:Y:S04]  /*18ce0*/  LDL.LU R235, [R1+0x34] ;  /* 0x0000340001eb7983 */ /* 0x0003680000300800 */
[----:B------:R1:W5:Y:S01]  /*18cf0*/  LDL.LU R234, [R1+0x30] ;  /* 0x0000300001ea7983 */ /* 0x0003620000300800 */
[----:B----4-:R-:W-:Y:S02]  /*18d00*/  F2FP.PACK_AB R129, R106, R108 ;  /* 0x0000006c6a81723e */ /* 0x010fe400000000ff */
[-C--:B------:R-:W-:Y:S01]  /*18d10*/  HMMA.16816.F32 R28, R76, R86.reuse, R28 ;  /* 0x000000564c1c723c */ /* 0x080fe2000000181c */
[----:B------:R1:W5:Y:S04]  /*18d20*/  LDL.LU R233, [R1+0x2c] ;  /* 0x00002c0001e97983 */ /* 0x0003680000300800 */
[----:B------:R1:W5:Y:S03]  /*18d30*/  LDL.LU R228, [R1+0x28] ;  /* 0x0000280001e47983 */ /* 0x0003660000300800 */
[C---:B------:R-:W-:Y:S01]  /*18d40*/  HMMA.16816.F32 R32, R72.reuse, R86, R32 ;  /* 0x000000564820723c */ /* 0x040fe20000001820 */
[----:B------:R-:W4:Y:S03]  /*18d50*/  LDSM.16.MT88.4 R84, [R232+0x2900] ;  /* 0x00290000e854783b */ /* 0x000f260000004200 */
[----:B---3--:R-:W-:Y:S04]  /*18d60*/  F2FP.PACK_AB R131, R101, R103 ;  /* 0x000000676583723e */ /* 0x008fe800000000ff */
[-C--:B------:R-:W-:Y:S08]  /*18d70*/  HMMA.16816.F32 R36, R72, R88.reuse, R36 ;  /* 0x000000584824723c */ /* 0x080ff00000001824 */
[C---:B------:R-:W-:Y:S08]  /*18d80*/  HMMA.16816.F32 R40, R76.reuse, R88, R40 ;  /* 0x000000584c28723c */ /* 0x040ff00000001828 */
[-C--:B------:R-:W-:Y:S08]  /*18d90*/  HMMA.16816.F32 R44, R76, R90.reuse, R44 ;  /* 0x0000005a4c2c723c */ /* 0x080ff0000000182c */
[C---:B------:R-:W-:Y:S01]  /*18da0*/  HMMA.16816.F32 R48, R72.reuse, R90, R48 ;  /* 0x0000005a4830723c */ /* 0x040fe20000001830 */
[----:B------:R-:W3:Y:S07]  /*18db0*/  LDSM.16.MT88.4 R88, [R230+0x2900] ;  /* 0x00290000e658783b */ /* 0x000eee0000004200 */
[-C--:B------:R-:W-:Y:S08]  /*18dc0*/  HMMA.16816.F32 R52, R72, R92.reuse, R52 ;  /* 0x0000005c4834723c */ /* 0x080ff00000001834 */
[C---:B------:R-:W-:Y:S08]  /*18dd0*/  HMMA.16816.F32 R56, R76.reuse, R92, R56 ;  /* 0x0000005c4c38723c */ /* 0x040ff00000001838 */
[-C--:B------:R-:W-:Y:S07]  /*18de0*/  HMMA.16816.F32 R60, R76, R94.reuse, R60 ;  /* 0x0000005e4c3c723c */ /* 0x080fee000000183c */
[----:B------:R-:W-:Y:S01]  /*18df0*/  F2FP.PACK_AB R76, R126, R127 ;  /* 0x0000007f7e4c723e */ /* 0x000fe200000000ff */
[----:B------:R-:W-:Y:S01]  /*18e00*/  HMMA.16816.F32 R64, R72, R94, R64 ;  /* 0x0000005e4840723c */ /* 0x000fe20000001840 */
[----:B------:R-:W-:Y:S01]  /*18e10*/  F2FP.PACK_AB R77, R124, R125 ;  /* 0x0000007d7c4d723e */ /* 0x000fe200000000ff */
[----:B------:R-:W1:Y:S02]  /*18e20*/  LDSM.16.MT88.4 R92, [R231+0x2900] ;  /* 0x00290000e75c783b */ /* 0x000e640000004200 */
[----:B------:R-:W-:Y:S02]  /*18e30*/  F2FP.PACK_AB R78, R133, R134 ;  /* 0x00000086854e723e */ /* 0x000fe400000000ff */
[----:B------:R-:W-:Y:S02]  /*18e40*/  F2FP.PACK_AB R79, R113, R132 ;  /* 0x00000084714f723e */ /* 0x000fe400000000ff */
[----:B------:R-:W-:Y:S04]  /*18e50*/  F2FP.PACK_AB R72, R191, R121 ;  /* 0x00000079bf48723e */ /* 0x000fe800000000ff */
[----:B------:R-:W-:Y:S02]  /*18e60*/  F2FP.PACK_AB R73, R190, R120 ;  /* 0x00000078be49723e */ /* 0x000fe400000000ff */
[----:B------:R-:W-:Y:S02]  /*18e70*/  F2FP.PACK_AB R74, R188, R189 ;  /* 0x000000bdbc4a723e */ /* 0x000fe400000000ff */
[----:B------:R-:W-:Y:S07]  /*18e80*/  F2FP.PACK_AB R75, R138, R139 ;  /* 0x0000008b8a4b723e */ /* 0x000fee00000000ff */
[-C--:B--2---:R-:W-:Y:S08]  /*18e90*/  HMMA.16816.F32 R4, R72, R80.reuse, R4 ;  /* 0x000000504804723c */ /* 0x084ff00000001804 */
[C---:B------:R-:W-:Y:S01]  /*18ea0*/  HMMA.16816.F32 R8, R76.reuse, R80, R8 ;  /* 0x000000504c08723c */ /* 0x040fe20000001808 */
[----:B------:R-:W2:Y:S07]  /*18eb0*/  MUFU.EX2 R81, R109 ;  /* 0x0000006d00517308 */ /* 0x000eae0000000800 */
[-C--:B------:R-:W-:Y:S03]  /*18ec0*/  HMMA.16816.F32 R12, R76, R82.reuse, R12 ;  /* 0x000000524c0c723c */ /* 0x080fe6000000180c */
[----:B------:R-:W1:Y:S05]  /*18ed0*/  MUFU.EX2 R80, R114 ;  /* 0x0000007200507308 */ /* 0x000e6a0000000800 */
[C---:B------:R-:W-:Y:S05]  /*18ee0*/  HMMA.16816.F32 R16, R72.reuse, R82, R16 ;  /* 0x000000524810723c */ /* 0x040fea0000001810 */
[----:B------:R-:W-:Y:S03]  /*18ef0*/  MUFU.EX2 R83, R102 ;  /* 0x0000006600537308 */ /* 0x000fe60000000800 */
[-C--:B----4-:R-:W-:Y:S01]  /*18f00*/  HMMA.16816.F32 R20, R72, R84.reuse, R20 ;  /* 0x000000544814723c */ /* 0x090fe20000001814 */
[----:B--2---:R-:W-:Y:S06]  /*18f10*/  F2FP.PACK_AB R186, R96, R81 ;  /* 0x0000005160ba723e */ /* 0x004fec00000000ff */
[----:B------:R-:W2:Y:S01]  /*18f20*/  MUFU.EX2 R82, R105 ;  /* 0x0000006900527308 */ /* 0x000ea20000000800 */
[C---:B------:R-:W-:Y:S01]  /*18f30*/  HMMA.16816.F32 R24, R76.reuse, R84, R24 ;  /* 0x000000544c18723c */ /* 0x040fe20000001818 */
[----:B-1----:R-:W-:Y:S07]  /*18f40*/  F2FP.PACK_AB R187, R97, R80 ;  /* 0x0000005061bb723e */ /* 0x002fee00000000ff */
[-C--:B------:R-:W-:Y:S08]  /*18f50*/  HMMA.16816.F32 R28, R76, R86.reuse, R28 ;  /* 0x000000564c1c723c */ /* 0x080ff0000000181c */
[C---:B------:R-:W-:Y:S01]  /*18f60*/  HMMA.16816.F32 R32, R72.reuse, R86, R32 ;  /* 0x000000564820723c */ /* 0x040fe20000001820 */
[----:B--2---:R-:W-:Y:S07]  /*18f70*/  F2FP.PACK_AB R185, R82, R83 ;  /* 0x0000005352b9723e */ /* 0x004fee00000000ff */
[-C--:B---3--:R-:W-:Y:S08]  /*18f80*/  HMMA.16816.F32 R36, R72, R88.reuse, R36 ;  /* 0x000000584824723c */ /* 0x088ff00000001824 */
        /* <DEDUP_REMOVED lines=28> */
[----:B------:R-:W-:Y:S02]  /*19150*/  FADD.FTZ R11, R203, R4 ;  /* 0x00000004cb0b7221 */ /* 0x000fe40000010000 */
[----:B------:R-:W1:Y:S01]  /*19160*/  LDSM.16.MT88.4 R4, [R231+0x3100] ;  /* 0x00310000e704783b */ /* 0x000e620000004200 */
        /* <DEDUP_REMOVED lines=87> */
.L_x_784:
[----:B------:R-:W-:-:S13]  /*196e0*/  ISETP.LE.AND P0, PT, RZ, UR12, PT ;  /* 0x0000000cff007c0c */ /* 0x000fda000bf03270 */
[----:B------:R-:W-:Y:S05]  /*196f0*/  @!P0 BRA `(.L_x_788) ;  /* 0x000042e000008947 */ /* 0x000fea0003800000 */
[----:B------:R-:W-:Y:S01]  /*19700*/  IMAD.MOV.U32 R3, RZ, RZ, R136 ;  /* 0x000000ffff037224 */ /* 0x000fe200078e0088 */
[----:B------:R-:W-:Y:S01]  /*19710*/  MOV R138, R70 ;  /* 0x00000046008a7202 */ /* 0x000fe20000000f00 */
[----:B--2-4-:R-:W-:Y:S01]  /*19720*/  IMAD.MOV.U32 R0, RZ, RZ, R137 ;  /* 0x000000ffff007224 */ /* 0x014fe200078e0089 */
[----:B------:R-:W-:Y:S01]  /*19730*/  MOV R133, R135 ;  /* 0x0000008700857202 */ /* 0x000fe20000000f00 */
[----:B------:R-:W-:Y:S01]  /*19740*/  ULDC UR5, c[0x0][0x210] ;  /* 0x0000840000057ab9 */ /* 0x000fe20000000800 */
[----:B------:R-:W-:Y:S01]  /*19750*/  IADD3 R249, R248, 0x100, RZ ;  /* 0x00000100f8f97810 */ /* 0x000fe20007ffe0ff */
[----:B------:R-:W-:Y:S02]  /*19760*/  ULDC UR4, c[0x0][0x1e8] ;  /* 0x00007a0000047ab9 */ /* 0x000fe40000000800 */
[----:B------:R-:W-:Y:S02]  /*19770*/  UIMAD UR5, UR16, UR5, URZ ;  /* 0x00000005100572a4 */ /* 0x000fe4000f8e023f */
[----:B------:R-:W-:Y:S01]  /*19780*/  UIMAD UR4, UR16, UR4, URZ ;  /* 0x00000004100472a4 */ /* 0x000fe2000f8e023f */
[----:B------:R-:W-:Y:S05]  /*19790*/  BRA `(.L_x_789) ;  /* 0x0000045000007947 */ /* 0x000fea0003800000 */
.L_x_791:
[----:B------:R-:W2:Y:S01]  /*197a0*/  LDL R136, [R1+0x18] ;  /* 0x0000180001887983 */ /* 0x000ea20000100800 */
[----:B------:R-:W-:Y:S01]  /*197b0*/  IMAD.MOV.U32 R137, RZ, RZ, c[0x0][0x2b8] ;  /* 0x0000ae00ff897624 */ /* 0x000fe200078e00ff */
[----:B------:R-:W-:Y:S04]  /*197c0*/  UIMAD UR6, UR12, 0x70, UR18 ;  /* 0x000000700c0678a4 */ /* 0x000fe8000f8e0212 */
[----:B------:R-:W-:Y:S01]  /*197d0*/  ISETP.NE.AND P3, PT, R137, 0x1, PT ;  /* 0x000000018900780c */ /* 0x000fe20003f65270 */
[----:B------:R-:W-:Y:S02]  /*197e0*/  IMAD.MOV.U32 R137, RZ, RZ, RZ ;  /* 0x000000ffff897224 */ /* 0x000fe400078e00ff */
[----:B------:R-:W-:Y:S05]  /*197f0*/  IMAD.U32 R132, RZ, RZ, UR6 ;  /* 0x00000006ff847e24 */ /* 0x000fea000f8e00ff */
[----:B--2---:R-:W-:Y:S02]  /*19800*/  IADD3 R132, R132, -0x70, R136 ;  /* 0xffffff9084847810 */ /* 0x004fe40007ffe088 */
[----:B------:R-:W-:Y:S03]  /*19810*/  ISETP.GT.AND P2, PT, R136, 0x6f, PT ;  /* 0x0000006f8800780c */ /* 0x000fe60003f44270 */
[----:B------:R-:W-:Y:S04]  /*19820*/  @P3 IMAD.HI.U32 R134, R132, c[0x0][0x2bc], RZ ;  /* 0x0000af0084863a27 */ /* 0x000fe800078e00ff */
[----:B------:R-:W-:Y:S01]  /*19830*/  IMAD.MOV.U32 R2, RZ, RZ, R132 ;  /* 0x000000ffff027224 */ /* 0x000fe200078e0084 */
[----:B------:R-:W-:Y:S05]  /*19840*/  @P3 SHF.R.U32.HI R2, RZ, c[0x0][0x2c0], R134 ;  /* 0x0000b000ff023a19 */ /* 0x000fea0000011686 */
        /* <DEDUP_REMOVED lines=36> */
[--C-:B----4-:R-:W-:Y:S01]  /*19a90*/  IMAD.X R135, R135, 0x1, R246.reuse, P0 ;  /* 0x0000000187877824 */ /* 0x110fe200000e06f6 */
[-C--:B------:R-:W-:Y:S02]  /*19aa0*/  IADD3 R192, P0, R192, R247.reuse, RZ ;  /* 0x000000f7c0c07210 */ /* 0x080fe40007f1e0ff */
        /* <DEDUP_REMOVED lines=15> */
[--C-:B-1----:R-:W-:Y:S02]  /*19ba0*/  IMAD.X R137, R194, 0x1, R246.reuse, P1 ;  /* 0x00000001c2897824 */ /* 0x102fe400008e06f6 */
[----:B-----5:R-:W-:Y:S03]  /*19bb0*/  IMAD.X R135, R2, 0x1, R246, P0 ;  /* 0x0000000102877824 */ /* 0x020fe600000e06f6 */
[----:B------:R2:W-:Y:S04]  /*19bc0*/  LDGSTS.E.BYPASS.LTC128B.128 [R248+0x6100], [R136.64], !P6 ;  /* 0x0610000088f87fae */ /* 0x0005e8000f101d56 */
[----:B------:R2:W-:Y:S01]  /*19bd0*/  LDGSTS.E.BYPASS.LTC128B.128 [R248+0x6900], [R134.64], !P6 ;  /* 0x0690000086f87fae */ /* 0x0005e2000f101d56 */
[----:B------:R-:W-:-:S05]  /*19be0*/  BRA `(.L_x_790) ;  /* 0x00000cf000007947 */ /* 0x000fca0003800000 */
.L_x_789:
[----:B------:R-:W2:Y:S01]  /*19bf0*/  LDL R56, [R1+0x4] ;  /* 0x0000040001387983 */ /* 0x000ea20000100800 */
[----:B------:R-:W-:Y:S04]  /*19c00*/  DEPBAR.LE SB0, 0x0 ;  /* 0x000080000000791a */ /* 0x000fe80000000000 */
[----:B------:R-:W-:Y:S01]  /*19c10*/  UISETP.GE.AND UP0, UPT, UR12, 0x1, UPT ;  /* 0x000000010c00788c */ /* 0x000fe2000bf06270 */
[----:B------:R-:W3:Y:S06]  /*19c20*/  LDL R70, [R1] ;  /* 0x0000000001467983 */ /* 0x000eec0000100800 */
[----:B------:R-:W-:Y:S06]  /*19c30*/  BAR.SYNC.DEFER_BLOCKING 0x0 ;  /* 0x0000000000007b1d */ /* 0x000fec0000010000 */
[----:B-----5:R-:W-:Y:S06]  /*19c40*/  LDSM.16.M88.4 R112, [R235+0x7100] ;  /* 0x00710000eb70783b */ /* 0x020fec0000000200 */
[----:B------:R-:W1:Y:S06]  /*19c50*/  LDSM.16.M88.4 R16, [R228+0x3900] ;  /* 0x00390000e410783b */ /* 0x000e6c0000000200 */
[----:B------:R-:W4:Y:S06]  /*19c60*/  LDSM.16.M88.4 R108, [R235+0x9100] ;  /* 0x00910000eb6c783b */ /* 0x000f2c0000000200 */
[----:B------:R-:W4:Y:S06]  /*19c70*/  LDSM.16.M88.4 R32, [R228+0x4100] ;  /* 0x00410000e420783b */ /* 0x000f2c0000000200 */
[----:B------:R-:W4:Y:S06]  /*19c80*/  LDSM.16.M88.4 R48, [R228+0x4900] ;  /* 0x00490000e430783b */ /* 0x000f2c0000000200 */
[----:B------:R-:W4:Y:S06]  /*19c90*/  LDSM.16.M88.4 R64, [R228+0x5100] ;  /* 0x00510000e440783b */ /* 0x000f2c0000000200 */
[----:B------:R-:W2:Y:S06]  /*19ca0*/  LDSM.16.M88.4 R80, [R228+0x5900] ;  /* 0x00590000e450783b */ /* 0x000eac0000000200 */
[----:B------:R-:W-:Y:S01]  /*19cb0*/  LDSM.16.M88.4 R96, [R228+0x6100] ;  /* 0x00610000e460783b */ /* 0x000fe20000000200 */
[-C--:B-1----:R-:W-:Y:S05]  /*19cc0*/  HMMA.16816.F32 R4, R112, R16.reuse, RZ ;  /* 0x000000107004723c */ /* 0x082fea00000018ff */
[----:B------:R-:W-:Y:S03]  /*19cd0*/  LDSM.16.M88.4 R188, [R228+0x6900] ;  /* 0x00690000e4bc783b */ /* 0x000fe60000000200 */
[C---:B----4-:R-:W-:Y:S03]  /*19ce0*/  HMMA.16816.F32 R8, R108.reuse, R16, RZ ;  /* 0x000000106c08723c */ /* 0x050fe600000018ff */
[----:B------:R-:W-:Y:S06]  /*19cf0*/  LDSM.16.M88.4 R192, [R238+0x7100] ;  /* 0x00710000eec0783b */ /* 0x000fec0000000200 */
[----:B------:R-:W-:Y:S01]  /*19d00*/  LDSM.16.M88.4 R196, [R239] ;  /* 0x00000000efc4783b */ /* 0x000fe20000000200 */
[-C--:B------:R-:W-:Y:S05]  /*19d10*/  HMMA.16816.F32 R12, R108, R18.reuse, RZ ;  /* 0x000000126c0c723c */ /* 0x080fea00000018ff */
[----:B------:R-:W-:Y:S03]  /*19d20*/  LDSM.16.M88.4 R200, [R238+0x9100] ;  /* 0x00910000eec8783b */ /* 0x000fe60000000200 */
[C---:B------:R-:W-:Y:S03]  /*19d30*/  HMMA.16816.F32 R16, R112.reuse, R18, RZ ;  /* 0x000000127010723c */ /* 0x040fe600000018ff */
[----:B------:R-:W-:Y:S05]  /*19d40*/  LDSM.16.M88.4 R204, [R245] ;  /* 0x00000000f5cc783b */ /* 0x000fea0000000200 */
[-C--:B------:R-:W-:Y:S01]  /*19d50*/  HMMA.16816.F32 R20, R112, R32.reuse, RZ ;  /* 0x000000207014723c */ /* 0x080fe200000018ff */
        /* <DEDUP_REMOVED lines=8> */
[-C--:B------:R-:W-:Y:S08]  /*19de0*/  HMMA.16816.F32 R36, R112, R48.reuse, RZ ;  /* 0x000000307024723c */ /* 0x080ff000000018ff */
[C---:B------:R-:W-:Y:S08]  /*19df0*/  HMMA.16816.F32 R40, R108.reuse, R48, RZ ;  /* 0x000000306c28723c */ /* 0x040ff000000018ff */
[-C--:B------:R-:W-:Y:S08]  /*19e00*/  HMMA.16816.F32 R44, R108, R50.reuse, RZ ;  /* 0x000000326c2c723c */ /* 0x080ff000000018ff */
[C---:B------:R-:W-:Y:S08]  /*19e10*/  HMMA.16816.F32 R48, R112.reuse, R50, RZ ;  /* 0x000000327030723c */ /* 0x040ff000000018ff */
[-C--:B------:R-:W-:Y:S01]  /*19e20*/  HMMA.16816.F32 R52, R112, R64.reuse, RZ ;  /* 0x000000407034723c */ /* 0x080fe200000018ff */
[----:B--2---:R-:W-:Y:S03]  /*19e30*/  SHF.R.S32.HI R2, RZ, 0x1f, R56 ;  /* 0x0000001fff027819 */ /* 0x004fe60000011438 */
[----:B------:R-:W-:Y:S04]  /*19e40*/  IMAD.WIDE.U32 R68, R56, c[0x0][0x208], RZ ;  /* 0x0000820038447a25 */ /* 0x000fe800078e00ff */
[----:B------:R-:W-:Y:S04]  /*19e50*/  IMAD R2, R2, c[0x0][0x208], RZ ;  /* 0x0000820002027a24 */ /* 0x000fe800078e02ff */
[----:B------:R-:W-:Y:S02]  /*19e60*/  IMAD R2, R56, c[0x0][0x20c], R2 ;  /* 0x0000830038027a24 */ /* 0x000fe400078e0202 */
[C---:B------:R-:W-:Y:S07]  /*19e70*/  HMMA.16816.F32 R56, R108.reuse, R64, RZ ;  /* 0x000000406c38723c */ /* 0x040fee00000018ff */
[----:B------:R-:W-:Y:S01]  /*19e80*/  IMAD.IADD R65, R69, 0x1, R2 ;  /* 0x0000000145417824 */ /* 0x000fe200078e0202 */
[-C--:B------:R-:W-:Y:S01]  /*19e90*/  HMMA.16816.F32 R60, R108, R66.reuse, RZ ;  /* 0x000000426c3c723c */ /* 0x080fe200000018ff */
[----:B------:R-:W-:Y:S03]  /*19ea0*/  IMAD.MOV.U32 R64, RZ, RZ, R68 ;  /* 0x000000ffff407224 */ /* 0x000fe600078e0044 */
[----:B---3--:R-:W-:Y:S01]  /*19eb0*/  SHF.R.S32.HI R2, RZ, 0x1f, R70 ;  /* 0x0000001fff027819 */ /* 0x008fe20000011446 */
[----:B------:R-:W-:Y:S03]  /*19ec0*/  IMAD.WIDE.U32 R72, R70, c[0x0][0x218], R64 ;  /* 0x0000860046487a25 */ /* 0x000fe600078e0040 */
[C---:B------:R-:W-:Y:S04]  /*19ed0*/  HMMA.16816.F32 R64, R112.reuse, R66, RZ ;  /* 0x000000427040723c */ /* 0x040fe800000018ff */
[----:B------:R-:W-:Y:S01]  /*19ee0*/  IMAD R2, R2, c[0x0][0x218], RZ ;  /* 0x0000860002027a24 */ /* 0x000fe200078e02ff */
[----:B------:R-:W-:Y:S03]  /*19ef0*/  IADD3 R132, P1, R72, UR5, RZ ;  /* 0x0000000548847c10 */ /* 0x000fe6000ff3e0ff */
[----:B------:R-:W-:Y:S01]  /*19f00*/  IMAD R72, R70, c[0x0][0x21c], R2 ;  /* 0x0000870046487a24 */ /* 0x000fe200078e0202 */
[C---:B------:R-:W-:Y:S01]  /*19f10*/  LEA R2, P0, R132.reuse, c[0x0][0x1f8], 0x1 ;  /* 0x00007e0084027a11 */ /* 0x040fe200078008ff */
[-C--:B------:R-:W-:Y:S03]  /*19f20*/  HMMA.16816.F32 R68, R112, R80.reuse, RZ ;  /* 0x000000507044723c */ /* 0x080fe600000018ff */
[----:B------:R-:W-:Y:S01]  /*19f30*/  IADD3.X R72, R73, UR15, R72, P1, !PT ;  /* 0x0000000f49487c10 */ /* 0x000fe20008ffe448 */
        /* <DEDUP_REMOVED lines=154> */
.L_x_790:
        /* <DEDUP_REMOVED lines=187> */
[--C-:B------:R-:W-:Y:S01]  /*1b490*/  FFMA.FTZ R51, R51, c[0x0][0x2d0], -R139.reuse ;  /* 0x0000b40033337a23 */ /* 0x100fe2000001088b */
[----:B------:R1:W2:Y:S01]  /*1b4a0*/  MUFU.EX2 R203, R17 ;  /* 0x0000001100cb7308 */ /* 0x0002a20000000800 */
[--C-:B------:R-:W-:Y:S02]  /*1b4b0*/  FFMA.FTZ R80, R80, c[0x0][0x2d0], -R192.reuse ;  /* 0x0000b40050507a23 */ /* 0x100fe400000108c0 */
[----:B------:R-:W-:Y:S02]  /*1b4c0*/  FFMA.FTZ R82, R82, c[0x0][0x2d0], -R139 ;  /* 0x0000b40052527a23 */ /* 0x000fe4000001088b */
        /* <DEDUP_REMOVED lines=29> */
[----:B------:R-:W-:Y:S01]  /*1b6a0*/  FFMA.FTZ R115, R115, c[0x0][0x2d0], -R139 ;  /* 0x0000b40073737a23 */ /* 0x000fe2000001088b */
        /* <DEDUP_REMOVED lines=11> */
[--C-:B------:R-:W-:Y:S01]  /*1b760*/  FFMA.FTZ R97, R97, c[0x0][0x2d0], -R192.reuse ;  /* 0x0000b40061617a23 */ /* 0x100fe200000108c0 */
        /* <DEDUP_REMOVED lines=34> */
[C---:B--2---:R-:W-:Y:S02]  /*1b990*/  FMUL.FTZ R126, R0.reuse, R126 ;  /* 0x0000007e007e7220 */ /* 0x044fe40000410000 */
[----:B------:R-:W-:Y:S02]  /*1b9a0*/  FMUL.FTZ R127, R0, R127 ;  /* 0x0000007f007f7220 */ /* 0x000fe40000410000 */
[--C-:B------:R-:W-:Y:S01]  /*1b9b0*/  FFMA.FTZ R60, R60, c[0x0][0x2d0], -R138.reuse ;  /* 0x0000b4003c3c7a23 */ /* 0x100fe2000001088a */
[----:B------:R-:W1:Y:S01]  /*1b9c0*/  MUFU.EX2 R197, R13 ;  /* 0x0000000d00c57308 */ /* 0x000e620000000800 */
[--C-:B------:R-:W-:Y:S02]  /*1b9d0*/  FFMA.FTZ R61, R61, c[0x0][0x2d0], -R138.reuse ;  /* 0x0000b4003d3d7a23 */ /* 0x100fe4000001088a */
[--C-:B------:R-:W-:Y:S02]  /*1b9e0*/  FFMA.FTZ R62, R62, c[0x0][0x2d0], -R3.reuse ;  /* 0x0000b4003e3e7a23 */ /* 0x100fe40000010803 */
[--C-:B------:R-:W-:Y:S02]  /*1b9f0*/  FFMA.FTZ R63, R63, c[0x0][0x2d0], -R3.reuse ;  /* 0x0000b4003f3f7a23 */ /* 0x100fe40000010803 */
[--C-:B------:R-:W-:Y:S02]  /*1ba00*/  FFMA.FTZ R79, R79, c[0x0][0x2d0], -R3.reuse ;  /* 0x0000b4004f4f7a23 */ /* 0x100fe40000010803 */
[C---:B---3--:R-:W-:Y:S01]  /*1ba10*/  FMUL.FTZ R8, R133.reuse, R144 ;  /* 0x0000009085087220 */ /* 0x048fe20000410000 */
[----:B------:R2:W-:Y:S01]  /*1ba20*/  MUFU.EX2 R199, R10 ;  /* 0x0000000a00c77308 */ /* 0x0005e20000000800 */
[----:B----4-:R-:W-:Y:S01]  /*1ba30*/  F2FP.PACK_AB R144, R212, R200 ;  /* 0x000000c8d490723e */ /* 0x010fe200000000ff */
[C---:B------:R-:W-:Y:S02]  /*1ba40*/  FMUL.FTZ R9, R133.reuse, R145 ;  /* 0x0000009185097220 */ /* 0x040fe40000410000 */
[----:B-----5:R-:W-:Y:S02]  /*1ba50*/  FMUL.FTZ R12, R133, R148 ;  /* 0x00000094850c7220 */ /* 0x020fe40000410000 */
[--C-:B------:R-:W-:Y:S02]  /*1ba60*/  FFMA.FTZ R25, R25, c[0x0][0x2d0], -R138.reuse ;  /* 0x0000b40019197a23 */ /* 0x100fe4000001088a */
[--C-:B------:R-:W-:Y:S02]  /*1ba70*/  FFMA.FTZ R40, R40, c[0x0][0x2d0], -R138.reuse ;  /* 0x0000b40028287a23 */ /* 0x100fe4000001088a */
[----:B------:R-:W3:Y:S01]  /*1ba80*/  MUFU.EX2 R211, R11 ;  /* 0x0000000b00d37308 */ /* 0x000ee20000000800 */
[--C-:B------:R-:W-:Y:S02]  /*1ba90*/  FFMA.FTZ R41, R41, c[0x0][0x2d0], -R138.reuse ;  /* 0x0000b40029297a23 */ /* 0x100fe4000001088a */
[--C-:B------:R-:W-:Y:S01]  /*1baa0*/  FFMA.FTZ R42, R42, c[0x0][0x2d0], -R3.reuse ;  /* 0x0000b4002a2a7a23 */ /* 0x100fe20000010803 */
[----:B-1----:R-:W-:Y:S01]  /*1bab0*/  MOV R170, R197 ;  /* 0x000000c500aa7202 */ /* 0x002fe20000000f00 */
[----:B------:R-:W-:Y:S02]  /*1bac0*/  FMUL.FTZ R13, R133, R149 ;  /* 0x00000095850d7220 */ /* 0x000fe40000410000 */
[--C-:B------:R-:W-:Y:S02]  /*1bad0*/  FFMA.FTZ R43, R43, c[0x0][0x2d0], -R3.reuse ;  /* 0x0000b4002b2b7a23 */ /* 0x100fe40000010803 */
[--C-:B------:R-:W-:Y:S01]  /*1bae0*/  FFMA.FTZ R44, R44, c[0x0][0x2d0], -R138.reuse ;  /* 0x0000b4002c2c7a23 */ /* 0x100fe2000001088a */
[----:B------:R1:W-:Y:S01]  /*1baf0*/  MUFU.EX2 R213, R14 ;  /* 0x0000000e00d57308 */ /* 0x0003e20000000800 */
[--C-:B------:R-:W-:Y:S02]  /*1bb00*/  FFMA.FTZ R45, R45, c[0x0][0x2d0], -R138.reuse ;  /* 0x0000b4002d2d7a23 */ /* 0x100fe4000001088a */
[--C-:B------:R-:W-:Y:S02]  /*1bb10*/  FFMA.FTZ R46, R46, c[0x0][0x2d0], -R3.reuse ;  /* 0x0000b4002e2e7a23 */ /* 0x100fe40000010803 */
[----:B--2---:R-:W-:Y:S01]  /*1bb20*/  FMUL.FTZ R10, R0, R146 ;  /* 0x00000092000a7220 */ /* 0x004fe20000410000 */
[----:B------:R-:W-:Y:S01]  /*1bb30*/  F2FP.PACK_AB R146, R197, R218 ;  /* 0x000000dac592723e */ /* 0x000fe200000000ff */
[--C-:B------:R-:W-:Y:S02]  /*1bb40*/  FFMA.FTZ R47, R47, c[0x0][0x2d0], -R3.reuse ;  /* 0x0000b4002f2f7a23 */ /* 0x100fe40000010803 */
[--C-:B------:R-:W-:Y:S01]  /*1bb50*/  FFMA.FTZ R24, R24, c[0x0][0x2d0], -R138.reuse ;  /* 0x0000b40018187a23 */ /* 0x100fe2000001088a */
[----:B------:R-:W2:Y:S01]  /*1bb60*/  MUFU.EX2 R196, R15 ;  /* 0x0000000f00c47308 */ /* 0x000ea20000000800 */
[--C-:B------:R-:W-:Y:S02]  /*1bb70*/  FFMA.FTZ R26, R26, c[0x0][0x2d0], -R3.reuse ;  /* 0x0000b4001a1a7a23 */ /* 0x100fe40000010803 */
[--C-:B------:R-:W-:Y:S01]  /*1bb80*/  FFMA.FTZ R27, R27, c[0x0][0x2d0], -R3.reuse ;  /* 0x0000b4001b1b7a23 */ /* 0x100fe20000010803 */
[----:B---3--:R-:W-:Y:S01]  /*1bb90*/  F2FP.PACK_AB R145, R211, R199 ;  /* 0x000000c7d391723e */ /* 0x008fe200000000ff */
        /* <DEDUP_REMOVED lines=16> */
[----:B------:R-:W-:Y:S01]  /*1bca0*/  MUFU.EX2 R197, R69 ;  /* 0x0000004500c57308 */ /* 0x000fe20000000800 */
[C---:B------:R-:W-:Y:S04]  /*1bcb0*/  HMMA.16816.F32 R8, R144.reuse, R20, R8 ;  /* 0x000000149008723c */ /* 0x040fe80000001808 */
[C---:B---3--:R-:W-:Y:S02]  /*1bcc0*/  FMUL.FTZ R24, R133.reuse, R160 ;  /* 0x000000a085187220 */ /* 0x048fe40000410000 */
[--C-:B------:R-:W-:Y:S02]  /*1bcd0*/  FFMA.FTZ R90, R90, c[0x0][0x2d0], -R3.reuse ;  /* 0x0000b4005a5a7a23 */ /* 0x100fe40000010803 */
[-C--:B------:R-:W-:Y:S01]  /*1bce0*/  HMMA.16816.F32 R12, R144, R22.reuse, R12 ;  /* 0x00000016900c723c */ /* 0x080fe2000000180c */
[----:B------:R3:W-:Y:S03]  /*1bcf0*/  MUFU.EX2 R226, R26 ;  /* 0x0000001a00e27308 */ /* 0x0007e60000000800 */
[C---:B------:R-:W-:Y:S01]  /*1bd00*/  FMUL.FTZ R20, R134.reuse, R156 ;  /* 0x0000009c86147220 */ /* 0x040fe20000410000 */
[----:B------:R-:W-:Y:S01]  /*1bd10*/  MOV R156, R210 ;  /* 0x000000d2009c7202 */ /* 0x000fe20000000f00 */
[----:B------:R-:W-:Y:S02]  /*1bd20*/  FMUL.FTZ R21, R134, R157 ;  /* 0x0000009d86157220 */ /* 0x000fe40000410000 */
[C---:B------:R-:W-:Y:S03]  /*1bd30*/  HMMA.16816.F32 R16, R140.reuse, R22, R16 ;  /* 0x000000168c10723c */ /* 0x040fe60000001810 */
[----:B------:R-:W5:Y:S01]  /*1bd40*/  MUFU.EX2 R209, R27 ;  /* 0x0000001b00d17308 */ /* 0x000f620000000800 */
[----:B-1----:R-:W-:Y:S02]  /*1bd50*/  FMUL.FTZ R25, R133, R161 ;  /* 0x000000a185197220 */ /* 0x002fe40000410000 */
[--C-:B------:R-:W-:Y:S02]  /*1bd60*/  FFMA.FTZ R91, R91, c[0x0][0x2d0], -R3.reuse ;  /* 0x0000b4005b5b7a23 */ /* 0x100fe40000010803 */
[C---:B------:R-:W-:Y:S01]  /*1bd70*/  FMUL.FTZ R22, R132.reuse, R158 ;  /* 0x0000009e84167220 */ /* 0x040fe20000410000 */
[----:B----4-:R-:W-:Y:S03]  /*1bd80*/  MOV R158, R208 ;  /* 0x000000d0009e7202 */ /* 0x010fe60000000f00 */
[----:B------:R-:W-:Y:S01]  /*1bd90*/  FMUL.FTZ R23, R132, R159 ;  /* 0x0000009f84177220 */ /* 0x000fe20000410000 */
[----:B------:R1:W-:Y:S01]  /*1bda0*/  MUFU.EX2 R193, R28 ;  /* 0x0000001c00c17308 */ /* 0x0003e20000000800 */
[----:B------:R-:W-:Y:S01]  /*1bdb0*/  MOV R159, R207 ;  /* 0x000000cf009f7202 */ /* 0x000fe20000000f00 */
[--C-:B------:R-:W-:Y:S02]  /*1bdc0*/  FFMA.FTZ R92, R92, c[0x0][0x2d0], -R138.reuse ;  /* 0x0000b4005c5c7a23 */ /* 0x100fe4000001088a */
[----:B---3--:R-:W-:Y:S02]  /*1bdd0*/  FMUL.FTZ R26, R0, R162 ;  /* 0x000000a2001a7220 */ /* 0x008fe40000410000 */
[-C--:B------:R-:W-:Y:S03]  /*1bde0*/  HMMA.16816.F32 R20, R140, R188.reuse, R20 ;  /* 0x000000bc8c14723c */ /* 0x080fe60000001814 */
[----:B------:R-:W-:Y:S01]  /*1bdf0*/  FFMA.FTZ R93, R93, c[0x0][0x2d0], -R138 ;  /* 0x0000b4005d5d7a23 */ /* 0x000fe2000001088a */
[----:B------:R3:W4:Y:S01]  /*1be00*/  MUFU.EX2 R221, R29 ;  /* 0x0000001d00dd7308 */ /* 0x0007220000000800 */
[--C-:B------:R-:W-:Y:S02]  /*1be10*/  FFMA.FTZ R94, R94, c[0x0][0x2d0], -R3.reuse ;  /* 0x0000b4005e5e7a23 */ /* 0x100fe40000010803 */
[--C-:B------:R-:W-:Y:S01]  /*1be20*/  FFMA.FTZ R95, R95, c[0x0][0x2d0], -R3.reuse ;  /* 0x0000b4005f5f7a23 */ /* 0x100fe20000010803 */
[----:B-----5:R-:W-:Y:S01]  /*1be30*/  MOV R157, R209 ;  /* 0x000000d1009d7202 */ /* 0x020fe20000000f00 */
[----:B------:R-:W-:Y:S03]  /*1be40*/  FMUL.FTZ R27, R0, R163 ;  /* 0x000000a3001b7220 */ /* 0x000fe60000410000 */
[----:B------:R-:W-:Y:S01]  /*1be50*/  MOV R163, R215 ;  /* 0x000000d700a37202 */ /* 0x000fe20000000f00 */
[----:B------:R-:W-:Y:S01]  /*1be60*/  FFMA.FTZ R112, R112, c[0x0][0x2d0], -R192 ;  /* 0x0000b40070707a23 */ /* 0x000fe200000108c0 */
[----:B------:R5:W-:Y:S01]  /*1be70*/  MUFU.EX2 R252, R30 ;  /* 0x0000001e00fc7308 */ /* 0x000be20000000800 */
[--C-:B------:R-:W-:Y:S01]  /*1be80*/  FFMA.FTZ R104, R104, c[0x0][0x2d0], -R138.reuse ;  /* 0x0000b40068687a23 */ /* 0x100fe2000001088a */
[C---:B------:R-:W-:Y:S04]  /*1be90*/  HMMA.16816.F32 R24, R144.reuse, R188, R24 ;  /* 0x000000bc9018723c */ /* 0x040fe80000001818 */
[----:B-1----:R-:W-:Y:S02]  /*1bea0*/  FMUL.FTZ R28, R133, R164 ;  /* 0x000000a4851c7220 */ /* 0x002fe40000410000 */
[--C-:B------:R-:W-:Y:S02]  /*1beb0*/  FFMA.FTZ R105, R105, c[0x0][0x2d0], -R138.reuse ;  /* 0x0000b40069697a23 */ /* 0x100fe4000001088a */
[----:B------:R1:W1:Y:S01]  /*1bec0*/  MUFU.EX2 R32, R31 ;  /* 0x0000001f00207308 */ /* 0x0002620000000800 */
[--C-:B------:R-:W-:Y:S03]  /*1bed0*/  FFMA.FTZ R108, R108, c[0x0][0x2d0], -R138.reuse ;  /* 0x0000b4006c6c7a23 */ /* 0x100fe6000001088a */
[----:B---3--:R-:W-:Y:S01]  /*1bee0*/  FMUL.FTZ R29, R133, R165 ;  /* 0x000000a5851d7220 */ /* 0x008fe20000410000 */
[----:B----4-:R-:W-:Y:S01]  /*1bef0*/  MOV R161, R221 ;  /* 0x000000dd00a17202 */ /* 0x010fe20000000f00 */
[----:B------:R-:W-:Y:S02]  /*1bf00*/  FFMA.FTZ R138, R109, c[0x0][0x2d0], -R138 ;  /* 0x0000b4006d8a7a23 */ /* 0x000fe4000001088a */
[--C-:B------:R-:W-:Y:S02]  /*1bf10*/  FFMA.FTZ R106, R106, c[0x0][0x2d0], -R3.reuse ;  /* 0x0000b4006a6a7a23 */ /* 0x100fe40000010803 */
[----:B------:R3:W4:Y:S01]  /*1bf20*/  MUFU.EX2 R216, R35 ;  /* 0x0000002300d87308 */ /* 0x0007220000000800 */
[--C-:B------:R-:W-:Y:S02]  /*1bf30*/  FFMA.FTZ R107, R107, c[0x0][0x2d0], -R3.reuse ;  /* 0x0000b4006b6b7a23 */ /* 0x100fe40000010803 */
[--C-:B------:R-:W-:Y:S02]  /*1bf40*/  FFMA.FTZ R110, R110, c[0x0][0x2d0], -R3.reuse ;  /* 0x0000b4006e6e7a23 */ /* 0x100fe40000010803 */
[C---:B-----5:R-:W-:Y:S02]  /*1bf50*/  FMUL.FTZ R30, R0.reuse, R166 ;  /* 0x000000a6001e7220 */ /* 0x060fe40000410000 */
[----:B------:R-:W-:Y:S03]  /*1bf60*/  FFMA.FTZ R3, R111, c[0x0][0x2d0], -R3 ;  /* 0x0000b4006f037a23 */ /* 0x000fe60000010803 */
[----:B------:R-:W5:Y:S01]  /*1bf70*/  MUFU.EX2 R33, R37 ;  /* 0x0000002500217308 */ /* 0x000f620000000800 */
[----:B-1----:R-:W-:Y:S01]  /*1bf80*/  FMUL.FTZ R31, R0, R167 ;  /* 0x000000a7001f7220 */ /* 0x002fe20000410000 */
[----:B------:R-:W-:Y:S01]  /*1bf90*/  MOV R160, R32 ;  /* 0x0000002000a07202 */ /* 0x000fe20000000f00 */
[----:B------:R-:W-:Y:S01]  /*1bfa0*/  FMUL.FTZ R32, R134, R168 ;  /* 0x000000a886207220 */ /* 0x000fe20000410000 */
[----:B------:R-:W-:Y:S06]  /*1bfb0*/  MOV R168, R203 ;  /* 0x000000cb00a87202 */ /* 0x000fec0000000f00 */
[----:B------:R1:W1:Y:S01]  /*1bfc0*/  MUFU.EX2 R205, R36 ;  /* 0x0000002400cd7308 */ /* 0x0002620000000800 */
[-C--:B------:R-:W-:Y:S03]  /*1bfd0*/  HMMA.16816.F32 R28, R144, R190.reuse, R28 ;  /* 0x000000be901c723c */ /* 0x080fe6000000181c */
[----:B---3--:R-:W-:Y:S01]  /*1bfe0*/  FMUL.FTZ R35, R132, R171 ;  /* 0x000000ab84237220 */ /* 0x008fe20000410000 */
[----:B----4-:R-:W-:Y:S02]  /*1bff0*/  MOV R162, R216 ;  /* 0x000000d800a27202 */ /* 0x010fe40000000f00 */
[----:B------:R-:W-:Y:S03]  /*1c000*/  MOV R171, R196 ;  /* 0x000000c400ab7202 */ /* 0x000fe60000000f00 */
[----:B------:R3:W-:Y:S03]  /*1c010*/  MUFU.EX2 R250, R39 ;  /* 0x0000002700fa7308 */ /* 0x0007e60000000800 */
[----:B-----5:R-:W-:Y:S01]  /*1c020*/  MOV R167, R33 ;  /* 0x0000002100a77202 */ /* 0x020fe20000000f00 */
[C---:B------:R-:W-:Y:S01]  /*1c030*/  FMUL.FTZ R33, R134.reuse, R169 ;  /* 0x000000a986217220 */ /* 0x040fe20000410000 */
[----:B------:R-:W-:Y:S01]  /*1c040*/  MOV R169, R198 ;  /* 0x000000c600a97202 */ /* 0x000fe20000000f00 */
[C---:B------:R-:W-:Y:S04]  /*1c050*/  FMUL.FTZ R37, R134.reuse, R173 ;  /* 0x000000ad86257220 */ /* 0x040fe80000410000 */
[----:B------:R4:W5:Y:S01]  /*1c060*/  MUFU.EX2 R251, R38 ;  /* 0x0000002600fb7308 */ /* 0x0009620000000800 */
[C---:B------:R-:W-:Y:S04]  /*1c070*/  HMMA.16816.F32 R32, R140.reuse, R190, R32 ;  /* 0x000000be8c20723c */ /* 0x040fe80000001820 */
[----:B-1----:R-:W-:Y:S05]  /*1c080*/  FMUL.FTZ R36, R134, R172 ;  /* 0x000000ac86247220 */ /* 0x002fea0000410000 */
[----:B------:R1:W-:Y:S03]  /*1c090*/  MUFU.EX2 R225, R48 ;  /* 0x0000003000e17308 */ /* 0x0003e60000000800 */
[C---:B---3--:R-:W-:Y:S07]  /*1c0a0*/  FMUL.FTZ R39, R132.reuse, R175 ;  /* 0x000000af84277220 */ /* 0x048fee0000410000 */
[----:B------:R3:W-:Y:S01]  /*1c0b0*/  MUFU.EX2 R223, R50 ;  /* 0x0000003200df7308 */ /* 0x0007e20000000800 */
[----:B----4-:R-:W-:Y:S09]  /*1c0c0*/  FMUL.FTZ R38, R132, R174 ;  /* 0x000000ae84267220 */ /* 0x010ff20000410000 */
[----:B------:R4:W4:Y:S01]  /*1c0d0*/  MUFU.EX2 R224, R49 ;  /* 0x0000003100e07308 */ /* 0x0009220000000800 */
[-C--:B--2---:R-:W-:Y:S03]  /*1c0e0*/  HMMA.16816.F32 R36, R140, R148.reuse, R36 ;  /* 0x000000948c24723c */ /* 0x084fe60000001824 */
[C---:B-1----:R-:W-:Y:S06]  /*1c0f0*/  FMUL.FTZ R48, R133.reuse, R176 ;  /* 0x000000b085307220 */ /* 0x042fec0000410000 */
[----:B------:R1:W3:Y:S03]  /*1c100*/  MUFU.EX2 R222, R51 ;  /* 0x0000003300de7308 */ /* 0x0002e60000000800 */
[C---:B---3--:R-:W-:Y:S07]  /*1c110*/  FMUL.FTZ R50, R0.reuse, R178 ;  /* 0x000000b200327220 */ /* 0x048fee0000410000 */
[----:B------:R3:W-:Y:S01]  /*1c120*/  MUFU.EX2 R166, R40 ;  /* 0x0000002800a67308 */ /* 0x0007e20000000800 */
[C---:B----4-:R-:W-:Y:S09]  /*1c130*/  FMUL.FTZ R49, R133.reuse, R177 ;  /* 0x000000b185317220 */ /* 0x050ff20000410000 */
[----:B------:R4:W3:Y:S01]  /*1c140*/  MUFU.EX2 R165, R41 ;  /* 0x0000002900a57308 */ /* 0x0008e20000000800 */
[C---:B-1----:R-:W-:Y:S09]  /*1c150*/  FMUL.FTZ R51, R0.reuse, R179 ;  /* 0x000000b300337220 */ /* 0x042ff20000410000 */
[----:B------:R1:W-:Y:S01]  /*1c160*/  MUFU.EX2 R164, R42 ;  /* 0x0000002a00a47308 */ /* 0x0003e20000000800 */
[C---:B------:R-:W-:Y:S04]  /*1c170*/  HMMA.16816.F32 R48, R144.reuse, R148, R48 ;  /* 0x000000949030723c */ /* 0x040fe80000001830 */
[C---:B---3--:R-:W-:Y:S05]  /*1c180*/  FMUL.FTZ R40, R133.reuse, R180 ;  /* 0x000000b485287220 */ /* 0x048fea0000410000 */
[----:B------:R3:W3:Y:S03]  /*1c190*/  MUFU.EX2 R221, R43 ;  /* 0x0000002b00dd7308 */ /* 0x0006e60000000800 */
[C---:B----4-:R-:W-:Y:S07]  /*1c1a0*/  FMUL.FTZ R41, R133.reuse, R181 ;  /* 0x000000b585297220 */ /* 0x050fee0000410000 */
[----:B------:R4:W-:Y:S01]  /*1c1b0*/  MUFU.EX2 R215, R44 ;  /* 0x0000002c00d77308 */ /* 0x0009e20000000800 */
[C---:B-1----:R-:W-:Y:S09]  /*1c1c0*/  FMUL.FTZ R42, R0.reuse, R182 ;  /* 0x000000b6002a7220 */ /* 0x042ff20000410000 */
[----:B------:R1:W1:Y:S01]  /*1c1d0*/  MUFU.EX2 R216, R45 ;  /* 0x0000002d00d87308 */ /* 0x0002620000000800 */
[C---:B---3--:R-:W-:Y:S09]  /*1c1e0*/  FMUL.FTZ R43, R0.reuse, R183 ;  /* 0x000000b7002b7220 */ /* 0x048ff20000410000 */
[----:B------:R-:W-:Y:S01]  /*1c1f0*/  MUFU.EX2 R208, R52 ;  /* 0x0000003400d07308 */ /* 0x000fe20000000800 */
[-C--:B------:R-:W-:Y:S03]  /*1c200*/  HMMA.16816.F32 R40, R144, R150.reuse, R40 ;  /* 0x000000969028723c */ /* 0x080fe60000001828 */
[C---:B----4-:R-:W-:Y:S01]  /*1c210*/  FMUL.FTZ R44, R133.reuse, R184 ;  /* 0x000000b8852c7220 */ /* 0x050fe20000410000 */
[----:B------:R-:W-:Y:S04]  /*1c220*/  MOV R184, R206 ;  /* 0x000000ce00b87202 */ /* 0x000fe80000000f00 */
[C---:B------:R-:W-:Y:S01]  /*1c230*/  HMMA.16816.F32 R116, R140.reuse, R150, R116 ;  /* 0x000000968c74723c */ /* 0x040fe20000001874 */
[----:B------:R3:W-:Y:S01]  /*1c240*/  MUFU.EX2 R210, R46 ;  /* 0x0000002e00d27308 */ /* 0x0007e20000000800 */
[----:B------:R-:W4:Y:S02]  /*1c250*/  LDSM.16.MT88.4 R148, [R229+0x900] ;  /* 0x00090000e594783b */ /* 0x000f240000004200 */
[----:B-1----:R-:W-:Y:S01]  /*1c260*/  FMUL.FTZ R45, R133, R185 ;  /* 0x000000b9852d7220 */ /* 0x002fe20000410000 */
[----:B------:R-:W-:Y:S03]  /*1c270*/  MOV R185, R205 ;  /* 0x000000cd00b97202 */ /* 0x000fe60000000f00 */
[-C--:B------:R-:W-:Y:S03]  /*1c280*/  HMMA.16816.F32 R120, R140, R152.reuse, R120 ;  /* 0x000000988c78723c */ /* 0x080fe60000001878 */
[----:B------:R1:W1:Y:S01]  /*1c290*/  MUFU.EX2 R209, R47 ;  /* 0x0000002f00d17308 */ /* 0x0002620000000800 */
[----:B------:R-:W-:Y:S04]  /*1c2a0*/  MOV R192, R185 ;  /* 0x000000b900c07202 */ /* 0x000fe80000000f00 */
[C---:B------:R-:W-:Y:S05]  /*1c2b0*/  HMMA.16816.F32 R124, R144.reuse, R152, R124 ;  /* 0x00000098907c723c */ /* 0x040fea000000187c */
[----:B------:R-:W-:Y:S01]  /*1c2c0*/  MUFU.EX2 R175, R53 ;  /* 0x0000003500af7308 */ /* 0x000fe20000000800 */
[C---:B---3--:R-:W-:Y:S01]  /*1c2d0*/  FMUL.FTZ R46, R0.reuse, R186 ;  /* 0x000000ba002e7220 */ /* 0x048fe20000410000 */
[----:B------:R-:W-:Y:S08]  /*1c2e0*/  MOV R186, R204 ;  /* 0x000000cc00ba7202 */ /* 0x000ff00000000f00 */
[----:B------:R-:W-:Y:S01]  /*1c2f0*/  MUFU.EX2 R174, R54 ;  /* 0x0000003600ae7308 */ /* 0x000fe20000000800 */
[----:B-1----:R-:W-:Y:S01]  /*1c300*/  FMUL.FTZ R47, R0, R187 ;  /* 0x000000bb002f7220 */ /* 0x002fe20000410000 */
[----:B------:R-:W-:Y:S04]  /*1c310*/  MOV R187, R195 ;  /* 0x000000c300bb7202 */ /* 0x000fe80000000f00 */
[----:B------:R-:W-:Y:S04]  /*1c320*/  MOV R111, R187 ;  /* 0x000000bb006f7202 */ /* 0x000fe80000000f00 */
        /* <DEDUP_REMOVED lines=14> */
[----:B------:R-:W-:Y:S02]  /*1c410*/  MOV R187, R171 ;  /* 0x000000ab00bb7202 */ /* 0x000fe40000000f00 */
[----:B------:R-:W-:Y:S03]  /*1c420*/  F2FP.PACK_AB R147, R160, R252 ;  /* 0x000000fca093723e */ /* 0x000fe600000000ff */
[-C--:B----4-:R-:W-:Y:S01]  /*1c430*/  HMMA.16816.F32 R4, R140, R148.reuse, R4 ;  /* 0x000000948c04723c */ /* 0x090fe20000001804 */
[----:B------:R-:W-:Y:S07]  /*1c440*/  MUFU.EX2 R203, R66 ;  /* 0x0000004200cb7308 */ /* 0x000fee0000000800 */
[C---:B------:R-:W-:Y:S03]  /*1c450*/  HMMA.16816.F32 R8, R144.reuse, R148, R8 ;  /* 0x000000949008723c */ /* 0x040fe60000001808 */
[----:B------:R4:W-:Y:S04]  /*1c460*/  MUFU.EX2 R204, R67 ;  /* 0x0000004300cc7308 */ /* 0x0009e80000000800 */
[----:B------:R-:W-:Y:S01]  /*1c470*/  MOV R149, R194 ;  /* 0x000000c200957202 */ /* 0x000fe20000000f00 */
[-C--:B------:R-:W-:Y:S04]  /*1c480*/  HMMA.16816.F32 R12, R144, R150.reuse, R12 ;  /* 0x00000096900c723c */ /* 0x080fe8000000180c */
[----:B------:R-:W-:Y:S01]  /*1c490*/  MOV R148, R193 ;  /* 0x000000c100947202 */ /* 0x000fe20000000f00 */
[----:B------:R-:W-:Y:S01]  /*1c4a0*/  MUFU.EX2 R173, R56 ;  /* 0x0000003800ad7308 */ /* 0x000fe20000000800 */
[----:B------:R-:W-:Y:S02]  /*1c4b0*/  MOV R109, R149 ;  /* 0x00000095006d7202 */ /* 0x000fe40000000f00 */
[C---:B------:R-:W-:Y:S01]  /*1c4c0*/  HMMA.16816.F32 R16, R140.reuse, R150, R16 ;  /* 0x000000968c10723c */ /* 0x040fe20000001810 */
[----:B------:R-:W2:Y:S03]  /*1c4d0*/  LDL.LU R150, [R1+0x10] ;  /* 0x0000100001967983 */ /* 0x000ea60000300800 */
[----:B------:R-:W-:Y:S01]  /*1c4e0*/  MOV R149, R170 ;  /* 0x000000aa00957202 */ /* 0x000fe20000000f00 */
[----:B------:R-:W2:Y:S01]  /*1c4f0*/  LDL.LU R151, [R1+0x14] ;  /* 0x0000140001977983 */ /* 0x000ea20000300800 */
[----:B------:R-:W-:Y:S01]  /*1c500*/  MOV R139, R148 ;  /* 0x00000094008b7202 */ /* 0x000fe20000000f00 */
[----:B------:R-:W1:Y:S01]  /*1c510*/  MUFU.EX2 R179, R57 ;  /* 0x0000003900b37308 */ /* 0x000e620000000800 */
[-C--:B---3--:R-:W-:Y:S01]  /*1c520*/  HMMA.16816.F32 R20, R140, R152.reuse, R20 ;  /* 0x000000988c14723c */ /* 0x088fe20000001814 */
[----:B----4-:R-:W3:Y:S03]  /*1c530*/  LDSM.16.MT88.4 R64, [R231+0x900] ;  /* 0x00090000e740783b */ /* 0x010ee60000004200 */
[----:B------:R-:W-:Y:S04]  /*1c540*/  MOV R148, R169 ;  /* 0x000000a900947202 */ /* 0x000fe80000000f00 */
[C---:B------:R-:W-:Y:S01]  /*1c550*/  HMMA.16816.F32 R24, R144.reuse, R152, R24 ;  /* 0x000000989018723c */ /* 0x040fe20000001818 */
[----:B------:R-:W-:Y:S01]  /*1c560*/  MUFU.EX2 R172, R58 ;  /* 0x0000003a00ac7308 */ /* 0x000fe20000000800 */
[----:B------:R-:W4:Y:S04]  /*1c570*/  LDL.LU R152, [R1+0x8] ;  /* 0x0000080001987983 */ /* 0x000f280000300800 */
[----:B------:R-:W4:Y:S02]  /*1c580*/  LDL.LU R153, [R1+0xc] ;  /* 0x00000c0001997983 */ /* 0x000f240000300800 */
[-C--:B------:R-:W-:Y:S03]  /*1c590*/  HMMA.16816.F32 R28, R144, R154.reuse, R28 ;  /* 0x0000009a901c723c */ /* 0x080fe6000000181c */
[----:B------:R3:W3:Y:S05]  /*1c5a0*/  MUFU.EX2 R178, R59 ;  /* 0x0000003b00b27308 */ /* 0x0006ea0000000800 */
[C---:B------:R-:W-:Y:S05]  /*1c5b0*/  HMMA.16816.F32 R32, R140.reuse, R154, R32 ;  /* 0x0000009a8c20723c */ /* 0x040fea0000001820 */
[----:B------:R-:W-:Y:S03]  /*1c5c0*/  MUFU.EX2 R182, R68 ;  /* 0x0000004400b67308 */ /* 0x000fe60000000800 */
[-C--:B-1----:R-:W-:Y:S07]  /*1c5d0*/  HMMA.16816.F32 R36, R140, R52.reuse, R36 ;  /* 0x000000348c24723c */ /* 0x082fee0000001824 */
[----:B------:R-:W-:Y:S01]  /*1c5e0*/  MUFU.EX2 R181, R70 ;  /* 0x0000004600b57308 */ /* 0x000fe20000000800 */
[C---:B------:R-:W-:Y:S01]  /*1c5f0*/  HMMA.16816.F32 R48, R144.reuse, R52, R48 ;  /* 0x000000349030723c */ /* 0x040fe20000001830 */
[----:B---3--:R-:W1:Y:S06]  /*1c600*/  LDSM.16.MT88.4 R56, [R229+0x1100] ;  /* 0x00110000e538783b */ /* 0x008e6c0000004200 */
[----:B------:R-:W-:Y:S01]  /*1c610*/  F2FP.PACK_AB R52, R167, R185 ;  /* 0x000000b9a734723e */ /* 0x000fe200000000ff */
[-C--:B------:R-:W-:Y:S01]  /*1c620*/  HMMA.16816.F32 R40, R144, R54.reuse, R40 ;  /* 0x000000369028723c */ /* 0x080fe20000001828 */
[----:B------:R3:W-:Y:S03]  /*1c630*/  MUFU.EX2 R196, R71 ;  /* 0x0000004700c47308 */ /* 0x0007e60000000800 */
[----:B-----5:R-:W-:Y:S04]  /*1c640*/  F2FP.PACK_AB R53, R250, R251 ;  /* 0x000000fbfa35723e */ /* 0x020fe800000000ff */
[C---:B------:R-:W-:Y:S03]  /*1c650*/  HMMA.16816.F32 R116, R140.reuse, R54, R116 ;  /* 0x000000368c74723c */ /* 0x040fe60000001874 */
[----:B------:R-:W-:Y:S04]  /*1c660*/  MUFU.EX2 R180, R72 ;  /* 0x0000004800b47308 */ /* 0x000fe80000000800 */
[----:B------:R-:W-:Y:S01]  /*1c670*/  F2FP.PACK_AB R54, R224, R225 ;  /* 0x000000e1e036723e */ /* 0x000fe200000000ff */
[-C--:B------:R-:W-:Y:S04]  /*1c680*/  HMMA.16816.F32 R120, R140, R64.reuse, R120 ;  /* 0x000000408c78723c */ /* 0x080fe80000001878 */
[----:B------:R-:W-:Y:S01]  /*1c690*/  F2FP.PACK_AB R55, R222, R223 ;  /* 0x000000dfde37723e */ /* 0x000fe200000000ff */
[----:B------:R-:W-:Y:S03]  /*1c6a0*/  MUFU.EX2 R190, R73 ;  /* 0x0000004900be7308 */ /* 0x000fe60000000800 */
[C---:B------:R-:W-:Y:S01]  /*1c6b0*/  HMMA.16816.F32 R124, R144.reuse, R64, R124 ;  /* 0x00000040907c723c */ /* 0x040fe2000000187c */
[----:B---3--:R-:W-:Y:S06]  /*1c6c0*/  LDSM.16.MT88.4 R68, [R230+0x1100] ;  /* 0x00110000e644783b */ /* 0x008fec0000004200 */
[----:B------:R3:W-:Y:S01]  /*1c6d0*/  MUFU.EX2 R177, R60 ;  /* 0x0000003c00b17308 */ /* 0x0007e20000000800 */
[-C--:B------:R-:W-:Y:S08]  /*1c6e0*/  HMMA.16816.F32 R44, R144, R66.reuse, R44 ;  /* 0x00000042902c723c */ /* 0x080ff0000000182c */
[----:B------:R-:W-:Y:S01]  /*1c6f0*/  HMMA.16816.F32 R128, R140, R66, R128 ;  /* 0x000000428c80723c */ /* 0x000fe20000001880 */
[----:B------:R5:W5:Y:S01]  /*1c700*/  MUFU.EX2 R198, R61 ;  /* 0x0000003d00c67308 */ /* 0x000b620000000800 */
[----:B------:R-:W5:Y:S06]  /*1c710*/  LDSM.16.MT88.4 R64, [R232+0x1100] ;  /* 0x00110000e840783b */ /* 0x000f6c0000004200 */
[-C--:B-1----:R-:W-:Y:S03]  /*1c720*/  HMMA.16816.F32 R4, R52, R56.reuse, R4 ;  /* 0x000000383404723c */ /* 0x082fe60000001804 */
[----:B------:R1:W-:Y:S02]  /*1c730*/  MUFU.EX2 R176, R62 ;  /* 0x0000003e00b07308 */ /* 0x0003e40000000800 */
[----:B---3--:R-:W-:Y:S08]  /*1c740*/  F2FP.PACK_AB R60, R165, R166 ;  /* 0x000000a6a53c723e */ /* 0x008ff000000000ff */
[----:B------:R3:W3:Y:S01]  /*1c750*/  MUFU.EX2 R183, R63 ;  /* 0x0000003f00b77308 */ /* 0x0006e20000000800 */
[----:B-----5:R-:W-:Y:S09]  /*1c760*/  F2FP.PACK_AB R61, R221, R164 ;  /* 0x000000a4dd3d723e */ /* 0x020ff200000000ff */
[----:B------:R-:W-:Y:S01]  /*1c770*/  MUFU.EX2 R189, R74 ;  /* 0x0000004a00bd7308 */ /* 0x000fe20000000800 */
[----:B-1----:R-:W-:Y:S09]  /*1c780*/  F2FP.PACK_AB R62, R216, R215 ;  /* 0x000000d7d83e723e */ /* 0x002ff200000000ff */
[----:B------:R1:W5:Y:S01]  /*1c790*/  MUFU.EX2 R188, R75 ;  /* 0x0000004b00bc7308 */ /* 0x0003620000000800 */
[----:B---3--:R-:W-:Y:S09]  /*1c7a0*/  F2FP.PACK_AB R63, R209, R210 ;  /* 0x000000d2d13f723e */ /* 0x008ff200000000ff */
[----:B------:R-:W-:Y:S01]  /*1c7b0*/  MUFU.EX2 R113, R113 ;  /* 0x0000007100717308 */ /* 0x000fe20000000800 */
[C---:B------:R-:W-:Y:S08]  /*1c7c0*/  HMMA.16816.F32 R8, R60.reuse, R56, R8 ;  /* 0x000000383c08723c */ /* 0x040ff00000001808 */
[-C--:B------:R-:W-:Y:S01]  /*1c7d0*/  HMMA.16816.F32 R12, R60, R58.reuse, R12 ;  /* 0x0000003a3c0c723c */ /* 0x080fe2000000180c */
[----:B------:R-:W-:Y:S01]  /*1c7e0*/  MUFU.EX2 R115, R115 ;  /* 0x0000007300737308 */ /* 0x000fe20000000800 */
[----:B-1----:R-:W-:Y:S06]  /*1c7f0*/  LDSM.16.MT88.4 R72, [R230+0x2100] ;  /* 0x00210000e648783b */ /* 0x002fec0000004200 */
[C---:B------:R-:W-:Y:S03]  /*1c800*/  HMMA.16816.F32 R16, R52.reuse, R58, R16 ;  /* 0x0000003a3410723c */ /* 0x040fe60000001810 */
[----:B------:R-:W-:Y:S01]  /*1c810*/  MUFU.EX2 R138, R138 ;  /* 0x0000008a008a7308 */ /* 0x000fe20000000800 */
[----:B------:R-:W1:Y:S04]  /*1c820*/  LDSM.16.MT88.4 R56, [R231+0x1100] ;  /* 0x00110000e738783b */ /* 0x000e680000004200 */
[-C--:B------:R-:W-:Y:S05]  /*1c830*/  HMMA.16816.F32 R20, R52, R64.reuse, R20 ;  /* 0x000000403414723c */ /* 0x080fea0000001814 */
        /* <DEDUP_REMOVED lines=14> */
[----:B------:R2:W-:Y:S06]  /*1c920*/  MUFU.EX2 R83, R76 ;  /* 0x0000004c00537308 */ /* 0x0005ec0000000800 */
[-C--:B-1----:R-:W-:Y:S04]  /*1c930*/  HMMA.16816.F32 R120, R52, R56.reuse, R120 ;  /* 0x000000383478723c */ /* 0x082fe80000001878 */
[----:B------:R-:W1:Y:S04]  /*1c940*/  MUFU.EX2 R82, R77 ;  /* 0x0000004d00527308 */ /* 0x000e680000000800 */
[C---:B------:R-:W-:Y:S06]  /*1c950*/  HMMA.16816.F32 R124, R60.reuse, R56, R124 ;  /* 0x000000383c7c723c */ /* 0x040fec000000187c */
[----:B------:R-:W1:Y:S01]  /*1c960*/  MUFU.EX2 R81, R78 ;  /* 0x0000004e00517308 */ /* 0x000e620000000800 */
[----:B------:R-:W-:Y:S01]  /*1c970*/  F2FP.PACK_AB R56, R179, R173 ;  /* 0x000000adb338723e */ /* 0x000fe200000000ff */
[-C--:B------:R-:W-:Y:S01]  /*1c980*/  HMMA.16816.F32 R44, R60, R58.reuse, R44 ;  /* 0x0000003a3c2c723c */ /* 0x080fe2000000182c */
[----:B------:R-:W1:Y:S03]  /*1c990*/  LDSM.16.MT88.4 R60, [R232+0x1900] ;  /* 0x00190000e83c783b */ /* 0x000e660000004200 */
        /* <DEDUP_REMOVED lines=10> */
[-C--:B---3--:R-:W-:Y:S01]  /*1ca40*/  HMMA.16816.F32 R4, R52, R64.reuse, R4 ;  /* 0x000000403404723c */ /* 0x088fe20000001804 */
[----:B------:R-:W-:Y:S07]  /*1ca50*/  MUFU.EX2 R86, R86 ;  /* 0x0000005600567308 */ /* 0x000fee0000000800 */
[C---:B------:R-:W-:Y:S03]  /*1ca60*/  HMMA.16816.F32 R8, R56.reuse, R64, R8 ;  /* 0x000000403808723c */ /* 0x040fe60000001808 */
[----:B------:R-:W-:Y:S05]  /*1ca70*/  MUFU.EX2 R87, R87 ;  /* 0x0000005700577308 */ /* 0x000fea0000000800 */
[-C--:B------:R-:W-:Y:S04]  /*1ca80*/  HMMA.16816.F32 R12, R56, R66.reuse, R12 ;  /* 0x00000042380c723c */ /* 0x080fe8000000180c */
[----:B--2---:R-:W-:Y:S01]  /*1ca90*/  FFMA.FTZ R133, R133, R150, R200 ;  /* 0x0000009685857223 */ /* 0x004fe200000100c8 */
[----:B------:R-:W-:Y:S03]  /*1caa0*/  MUFU.EX2 R96, R96 ;  /* 0x0000006000607308 */ /* 0x000fe60000000800 */
[C---:B------:R-:W-:Y:S01]  /*1cab0*/  HMMA.16816.F32 R16, R52.reuse, R66, R16 ;  /* 0x000000423410723c */ /* 0x040fe20000001810 */
[----:B------:R-:W2:Y:S03]  /*1cac0*/  LDSM.16.MT88.4 R64, [R231+0x1900] ;  /* 0x00190000e740783b */ /* 0x000ea60000004200 */
[----:B------:R-:W-:Y:S01]  /*1cad0*/  FFMA.FTZ R0, R0, R151, R199 ;  /* 0x0000009700007223 */ /* 0x000fe200000100c7 */
[----:B------:R-:W-:Y:S02]  /*1cae0*/  MOV R151, R168 ;  /* 0x000000a800977202 */ /* 0x000fe40000000f00 */
[----:B------:R-:W-:Y:S01]  /*1caf0*/  MUFU.EX2 R97, R97 ;  /* 0x0000006100617308 */ /* 0x000fe20000000800 */
[-C--:B-1----:R-:W-:Y:S01]  /*1cb00*/  HMMA.16816.F32 R20, R52, R60.reuse, R20 ;  /* 0x0000003c3414723c */ /* 0x082fe20000001814 */
[----:B------:R-:W-:Y:S03]  /*1cb10*/  LDSM.16.MT88.4 R168, [R232+0x3100] ;  /* 0x00310000e8a8783b */ /* 0x000fe60000004200 */
[----:B------:R-:W-:Y:S02]  /*1cb20*/  FADD.FTZ R0, R211, R0 ;  /* 0x00000000d3007221 */ /* 0x000fe40000010000 */
[----:B----4-:R-:W-:Y:S02]  /*1cb30*/  FFMA.FTZ R134, R134, R152, R202 ;  /* 0x0000009886867223 */ /* 0x010fe400000100ca */
[C---:B------:R-:W-:Y:S01]  /*1cb40*/  HMMA.16816.F32 R24, R56.reuse, R60, R24 ;  /* 0x0000003c3818723c */ /* 0x040fe20000001818 */
[----:B------:R-:W-:Y:S03]  /*1cb50*/  MUFU.EX2 R98, R98 ;  /* 0x0000006200627308 */ /* 0x000fe60000000800 */
[----:B------:R-:W-:Y:S02]  /*1cb60*/  FFMA.FTZ R132, R132, R153, R201 ;  /* 0x0000009984847223 */ /* 0x000fe400000100c9 */
[----:B------:R-:W-:Y:S01]  /*1cb70*/  LDSM.16.MT88.4 R152, [R229+0x3100] ;  /* 0x00310000e598783b */ /* 0x000fe20000004200 */
[----:B------:R-:W-:Y:S01]  /*1cb80*/  FADD.FTZ R76, R213, R0 ;  /* 0x00000000d54c7221 */ /* 0x000fe20000010000 */
[-C--:B------:R-:W-:Y:S03]  /*1cb90*/  HMMA.16816.F32 R28, R56, R62.reuse, R28 ;  /* 0x0000003e381c723c */ /* 0x080fe6000000181c */
[----:B------:R-:W-:Y:S05]  /*1cba0*/  MUFU.EX2 R99, R99 ;  /* 0x0000006300637308 */ /* 0x000fea0000000800 */
[C---:B------:R-:W-:Y:S01]  /*1cbb0*/  HMMA.16816.F32 R32, R52.reuse, R62, R32 ;  /* 0x0000003e3420723c */ /* 0x040fe20000001820 */
[----:B------:R-:W1:Y:S04]  /*1cbc0*/  LDSM.16.MT88.4 R60, [R229+0x2100] ;  /* 0x00210000e53c783b */ /* 0x000e680000004200 */
[----:B------:R-:W-:Y:S03]  /*1cbd0*/  MUFU.EX2 R100, R100 ;  /* 0x0000006400647308 */ /* 0x000fe60000000800 */
[-C--:B------:R-:W-:Y:S07]  /*1cbe0*/  HMMA.16816.F32 R36, R52, R68.reuse, R36 ;  /* 0x000000443424723c */ /* 0x080fee0000001824 */
[----:B------:R-:W-:Y:S01]  /*1cbf0*/  MUFU.EX2 R101, R101 ;  /* 0x0000006500657308 */ /* 0x000fe20000000800 */
[C---:B------:R-:W-:Y:S08]  /*1cc00*/  HMMA.16816.F32 R48, R56.reuse, R68, R48 ;  /* 0x000000443830723c */ /* 0x040ff00000001830 */
[-C--:B------:R-:W-:Y:S01]  /*1cc10*/  HMMA.16816.F32 R40, R56, R70.reuse, R40 ;  /* 0x000000463828723c */ /* 0x080fe20000001828 */
[----:B------:R-:W-:Y:S07]  /*1cc20*/  MUFU.EX2 R102, R102 ;  /* 0x0000006600667308 */ /* 0x000fee0000000800 */
[C---:B------:R-:W-:Y:S01]  /*1cc30*/  HMMA.16816.F32 R116, R52.reuse, R70, R116 ;  /* 0x000000463474723c */ /* 0x040fe20000001874 */
[----:B------:R-:W3:Y:S02]  /*1cc40*/  LDSM.16.MT88.4 R68, [R232+0x2100] ;  /* 0x00210000e844783b */ /* 0x000ee40000004200 */
[----:B------:R-:W-:Y:S05]  /*1cc50*/  MUFU.EX2 R103, R103 ;  /* 0x0000006700677308 */ /* 0x000fea0000000800 */
[-C--:B--2---:R-:W-:Y:S05]  /*1cc60*/  HMMA.16816.F32 R120, R52, R64.reuse, R120 ;  /* 0x000000403478723c */ /* 0x084fea0000001878 */
        /* <DEDUP_REMOVED lines=8> */
[----:B-----5:R-:W-:Y:S02]  /*1ccf0*/  F2FP.PACK_AB R57, R188, R189 ;  /* 0x000000bdbc39723e */ /* 0x020fe400000000ff */
[----:B------:R-:W-:Y:S02]  /*1cd00*/  F2FP.PACK_AB R58, R82, R83 ;  /* 0x00000053523a723e */ /* 0x000fe400000000ff */
[----:B------:R-:W-:Y:S04]  /*1cd10*/  F2FP.PACK_AB R52, R197, R182 ;  /* 0x000000b6c534723e */ /* 0x000fe800000000ff */
[----:B------:R-:W-:Y:S01]  /*1cd20*/  F2FP.PACK_AB R53, R196, R181 ;  /* 0x000000b5c435723e */ /* 0x000fe200000000ff */
[----:B------:R-:W-:Y:S01]  /*1cd30*/  MUFU.EX2 R108, R108 ;  /* 0x0000006c006c7308 */ /* 0x000fe20000000800 */
[----:B------:R-:W-:Y:S02]  /*1cd40*/  F2FP.PACK_AB R54, R194, R195 ;  /* 0x000000c3c236723e */ /* 0x000fe400000000ff */
[----:B------:R-:W-:Y:S02]  /*1cd50*/  F2FP.PACK_AB R55, R191, R193 ;  /* 0x000000c1bf37723e */ /* 0x000fe400000000ff */
[----:B------:R-:W-:Y:S05]  /*1cd60*/  F2FP.PACK_AB R59, R80, R81 ;  /* 0x00000051503b723e */ /* 0x000fea00000000ff */
        /* <DEDUP_REMOVED lines=9> */
[-C--:B---3--:R-:W-:Y:S08]  /*1ce00*/  HMMA.16816.F32 R20, R52, R68.reuse, R20 ;  /* 0x000000443414723c */ /* 0x088ff00000001814 */
        /* <DEDUP_REMOVED lines=13> */
[----:B------:R-:W1:Y:S02]  /*1cee0*/  LDSM.16.MT88.4 R72, [R230+0x2900] ;  /* 0x00290000e648783b */ /* 0x000e640000004200 */
[----:B------:R-:W-:Y:S05]  /*1cef0*/  MUFU.EX2 R104, R104 ;  /* 0x0000006800687308 */ /* 0x000fea0000000800 */
[-C--:B--2---:R-:W-:Y:S05]  /*1cf00*/  HMMA.16816.F32 R120, R52, R64.reuse, R120 ;  /* 0x000000403478723c */ /* 0x084fea0000001878 */
[----:B------:R-:W-:Y:S03]  /*1cf10*/  MUFU.EX2 R105, R105 ;  /* 0x0000006900697308 */ /* 0x000fe60000000800 */
[C---:B------:R-:W-:Y:S07]  /*1cf20*/  HMMA.16816.F32 R124, R56.reuse, R64, R124 ;  /* 0x00000040387c723c */ /* 0x040fee000000187c */
[----:B------:R-:W-:Y:S01]  /*1cf30*/  FADD.FTZ R64, R217, R134 ;  /* 0x00000086d9407221 */ /* 0x000fe20000010000 */
[-C--:B------:R-:W-:Y:S01]  /*1cf40*/  HMMA.16816.F32 R44, R56, R66.reuse, R44 ;  /* 0x00000042382c723c */ /* 0x080fe2000000182c */
[----:B------:R-:W2:Y:S03]  /*1cf50*/  MUFU.EX2 R106, R106 ;  /* 0x0000006a006a7308 */ /* 0x000ea60000000800 */
[----:B------:R-:W-:Y:S03]  /*1cf60*/  FADD.FTZ R79, R220, R64 ;  /* 0x00000040dc4f7221 */ /* 0x000fe60000010000 */
[----:B----4-:R-:W-:Y:S01]  /*1cf70*/  F2FP.PACK_AB R58, R93, R92 ;  /* 0x0000005c5d3a723e */ /* 0x010fe200000000ff */
[----:B------:R-:W-:Y:S01]  /*1cf80*/  HMMA.16816.F32 R128, R52, R66, R128 ;  /* 0x000000423480723c */ /* 0x000fe20000001880 */
[----:B------:R-:W4:Y:S03]  /*1cf90*/  LDSM.16.MT88.4 R64, [R231+0x2900] ;  /* 0x00290000e740783b */ /* 0x000f260000004200 */
        /* <DEDUP_REMOVED lines=13> */
[----:B--2---:R-:W-:Y:S01]  /*1d070*/  F2FP.PACK_AB R185, R107, R106 ;  /* 0x0000006a6bb9723e */ /* 0x004fe200000000ff */
[-C--:B-1----:R-:W-:Y:S03]  /*1d080*/  HMMA.16816.F32 R4, R52, R60.reuse, R4 ;  /* 0x0000003c3404723c */ /* 0x082fe60000001804 */
[----:B------:R-:W-:Y:S01]  /*1d090*/  F2FP.PACK_AB R186, R138, R108 ;  /* 0x0000006c8aba723e */ /* 0x000fe200000000ff */
[----:B------:R-:W-:Y:S01]  /*1d0a0*/  FADD.FTZ R0, R111, R0 ;  /* 0x000000006f007221 */ /* 0x000fe20000010000 */
[----:B------:R-:W-:Y:S03]  /*1d0b0*/  MOV R133, R135 ;  /* 0x0000008700857202 */ /* 0x000fe60000000f00 */
[C---:B------:R-:W-:Y:S01]  /*1d0c0*/  HMMA.16816.F32 R8, R56.reuse, R60, R8 ;  /* 0x0000003c3808723c */ /* 0x040fe20000001808 */
[----:B------:R1:W2:Y:S07]  /*1d0d0*/  MUFU.EX2 R60, R3 ;  /* 0x00000003003c7308 */ /* 0x0002ae0000000800 */
[-C--:B------:R-:W-:Y:S08]  /*1d0e0*/  HMMA.16816.F32 R12, R56, R62.reuse, R12 ;  /* 0x0000003e380c723c */ /* 0x080ff0000000180c */
[C---:B------:R-:W-:Y:S08]  /*1d0f0*/  HMMA.16816.F32 R16, R52.reuse, R62, R16 ;  /* 0x0000003e3410723c */ /* 0x040ff00000001810 */
[-C--:B---3--:R-:W-:Y:S04]  /*1d100*/  HMMA.16816.F32 R20, R52, R68.reuse, R20 ;  /* 0x000000443414723c */ /* 0x088fe80000001814 */
[----:B-1----:R-:W-:Y:S01]  /*1d110*/  FADD.FTZ R3, R187, R76 ;  /* 0x0000004cbb037221 */ /* 0x002fe20000010000 */
[----:B--2---:R-:W-:Y:S03]  /*1d120*/  F2FP.PACK_AB R187, R60, R110 ;  /* 0x0000006e3cbb723e */ /* 0x004fe600000000ff */
[C---:B------:R-:W-:Y:S08]  /*1d130*/  HMMA.16816.F32 R24, R56.reuse, R68, R24 ;  /* 0x000000443818723c */ /* 0x040ff00000001818 */
[-C--:B------:R-:W-:Y:S08]  /*1d140*/  HMMA.16816.F32 R28, R56, R70.reuse, R28 ;  /* 0x00000046381c723c */ /* 0x080ff0000000181c */
[C---:B------:R-:W-:Y:S07]  /*1d150*/  HMMA.16816.F32 R32, R52.reuse, R70, R32 ;  /* 0x000000463420723c */ /* 0x040fee0000001820 */
[----:B------:R-:W-:Y:S01]  /*1d160*/  MOV R70, R2 ;  /* 0x0000000200467202 */ /* 0x000fe20000000f00 */
[-C--:B------:R-:W-:Y:S08]  /*1d170*/  HMMA.16816.F32 R36, R52, R72.reuse, R36 ;  /* 0x000000483424723c */ /* 0x080ff00000001824 */
        /* <DEDUP_REMOVED lines=134> */
.L_x_788:
[----:B------:R-:W3:Y:S04]  /*1d9e0*/  LDL.LU R6, [R1+0x8] ;  /* 0x0000080001067983 */ /* 0x000ee80000300800 */
[----:B--2---:R-:W2:Y:S04]  /*1d9f0*/  LDL.LU R9, [R1+0xc] ;  /* 0x00000c0001097983 */ /* 0x004ea80000300800 */
[----:B----4-:R-:W4:Y:S04]  /*1da00*/  LDL.LU R8, [R1+0x10] ;  /* 0x0000100001087983 */ /* 0x010f280000300800 */
[----:B------:R-:W4:Y:S01]  /*1da10*/  LDL.LU R2, [R1+0x14] ;  /* 0x0000140001027983 */ /* 0x000f220000300800 */
[----:B------:R-:W-:-:S02]  /*1da20*/  MOV R36, 0xff800000 ;  /* 0xff80000000247802 */ /* 0x000fc40000000f00 */
[----:B------:R-:W-:Y:S02]  /*1da30*/  MOV R37, 0xff800000 ;  /* 0xff80000000257802 */ /* 0x000fe40000000f00 */
[----:B------:R-:W-:Y:S02]  /*1da40*/  MOV R38, 0xff800000 ;  /* 0xff80000000267802 */ /* 0x000fe40000000f00 */
[----:B------:R-:W-:Y:S02]  /*1da50*/  MOV R39, 0xff800000 ;  /* 0xff80000000277802 */ /* 0x000fe40000000f00 */
[----:B------:R-:W-:Y:S01]  /*1da60*/  PLOP3.LUT P4, PT, PT, PT, PT, 0x8, 0x0 ;  /* 0x000000000000781c */ /* 0x000fe20003f8e170 */
[----:B---3--:R-:W1:Y:S04]  /*1da70*/  SHFL.BFLY PT, R4, R6, 0x2, 0x1f ;  /* 0x0c401f0006047f89 */ /* 0x008e6800000e0000 */
[----:B--2---:R-:W2:Y:S04]  /*1da80*/  SHFL.BFLY PT, R5, R9, 0x2, 0x1f ;  /* 0x0c401f0009057f89 */ /* 0x004ea800000e0000 */
[----:B----4-:R-:W3:Y:S01]  /*1da90*/  SHFL.BFLY PT, R7, R2, 0x2, 0x1f ;  /* 0x0c401f0002077f89 */ /* 0x010ee200000e0000 */
        /* <DEDUP_REMOVED lines=108> */
.L_x_732:
        /* <DEDUP_REMOVED lines=76> */
[----:B------:R1:W-:Y:S01]  /*1e620*/  STS [R3+0x2480], R150 ;  /* 0x0024809603007388 */ /* 0x0003e20000000800 */
[----:B------:R-:W-:-:S02]  /*1e630*/  PLOP3.LUT P0, PT, PT, PT, UP1, 0x80, 0x0 ;  /* 0x000000000000781c */ /* 0x000fc40003f0f018 */
[----:B------:R-:W-:-:S05]  /*1e640*/  SEL R6, R6, 0xffffffe0, !P1 ;  /* 0xffffffe006067807 */ /* 0x000fca0004800000 */
[----:B------:R-:W-:-:S05]  /*1e650*/  IMAD.IADD R4, R0, 0x1, R6 ;  /* 0x0000000100047824 */ /* 0x000fca00078e0206 */
[----:B------:R-:W-:Y:S01]  /*1e660*/  STS [R4+0x80], R30 ;  /* 0x0000801e04007388 */ /* 0x000fe20000000800 */
[----:B--2---:R-:W-:-:S03]  /*1e670*/  IMAD.IADD R0, R6, 0x1, R3 ;  /* 0x0000000106007824 */ /* 0x004fc600078e0203 */
        /* <DEDUP_REMOVED lines=53> */
.L_x_793:
        /* <DEDUP_REMOVED lines=17> */
[----:B------:R-:W-:Y:S01]  /*1eae0*/  UIMAD UR11, UR16, UR11, UR4 ;  /* 0x0000000b100b72a4 */ /* 0x000fe2000f8e0204 */
[----:B------:R-:W-:Y:S01]  /*1eaf0*/  SHF.R.S32.HI R2, RZ, 0x1f, R5 ;  /* 0x0000001fff027819 */ /* 0x000fe20000011405 */
[----:B------:R-:W-:Y:S01]  /*1eb00*/  USHF.R.S32.HI UR9, URZ, 0x1f, UR21 ;  /* 0x0000001f3f097899 */ /* 0x000fe20008011415 */
[----:B------:R-:W-:Y:S01]  /*1eb10*/  LEA.HI R0, R0, R34, RZ, 0x2 ;  /* 0x0000002200007211 */ /* 0x000fe200078f10ff */
[----:B------:R-:W-:Y:S01]  /*1eb20*/  ULDC.64 UR4, c[0x0][0x3a0] ;  /* 0x0000e80000047ab9 */ /* 0x000fe20000000a00 */
[----:B------:R-:W-:Y:S01]  /*1eb30*/  LEA.HI R2, R2, R5, RZ, 0x2 ;  /* 0x0000000502027211 */ /* 0x000fe200078f10ff */
[----:B------:R-:W-:Y:S01]  /*1eb40*/  UIMAD UR13, UR7, UR4, URZ ;  /* 0x00000004070d72a4 */ /* 0x000fe2000f8e023f */
[----:B------:R-:W-:Y:S01]  /*1eb50*/  LOP3.LUT R0, R0, 0xffffffc, RZ, 0xc0, !PT ;  /* 0x0ffffffc00007812 */ /* 0x000fe200078ec0ff */
[----:B------:R-:W-:Y:S01]  /*1eb60*/  UMOV UR14, UR6 ;  /* 0x00000006000e7c82 */ /* 0x000fe20008000000 */
[----:B------:R-:W-:Y:S01]  /*1eb70*/  SHF.R.S32.HI R2, RZ, 0x2, R2 ;  /* 0x00000002ff027819 */ /* 0x000fe20000011402 */
[----:B------:R-:W-:Y:S01]  /*1eb80*/  UMOV UR15, UR7 ;  /* 0x00000007000f7c82 */ /* 0x000fe20008000000 */
[----:B------:R-:W-:Y:S01]  /*1eb90*/  LEA.HI R21, R41, R40, RZ, 0x6 ;  /* 0x0000002829157211 */ /* 0x000fe200078f30ff */
[----:B------:R-:W-:Y:S01]  /*1eba0*/  IMAD.IADD R0, R34, 0x1, -R0 ;  /* 0x0000000122007824 */ /* 0x000fe200078e0a00 */
[----:B------:R-:W-:-:S02]  /*1ebb0*/  USEL UR9, UR9, URZ, !UP1 ;  /* 0x0000003f09097287 */ /* 0x000fc4000c800000 */
[----:B------:R-:W-:Y:S01]  /*1ebc0*/  UIMAD.WIDE.U32 UR14, UR16, UR10, UR14 ;  /* 0x0000000a100e72a5 */ /* 0x000fe2000f8e000e */
        /* <DEDUP_REMOVED lines=50> */
[----:B------:R-:W-:-:S03]  /*1eef0*/  SHF.R.S32.HI R53, RZ, 0x1f, R0 ;  /* 0x0000001fff357819 */ /* 0x000fc60000011400 */
        /* <DEDUP_REMOVED lines=9> */
[C---:B------:R-:W-:Y:S01]  /*1ef90*/  IMAD R5, R7.reuse, c[0x0][0x3e4], R6 ;  /* 0x0000f90007057a24 */ /* 0x040fe200078e0206 */
[----:B------:R-:W-:Y:S01]  /*1efa0*/  SHFL.IDX PT, R14, R9, 0x1, 0x1c1f ;  /* 0x003c1f00090e7f89 */ /* 0x000fe200000e0000 */
[----:B------:R-:W-:Y:S01]  /*1efb0*/  IMAD.WIDE.U32 R6, R7, c[0x0][0x3e0], R2 ;  /* 0x0000f80007067a25 */ /* 0x000fe200078e0002 */
[----:B------:R-:W-:Y:S02]  /*1efc0*/  LEA.HI.X R3, R4, c[0x0][0x454], R8, 0x2, P0 ;  /* 0x0001150004037a11 */ /* 0x000fe400000f1408 */
[----:B------:R-:W-:Y:S01]  /*1efd0*/  SHF.R.S32.HI R10, RZ, 0x1f, R18 ;  /* 0x0000001fff0a7819 */ /* 0x000fe20000011412 */
[----:B-----5:R-:W-:Y:S02]  /*1efe0*/  IMAD R2, R12, c[0x0][0x4e8], RZ ;  /* 0x00013a000c027a24 */ /* 0x020fe400078e02ff */
[----:B------:R-:W1:Y:S01]  /*1eff0*/  SHFL.IDX PT, R17, R3, RZ, 0x1c1f ;  /* 0x001c1fff03117589 */ /* 0x000e6200000e0000 */
[----:B------:R-:W-:Y:S02]  /*1f000*/  IMAD.MOV.U32 R4, RZ, RZ, R6 ;  /* 0x000000ffff047224 */ /* 0x000fe400078e0006 */
[----:B------:R-:W-:Y:S01]  /*1f010*/  IMAD R8, R22, 0x80, R11 ;  /* 0x0000008016087824 */ /* 0x000fe200078e020b */
[----:B------:R-:W2:Y:S01]  /*1f020*/  SHFL.IDX PT, R15, R3, 0x1, 0x1c1f ;  /* 0x003c1f00030f7f89 */ /* 0x000ea200000e0000 */
[----:B------:R-:W-:-:S02]  /*1f030*/  IMAD R6, R10, c[0x0][0x3d8], RZ ;  /* 0x0000f6000a067a24 */ /* 0x000fc400078e02ff */
[----:B------:R-:W-:Y:S01]  /*1f040*/  IMAD.IADD R5, R7, 0x1, R5 ;  /* 0x0000000107057824 */ /* 0x000fe200078e0205 */
[----:B------:R-:W-:Y:S01]  /*1f050*/  SHFL.IDX PT, R12, R9, 0x2, 0x1c1f ;  /* 0x005c1f00090c7f89 */ /* 0x000fe200000e0000 */
[----:B------:R-:W-:Y:S01]  /*1f060*/  IADD3 R7, R8, 0x8, RZ ;  /* 0x0000000808077810 */ /* 0x000fe20007ffe0ff */
[----:B------:R-:W-:Y:S01]  /*1f070*/  IMAD R6, R18, c[0x0][0x3dc], R6 ;  /* 0x0000f70012067a24 */ /* 0x000fe200078e0206 */
[-C--:B------:R-:W-:Y:S01]  /*1f080*/  ISETP.GE.OR P5, PT, R8, R2.reuse, P1 ;  /* 0x000000020800720c */ /* 0x080fe20000fa6670 */
[----:B------:R-:W3:Y:S01]  /*1f090*/  SHFL.IDX PT, R13, R3, 0x2, 0x1c1f ;  /* 0x005c1f00030d7f89 */ /* 0x000ee200000e0000 */
[----:B------:R-:W-:Y:S01]  /*1f0a0*/  IMAD.WIDE.U32 R4, R18, c[0x0][0x3d8], R4 ;  /* 0x0000f60012047a25 */ /* 0x000fe200078e0004 */
[----:B------:R-:W-:Y:S02]  /*1f0b0*/  ISETP.GE.OR P4, PT, R7, R2, P1 ;  /* 0x000000020700720c */ /* 0x000fe40000f86670 */
[----:B------:R-:W-:Y:S01]  /*1f0c0*/  SHFL.IDX PT, R10, R9, 0x3, 0x1c1f ;  /* 0x007c1f00090a7f89 */ /* 0x000fe200000e0000 */
[----:B------:R-:W-:Y:S01]  /*1f0d0*/  IMAD.IADD R6, R5, 0x1, R6 ;  /* 0x0000000105067824 */ /* 0x000fe200078e0206 */
[C---:B------:R-:W-:Y:S01]  /*1f0e0*/  LEA R5, P2, R4.reuse, c[0x0][0x380], 0x1 ;  /* 0x0000e00004057a11 */ /* 0x040fe200078408ff */
[----:B------:R-:W-:Y:S01]  /*1f0f0*/  IMAD.SHL.U32 R7, R21, 0x8, RZ ;  /* 0x0000000815077824 */ /* 0x000fe200078e00ff */
[----:B------:R4:W3:Y:S02]  /*1f100*/  SHFL.IDX PT, R11, R3, 0x3, 0x1c1f ;  /* 0x007c1f00030b7f89 */ /* 0x0008e400000e0000 */
[----:B------:R-:W-:-:S02]  /*1f110*/  LEA.HI.X R4, R4, c[0x0][0x384], R6, 0x1, P2 ;  /* 0x0000e10004047a11 */ /* 0x000fc400010f0c06 */
[----:B------:R-:W-:Y:S01]  /*1f120*/  LOP3.LUT R7, R20, 0x7ffffe00, R7, 0xf8, !PT ;  /* 0x7ffffe0014077812 */ /* 0x000fe200078ef807 */
[----:B-1----:R-:W-:Y:S04]  /*1f130*/  @!P5 ST.E [R16.64], R36 ;  /* 0x000000241000d985 */ /* 0x002fe8000c101916 */
[----:B--2---:R-:W-:Y:S01]  /*1f140*/  @!P4 ST.E [R14.64], R37 ;  /* 0x000000250e00c985 */ /* 0x004fe2000c101916 */
[----:B------:R-:W-:-:S03]  /*1f150*/  IMAD.SHL.U32 R6, R7, 0x2, RZ ;  /* 0x0000000207067824 */ /* 0x000fc600078e00ff */
[----:B------:R-:W-:Y:S04]  /*1f160*/  SHFL.IDX PT, R9, R4, RZ, 0x181f ;  /* 0x00181fff04097589 */ /* 0x000fe800000e0000 */
[----:B------:R-:W-:Y:S04]  /*1f170*/  SHFL.IDX PT, R14, R5, 0x2, 0x181f ;  /* 0x00581f00050e7f89 */ /* 0x000fe800000e0000 */
[----:B------:R-:W-:Y:S01]  /*1f180*/  SHFL.IDX PT, R44, R4, 0x2, 0x181f ;  /* 0x00581f00042c7f89 */ /* 0x000fe200000e0000 */
[C---:B----4-:R-:W-:Y:S02]  /*1f190*/  IADD3 R3, R8.reuse, 0x40, RZ ;  /* 0x0000004008037810 */ /* 0x050fe40007ffe0ff */
[----:B------:R-:W-:Y:S01]  /*1f1a0*/  IADD3 R8, R8, 0x48, RZ ;  /* 0x0000004808087810 */ /* 0x000fe20007ffe0ff */
[----:B------:R-:W-:Y:S01]  /*1f1b0*/  SHFL.IDX PT, R15, R5, 0x3, 0x181f ;  /* 0x00781f00050f7f89 */ /* 0x000fe200000e0000 */
        /* <DEDUP_REMOVED lines=69> */
.L_x_792:
        /* <DEDUP_REMOVED lines=31> */
.L_x_794:
        /* <DEDUP_REMOVED lines=43> */
.L_x_796:
[----:B------:R-:W-:Y:S05]  /*1fab0*/  BSYNC B0 ;  /* 0x0000000000007941 */ /* 0x000fea0003800000 */
.L_x_795:
        /* <DEDUP_REMOVED lines=109> */
.L_x_797:
        /* <DEDUP_REMOVED lines=15> */
.L_x_808:


//--------------------- .nv.shared._ZN7cutlass13device_kernelIN5flash19enable_sm80_to_sm89INS1_16FlashAttnFwdSm80INS1_25CollectiveMainloopFwdSm80ILi4ELi1ELb0EN4cute5tupleIJNS5_1CILi128EEENS7_ILi112EEENS7_ILi64EEEEEELi64ENS_6half_tEfNS_4arch4Sm80ELb0ELb0ELb0ELb0ELb1ELb0ELb1ELb0EEENS1_21CollectiveEpilogueFwdINS6_IJS8_SA_S9_EEENS6_IJNS7_ILi1EEESI_SI_EEESC_SE_Li128ELb0ELb1ELb0ELb0EEENS1_19SingleTileSchedulerILb0ELb0ELb1ELi128EEEEEEEEEvNT_6ParamsE --------------------------
	.section	.nv.shared._ZN7cutlass13device_kernelIN5flash19enable_sm80_to_sm89INS1_16FlashAttnFwdSm80INS1_25CollectiveMainloopFwdSm80ILi4ELi1ELb0EN4cute5tupleIJNS5_1CILi128EEENS7_ILi112EEENS7_ILi64EEEEEELi64ENS_6half_tEfNS_4arch4Sm80ELb0ELb0ELb0ELb0ELb1ELb0ELb1ELb0EEENS1_21CollectiveEpilogueFwdINS6_IJS8_SA_S9_EEENS6_IJNS7_ILi1EEESI_SI_EEESC_SE_Li128ELb0ELb1ELb0ELb0EEENS1_19SingleTileSchedulerILb0ELb0ELb1ELi128EEEEEEEEEvNT_6ParamsE,"aw",@nobits
	.sectionflags	@""
	.align	16


//--------------------- .nv.global                --------------------------
	.section	.nv.global,"aw",@nobits
.nv.global:
	.type		_ZN71_INTERNAL_6502cf3d_35_flash_fwd_hdim64_fp16_paged_sm80_cu_a7f3af4d_43234cute1_E,@object
	.size		_ZN71_INTERNAL_6502cf3d_35_flash_fwd_hdim64_fp16_paged_sm80_cu_a7f3af4d_43234cute1_E,(_ZN71_INTERNAL_6502cf3d_35_flash_fwd_hdim64_fp16_paged_sm80_cu_a7f3af4d_43234cuda3std3__45__cpo6cbeginE - _ZN71_INTERNAL_6502cf3d_35_flash_fwd_hdim64_fp16_paged_sm80_cu_a7f3af4d_43234cute1_E)
_ZN71_INTERNAL_6502cf3d_35_flash_fwd_hdim64_fp16_paged_sm80_cu_a7f3af4d_43234cute1_E:
	.zero		1
	.type		_ZN71_INTERNAL_6502cf3d_35_flash_fwd_hdim64_fp16_paged_sm80_cu_a7f3af4d_43234cuda3std3__45__cpo6cbeginE,@object
	.size		_ZN71_INTERNAL_6502cf3d_35_flash_fwd_hdim64_fp16_paged_sm80_cu_a7f3af4d_43234cuda3std3__45__cpo6cbeginE,(_ZN71_INTERNAL_6502cf3d_35_flash_fwd_hdim64_fp16_paged_sm80_cu_a7f3af4d_43234cuda3std3__48in_placeE - _ZN71_INTERNAL_6502cf3d_35_flash_fwd_hdim64_fp16_paged_sm80_cu_a7f3af4d_43234cuda3std3__45__cpo6cbeginE)
_ZN71_INTERNAL_6502cf3d_35_flash_fwd_hdim64_fp16_paged_sm80_cu_a7f3af4d_43234cuda3std3__45__cpo6cbeginE:
	.zero		1
	.type		_ZN71_INTERNAL_6502cf3d_35_flash_fwd_hdim64_fp16_paged_sm80_cu_a7f3af4d_43234cuda3std3__48in_placeE,@object
	.size		_ZN71_INTERNAL_6502cf3d_35_flash_fwd_hdim64_fp16_paged_sm80_cu_a7f3af4d_43234cuda3std3__48in_placeE,(_ZN71_INTERNAL_6502cf3d_35_flash_fwd_hdim64_fp16_paged_sm80_cu_a7f3af4d_43234cuda3std6ranges3__45__cpo9iter_moveE - _ZN71_INTERNAL_6502cf3d_35_flash_fwd_hdim64_fp16_paged_sm80_cu_a7f3af4d_43234cuda3std3__48in_placeE)
_ZN71_INTERNAL_6502cf3d_35_flash_fwd_hdim64_fp16_paged_sm80_cu_a7f3af4d_43234cuda3std3__48in_placeE:
	.zero		1
	.type		_ZN71_INTERNAL_6502cf3d_35_flash_fwd_hdim64_fp16_paged_sm80_cu_a7f3af4d_43234cuda3std6ranges3__45__cpo9iter_moveE,@object
	.size		_ZN71_INTERNAL_6502cf3d_35_flash_fwd_hdim64_fp16_paged_sm80_cu_a7f3af4d_43234cuda3std6ranges3__45__cpo9iter_moveE,(_ZN71_INTERNAL_6502cf3d_35_flash_fwd_hdim64_fp16_paged_sm80_cu_a7f3af4d_43234cuda3std3__45__cpo5beginE - _ZN71_INTERNAL_6502cf3d_35_flash_fwd_hdim64_fp16_paged_sm80_cu_a7f3af4d_43234cuda3std6ranges3__45__cpo9iter_moveE)
_ZN71_INTERNAL_6502cf3d_35_flash_fwd_hdim64_fp16_paged_sm80_cu_a7f3af4d_43234cuda3std6ranges3__45__cpo9iter_moveE:
	.zero		1
	.type		_ZN71_INTERNAL_6502cf3d_35_flash_fwd_hdim64_fp16_paged_sm80_cu_a7f3af4d_43234cuda3std3__45__cpo5beginE,@object
	.size		_ZN71_INTERNAL_6502cf3d_35_flash_fwd_hdim64_fp16_paged_sm80_cu_a7f3af4d_43234cuda3std3__45__cpo5beginE,(_ZN71_INTERNAL_6502cf3d_35_flash_fwd_hdim64_fp16_paged_sm80_cu_a7f3af4d_43234cuda3std3__473_GLOBAL__N__6502cf3d_35_flash_fwd_hdim64_fp16_paged_sm80_cu_a7f3af4d_43236ignoreE - _ZN71_INTERNAL_6502cf3d_35_flash_fwd_hdim64_fp16_paged_sm80_cu_a7f3af4d_43234cuda3std3__45__cpo5beginE)
_ZN71_INTERNAL_6502cf3d_35_flash_fwd_hdim64_fp16_paged_sm80_cu_a7f3af4d_43234cuda3std3__45__cpo5beginE:
	.zero		1
	.type		_ZN71_INTERNAL_6502cf3d_35_flash_fwd_hdim64_fp16_paged_sm80_cu_a7f3af4d_43234cuda3std3__473_GLOBAL__N__6502cf3d_35_flash_fwd_hdim64_fp16_paged_sm80_cu_a7f3af4d_43236ignoreE,@object
	.size		_ZN71_INTERNAL_6502cf3d_35_flash_fwd_hdim64_fp16_paged_sm80_cu_a7f3af4d_43234cuda3std3__473_GLOBAL__N__6502cf3d_35_flash_fwd_hdim64_fp16_paged_sm80_cu_a7f3af4d_43236ignoreE,(_ZN71_INTERNAL_6502cf3d_35_flash_fwd_hdim64_fp16_paged_sm80_cu_a7f3af4d_43234cute7productE - _ZN71_INTERNAL_6502cf3d_35_flash_fwd_hdim64_fp16_paged_sm80_cu_a7f3af4d_43234cuda3std3__473_GLOBAL__N__6502cf3d_35_flash_fwd_hdim64_fp16_paged_sm80_cu_a7f3af4d_43236ignoreE)
_ZN71_INTERNAL_6502cf3d_35_flash_fwd_hdim64_fp16_paged_sm80_cu_a7f3af4d_43234cuda3std3__473_GLOBAL__N__6502cf3d_35_flash_fwd_hdim64_fp16_paged_sm80_cu_a7f3af4d_43236ignoreE:
	.zero		1
	.type		_ZN71_INTERNAL_6502cf3d_35_flash_fwd_hdim64_fp16_paged_sm80_cu_a7f3af4d_43234cute7productE,@object
	.size		_ZN71_INTERNAL_6502cf3d_35_flash_fwd_hdim64_fp16_paged_sm80_cu_a7f3af4d_43234cute7productE,(_ZN71_INTERNAL_6502cf3d_35_flash_fwd_hdim64_fp16_paged_sm80_cu_a7f3af4d_43234cuda3std3__45__cpo3endE - _ZN71_INTERNAL_6502cf3d_35_flash_fwd_hdim64_fp16_paged_sm80_cu_a7f3af4d_43234cute7productE)
_ZN71_INTERNAL_6502cf3d_35_flash_fwd_hdim64_fp16_paged_sm80_cu_a7f3af4d_43234cute7productE:
	.zero		1
	.type		_ZN71_INTERNAL_6502cf3d_35_flash_fwd_hdim64_fp16_paged_sm80_cu_a7f3af4d_43234cuda3std3__45__cpo3endE,@object
	.size		_ZN71_INTERNAL_6502cf3d_35_flash_fwd_hdim64_fp16_paged_sm80_cu_a7f3af4d_43234cuda3std3__45__cpo3endE,(_ZN71_INTERNAL_6502cf3d_35_flash_fwd_hdim64_fp16_paged_sm80_cu_a7f3af4d_43234cuda3std3__419piecewise_constructE - _ZN71_INTERNAL_6502cf3d_35_flash_fwd_hdim64_fp16_paged_sm80_cu_a7f3af4d_43234cuda3std3__45__cpo3endE)
_ZN71_INTERNAL_6502cf3d_35_flash_fwd_hdim64_fp16_paged_sm80_cu_a7f3af4d_43234cuda3std3__45__cpo3endE:
	.zero		1
	.type		_ZN71_INTERNAL_6502cf3d_35_flash_fwd_hdim64_fp16_paged_sm80_cu_a7f3af4d_43234cuda3std3__419piecewise_constructE,@object
	.size		_ZN71_INTERNAL_6502cf3d_35_flash_fwd_hdim64_fp16_paged_sm80_cu_a7f3af4d_43234cuda3std3__419piecewise_constructE,(_ZN71_INTERNAL_6502cf3d_35_flash_fwd_hdim64_fp16_paged_sm80_cu_a7f3af4d_43234cuda3std3__45__cpo4cendE - _ZN71_INTERNAL_6502cf3d_35_flash_fwd_hdim64_fp16_paged_sm80_cu_a7f3af4d_43234cuda3std3__419piecewise_constructE)
_ZN71_INTERNAL_6502cf3d_35_flash_fwd_hdim64_fp16_paged_sm80_cu_a7f3af4d_43234cuda3std3__419piecewise_constructE:
	.zero		1
	.type		_ZN71_INTERNAL_6502cf3d_35_flash_fwd_hdim64_fp16_paged_sm80_cu_a7f3af4d_43234cuda3std3__45__cpo4cendE,@object
	.size		_ZN71_INTERNAL_6502cf3d_35_flash_fwd_hdim64_fp16_paged_sm80_cu_a7f3af4d_43234cuda3std3__45__cpo4cendE,(_ZN71_INTERNAL_6502cf3d_35_flash_fwd_hdim64_fp16_paged_sm80_cu_a7f3af4d_43234cuda3std6ranges3__45__cpo4swapE - _ZN71_INTERNAL_6502cf3d_35_flash_fwd_hdim64_fp16_paged_sm80_cu_a7f3af4d_43234cuda3std3__45__cpo4cendE)
_ZN71_INTERNAL_6502cf3d_35_flash_fwd_hdim64_fp16_paged_sm80_cu_a7f3af4d_43234cuda3std3__45__cpo4cendE:
	.zero		1
	.type		_ZN71_INTERNAL_6502cf3d_35_flash_fwd_hdim64_fp16_paged_sm80_cu_a7f3af4d_43234cuda3std6ranges3__45__cpo4swapE,@object
	.size		_ZN71_INTERNAL_6502cf3d_35_flash_fwd_hdim64_fp16_paged_sm80_cu_a7f3af4d_43234cuda3std6ranges3__45__cpo4swapE,(.L_7 - _ZN71_INTERNAL_6502cf3d_35_flash_fwd_hdim64_fp16_paged_sm80_cu_a7f3af4d_43234cuda3std6ranges3__45__cpo4swapE)
_ZN71_INTERNAL_6502cf3d_35_flash_fwd_hdim64_fp16_paged_sm80_cu_a7f3af4d_43234cuda3std6ranges3__45__cpo4swapE:
	.zero		1
.L_7:


//--------------------- .nv.shared._ZN7cutlass13device_kernelIN5flash19enable_sm80_to_sm89INS1_16FlashAttnFwdSm80INS1_25CollectiveMainloopFwdSm80ILi4ELi1ELb0EN4cute5tupleIJNS5_1CILi128EEENS7_ILi112EEENS7_ILi64EEEEEELi64ENS_6half_tEfNS_4arch4Sm80ELb0ELb0ELb0ELb1ELb1ELb0ELb1ELb0EEENS1_21CollectiveEpilogueFwdINS6_IJS8_SA_S9_EEENS6_IJNS7_ILi1EEESI_SI_EEESC_SE_Li128ELb1ELb1ELb0ELb0EEENS1_19SingleTileSchedulerILb1ELb0ELb1ELi128EEEEEEEEEvNT_6ParamsE --------------------------
	.section	.nv.shared._ZN7cutlass13device_kernelIN5flash19enable_sm80_to_sm89INS1_16FlashAttnFwdSm80INS1_25CollectiveMainloopFwdSm80ILi4ELi1ELb0EN4cute5tupleIJNS5_1CILi128EEENS7_ILi112EEENS7_ILi64EEEEEELi64ENS_6half_tEfNS_4arch4Sm80ELb0ELb0ELb0ELb1ELb1ELb0ELb1ELb0EEENS1_21CollectiveEpilogueFwdINS6_IJS8_SA_S9_EEENS6_IJNS7_ILi1EEESI_SI_EEESC_SE_Li128ELb1ELb1ELb0ELb0EEENS1_19SingleTileSchedulerILb1ELb0ELb1ELi128EEEEEEEEEvNT_6ParamsE,"aw",@nobits
	.sectionflags	@""
	.align	16


//--------------------- .nv.shared._ZN7cutlass13device_kernelIN5flash19enable_sm80_to_sm89INS1_16FlashAttnFwdSm80INS1_25CollectiveMainloopFwdSm80ILi4ELi1ELb0EN4cute5tupleIJNS5_1CILi128EEENS7_ILi112EEENS7_ILi64EEEEEELi64ENS_6half_tEfNS_4arch4Sm80ELb0ELb0ELb0ELb1ELb1ELb1ELb1ELb0EEENS1_21CollectiveEpilogueFwdINS6_IJS8_SA_S9_EEENS6_IJNS7_ILi1EEESI_SI_EEESC_SE_Li128ELb1ELb1ELb0ELb0EEENS1_19SingleTileSchedulerILb1ELb0ELb1ELi128EEEEEEEEEvNT_6ParamsE --------------------------
	.section	.nv.shared._ZN7cutlass13device_kernelIN5flash19enable_sm80_to_sm89INS1_16FlashAttnFwdSm80INS1_25CollectiveMainloopFwdSm80ILi4ELi1ELb0EN4cute5tupleIJNS5_1CILi128EEENS7_ILi112EEENS7_ILi64EEEEEELi64ENS_6half_tEfNS_4arch4Sm80ELb0ELb0ELb0ELb1ELb1ELb1ELb1ELb0EEENS1_21CollectiveEpilogueFwdINS6_IJS8_SA_S9_EEENS6_IJNS7_ILi1EEESI_SI_EEESC_SE_Li128ELb1ELb1ELb0ELb0EEENS1_19SingleTileSchedulerILb1ELb0ELb1ELi128EEEEEEEEEvNT_6ParamsE,"aw",@nobits
	.sectionflags	@""
	.align	16


//--------------------- .nv.shared._ZN7cutlass13device_kernelIN5flash19enable_sm80_to_sm89INS1_16FlashAttnFwdSm80INS1_25CollectiveMainloopFwdSm80ILi4ELi1ELb0EN4cute5tupleIJNS5_1CILi128EEENS7_ILi96EEENS7_ILi64EEEEEELi64ENS_6half_tEfNS_4arch4Sm80ELb0ELb1ELb0ELb0ELb1ELb0ELb1ELb0EEENS1_21CollectiveEpilogueFwdINS6_IJS8_SA_S9_EEENS6_IJNS7_ILi1EEESI_SI_EEESC_SE_Li128ELb0ELb1ELb0ELb0EEENS1_19SingleTileSchedulerILb0ELb0ELb1ELi128EEEEEEEEEvNT_6ParamsE --------------------------
	.section	.nv.shared._ZN7cutlass13device_kernelIN5flash19enable_sm80_to_sm89INS1_16FlashAttnFwdSm80INS1_25CollectiveMainloopFwdSm80ILi4ELi1ELb0EN4cute5tupleIJNS5_1CILi128EEENS7_ILi96EEENS7_ILi64EEEEEELi64ENS_6half_tEfNS_4arch4Sm80ELb0ELb1ELb0ELb0ELb1ELb0ELb1ELb0EEENS1_21CollectiveEpilogueFwdINS6_IJS8_SA_S9_EEENS6_IJNS7_ILi1EEESI_SI_EEESC_SE_Li128ELb0ELb1ELb0ELb0EEENS1_19SingleTileSchedulerILb0ELb0ELb1ELi128EEEEEEEEEvNT_6ParamsE,"aw",@nobits
	.sectionflags	@""
	.align	16


//--------------------- .nv.shared._ZN7cutlass13device_kernelIN5flash19enable_sm80_to_sm89INS1_16FlashAttnFwdSm80INS1_25CollectiveMainloopFwdSm80ILi4ELi1ELb0EN4cute5tupleIJNS5_1CILi128EEENS7_ILi96EEENS7_ILi64EEEEEELi64ENS_6half_tEfNS_4arch4Sm80ELb0ELb1ELb0ELb1ELb1ELb0ELb1ELb0EEENS1_21CollectiveEpilogueFwdINS6_IJS8_SA_S9_EEENS6_IJNS7_ILi1EEESI_SI_EEESC_SE_Li128ELb1ELb1ELb0ELb0EEENS1_19SingleTileSchedulerILb1ELb0ELb1ELi128EEEEEEEEEvNT_6ParamsE --------------------------
	.section	.nv.shared._ZN7cutlass13device_kernelIN5flash19enable_sm80_to_sm89INS1_16FlashAttnFwdSm80INS1_25CollectiveMainloopFwdSm80ILi4ELi1ELb0EN4cute5tupleIJNS5_1CILi128EEENS7_ILi96EEENS7_ILi64EEEEEELi64ENS_6half_tEfNS_4arch4Sm80ELb0ELb1ELb0ELb1ELb1ELb0ELb1ELb0EEENS1_21CollectiveEpilogueFwdINS6_IJS8_SA_S9_EEENS6_IJNS7_ILi1EEESI_SI_EEESC_SE_Li128ELb1ELb1ELb0ELb0EEENS1_19SingleTileSchedulerILb1ELb0ELb1ELi128EEEEEEEEEvNT_6ParamsE,"aw",@nobits
	.sectionflags	@""
	.align	16


//--------------------- .nv.shared._ZN7cutlass13device_kernelIN5flash19enable_sm80_to_sm89INS1_16FlashAttnFwdSm80INS1_25CollectiveMainloopFwdSm80ILi4ELi1ELb0EN4cute5tupleIJNS5_1CILi128EEENS7_ILi96EEENS7_ILi64EEEEEELi64ENS_6half_tEfNS_4arch4Sm80ELb0ELb1ELb0ELb1ELb1ELb1ELb1ELb0EEENS1_21CollectiveEpilogueFwdINS6_IJS8_SA_S9_EEENS6_IJNS7_ILi1EEESI_SI_EEESC_SE_Li128ELb1ELb1ELb0ELb0EEENS1_19SingleTileSchedulerILb1ELb0ELb1ELi128EEEEEEEEEvNT_6ParamsE --------------------------
	.section	.nv.shared._ZN7cutlass13device_kernelIN5flash19enable_sm80_to_sm89INS1_16FlashAttnFwdSm80INS1_25CollectiveMainloopFwdSm80ILi4ELi1ELb0EN4cute5tupleIJNS5_1CILi128EEENS7_ILi96EEENS7_ILi64EEEEEELi64ENS_6half_tEfNS_4arch4Sm80ELb0ELb1ELb0ELb1ELb1ELb1ELb1ELb0EEENS1_21CollectiveEpilogueFwdINS6_IJS8_SA_S9_EEENS6_IJNS7_ILi1EEESI_SI_EEESC_SE_Li128ELb1ELb1ELb0ELb0EEENS1_19SingleTileSchedulerILb1ELb0ELb1ELi128EEEEEEEEEvNT_6ParamsE,"aw",@nobits
	.sectionflags	@""
	.align	16


//--------------------- .nv.shared._ZN7cutlass13device_kernelIN5flash19enable_sm80_to_sm89INS1_16FlashAttnFwdSm80INS1_25CollectiveMainloopFwdSm80ILi4ELi1ELb0EN4cute5tupleIJNS5_1CILi128EEENS7_ILi112EEENS7_ILi64EEEEEELi64ENS_6half_tEfNS_4arch4Sm80ELb1ELb0ELb0ELb0ELb1ELb0ELb1ELb0EEENS1_21CollectiveEpilogueFwdINS6_IJS8_SA_S9_EEENS6_IJNS7_ILi1EEESI_SI_EEESC_SE_Li128ELb0ELb1ELb0ELb0EEENS1_30DynamicPersistentTileSchedulerILi128ELi128ELb0ELb1ELb0EEEEEEEEEvNT_6ParamsE --------------------------
	.section	.nv.shared._ZN7cutlass13device_kernelIN5flash19enable_sm80_to_sm89INS1_16FlashAttnFwdSm80INS1_25CollectiveMainloopFwdSm80ILi4ELi1ELb0EN4cute5tupleIJNS5_1CILi128EEENS7_ILi112EEENS7_ILi64EEEEEELi64ENS_6half_tEfNS_4arch4Sm80ELb1ELb0ELb0ELb0ELb1ELb0ELb1ELb0EEENS1_21CollectiveEpilogueFwdINS6_IJS8_SA_S9_EEENS6_IJNS7_ILi1EEESI_SI_EEESC_SE_Li128ELb0ELb1ELb0ELb0EEENS1_30DynamicPersistentTileSchedulerILi128ELi128ELb0ELb1ELb0EEEEEEEEEvNT_6ParamsE,"aw",@nobits
	.sectionflags	@""
	.align	16


//--------------------- .nv.shared._ZN7cutlass13device_kernelIN5flash19enable_sm80_to_sm89INS1_16FlashAttnFwdSm80INS1_25CollectiveMainloopFwdSm80ILi4ELi1ELb0EN4cute5tupleIJNS5_1CILi128EEENS7_ILi112EEENS7_ILi64EEEEEELi64ENS_6half_tEfNS_4arch4Sm80ELb1ELb0ELb0ELb1ELb1ELb0ELb1ELb0EEENS1_21CollectiveEpilogueFwdINS6_IJS8_SA_S9_EEENS6_IJNS7_ILi1EEESI_SI_EEESC_SE_Li128ELb1ELb1ELb0ELb0EEENS1_19SingleTileSchedulerILb1ELb0ELb1ELi128EEEEEEEEEvNT_6ParamsE --------------------------
	.section	.nv.shared._ZN7cutlass13device_kernelIN5flash19enable_sm80_to_sm89INS1_16FlashAttnFwdSm80INS1_25CollectiveMainloopFwdSm80ILi4ELi1ELb0EN4cute5tupleIJNS5_1CILi128EEENS7_ILi112EEENS7_ILi64EEEEEELi64ENS_6half_tEfNS_4arch4Sm80ELb1ELb0ELb0ELb1ELb1ELb0ELb1ELb0EEENS1_21CollectiveEpilogueFwdINS6_IJS8_SA_S9_EEENS6_IJNS7_ILi1EEESI_SI_EEESC_SE_Li128ELb1ELb1ELb0ELb0EEENS1_19SingleTileSchedulerILb1ELb0ELb1ELi128EEEEEEEEEvNT_6ParamsE,"aw",@nobits
	.sectionflags	@""
	.align	16


//--------------------- .nv.shared._ZN7cutlass13device_kernelIN5flash19enable_sm80_to_sm89INS1_16FlashAttnFwdSm80INS1_25CollectiveMainloopFwdSm80ILi4ELi1ELb0EN4cute5tupleIJNS5_1CILi128EEENS7_ILi112EEENS7_ILi64EEEEEELi64ENS_6half_tEfNS_4arch4Sm80ELb1ELb0ELb0ELb1ELb1ELb1ELb1ELb0EEENS1_21CollectiveEpilogueFwdINS6_IJS8_SA_S9_EEENS6_IJNS7_ILi1EEESI_SI_EEESC_SE_Li128ELb1ELb1ELb0ELb0EEENS1_19SingleTileSchedulerILb1ELb0ELb1ELi128EEEEEEEEEvNT_6ParamsE --------------------------
	.section	.nv.shared._ZN7cutlass13device_kernelIN5flash19enable_sm80_to_sm89INS1_16FlashAttnFwdSm80INS1_25CollectiveMainloopFwdSm80ILi4ELi1ELb0EN4cute5tupleIJNS5_1CILi128EEENS7_ILi112EEENS7_ILi64EEEEEELi64ENS_6half_tEfNS_4arch4Sm80ELb1ELb0ELb0ELb1ELb1ELb1ELb1ELb0EEENS1_21CollectiveEpilogueFwdINS6_IJS8_SA_S9_EEENS6_IJNS7_ILi1EEESI_SI_EEESC_SE_Li128ELb1ELb1ELb0ELb0EEENS1_19SingleTileSchedulerILb1ELb0ELb1ELi128EEEEEEEEEvNT_6ParamsE,"aw",@nobits
	.sectionflags	@""
	.align	16
